def matmul_kernel(
    a_ptr,
    b_ptr,
    c_ptr,
    M,
    N,
    K,
    stride_am,
    stride_ak,
    stride_bk,
    stride_bn,
    stride_cm,
    stride_cn,
    BLOCK_M: tl.constexpr,
    BLOCK_N: tl.constexpr,
    BLOCK_K: tl.constexpr,
    GROUP_M: tl.constexpr,
):
    pid = tl.program_id(axis=0)
    num_pid_m = tl.cdiv(M, BLOCK_M)
    num_pid_n = tl.cdiv(N, BLOCK_N)
    num_pid_in_group = GROUP_M * num_pid_n
    group_id = pid // num_pid_in_group
    first_pid_m = group_id * GROUP_M
    group_size_m = min(num_pid_m - first_pid_m, GROUP_M)
    pid_m = first_pid_m + ((pid % num_pid_in_group) % group_size_m)
    pid_n = (pid % num_pid_in_group) // group_size_m

    offs_am = (pid_m * BLOCK_M + tl.arange(0, BLOCK_M)) % M
    offs_bn = (pid_n * BLOCK_N + tl.arange(0, BLOCK_N)) % N
    offs_k = tl.arange(0, BLOCK_K)
    a_ptrs = a_ptr + offs_am[:, None] * stride_am + offs_k[None, :] * stride_ak
    b_ptrs = b_ptr + offs_k[:, None] * stride_bk + offs_bn[None, :] * stride_bn

    acc = tl.zeros((BLOCK_M, BLOCK_N), dtype=tl.float32)
    for kk in range(0, tl.cdiv(K, BLOCK_K)):
        a = tl.load(a_ptrs, mask=offs_k[None, :] < K - kk * BLOCK_K, other=0.0)
        b = tl.load(b_ptrs, mask=offs_k[:, None] < K - kk * BLOCK_K, other=0.0)
        acc = tl.dot(a, b, acc)
        a_ptrs += BLOCK_K * stride_ak
        b_ptrs += BLOCK_K * stride_bk

    c = acc.to(c_ptr.dtype.element_ty)
    offs_cm = pid_m * BLOCK_M + tl.arange(0, BLOCK_M)
    offs_cn = pid_n * BLOCK_N + tl.arange(0, BLOCK_N)
    c_ptrs = c_ptr + offs_cm[:, None] * stride_cm + offs_cn[None, :] * stride_cn
    mask = (offs_cm[:, None] < M) & (offs_cn[None, :] < N)
    tl.store(c_ptrs, c, mask=mask)

# config = {"BLOCK_K": 128, "BLOCK_M": 256, "BLOCK_N": 256, "GROUP_M": 8, "arch": "sm_100", "dtype": "fp8e4m3", "num_ctas": 1, "num_stages": 3, "num_warps": 2}
# arch = sm_100


// ===== COMPILED SASS (sm_100a) =====

	.target	sm_100a

	.elftype	@"ET_EXEC"


//--------------------- .note.nv.tkinfo           --------------------------
	.section	.note.nv.tkinfo,"",@"SHT_NOTE"
	.sectionflags	@"SHF_NOTE_NV_TKINFO"
	.tkinfo
        /*0018*/ 	.word	0x00000081
        /*0030*/ 	.string	""
        /*0030*/ 	.string	"ptxas-blackwell"
        /*0030*/ 	.string	"Cuda compilation tools, release 12.9, V12.9.86"
        /*0030*/ 	.string	"Build cuda_12.9.r12.9/compiler.36037853_0"
        /*0030*/ 	.string	"-v  -suppress-debug-info  -lineinfo  -arch sm_100a "



//--------------------- .note.nv.cuver            --------------------------
	.section	.note.nv.cuver,"",@"SHT_NOTE"
	.sectionflags	@"SHF_NOTE_NV_CUVER"
        /*0018*/ 	.short	0x0001
        /*001a*/ 	.short	0x0064
        /*001c*/ 	.short	0x0001
        /*001e*/ 	.short	0x0000
        /*0020*/ 	.short	0x0001
        /*0022*/ 	.short	0x0000


//--------------------- .nv.info                  --------------------------
	.section	.nv.info,"",@"SHT_CUDA_INFO"
	.align	4


	//----- nvinfo : EIATTR_REGCOUNT
	.align		4
        /*0000*/ 	.byte	0x04, 0x2f
        /*0002*/ 	.short	(.L_1 - .L_0)
	.align		4
.L_0:
        /*0004*/ 	.word	index@(matmul_kernel)
        /*0008*/ 	.word	0x00000020


	//----- nvinfo : EIATTR_FRAME_SIZE
	.align		4
.L_1:
        /*000c*/ 	.byte	0x04, 0x11
        /*000e*/ 	.short	(.L_3 - .L_2)
	.align		4
.L_2:
        /*0010*/ 	.word	index@(matmul_kernel)
        /*0014*/ 	.word	0x00009fd0


	//----- nvinfo : EIATTR_MIN_STACK_SIZE
	.align		4
.L_3:
        /*0018*/ 	.byte	0x04, 0x12
        /*001a*/ 	.short	(.L_5 - .L_4)
	.align		4
.L_4:
        /*001c*/ 	.word	index@(matmul_kernel)
        /*0020*/ 	.word	0x00009fd0
.L_5:


//--------------------- .nv.info.matmul_kernel    --------------------------
	.section	.nv.info.matmul_kernel,"",@"SHT_CUDA_INFO"
	.sectionflags	@""
	.align	4


	//----- nvinfo : EIATTR_CUDA_API_VERSION
	.align		4
        /*0000*/ 	.byte	0x04, 0x37
        /*0002*/ 	.short	(.L_7 - .L_6)
.L_6:
        /*0004*/ 	.word	0x00000081


	//----- nvinfo : EIATTR_KPARAM_INFO
	.align		4
.L_7:
        /*0008*/ 	.byte	0x04, 0x17
        /*000a*/ 	.short	(.L_9 - .L_8)
.L_8:
        /*000c*/ 	.word	0x00000000
        /*0010*/ 	.short	0x000d
        /*0012*/ 	.short	0x0048
        /*0014*/ 	.byte	0x00, 0xf4, 0x21, 0x00


	//----- nvinfo : EIATTR_KPARAM_INFO
	.align		4
.L_9:
        /*0018*/ 	.byte	0x04, 0x17
        /*001a*/ 	.short	(.L_11 - .L_10)
.L_10:
        /*001c*/ 	.word	0x00000000
        /*0020*/ 	.short	0x000c
        /*0022*/ 	.short	0x0040
        /*0024*/ 	.byte	0x00, 0xf4, 0x21, 0x00


	//----- nvinfo : EIATTR_KPARAM_INFO
	.align		4
.L_11:
        /*0028*/ 	.byte	0x04, 0x17
        /*002a*/ 	.short	(.L_13 - .L_12)
.L_12:
        /*002c*/ 	.word	0x00000000
        /*0030*/ 	.short	0x000b
        /*0032*/ 	.short	0x0038
        /*0034*/ 	.byte	0x00, 0xf0, 0x11, 0x00


	//----- nvinfo : EIATTR_KPARAM_INFO
	.align		4
.L_13:
        /*0038*/ 	.byte	0x04, 0x17
        /*003a*/ 	.short	(.L_15 - .L_14)
.L_14:
        /*003c*/ 	.word	0x00000000
        /*0040*/ 	.short	0x000a
        /*0042*/ 	.short	0x0034
        /*0044*/ 	.byte	0x00, 0xf0, 0x11, 0x00


	//----- nvinfo : EIATTR_KPARAM_INFO
	.align		4
.L_15:
        /*0048*/ 	.byte	0x04, 0x17
        /*004a*/ 	.short	(.L_17 - .L_16)
.L_16:
        /*004c*/ 	.word	0x00000000
        /*0050*/ 	.short	0x0009
        /*0052*/ 	.short	0x0030
        /*0054*/ 	.byte	0x00, 0xf0, 0x11, 0x00


	//----- nvinfo : EIATTR_KPARAM_INFO
	.align		4
.L_17:
        /*0058*/ 	.byte	0x04, 0x17
        /*005a*/ 	.short	(.L_19 - .L_18)
.L_18:
        /*005c*/ 	.word	0x00000000
        /*0060*/ 	.short	0x0008
        /*0062*/ 	.short	0x002c
        /*0064*/ 	.byte	0x00, 0xf0, 0x11, 0x00


	//----- nvinfo : EIATTR_KPARAM_INFO
	.align		4
.L_19:
        /*0068*/ 	.byte	0x04, 0x17
        /*006a*/ 	.short	(.L_21 - .L_20)
.L_20:
        /*006c*/ 	.word	0x00000000
        /*0070*/ 	.short	0x0007
        /*0072*/ 	.short	0x0028
        /*0074*/ 	.byte	0x00, 0xf0, 0x11, 0x00


	//----- nvinfo : EIATTR_KPARAM_INFO
	.align		4
.L_21:
        /*0078*/ 	.byte	0x04, 0x17
        /*007a*/ 	.short	(.L_23 - .L_22)
.L_22:
        /*007c*/ 	.word	0x00000000
        /*0080*/ 	.short	0x0006
        /*0082*/ 	.short	0x0024
        /*0084*/ 	.byte	0x00, 0xf0, 0x11, 0x00


	//----- nvinfo : EIATTR_KPARAM_INFO
	.align		4
.L_23:
        /*0088*/ 	.byte	0x04, 0x17
        /*008a*/ 	.short	(.L_25 - .L_24)
.L_24:
        /*008c*/ 	.word	0x00000000
        /*0090*/ 	.short	0x0005
        /*0092*/ 	.short	0x0020
        /*0094*/ 	.byte	0x00, 0xf0, 0x11, 0x00


	//----- nvinfo : EIATTR_KPARAM_INFO
	.align		4
.L_25:
        /*0098*/ 	.byte	0x04, 0x17
        /*009a*/ 	.short	(.L_27 - .L_26)
.L_26:
        /*009c*/ 	.word	0x00000000
        /*00a0*/ 	.short	0x0004
        /*00a2*/ 	.short	0x001c
        /*00a4*/ 	.byte	0x00, 0xf0, 0x11, 0x00


	//----- nvinfo : EIATTR_KPARAM_INFO
	.align		4
.L_27:
        /*00a8*/ 	.byte	0x04, 0x17
        /*00aa*/ 	.short	(.L_29 - .L_28)
.L_28:
        /*00ac*/ 	.word	0x00000000
        /*00b0*/ 	.short	0x0003
        /*00b2*/ 	.short	0x0018
        /*00b4*/ 	.byte	0x00, 0xf0, 0x11, 0x00


	//----- nvinfo : EIATTR_KPARAM_INFO
	.align		4
.L_29:
        /*00b8*/ 	.byte	0x04, 0x17
        /*00ba*/ 	.short	(.L_31 - .L_30)
.L_30:
        /*00bc*/ 	.word	0x00000000
        /*00c0*/ 	.short	0x0002
        /*00c2*/ 	.short	0x0010
        /*00c4*/ 	.byte	0x00, 0xf4, 0x21, 0x00


	//----- nvinfo : EIATTR_KPARAM_INFO
	.align		4
.L_31:
        /*00c8*/ 	.byte	0x04, 0x17
        /*00ca*/ 	.short	(.L_33 - .L_32)
.L_32:
        /*00cc*/ 	.word	0x00000000
        /*00d0*/ 	.short	0x0001
        /*00d2*/ 	.short	0x0008
        /*00d4*/ 	.byte	0x00, 0xf4, 0x21, 0x00


	//----- nvinfo : EIATTR_KPARAM_INFO
	.align		4
.L_33:
        /*00d8*/ 	.byte	0x04, 0x17
        /*00da*/ 	.short	(.L_35 - .L_34)
.L_34:
        /*00dc*/ 	.word	0x00000000
        /*00e0*/ 	.short	0x0000
        /*00e2*/ 	.short	0x0000
        /*00e4*/ 	.byte	0x00, 0xf4, 0x21, 0x00


	//----- nvinfo : EIATTR_SPARSE_MMA_MASK
	.align		4
.L_35:
        /*00e8*/ 	.byte	0x03, 0x50
        /*00ea*/ 	.short	0x0000


	//----- nvinfo : EIATTR_MAXREG_COUNT
	.align		4
        /*00ec*/ 	.byte	0x03, 0x1b
        /*00ee*/ 	.short	0x00ff


	//----- nvinfo : EIATTR_NUM_BARRIERS
	.align		4
        /*00f0*/ 	.byte	0x02, 0x4c
        /*00f2*/ 	.byte	0x01
	.zero		1


	//----- nvinfo : EIATTR_ANNOTATIONS
	.align		4
        /*00f4*/ 	.byte	0x04, 0x55
        /*00f6*/ 	.short	(.L_37 - .L_36)


	//   ....[0]....
.L_36:
        /*00f8*/ 	.word	0x00000001
        /*00fc*/ 	.byte	0xe0, 0x04, 0x00, 0x00, 0x01, 0x00, 0x00, 0x00, 0x40, 0x05, 0x00, 0x00, 0x01, 0x00, 0x00, 0x00
        /* <DEDUP_REMOVED lines=1089> */
        /*451c*/ 	.byte	0x30, 0x5f, 0x01, 0x00, 0x01, 0x00, 0x00, 0x00, 0x50, 0x5f, 0x01, 0x00


	//----- nvinfo : EIATTR_VRC_CTA_INIT_COUNT
	.align		4
.L_37:
        /*4528*/ 	.byte	0x02, 0x4a
	.zero		1
	.zero		1


	//----- nvinfo : EIATTR_EXIT_INSTR_OFFSETS
	.align		4
        /*452c*/ 	.byte	0x04, 0x1c
        /*452e*/ 	.short	(.L_39 - .L_38)


	//   ....[0]....
.L_38:
        /*4530*/ 	.word	0x001578c0


	//   ....[1]....
        /*4534*/ 	.word	0x001578e0


	//----- nvinfo : EIATTR_REQNTID
	.align		4
.L_39:
        /*4538*/ 	.byte	0x04, 0x10
        /*453a*/ 	.short	(.L_41 - .L_40)
.L_40:
        /*453c*/ 	.word	0x00000040
        /*4540*/ 	.word	0x00000001
        /*4544*/ 	.word	0x00000001


	//----- nvinfo : EIATTR_CBANK_PARAM_SIZE
	.align		4
.L_41:
        /*4548*/ 	.byte	0x03, 0x19
        /*454a*/ 	.short	0x0050


	//----- nvinfo : EIATTR_PARAM_CBANK
	.align		4
        /*454c*/ 	.byte	0x04, 0x0a
        /*454e*/ 	.short	(.L_43 - .L_42)
	.align		4
.L_42:
        /*4550*/ 	.word	index@(.nv.constant0.matmul_kernel)
        /*4554*/ 	.short	0x0380
        /*4556*/ 	.short	0x0050


	//----- nvinfo : EIATTR_SW_WAR
	.align		4
.L_43:
        /*4558*/ 	.byte	0x04, 0x36
        /*455a*/ 	.short	(.L_45 - .L_44)
.L_44:
        /*455c*/ 	.word	0x00000008
.L_45:


//--------------------- .nv.compat                --------------------------
	.section	.nv.compat,"",@"SHT_CUDA_COMPAT_INFO"
	.align	4
        /*0000*/ 	.byte	0x02, 0x02, 0x02, 0x00, 0x02, 0x05, 0x05, 0x00, 0x02, 0x03, 0x00, 0x00, 0x02, 0x06, 0x01, 0x00


//--------------------- .nv.callgraph             --------------------------
	.section	.nv.callgraph,"",@"SHT_CUDA_CALLGRAPH"
	.align	4
	.sectionentsize	8
	.align		4
        /*0000*/ 	.word	0x00000000
	.align		4
        /*0004*/ 	.word	0xffffffff
	.align		4
        /*0008*/ 	.word	0x00000000
	.align		4
        /*000c*/ 	.word	0xfffffffe
	.align		4
        /*0010*/ 	.word	0x00000000
	.align		4
        /*0014*/ 	.word	0xfffffffd
	.align		4
        /*0018*/ 	.word	0x00000000
	.align		4
        /*001c*/ 	.word	0xfffffffc


//--------------------- .text.matmul_kernel       --------------------------
	.section	.text.matmul_kernel,"ax",@progbits
	.align	128
        .global         matmul_kernel
        .type           matmul_kernel,@function
        .size           matmul_kernel,(.L_x_4 - matmul_kernel)
        .other          matmul_kernel,@"STO_CUDA_ENTRY STV_DEFAULT"
matmul_kernel:
.text.matmul_kernel:
[----:B------:R-:W0:Y:S08]  /*0000*/  LDC R1, c[0x0][0x37c] ;  /* 0x0000df00ff017b82 */ /* 0x000e300000000800 */
[----:B------:R-:W1:Y:S01]  /*0010*/  LDC.64 R2, c[0x0][0x398] ;  /* 0x0000e600ff027b82 */ /* 0x000e620000000a00 */
[----:B0-----:R-:W-:Y:S01]  /*0020*/  VIADD R1, R1, 0xffff6030 ;  /* 0xffff603001017836 */ /* 0x001fe20000000000 */
[----:B------:R-:W0:Y:S01]  /*0030*/  S2R R16, SR_TID.X ;  /* 0x0000000000107919 */ /* 0x000e220000002100 */
[----:B------:R-:W2:Y:S01]  /*0040*/  LDCU UR4, c[0x0][0x3a0] ;  /* 0x00007400ff0477ac */ /* 0x000ea20008000800 */
[----:B------:R-:W3:Y:S01]  /*0050*/  LDCU.64 UR42, c[0x0][0x358] ;  /* 0x00006b00ff2a77ac */ /* 0x000ee20008000a00 */
[----:B--2---:R-:W-:Y:S01]  /*0060*/  UIADD3 UR4, UPT, UPT, UR4, 0x7f, URZ ;  /* 0x0000007f04047890 */ /* 0x004fe2000fffe0ff */
[----:B-1----:R-:W-:-:S03]  /*0070*/  VIADD R0, R3, 0xff ;  /* 0x000000ff03007836 */ /* 0x002fc60000000000 */
[----:B------:R-:W-:Y:S02]  /*0080*/  UISETP.GT.AND UP0, UPT, UR4, 0x7f, UPT ;  /* 0x0000007f0400788c */ /* 0x000fe4000bf04270 */
[----:B------:R-:W-:-:S04]  /*0090*/  SHF.R.S32.HI R5, RZ, 0x1f, R0 ;  /* 0x0000001fff057819 */ /* 0x000fc80000011400 */
[----:B------:R-:W-:Y:S02]  /*00a0*/  LEA.HI R5, R5, R0, RZ, 0x8 ;  /* 0x0000000005057211 */ /* 0x000fe400078f40ff */
[----:B0-----:R-:W-:Y:S02]  /*00b0*/  LOP3.LUT R18, R16, 0x3f, RZ, 0xc0, !PT ;  /* 0x0000003f10127812 */ /* 0x001fe400078ec0ff */
[----:B------:R-:W-:Y:S02]  /*00c0*/  SHF.R.S32.HI R0, RZ, 0x8, R5 ;  /* 0x00000008ff007819 */ /* 0x000fe40000011405 */
[----:B------:R-:W0:Y:S03]  /*00d0*/  S2R R5, SR_CTAID.X ;  /* 0x0000000000057919 */ /* 0x000e260000002500 */
[----:B------:R-:W-:-:S05]  /*00e0*/  IMAD.SHL.U32 R0, R0, 0x8, RZ ;  /* 0x0000000800007824 */ /* 0x000fca00078e00ff */
[-C--:B------:R-:W-:Y:S02]  /*00f0*/  IABS R9, R0.reuse ;  /* 0x0000000000097213 */ /* 0x080fe40000000000 */
[----:B------:R-:W-:Y:S02]  /*0100*/  IABS R12, R0 ;  /* 0x00000000000c7213 */ /* 0x000fe40000000000 */
[----:B------:R-:W1:Y:S08]  /*0110*/  I2F.RP R4, R9 ;  /* 0x0000000900047306 */ /* 0x000e700000209400 */
[----:B-1----:R-:W1:Y:S01]  /*0120*/  MUFU.RCP R4, R4 ;  /* 0x0000000400047308 */ /* 0x002e620000001000 */
[----:B0-----:R-:W-:Y:S01]  /*0130*/  IABS R10, R5 ;  /* 0x00000005000a7213 */ /* 0x001fe20000000000 */
[----:B-1----:R-:W-:-:S02]  /*0140*/  VIADD R6, R4, 0xffffffe ;  /* 0x0ffffffe04067836 */ /* 0x002fc40000000000 */
[----:B------:R-:W-:-:S04]  /*0150*/  IMAD.MOV R4, RZ, RZ, -R12 ;  /* 0x000000ffff047224 */ /* 0x000fc800078e0a0c */
[----:B------:R0:W1:Y:S02]  /*0160*/  F2I.FTZ.U32.TRUNC.NTZ R7, R6 ;  /* 0x0000000600077305 */ /* 0x000064000021f000 */
[----:B0-----:R-:W-:Y:S02]  /*0170*/  IMAD.MOV.U32 R6, RZ, RZ, RZ ;  /* 0x000000ffff067224 */ /* 0x001fe400078e00ff */
[----:B-1----:R-:W-:-:S04]  /*0180*/  IMAD.MOV R8, RZ, RZ, -R7 ;  /* 0x000000ffff087224 */ /* 0x002fc800078e0a07 */
[----:B------:R-:W-:Y:S02]  /*0190*/  IMAD R11, R8, R9, RZ ;  /* 0x00000009080b7224 */ /* 0x000fe400078e02ff */
[----:B------:R-:W-:Y:S02]  /*01a0*/  IMAD.MOV.U32 R8, RZ, RZ, R10 ;  /* 0x000000ffff087224 */ /* 0x000fe400078e000a */
[----:B------:R-:W-:-:S06]  /*01b0*/  IMAD.HI.U32 R7, R7, R11, R6 ;  /* 0x0000000b07077227 */ /* 0x000fcc00078e0006 */
[----:B------:R-:W-:-:S04]  /*01c0*/  IMAD.HI.U32 R7, R7, R8, RZ ;  /* 0x0000000807077227 */ /* 0x000fc800078e00ff */
[----:B------:R-:W-:-:S05]  /*01d0*/  IMAD R4, R7, R4, R8 ;  /* 0x0000000407047224 */ /* 0x000fca00078e0208 */
[----:B------:R-:W-:-:S13]  /*01e0*/  ISETP.GT.U32.AND P1, PT, R9, R4, PT ;  /* 0x000000040900720c */ /* 0x000fda0003f24070 */
[----:B------:R-:W-:Y:S02]  /*01f0*/  @!P1 IMAD.IADD R4, R4, 0x1, -R9 ;  /* 0x0000000104049824 */ /* 0x000fe400078e0a09 */
[----:B------:R-:W-:Y:S01]  /*0200*/  @!P1 VIADD R7, R7, 0x1 ;  /* 0x0000000107079836 */ /* 0x000fe20000000000 */
[----:B------:R-:W-:Y:S02]  /*0210*/  ISETP.NE.AND P1, PT, R0, RZ, PT ;  /* 0x000000ff0000720c */ /* 0x000fe40003f25270 */
[----:B------:R-:W-:Y:S02]  /*0220*/  ISETP.GE.U32.AND P0, PT, R4, R9, PT ;  /* 0x000000090400720c */ /* 0x000fe40003f06070 */
[----:B------:R-:W-:-:S04]  /*0230*/  LOP3.LUT R4, R5, R0, RZ, 0x3c, !PT ;  /* 0x0000000005047212 */ /* 0x000fc800078e3cff */
[----:B------:R-:W-:Y:S01]  /*0240*/  ISETP.GE.AND P2, PT, R4, RZ, PT ;  /* 0x000000ff0400720c */ /* 0x000fe20003f46270 */
[----:B------:R-:W-:-:S06]  /*0250*/  VIADD R4, R2, 0xff ;  /* 0x000000ff02047836 */ /* 0x000fcc0000000000 */
[----:B------:R-:W-:-:S04]  /*0260*/  @P0 VIADD R7, R7, 0x1 ;  /* 0x0000000107070836 */ /* 0x000fc80000000000 */
[----:B------:R-:W-:Y:S01]  /*0270*/  IMAD.MOV.U32 R6, RZ, RZ, R7 ;  /* 0x000000ffff067224 */ /* 0x000fe200078e0007 */
[----:B------:R-:W-:-:S03]  /*0280*/  SHF.R.S32.HI R7, RZ, 0x1f, R4 ;  /* 0x0000001fff077819 */ /* 0x000fc60000011404 */
[----:B------:R-:W-:Y:S01]  /*0290*/  @!P2 IMAD.MOV R6, RZ, RZ, -R6 ;  /* 0x000000ffff06a224 */ /* 0x000fe200078e0a06 */
[----:B------:R-:W-:Y:S02]  /*02a0*/  @!P1 LOP3.LUT R6, RZ, R0, RZ, 0x33, !PT ;  /* 0x00000000ff069212 */ /* 0x000fe400078e33ff */
[----:B------:R-:W-:-:S03]  /*02b0*/  LEA.HI R7, R7, R4, RZ, 0x8 ;  /* 0x0000000407077211 */ /* 0x000fc600078f40ff */
[----:B------:R-:W-:Y:S02]  /*02c0*/  IMAD.SHL.U32 R4, R6, 0x8, RZ ;  /* 0x0000000806047824 */ /* 0x000fe400078e00ff */
[----:B------:R-:W-:-:S03]  /*02d0*/  IMAD.MOV R6, RZ, RZ, -R6 ;  /* 0x000000ffff067224 */ /* 0x000fc600078e0a06 */
[----:B------:R-:W-:Y:S01]  /*02e0*/  LEA.HI.SX32 R7, R7, -R4, 0x18 ;  /* 0x8000000407077211 */ /* 0x000fe200078fc2ff */
[----:B------:R-:W-:Y:S02]  /*02f0*/  IMAD R15, R0, R6, R5 ;  /* 0x00000006000f7224 */ /* 0x000fe400078e0205 */
[----:B------:R-:W-:Y:S01]  /*0300*/  IMAD.MOV.U32 R6, RZ, RZ, RZ ;  /* 0x000000ffff067224 */ /* 0x000fe200078e00ff */
[----:B------:R-:W-:Y:S02]  /*0310*/  VIMNMX R8, PT, PT, R7, 0x8, PT ;  /* 0x0000000807087848 */ /* 0x000fe40003fe0100 */
[----:B------:R-:W-:Y:S02]  /*0320*/  IABS R13, R15 ;  /* 0x0000000f000d7213 */ /* 0x000fe40000000000 */
[----:B------:R-:W-:-:S04]  /*0330*/  IABS R11, R8 ;  /* 0x00000008000b7213 */ /* 0x000fc80000000000 */
[----:B------:R-:W0:Y:S08]  /*0340*/  I2F.RP R9, R11 ;  /* 0x0000000b00097306 */ /* 0x000e300000209400 */
[----:B0-----:R-:W0:Y:S02]  /*0350*/  MUFU.RCP R9, R9 ;  /* 0x0000000900097308 */ /* 0x001e240000001000 */
[----:B0-----:R-:W-:-:S06]  /*0360*/  VIADD R7, R9, 0xffffffe ;  /* 0x0ffffffe09077836 */ /* 0x001fcc0000000000 */
[----:B------:R-:W0:Y:S02]  /*0370*/  F2I.FTZ.U32.TRUNC.NTZ R7, R7 ;  /* 0x0000000700077305 */ /* 0x000e24000021f000 */
[----:B0-----:R-:W-:-:S04]  /*0380*/  IMAD.MOV R10, RZ, RZ, -R7 ;  /* 0x000000ffff0a7224 */ /* 0x001fc800078e0a07 */
[----:B------:R-:W-:-:S04]  /*0390*/  IMAD.MOV.U32 R0, RZ, RZ, R10 ;  /* 0x000000ffff007224 */ /* 0x000fc800078e000a */
[----:B------:R-:W-:Y:S01]  /*03a0*/  IMAD R5, R0, R11, RZ ;  /* 0x0000000b00057224 */ /* 0x000fe200078e02ff */
[----:B------:R-:W-:-:S03]  /*03b0*/  IABS R0, R8 ;  /* 0x0000000800007213 */ /* 0x000fc60000000000 */
[----:B------:R-:W-:-:S04]  /*03c0*/  IMAD.HI.U32 R6, R7, R5, R6 ;  /* 0x0000000507067227 */ /* 0x000fc800078e0006 */
[----:B------:R-:W-:Y:S02]  /*03d0*/  IMAD.MOV R0, RZ, RZ, -R0 ;  /* 0x000000ffff007224 */ /* 0x000fe400078e0a00 */
        /* <DEDUP_REMOVED lines=8> */
[----:B------:R-:W-:-:S07]  /*0460*/  ISETP.GE.AND P2, PT, R0, RZ, PT ;  /* 0x000000ff0000720c */ /* 0x000fce0003f46270 */
[----:B------:R-:W-:-:S06]  /*0470*/  @P0 VIADD R6, R6, 0x1 ;  /* 0x0000000106060836 */ /* 0x000fcc0000000000 */
[----:B------:R-:W-:Y:S01]  /*0480*/  @!P2 IMAD.MOV R6, RZ, RZ, -R6 ;  /* 0x000000ffff06a224 */ /* 0x000fe200078e0a06 */
[----:B------:R-:W-:-:S05]  /*0490*/  @!P1 LOP3.LUT R6, RZ, R8, RZ, 0x33, !PT ;  /* 0x00000008ff069212 */ /* 0x000fca00078e33ff */
[----:B------:R-:W-:Y:S02]  /*04a0*/  IMAD.MOV R5, RZ, RZ, -R6 ;  /* 0x000000ffff057224 */ /* 0x000fe400078e0a06 */
[----:B------:R-:W-:Y:S02]  /*04b0*/  IMAD.SHL.U32 R17, R6, 0x100, RZ ;  /* 0x0000010006117824 */ /* 0x000fe400078e00ff */
[----:B------:R-:W-:Y:S02]  /*04c0*/  IMAD R5, R8, R5, R15 ;  /* 0x0000000508057224 */ /* 0x000fe400078e020f */
[C---:B------:R-:W-:Y:S01]  /*04d0*/  VIADD R0, R17.reuse, 0x2 ;  /* 0x0000000211007836 */ /* 0x040fe20000000000 */
[----:B------:R-:W-:Y:S01]  /*04e0*/  STL [R1+0x1830], R17 ;  /* 0x0018301101007387 */ /* 0x000fe20000100800 */
[----:B------:R-:W-:Y:S02]  /*04f0*/  IMAD.IADD R4, R4, 0x1, R5 ;  /* 0x0000000104047824 */ /* 0x000fe400078e0205 */
[----:B------:R-:W-:-:S02]  /*0500*/  VIADD R5, R17, 0x1 ;  /* 0x0000000111057836 */ /* 0x000fc40000000000 */
[C---:B------:R-:W-:Y:S01]  /*0510*/  VIADD R6, R17.reuse, 0x3 ;  /* 0x0000000311067836 */ /* 0x040fe20000000000 */
[----:B------:R-:W-:Y:S01]  /*0520*/  PRMT R24, R18, 0x6540, R4 ;  /* 0x0000654012187816 */ /* 0x000fe20000000004 */
[C---:B------:R-:W-:Y:S01]  /*0530*/  VIADD R14, R17.reuse, 0x57 ;  /* 0x00000057110e7836 */ /* 0x040fe20000000000 */
[----:B------:R0:W-:Y:S01]  /*0540*/  STL [R1+0x594], R5 ;  /* 0x0005940501007387 */ /* 0x0001e20000100800 */
[C---:B------:R-:W-:Y:S02]  /*0550*/  VIADD R15, R17.reuse, 0x69 ;  /* 0x00000069110f7836 */ /* 0x040fe40000000000 */
[C---:B------:R-:W-:Y:S01]  /*0560*/  VIADD R23, R17.reuse, 0xf0 ;  /* 0x000000f011177836 */ /* 0x040fe20000000000 */
[----:B------:R1:W-:Y:S01]  /*0570*/  STL [R1+0x590], R0 ;  /* 0x0005900001007387 */ /* 0x0003e20000100800 */
[C---:B------:R-:W-:Y:S02]  /*0580*/  VIADD R22, R17.reuse, 0xf1 ;  /* 0x000000f111167836 */ /* 0x040fe40000000000 */
[C---:B------:R-:W-:Y:S01]  /*0590*/  VIADD R21, R17.reuse, 0xf2 ;  /* 0x000000f211157836 */ /* 0x040fe20000000000 */
[----:B------:R2:W-:Y:S01]  /*05a0*/  STL [R1+0x58c], R6 ;  /* 0x00058c0601007387 */ /* 0x0005e20000100800 */
[----:B------:R-:W-:-:S02]  /*05b0*/  VIADD R20, R17, 0xf3 ;  /* 0x000000f311147836 */ /* 0x000fc40000000000 */
[C---:B0-----:R-:W-:Y:S02]  /*05c0*/  VIADD R5, R17.reuse, 0x4 ;  /* 0x0000000411057836 */ /* 0x041fe40000000000 */
[C---:B------:R-:W-:Y:S02]  /*05d0*/  VIADD R19, R17.reuse, 0xf4 ;  /* 0x000000f411137836 */ /* 0x040fe40000000000 */
[C---:B-1----:R-:W-:Y:S01]  /*05e0*/  VIADD R0, R17.reuse, 0x5 ;  /* 0x0000000511007836 */ /* 0x042fe20000000000 */
[----:B------:R0:W-:Y:S01]  /*05f0*/  STL [R1+0x588], R5 ;  /* 0x0005880501007387 */ /* 0x0001e20000100800 */
[C---:B------:R-:W-:Y:S02]  /*0600*/  VIADD R13, R17.reuse, 0xf6 ;  /* 0x000000f6110d7836 */ /* 0x040fe40000000000 */
[C---:B--2---:R-:W-:Y:S01]  /*0610*/  VIADD R6, R17.reuse, 0x6 ;  /* 0x0000000611067836 */ /* 0x044fe20000000000 */
[----:B------:R1:W-:Y:S01]  /*0620*/  STL [R1+0x584], R0 ;  /* 0x0005840001007387 */ /* 0x0003e20000100800 */
[----:B------:R-:W-:-:S02]  /*0630*/  VIADD R12, R17, 0xf7 ;  /* 0x000000f7110c7836 */ /* 0x000fc40000000000 */
[C---:B------:R-:W-:Y:S01]  /*0640*/  VIADD R11, R17.reuse, 0xf8 ;  /* 0x000000f8110b7836 */ /* 0x040fe20000000000 */
[----:B------:R2:W-:Y:S01]  /*0650*/  STL [R1+0x580], R6 ;  /* 0x0005800601007387 */ /* 0x0005e20000100800 */
[C---:B------:R-:W-:Y:S02]  /*0660*/  VIADD R10, R17.reuse, 0xf9 ;  /* 0x000000f9110a7836 */ /* 0x040fe40000000000 */
[C---:B0-----:R-:W-:Y:S02]  /*0670*/  VIADD R5, R17.reuse, 0x7 ;  /* 0x0000000711057836 */ /* 0x041fe40000000000 */
[C---:B------:R-:W-:Y:S02]  /*0680*/  VIADD R9, R17.reuse, 0xfa ;  /* 0x000000fa11097836 */ /* 0x040fe40000000000 */
[C---:B-1----:R-:W-:Y:S01]  /*0690*/  VIADD R0, R17.reuse, 0x8 ;  /* 0x0000000811007836 */ /* 0x042fe20000000000 */
[----:B------:R0:W-:Y:S01]  /*06a0*/  STL [R1+0x57c], R5 ;  /* 0x00057c0501007387 */ /* 0x0001e20000100800 */
[----:B------:R-:W-:-:S02]  /*06b0*/  VIADD R8, R17, 0xfb ;  /* 0x000000fb11087836 */ /* 0x000fc40000000000 */
[C---:B--2---:R-:W-:Y:S01]  /*06c0*/  VIADD R6, R17.reuse, 0x9 ;  /* 0x0000000911067836 */ /* 0x044fe20000000000 */
[----:B------:R1:W-:Y:S01]  /*06d0*/  STL [R1+0x574], R0 ;  /* 0x0005740001007387 */ /* 0x0003e20000100800 */
[----:B------:R-:W-:-:S03]  /*06e0*/  VIADD R7, R17, 0xfc ;  /* 0x000000fc11077836 */ /* 0x000fc60000000000 */
[----:B------:R2:W-:Y:S01]  /*06f0*/  STL [R1+0x570], R6 ;  /* 0x0005700601007387 */ /* 0x0005e20000100800 */
[C---:B0-----:R-:W-:Y:S02]  /*0700*/  VIADD R5, R17.reuse, 0xa ;  /* 0x0000000a11057836 */ /* 0x041fe40000000000 */
[----:B-1----:R-:W-:-:S03]  /*0710*/  VIADD R0, R17, 0xb ;  /* 0x0000000b11007836 */ /* 0x002fc60000000000 */
[----:B------:R0:W-:Y:S01]  /*0720*/  STL [R1+0x56c], R5 ;  /* 0x00056c0501007387 */ /* 0x0001e20000100800 */
[----:B--2---:R-:W-:-:S03]  /*0730*/  VIADD R6, R17, 0xc ;  /* 0x0000000c11067836 */ /* 0x004fc60000000000 */
[----:B------:R1:W-:Y:S04]  /*0740*/  STL [R1+0x568], R0 ;  /* 0x0005680001007387 */ /* 0x0003e80000100800 */
        /* <DEDUP_REMOVED lines=155> */
[----:B------:R1:W-:Y:S01]  /*1100*/  STL [R1+0x39c], R0 ;  /* 0x00039c0001007387 */ /* 0x0003e20000100800 */
[C---:B0-----:R-:W-:Y:S02]  /*1110*/  VIADD R5, R17.reuse, 0x5b ;  /* 0x0000005b11057836 */ /* 0x041fe40000000000 */
[----:B-1----:R-:W-:-:S03]  /*1120*/  VIADD R0, R17, 0x5c ;  /* 0x0000005c11007836 */ /* 0x002fc60000000000 */
[----:B------:R0:W-:Y:S04]  /*1130*/  STL [R1+0x398], R5 ;  /* 0x0003980501007387 */ /* 0x0001e80000100800 */
        /* <DEDUP_REMOVED lines=33> */
[C---:B-1----:R-:W-:Y:S02]  /*1350*/  VIADD R0, R17.reuse, 0x6e ;  /* 0x0000006e11007836 */ /* 0x042fe40000000000 */
[----:B--2---:R-:W-:-:S03]  /*1360*/  VIADD R6, R17, 0x70 ;  /* 0x0000007011067836 */ /* 0x004fc60000000000 */
        /* <DEDUP_REMOVED lines=249> */
[----:B0-----:R-:W-:Y:S02]  /*2300*/  IMAD.SHL.U32 R0, R4, 0x100, RZ ;  /* 0x0000010004007824 */ /* 0x001fe400078e00ff */
[C---:B------:R-:W-:Y:S02]  /*2310*/  VIADD R4, R17.reuse, 0xee ;  /* 0x000000ee11047836 */ /* 0x040fe40000000000 */
[C---:B-1----:R-:W-:Y:S02]  /*2320*/  VIADD R5, R17.reuse, 0xec ;  /* 0x000000ec11057836 */ /* 0x042fe40000000000 */
[----:B--2---:R-:W-:-:S03]  /*2330*/  VIADD R6, R17, 0xed ;  /* 0x000000ed11067836 */ /* 0x004fc60000000000 */
[----:B------:R0:W-:Y:S04]  /*2340*/  STL [R1+0x1c], R5 ;  /* 0x00001c0501007387 */ /* 0x0001e80000100800 */
[----:B------:R1:W-:Y:S01]  /*2350*/  STL [R1+0x18], R6 ;  /* 0x0000180601007387 */ /* 0x0003e20000100800 */
[----:B0-----:R-:W-:Y:S01]  /*2360*/  LOP3.LUT R5, R0, 0x40, R18, 0xfe, !PT ;  /* 0x0000004000057812 */ /* 0x001fe200078efe12 */
[C---:B------:R-:W-:Y:S02]  /*2370*/  VIADD R0, R17.reuse, 0xef ;  /* 0x000000ef11007836 */ /* 0x040fe40000000000 */
[C---:B------:R-:W-:Y:S02]  /*2380*/  VIADD R18, R17.reuse, 0xf5 ;  /* 0x000000f511127836 */ /* 0x040fe40000000000 */
[----:B------:R0:W-:Y:S01]  /*2390*/  STL [R1+0x1838], R5 ;  /* 0x0018380501007387 */ /* 0x0001e20000100800 */
[----:B-1----:R-:W-:-:S03]  /*23a0*/  VIADD R6, R17, 0xfd ;  /* 0x000000fd11067836 */ /* 0x002fc60000000000 */
[----:B------:R-:W-:Y:S04]  /*23b0*/  STL [R1+0x1834], R24 ;  /* 0x0018341801007387 */ /* 0x000fe80000100800 */
[----:B------:R1:W-:Y:S01]  /*23c0*/  STL [R1+0x14], R4 ;  /* 0x0000140401007387 */ /* 0x0003e20000100800 */
[----:B0-----:R-:W-:-:S03]  /*23d0*/  VIADD R5, R17, 0xfe ;  /* 0x000000fe11057836 */ /* 0x001fc60000000000 */
[----:B------:R0:W-:Y:S01]  /*23e0*/  STL [R1+0x10], R0 ;  /* 0x0000100001007387 */ /* 0x0001e20000100800 */
[----:B-1----:R-:W-:Y:S01]  /*23f0*/  VIADD R4, R17, 0xff ;  /* 0x000000ff11047836 */ /* 0x002fe20000000000 */
[C---:B------:R-:W-:Y:S02]  /*2400*/  LOP3.LUT R17, R24.reuse, 0x80, RZ, 0xfc, !PT ;  /* 0x0000008018117812 */ /* 0x040fe400078efcff */
[----:B0-----:R-:W-:-:S05]  /*2410*/  LOP3.LUT R0, R24, 0xc0, RZ, 0xfc, !PT ;  /* 0x000000c018007812 */ /* 0x001fca00078efcff */
[----:B------:R0:W-:Y:S04]  /*2420*/  STL [R1+0x183c], R0 ;  /* 0x00183c0001007387 */ /* 0x0001e80000100800 */
[----:B------:R0:W-:Y:S01]  /*2430*/  STL [R1+0x1900], R17 ;  /* 0x0019001101007387 */ /* 0x0001e20000100800 */
[----:B---3--:R-:W-:Y:S05]  /*2440*/  BRA.U UP0, `(.L_x_0) ;  /* 0x0000004100107547 */ /* 0x008fea000b800000 */
[----:B------:R1:W-:Y:S01]  /*2450*/  STL [R1+0x220], RZ ;  /* 0x000220ff01007387 */ /* 0x0003e20000100800 */
[----:B0-----:R-:W-:-:S03]  /*2460*/  IMAD.SHL.U32 R0, R16, 0x20, RZ ;  /* 0x0000002010007824 */ /* 0x001fc600078e00ff */
[----:B------:R1:W-:Y:S02]  /*2470*/  STL [R1+0x224], RZ ;  /* 0x000224ff01007387 */ /* 0x0003e40000100800 */
[----:B------:R-:W-:Y:S02]  /*2480*/  LOP3.LUT R0, R0, 0x400, RZ, 0xc0, !PT ;  /* 0x0000040000007812 */ /* 0x000fe400078ec0ff */
[----:B------:R1:W-:Y:S04]  /*2490*/  STL [R1+0x228], RZ ;  /* 0x000228ff01007387 */ /* 0x0003e80000100800 */
        /* <DEDUP_REMOVED lines=963> */
[----:B------:R1:W-:Y:S04]  /*60d0*/  STL [R1+0x48c8], R0 ;  /* 0x0048c80001007387 */ /* 0x0003e80000100800 */
        /* <DEDUP_REMOVED lines=57> */
[----:B------:R1:W-:Y:S01]  /*6470*/  STL [R1+0x5ec], RZ ;  /* 0x0005ecff01007387 */ /* 0x0003e20000100800 */
[----:B------:R-:W-:Y:S05]  /*6480*/  BRA `(.L_x_1) ;  /* 0x00000edc00587947 */ /* 0x000fea0003800000 */
.L_x_0:
[----:B------:R-:W-:Y:S01]  /*6490*/  STL [R1+0x4a74], R13 ;  /* 0x004a740d01007387 */ /* 0x000fe20000100800 */
[----:B0-----:R-:W-:Y:S01]  /*64a0*/  IABS R0, R2 ;  /* 0x0000000200007213 */ /* 0x001fe20000000000 */
[----:B------:R-:W0:Y:S02]  /*64b0*/  LDCU UR53, c[0x0][0x3a4] ;  /* 0x00007480ff3577ac */ /* 0x000e240008000800 */
[----:B------:R-:W-:Y:S01]  /*64c0*/  STL [R1+0x4a70], R18 ;  /* 0x004a701201007387 */ /* 0x000fe20000100800 */
[----:B------:R-:W-:Y:S01]  /*64d0*/  IABS R28, R3 ;  /* 0x00000003001c7213 */ /* 0x000fe20000000000 */
[----:B------:R-:W1:Y:S02]  /*64e0*/  LDCU.128 UR24, c[0x0][0x380] ;  /* 0x00007000ff1877ac */ /* 0x000e640008000c00 */
[----:B------:R-:W-:Y:S01]  /*64f0*/  STL [R1+0x4a6c], R19 ;  /* 0x004a6c1301007387 */ /* 0x000fe20000100800 */
[----:B------:R-:W-:Y:S01]  /*6500*/  IABS R26, R24 ;  /* 0x00000018001a7213 */ /* 0x000fe20000000000 */
[----:B------:R-:W2:Y:S02]  /*6510*/  LDCU UR11, c[0x0][0x3b0] ;  /* 0x00007600ff0b77ac */ /* 0x000ea40008000800 */
[----:B------:R3:W-:Y:S01]  /*6520*/  STL [R1+0x4a68], R20 ;  /* 0x004a681401007387 */ /* 0x0007e20000100800 */
[----:B------:R-:W-:Y:S01]  /*6530*/  ISETP.GE.AND P4, PT, R4, RZ, PT ;  /* 0x000000ff0400720c */ /* 0x000fe20003f86270 */
[----:B------:R-:W4:Y:S01]  /*6540*/  LDCU UR54, c[0x0][0x3a8] ;  /* 0x00007500ff3677ac */ /* 0x000f220008000800 */
[----:B------:R-:W-:Y:S01]  /*6550*/  ISETP.GE.AND P3, PT, R5, RZ, PT ;  /* 0x000000ff0500720c */ /* 0x000fe20003f66270 */
[----:B------:R-:W5:Y:S01]  /*6560*/  LDCU UR55, c[0x0][0x3a8] ;  /* 0x00007500ff3777ac */ /* 0x000f620008000800 */
[----:B---3--:R-:W3:Y:S01]  /*6570*/  LDL R20, [R1+0x1838] ;  /* 0x0018380001147983 */ /* 0x008ee20000100800 */
[----:B------:R-:W0:Y:S03]  /*6580*/  LDCU UR56, c[0x0][0x3a8] ;  /* 0x00007500ff3877ac */ /* 0x000e260008000800 */
[----:B------:R1:W-:Y:S01]  /*6590*/  STL [R1+0x4a64], R21 ;  /* 0x004a641501007387 */ /* 0x0003e20000100800 */
[----:B------:R-:W0:Y:S01]  /*65a0*/  LDCU UR57, c[0x0][0x3a8] ;  /* 0x00007500ff3977ac */ /* 0x000e220008000800 */
[----:B------:R-:W0:Y:S01]  /*65b0*/  LDCU UR58, c[0x0][0x3a8] ;  /* 0x00007500ff3a77ac */ /* 0x000e220008000800 */
[----:B------:R-:W0:Y:S01]  /*65c0*/  LDCU UR59, c[0x0][0x3a8] ;  /* 0x00007500ff3b77ac */ /* 0x000e220008000800 */
[----:B-1----:R-:W2:Y:S01]  /*65d0*/  LDL R21, [R1+0x1900] ;  /* 0x0019000001157983 */ /* 0x002ea20000100800 */
[----:B------:R-:W1:Y:S03]  /*65e0*/  LDCU UR60, c[0x0][0x3a8] ;  /* 0x00007500ff3c77ac */ /* 0x000e660008000800 */
[----:B------:R0:W-:Y:S01]  /*65f0*/  STL [R1+0x4a60], R22 ;  /* 0x004a601601007387 */ /* 0x0001e20000100800 */
[----:B------:R-:W1:Y:S01]  /*6600*/  LDCU UR61, c[0x0][0x3a8] ;  /* 0x00007500ff3d77ac */ /* 0x000e620008000800 */
[----:B------:R-:W1:Y:S02]  /*6610*/  LDCU UR62, c[0x0][0x3a8] ;  /* 0x00007500ff3e77ac */ /* 0x000e640008000800 */
[----:B0-----:R-:W4:Y:S01]  /*6620*/  LDL R22, [R1+0x183c] ;  /* 0x00183c0001167983 */ /* 0x001f220000100800 */
[----:B------:R-:W0:Y:S01]  /*6630*/  I2F.RP R16, R28 ;  /* 0x0000001c00107306 */ /* 0x000e220000209400 */
[----:B------:R-:W0:Y:S02]  /*6640*/  LDCU UR63, c[0x0][0x3a8] ;  /* 0x00007500ff3f77ac */ /* 0x000e240008000800 */
[----:B------:R1:W-:Y:S01]  /*6650*/  STL [R1+0x4a5c], R23 ;  /* 0x004a5c1701007387 */ /* 0x0003e20000100800 */
[----:B------:R-:W0:Y:S03]  /*6660*/  LDCU UR64, c[0x0][0x3a8] ;  /* 0x00007500ff4077ac */ /* 0x000e260008000800 */
[----:B------:R5:W-:Y:S01]  /*6670*/  STL [R1+0x4a4c], R3 ;  /* 0x004a4c0301007387 */ /* 0x000be20000100800 */
[----:B------:R-:W2:Y:S01]  /*6680*/  LDCU UR65, c[0x0][0x3a8] ;  /* 0x00007500ff4177ac */ /* 0x000ea20008000800 */
[----:B-1----:R-:W-:Y:S01]  /*6690*/  IMAD.MOV.U32 R23, RZ, RZ, R14 ;  /* 0x000000ffff177224 */ /* 0x002fe200078e000e */
[----:B------:R-:W1:Y:S01]  /*66a0*/  LDCU UR66, c[0x0][0x3a8] ;  /* 0x00007500ff4277ac */ /* 0x000e620008000800 */
[----:B------:R-:W1:Y:S01]  /*66b0*/  I2F.RP R14, R0 ;  /* 0x00000000000e7306 */ /* 0x000e620000209400 */
[----:B-----5:R-:W-:Y:S01]  /*66c0*/  IMAD.MOV.U32 R3, RZ, RZ, R15 ;  /* 0x000000ffff037224 */ /* 0x020fe200078e000f */
[----:B------:R-:W5:Y:S01]  /*66d0*/  LDCU UR67, c[0x0][0x3a8] ;  /* 0x00007500ff4377ac */ /* 0x000f620008000800 */
[----:B------:R-:W2:Y:S05]  /*66e0*/  LDCU UR68, c[0x0][0x3a8] ;  /* 0x00007500ff4477ac */ /* 0x000eaa0008000800 */
[----:B0-----:R-:W0:Y:S01]  /*66f0*/  MUFU.RCP R16, R16 ;  /* 0x0000001000107308 */ /* 0x001e220000001000 */
[----:B------:R-:W2:Y:S01]  /*6700*/  LDCU UR69, c[0x0][0x3a8] ;  /* 0x00007500ff4577ac */ /* 0x000ea20008000800 */
[----:B------:R-:W2:Y:S06]  /*6710*/  LDCU UR70, c[0x0][0x3a8] ;  /* 0x00007500ff4677ac */ /* 0x000eac0008000800 */
[----:B-1----:R-:W1:Y:S01]  /*6720*/  MUFU.RCP R14, R14 ;  /* 0x0000000e000e7308 */ /* 0x002e620000001000 */
[----:B------:R-:W2:Y:S01]  /*6730*/  LDCU UR71, c[0x0][0x3a8] ;  /* 0x00007500ff4777ac */ /* 0x000ea20008000800 */
[----:B------:R-:W2:Y:S01]  /*6740*/  LDCU UR72, c[0x0][0x3a8] ;  /* 0x00007500ff4877ac */ /* 0x000ea20008000800 */
[----:B0-----:R-:W-:Y:S01]  /*6750*/  VIADD R16, R16, 0xffffffe ;  /* 0x0ffffffe10107836 */ /* 0x001fe20000000000 */
[----:B------:R-:W0:Y:S04]  /*6760*/  LDCU UR73, c[0x0][0x3a8] ;  /* 0x00007500ff4977ac */ /* 0x000e280008000800 */
[----:B------:R5:W-:Y:S01]  /*6770*/  F2I.FTZ.U32.TRUNC.NTZ R17, R16 ;  /* 0x0000001000117305 */ /* 0x000be2000021f000 */
[----:B------:R-:W0:Y:S01]  /*6780*/  LDCU UR74, c[0x0][0x3a8] ;  /* 0x00007500ff4a77ac */ /* 0x000e220008000800 */
[----:B-1----:R-:W-:Y:S01]  /*6790*/  VIADD R14, R14, 0xffffffe ;  /* 0x0ffffffe0e0e7836 */ /* 0x002fe20000000000 */
[----:B------:R-:W1:Y:S05]  /*67a0*/  LDCU UR75, c[0x0][0x3a8] ;  /* 0x00007500ff4b77ac */ /* 0x000e6a0008000800 */
[----:B------:R-:W0:Y:S01]  /*67b0*/  F2I.FTZ.U32.TRUNC.NTZ R15, R14 ;  /* 0x0000000e000f7305 */ /* 0x000e22000021f000 */
[----:B-----5:R-:W-:Y:S01]  /*67c0*/  IMAD.MOV.U32 R16, RZ, RZ, RZ ;  /* 0x000000ffff107224 */ /* 0x020fe200078e00ff */
[----:B------:R-:W5:Y:S01]  /*67d0*/  LDCU UR4, c[0x0][0x3a8] ;  /* 0x00007500ff0477ac */ /* 0x000f620008000800 */
[----:B------:R-:W1:Y:S01]  /*67e0*/  LDCU UR5, c[0x0][0x3a8] ;  /* 0x00007500ff0577ac */ /* 0x000e620008000800 */
[----:B------:R-:W1:Y:S01]  /*67f0*/  LDCU UR6, c[0x0][0x3a8] ;  /* 0x00007500ff0677ac */ /* 0x000e620008000800 */
[----:B------:R-:W1:Y:S01]  /*6800*/  LDCU UR7, c[0x0][0x3a8] ;  /* 0x00007500ff0777ac */ /* 0x000e620008000800 */
[----:B0-----:R-:W-:Y:S01]  /*6810*/  IMAD.MOV R14, RZ, RZ, -R15 ;  /* 0x000000ffff0e7224 */ /* 0x001fe200078e0a0f */
[----:B------:R-:W0:Y:S03]  /*6820*/  LDCU UR8, c[0x0][0x3a8] ;  /* 0x00007500ff0877ac */ /* 0x000e260008000800 */
[----:B------:R-:W-:-:S02]  /*6830*/  IMAD R27, R14, R0, RZ ;  /* 0x000000000e1b7224 */ /* 0x000fc400078e02ff */
[----:B------:R-:W-:Y:S01]  /*6840*/  IMAD.MOV.U32 R14, RZ, RZ, RZ ;  /* 0x000000ffff0e7224 */ /* 0x000fe200078e00ff */
[----:B------:R-:W0:Y:S03]  /*6850*/  LDCU UR9, c[0x0][0x3a8] ;  /* 0x00007500ff0977ac */ /* 0x000e260008000800 */
[----:B------:R-:W-:Y:S01]  /*6860*/  IMAD.HI.U32 R27, R15, R27, R14 ;  /* 0x0000001b0f1b7227 */ /* 0x000fe200078e000e */
[----:B------:R-:W0:Y:S03]  /*6870*/  LDCU UR10, c[0x0][0x3a8] ;  /* 0x00007500ff0a77ac */ /* 0x000e260008000800 */
[----:B------:R-:W-:Y:S01]  /*6880*/  IMAD.MOV R15, RZ, RZ, -R17 ;  /* 0x000000ffff0f7224 */ /* 0x000fe200078e0a11 */
[----:B------:R-:W0:Y:S01]  /*6890*/  LDCU UR12, c[0x0][0x3a8] ;  /* 0x00007500ff0c77ac */ /* 0x000e220008000800 */
[----:B------:R-:W-:Y:S01]  /*68a0*/  IMAD.HI.U32 R18, R27, R26, RZ ;  /* 0x0000001a1b127227 */ /* 0x000fe200078e00ff */
[----:B------:R-:W0:Y:S03]  /*68b0*/  LDCU UR13, c[0x0][0x3a8] ;  /* 0x00007500ff0d77ac */ /* 0x000e260008000800 */
[----:B------:R-:W-:-:S02]  /*68c0*/  IMAD R15, R15, R28, RZ ;  /* 0x0000001c0f0f7224 */ /* 0x000fc400078e02ff */
[----:B------:R-:W-:Y:S01]  /*68d0*/  IMAD.MOV R18, RZ, RZ, -R18 ;  /* 0x000000ffff127224 */ /* 0x000fe200078e0a12 */
[----:B------:R-:W0:Y:S01]  /*68e0*/  LDCU UR14, c[0x0][0x3a8] ;  /* 0x00007500ff0e77ac */ /* 0x000e220008000800 */
[----:B------:R-:W-:Y:S01]  /*68f0*/  IMAD.HI.U32 R15, R17, R15, R16 ;  /* 0x0000000f110f7227 */ /* 0x000fe200078e0010 */
[----:B------:R-:W-:Y:S01]  /*6900*/  IABS R16, R4 ;  /* 0x0000000400107213 */ /* 0x000fe20000000000 */
[----:B------:R-:W0:Y:S04]  /*6910*/  LDCU UR15, c[0x0][0x3a8] ;  /* 0x00007500ff0f77ac */ /* 0x000e280008000800 */
[----:B------:R-:W-:Y:S01]  /*6920*/  IMAD.HI.U32 R4, R15, R16, RZ ;  /* 0x000000100f047227 */ /* 0x000fe200078e00ff */
[----:B------:R-:W0:Y:S03]  /*6930*/  LDCU UR16, c[0x0][0x3a8] ;  /* 0x00007500ff1077ac */ /* 0x000e260008000800 */
[----:B------:R-:W-:Y:S01]  /*6940*/  IMAD.MOV R4, RZ, RZ, -R4 ;  /* 0x000000ffff047224 */ /* 0x000fe200078e0a04 */
[----:B------:R-:W0:Y:S01]  /*6950*/  LDCU UR17, c[0x0][0x3a8] ;  /* 0x00007500ff1177ac */ /* 0x000e220008000800 */
[----:B------:R-:W-:-:S02]  /*6960*/  IMAD R26, R0, R18, R26 ;  /* 0x00000012001a7224 */ /* 0x000fc400078e021a */
[----:B------:R-:W-:Y:S01]  /*6970*/  IMAD R4, R28, R4, R16 ;  /* 0x000000041c047224 */ /* 0x000fe200078e0210 */
[----:B------:R-:W0:Y:S01]  /*6980*/  LDCU UR18, c[0x0][0x3a8] ;  /* 0x00007500ff1277ac */ /* 0x000e220008000800 */
        /* <DEDUP_REMOVED lines=29> */
[----:B---3--:R-:W-:-:S05]  /*6b60*/  IABS R25, R20 ;  /* 0x0000001400197213 */ /* 0x008fca0000000000 */
[----:B------:R-:W-:Y:S01]  /*6b70*/  IMAD.HI.U32 R29, R27, R25, RZ ;  /* 0x000000191b1d7227 */ /* 0x000fe200078e00ff */
[----:B--2---:R-:W-:-:S05]  /*6b80*/  IABS R24, R21 ;  /* 0x0000001500187213 */ /* 0x004fca0000000000 */
[----:B------:R-:W-:Y:S01]  /*6b90*/  IMAD.HI.U32 R19, R27, R24, RZ ;  /* 0x000000181b137227 */ /* 0x000fe200078e00ff */
[----:B----4-:R-:W-:-:S05]  /*6ba0*/  IABS R14, R22 ;  /* 0x00000016000e7213 */ /* 0x010fca0000000000 */
[----:B------:R-:W-:-:S04]  /*6bb0*/  IMAD.HI.U32 R13, R27, R14, RZ ;  /* 0x0000000e1b0d7227 */ /* 0x000fc800078e00ff */
[----:B------:R-:W-:Y:S02]  /*6bc0*/  IMAD.MOV.U32 R27, RZ, RZ, R19 ;  /* 0x000000ffff1b7224 */ /* 0x000fe400078e0013 */
[----:B------:R-:W-:Y:S02]  /*6bd0*/  IMAD.MOV R19, RZ, RZ, -R29 ;  /* 0x000000ffff137224 */ /* 0x000fe400078e0a1d */
[----:B------:R-:W-:Y:S02]  /*6be0*/  IMAD.MOV R29, RZ, RZ, -R13 ;  /* 0x000000ffff1d7224 */ /* 0x000fe400078e0a0d */
[----:B------:R-:W2:Y:S01]  /*6bf0*/  LDL.LU R13, [R1+0x4a74] ;  /* 0x004a7400010d7983 */ /* 0x000ea20000300800 */
[C---:B------:R-:W-:Y:S02]  /*6c00*/  IMAD R25, R0.reuse, R19, R25 ;  /* 0x0000001300197224 */ /* 0x040fe400078e0219 */
[----:B------:R-:W-:Y:S01]  /*6c10*/  IMAD.MOV R27, RZ, RZ, -R27 ;  /* 0x000000ffff1b7224 */ /* 0x000fe200078e0a1b */
[----:B------:R-:W3:Y:S04]  /*6c20*/  LDL.LU R18, [R1+0x4a70] ;  /* 0x004a700001127983 */ /* 0x000ee80000300800 */
[----:B------:R-:W4:Y:S04]  /*6c30*/  LDL.LU R19, [R1+0x4a6c] ;  /* 0x004a6c0001137983 */ /* 0x000f280000300800 */
[----:B------:R-:W2:Y:S01]  /*6c40*/  LDL R16, [R1+0x1834] ;  /* 0x0018340001107983 */ /* 0x000ea20000100800 */
[C---:B------:R-:W-:Y:S01]  /*6c50*/  IMAD R29, R0.reuse, R29, R14 ;  /* 0x0000001d001d7224 */ /* 0x040fe200078e020e */
[C---:B------:R-:W-:Y:S01]  /*6c60*/  ISETP.GT.U32.AND P0, PT, R0.reuse, R26, PT ;  /* 0x0000001a0000720c */ /* 0x040fe20003f04070 */
[C---:B------:R-:W-:Y:S01]  /*6c70*/  IMAD R24, R0.reuse, R27, R24 ;  /* 0x0000001b00187224 */ /* 0x040fe200078e0218 */
[----:B------:R-:W-:-:S02]  /*6c80*/  ISETP.GT.U32.AND P1, PT, R0, R25, PT ;  /* 0x000000190000720c */ /* 0x000fc40003f24070 */
[C---:B------:R-:W-:Y:S02]  /*6c90*/  ISETP.GT.U32.AND P5, PT, R0.reuse, R29, PT ;  /* 0x0000001d0000720c */ /* 0x040fe40003fa4070 */
[----:B------:R-:W-:-:S07]  /*6ca0*/  ISETP.GT.U32.AND P2, PT, R0, R24, PT ;  /* 0x000000180000720c */ /* 0x000fce0003f44070 */
[--C-:B------:R-:W-:Y:S02]  /*6cb0*/  @!P0 IMAD.IADD R26, R26, 0x1, -R0.reuse ;  /* 0x000000011a1a8824 */ /* 0x100fe400078e0a00 */
[--C-:B------:R-:W-:Y:S02]  /*6cc0*/  @!P1 IMAD.IADD R25, R25, 0x1, -R0.reuse ;  /* 0x0000000119199824 */ /* 0x100fe400078e0a00 */
[--C-:B------:R-:W-:Y:S01]  /*6cd0*/  @!P5 IMAD.IADD R29, R29, 0x1, -R0.reuse ;  /* 0x000000011d1dd824 */ /* 0x100fe200078e0a00 */
[----:B------:R-:W-:Y:S01]  /*6ce0*/  ISETP.GT.U32.AND P0, PT, R0, R26, PT ;  /* 0x0000001a0000720c */ /* 0x000fe20003f04070 */
[----:B------:R-:W-:Y:S01]  /*6cf0*/  @!P2 IMAD.IADD R24, R24, 0x1, -R0 ;  /* 0x000000011818a824 */ /* 0x000fe200078e0a00 */
[C---:B------:R-:W-:Y:S02]  /*6d00*/  ISETP.GT.U32.AND P1, PT, R0.reuse, R25, PT ;  /* 0x000000190000720c */ /* 0x040fe40003f24070 */
[C---:B------:R-:W-:Y:S02]  /*6d10*/  ISETP.GT.U32.AND P6, PT, R0.reuse, R29, PT ;  /* 0x0000001d0000720c */ /* 0x040fe40003fc4070 */
[----:B------:R-:W-:-:S02]  /*6d20*/  ISETP.GT.U32.AND P5, PT, R0, R24, PT ;  /* 0x000000180000720c */ /* 0x000fc40003fa4070 */
[----:B------:R-:W-:-:S05]  /*6d30*/  IABS R14, R5 ;  /* 0x00000005000e7213 */ /* 0x000fca0000000000 */
[--C-:B------:R-:W-:Y:S02]  /*6d40*/  @!P0 IMAD.IADD R26, R26, 0x1, -R0.reuse ;  /* 0x000000011a1a8824 */ /* 0x100fe400078e0a00 */
[--C-:B------:R-:W-:Y:S02]  /*6d50*/  @!P1 IMAD.IADD R25, R25, 0x1, -R0.reuse ;  /* 0x0000000119199824 */ /* 0x100fe400078e0a00 */
[--C-:B------:R-:W-:Y:S01]  /*6d60*/  @!P6 IMAD.IADD R29, R29, 0x1, -R0.reuse ;  /* 0x000000011d1de824 */ /* 0x100fe200078e0a00 */
[----:B------:R-:W-:Y:S01]  /*6d70*/  ISETP.GT.U32.AND P6, PT, R28, R4, PT ;  /* 0x000000041c00720c */ /* 0x000fe20003fc4070 */
[----:B------:R-:W-:Y:S01]  /*6d80*/  @!P5 IMAD.IADD R24, R24, 0x1, -R0 ;  /* 0x000000011818d824 */ /* 0x000fe200078e0a00 */
[----:B------:R-:W-:Y:S01]  /*6d90*/  ISETP.GE.AND P1, PT, R20, RZ, PT ;  /* 0x000000ff1400720c */ /* 0x000fe20003f26270 */
[----:B------:R-:W-:Y:S01]  /*6da0*/  IMAD.HI.U32 R27, R15, R14, RZ ;  /* 0x0000000e0f1b7227 */ /* 0x000fe200078e00ff */
[----:B------:R-:W-:Y:S01]  /*6db0*/  ISETP.GE.AND P5, PT, R21, RZ, PT ;  /* 0x000000ff1500720c */ /* 0x000fe20003fa6270 */
[----:B------:R-:W3:Y:S02]  /*6dc0*/  LDL.LU R20, [R1+0x4a68] ;  /* 0x004a680001147983 */ /* 0x000ee40000300800 */
[----:B------:R-:W-:-:S02]  /*6dd0*/  IMAD.MOV R27, RZ, RZ, -R27 ;  /* 0x000000ffff1b7224 */ /* 0x000fc400078e0a1b */
[----:B------:R-:W3:Y:S02]  /*6de0*/  LDL.LU R21, [R1+0x4a64] ;  /* 0x004a640001157983 */ /* 0x000ee40000300800 */
[----:B------:R-:W-:Y:S01]  /*6df0*/  IMAD R14, R28, R27, R14 ;  /* 0x0000001b1c0e7224 */ /* 0x000fe200078e020e */
[----:B------:R-:W-:Y:S01]  /*6e00*/  LOP3.LUT R27, RZ, R2, RZ, 0x33, !PT ;  /* 0x00000002ff1b7212 */ /* 0x000fe200078e33ff */
[----:B------:R-:W-:Y:S01]  /*6e10*/  @!P6 IMAD.IADD R4, R4, 0x1, -R28 ;  /* 0x000000010404e824 */ /* 0x000fe200078e0a1c */
[----:B------:R-:W-:Y:S01]  /*6e20*/  ISETP.NE.AND P6, PT, R2, RZ, PT ;  /* 0x000000ff0200720c */ /* 0x000fe20003fc5270 */
[----:B------:R-:W-:Y:S02]  /*6e30*/  @!P1 IMAD.MOV R25, RZ, RZ, -R25 ;  /* 0x000000ffff199224 */ /* 0x000fe400078e0a19 */
[----:B------:R-:W-:Y:S01]  /*6e40*/  @!P5 IMAD.MOV R24, RZ, RZ, -R24 ;  /* 0x000000ffff18d224 */ /* 0x000fe200078e0a18 */
[----:B------:R-:W-:Y:S02]  /*6e50*/  ISETP.GE.AND P5, PT, R22, RZ, PT ;  /* 0x000000ff1600720c */ /* 0x000fe40003fa6270 */
[C---:B------:R-:W-:Y:S01]  /*6e60*/  SEL R25, R27.reuse, R25, !P6 ;  /* 0x000000191b197207 */ /* 0x040fe20007000000 */
[----:B------:R-:W3:Y:S01]  /*6e70*/  LDL.LU R22, [R1+0x4a60] ;  /* 0x004a600001167983 */ /* 0x000ee20000300800 */
[----:B------:R-:W-:-:S09]  /*6e80*/  SEL R24, R27, R24, !P6 ;  /* 0x000000181b187207 */ /* 0x000fd20007000000 */
[----:B------:R-:W-:-:S05]  /*6e90*/  @!P5 IMAD.MOV R29, RZ, RZ, -R29 ;  /* 0x000000ffff1dd224 */ /* 0x000fca00078e0a1d */
[----:B------:R-:W-:Y:S02]  /*6ea0*/  SEL R29, R27, R29, !P6 ;  /* 0x0000001d1b1d7207 */ /* 0x000fe40007000000 */
[----:B--2---:R-:W-:-:S13]  /*6eb0*/  ISETP.GE.AND P0, PT, R16, RZ, PT ;  /* 0x000000ff1000720c */ /* 0x004fda0003f06270 */
[----:B------:R-:W-:-:S05]  /*6ec0*/  @!P0 IMAD.MOV R26, RZ, RZ, -R26 ;  /* 0x000000ffff1a8224 */ /* 0x000fca00078e0a1a */
[----:B------:R-:W-:-:S05]  /*6ed0*/  SEL R26, R27, R26, !P6 ;  /* 0x0000001a1b1a7207 */ /* 0x000fca0007000000 */
[----:B------:R2:W-:Y:S04]  /*6ee0*/  STL [R1+0x5a4], R26 ;  /* 0x0005a41a01007387 */ /* 0x0005e80000100800 */
[----:B--2---:R-:W2:Y:S04]  /*6ef0*/  LDL.LU R26, [R1+0x3ec] ;  /* 0x0003ec00011a7983 */ /* 0x004ea80000300800 */
[----:B------:R0:W-:Y:S04]  /*6f00*/  STL [R1+0x5a0], R25 ;  /* 0x0005a01901007387 */ /* 0x0001e80000100800 */
[----:B0-----:R-:W2:Y:S04]  /*6f10*/  LDL.LU R25, [R1+0x2a4] ;  /* 0x0002a40001197983 */ /* 0x001ea80000300800 */
[----:B------:R0:W-:Y:S04]  /*6f20*/  STL [R1+0x59c], R24 ;  /* 0x00059c1801007387 */ /* 0x0001e80000100800 */
[----:B0-----:R-:W2:Y:S04]  /*6f30*/  LDL.LU R24, [R1+0x308] ;  /* 0x0003080001187983 */ /* 0x001ea80000300800 */
[----:B------:R-:W3:Y:S01]  /*6f40*/  LDL.LU R27, [R1+0x338] ;  /* 0x00033800011b7983 */ /* 0x000ee20000300800 */
[----:B------:R-:W-:-:S02]  /*6f50*/  IABS R17, R6 ;  /* 0x0000000600117213 */ /* 0x000fc40000000000 */
[----:B------:R-:W-:-:S03]  /*6f60*/  ISETP.GE.AND P2, PT, R6, RZ, PT ;  /* 0x000000ff0600720c */ /* 0x000fc60003f46270 */
[----:B------:R-:W-:Y:S01]  /*6f70*/  IMAD.HI.U32 R5, R15, R17, RZ ;  /* 0x000000110f057227 */ /* 0x000fe200078e00ff */
[----:B------:R-:W-:Y:S02]  /*6f80*/  ISETP.GT.U32.AND P0, PT, R28, R14, PT ;  /* 0x0000000e1c00720c */ /* 0x000fe40003f04070 */
[----:B------:R-:W-:Y:S01]  /*6f90*/  IABS R6, R7 ;  /* 0x0000000700067213 */ /* 0x000fe20000000000 */
[----:B------:R-:W-:-:S04]  /*6fa0*/  IMAD.MOV R5, RZ, RZ, -R5 ;  /* 0x000000ffff057224 */ /* 0x000fc800078e0a05 */
[----:B------:R-:W-:Y:S02]  /*6fb0*/  IMAD R17, R28, R5, R17 ;  /* 0x000000051c117224 */ /* 0x000fe400078e0211 */
[----:B------:R-:W-:-:S04]  /*6fc0*/  IMAD.MOV.U32 R5, RZ, RZ, R6 ;  /* 0x000000ffff057224 */ /* 0x000fc800078e0006 */
[----:B------:R-:W-:Y:S01]  /*6fd0*/  IMAD.HI.U32 R16, R15, R5, RZ ;  /* 0x000000050f107227 */ /* 0x000fe200078e00ff */
[----:B------:R-:W-:-:S03]  /*6fe0*/  IABS R6, R8 ;  /* 0x0000000800067213 */ /* 0x000fc60000000000 */
[----:B------:R-:W-:Y:S02]  /*6ff0*/  @!P0 IMAD.IADD R14, R14, 0x1, -R28 ;  /* 0x000000010e0e8824 */ /* 0x000fe400078e0a1c */
[----:B------:R-:W-:Y:S01]  /*7000*/  IMAD.MOV R16, RZ, RZ, -R16 ;  /* 0x000000ffff107224 */ /* 0x000fe200078e0a10 */
[----:B------:R-:W-:Y:S02]  /*7010*/  IABS R0, R9 ;  /* 0x0000000900007213 */ /* 0x000fe40000000000 */
[C---:B------:R-:W-:Y:S01]  /*7020*/  ISETP.GT.U32.AND P5, PT, R28.reuse, R14, PT ;  /* 0x0000000e1c00720c */ /* 0x040fe20003fa4070 */
[C---:B------:R-:W-:Y:S02]  /*7030*/  IMAD R5, R28.reuse, R16, R5 ;  /* 0x000000101c057224 */ /* 0x040fe400078e0205 */
[----:B------:R-:W-:Y:S01]  /*7040*/  IMAD.HI.U32 R16, R15, R6, RZ ;  /* 0x000000060f107227 */ /* 0x000fe200078e00ff */
[C---:B------:R-:W-:Y:S02]  /*7050*/  ISETP.GT.U32.AND P1, PT, R28.reuse, R17, PT ;  /* 0x000000111c00720c */ /* 0x040fe40003f24070 */
[----:B------:R-:W-:Y:S01]  /*7060*/  ISETP.GT.U32.AND P6, PT, R28, R5, PT ;  /* 0x000000051c00720c */ /* 0x000fe20003fc4070 */
[----:B------:R-:W-:-:S02]  /*7070*/  IMAD.MOV R16, RZ, RZ, -R16 ;  /* 0x000000ffff107224 */ /* 0x000fc400078e0a10 */
[----:B------:R-:W-:-:S04]  /*7080*/  IMAD.HI.U32 R2, R15, R0, RZ ;  /* 0x000000000f027227 */ /* 0x000fc800078e00ff */
[----:B------:R-:W-:Y:S02]  /*7090*/  IMAD R6, R28, R16, R6 ;  /* 0x000000101c067224 */ /* 0x000fe400078e0206 */
[----:B------:R-:W-:Y:S02]  /*70a0*/  IMAD.MOV R2, RZ, RZ, -R2 ;  /* 0x000000ffff027224 */ /* 0x000fe400078e0a02 */
[----:B------:R-:W-:Y:S01]  /*70b0*/  @!P5 IMAD.IADD R14, R14, 0x1, -R28 ;  /* 0x000000010e0ed824 */ /* 0x000fe200078e0a1c */
[C---:B------:R-:W-:Y:S01]  /*70c0*/  ISETP.GT.U32.AND P5, PT, R28.reuse, R6, PT ;  /* 0x000000061c00720c */ /* 0x040fe20003fa4070 */
[C---:B------:R-:W-:Y:S01]  /*70d0*/  IMAD R0, R28.reuse, R2, R0 ;  /* 0x000000021c007224 */ /* 0x040fe200078e0200 */
[C---:B------:R-:W-:Y:S01]  /*70e0*/  ISETP.GT.U32.AND P0, PT, R28.reuse, R4, PT ;  /* 0x000000041c00720c */ /* 0x040fe20003f04070 */
[--C-:B------:R-:W-:Y:S02]  /*70f0*/  @!P1 IMAD.IADD R17, R17, 0x1, -R28.reuse ;  /* 0x0000000111119824 */ /* 0x100fe400078e0a1c */
[----:B------:R-:W-:Y:S01]  /*7100*/  @!P6 IMAD.IADD R5, R5, 0x1, -R28 ;  /* 0x000000010505e824 */ /* 0x000fe200078e0a1c */
[----:B------:R-:W-:-:S02]  /*7110*/  ISETP.GT.U32.AND P6, PT, R28, R0, PT ;  /* 0x000000001c00720c */ /* 0x000fc40003fc4070 */
[----:B------:R-:W-:Y:S01]  /*7120*/  ISETP.GT.U32.AND P1, PT, R28, R17, PT ;  /* 0x000000111c00720c */ /* 0x000fe20003f24070 */
[----:B------:R2:W-:Y:S04]  /*7130*/  STL [R1+0x598], R29 ;  /* 0x0005981d01007387 */ /* 0x0005e80000100800 */
[--C-:B------:R-:W-:Y:S01]  /*7140*/  @!P5 IMAD.IADD R6, R6, 0x1, -R28.reuse ;  /* 0x000000010606d824 */ /* 0x100fe200078e0a1c */
[----:B------:R-:W-:Y:S01]  /*7150*/  ISETP.GT.U32.AND P5, PT, R28, R5, PT ;  /* 0x000000051c00720c */ /* 0x000fe20003fa4070 */
[----:B------:R-:W-:Y:S01]  /*7160*/  @!P0 IMAD.IADD R4, R4, 0x1, -R28 ;  /* 0x0000000104048824 */ /* 0x000fe200078e0a1c */
[----:B------:R-:W-:-:S03]  /*7170*/  ISETP.GE.AND P0, PT, R7, RZ, PT ;  /* 0x000000ff0700720c */ /* 0x000fc60003f06270 */
[--C-:B------:R-:W-:Y:S01]  /*7180*/  @!P6 IMAD.IADD R0, R0, 0x1, -R28.reuse ;  /* 0x000000010000e824 */ /* 0x100fe200078e0a1c */
[----:B------:R-:W-:Y:S01]  /*7190*/  ISETP.GT.U32.AND P6, PT, R28, R6, PT ;  /* 0x000000061c00720c */ /* 0x000fe20003fc4070 */
[----:B------:R-:W-:Y:S01]  /*71a0*/  @!P1 IMAD.IADD R17, R17, 0x1, -R28 ;  /* 0x0000000111119824 */ /* 0x000fe200078e0a1c */
[----:B------:R-:W-:Y:S01]  /*71b0*/  ISETP.GE.AND P1, PT, R8, RZ, PT ;  /* 0x000000ff0800720c */ /* 0x000fe20003f26270 */
[----:B------:R-:W-:-:S04]  /*71c0*/  @!P3 IMAD.MOV R14, RZ, RZ, -R14 ;  /* 0x000000ffff0eb224 */ /* 0x000fc800078e0a0e */
[----:B------:R-:W-:Y:S02]  /*71d0*/  @!P5 IMAD.IADD R5, R5, 0x1, -R28 ;  /* 0x000000010505d824 */ /* 0x000fe400078e0a1c */
[----:B------:R-:W-:-:S04]  /*71e0*/  @!P2 IMAD.MOV R17, RZ, RZ, -R17 ;  /* 0x000000ffff11a224 */ /* 0x000fc800078e0a11 */
[----:B------:R-:W-:-:S04]  /*71f0*/  @!P6 IMAD.IADD R6, R6, 0x1, -R28 ;  /* 0x000000010606e824 */ /* 0x000fc800078e0a1c */
[----:B------:R-:W-:Y:S02]  /*7200*/  @!P1 IMAD.MOV R6, RZ, RZ, -R6 ;  /* 0x000000ffff069224 */ /* 0x000fe400078e0a06 */
[----:B--2---:R-:W-:Y:S02]  /*7210*/  IMAD.MOV.U32 R29, RZ, RZ, R24 ;  /* 0x000000ffff1d7224 */ /* 0x004fe400078e0018 */
[----:B------:R-:W-:Y:S02]  /*7220*/  IMAD.MOV.U32 R24, RZ, RZ, R25 ;  /* 0x000000ffff187224 */ /* 0x000fe400078e0019 */
[----:B------:R-:W-:Y:S02]  /*7230*/  IMAD.MOV.U32 R25, RZ, RZ, R23 ;  /* 0x000000ffff197224 */ /* 0x000fe400078e0017 */
[----:B------:R-:W-:-:S04]  /*7240*/  IMAD.MOV.U32 R23, RZ, RZ, R4 ;  /* 0x000000ffff177224 */ /* 0x000fc800078e0004 */
[----:B------:R-:W-:Y:S01]  /*7250*/  @!P4 IMAD.MOV R23, RZ, RZ, -R23 ;  /* 0x000000ffff17c224 */ /* 0x000fe200078e0a17 */
[----:B------:R-:W-:-:S04]  /*7260*/  ISETP.GE.AND P4, PT, R9, RZ, PT ;  /* 0x000000ff0900720c */ /* 0x000fc80003f86270 */
[----:B------:R0:W-:Y:S04]  /*7270*/  STL [R1+0x470], R23 ;  /* 0x0004701701007387 */ /* 0x0001e80000100800 */
[----:B0-----:R-:W2:Y:S04]  /*7280*/  LDL.LU R23, [R1+0x4a5c] ;  /* 0x004a5c0001177983 */ /* 0x001ea80000300800 */
[----:B------:R-:W5:Y:S04]  /*7290*/  LDL.LU R9, [R1+0x14] ;  /* 0x0000140001097983 */ /* 0x000f680000300800 */
[----:B------:R0:W-:Y:S02]  /*72a0*/  STL [R1+0x46c], R14 ;  /* 0x00046c0e01007387 */ /* 0x0001e40000100800 */
[----:B0-----:R-:W-:-:S04]  /*72b0*/  IMAD.MOV.U32 R14, RZ, RZ, R5 ;  /* 0x000000ffff0e7224 */ /* 0x001fc800078e0005 */
[----:B------:R-:W-:Y:S01]  /*72c0*/  @!P0 IMAD.MOV R14, RZ, RZ, -R14 ;  /* 0x000000ffff0e8224 */ /* 0x000fe200078e0a0e */
[----:B------:R-:W-:Y:S04]  /*72d0*/  STL [R1+0x468], R17 ;  /* 0x0004681101007387 */ /* 0x000fe80000100800 */
[----:B------:R-:W-:Y:S04]  /*72e0*/  STL [R1+0x464], R14 ;  /* 0x0004640e01007387 */ /* 0x000fe80000100800 */
[----:B---3--:R-:W-:Y:S04]  /*72f0*/  STL [R1+0x4a50], R27 ;  /* 0x004a501b01007387 */ /* 0x008fe80000100800 */
[----:B------:R-:W-:Y:S04]  /*7300*/  STL [R1+0x460], R6 ;  /* 0x0004600601007387 */ /* 0x000fe80000100800 */
[----:B------:R-:W-:Y:S04]  /*7310*/  STL [R1+0x4a54], R25 ;  /* 0x004a541901007387 */ /* 0x000fe80000100800 */
[----:B------:R0:W-:Y:S04]  /*7320*/  STL [R1+0x4a58], R3 ;  /* 0x004a580301007387 */ /* 0x0001e80000100800 */
[----:B0-----:R-:W3:Y:S01]  /*7330*/  LDL.LU R3, [R1+0x10] ;  /* 0x0000100001037983 */ /* 0x001ee20000300800 */
[----:B------:R-:W-:-:S05]  /*7340*/  IABS R7, R10 ;  /* 0x0000000a00077213 */ /* 0x000fca0000000000 */
[----:B------:R-:W-:-:S04]  /*7350*/  IMAD.HI.U32 R4, R15, R7, RZ ;  /* 0x000000070f047227 */ /* 0x000fc800078e00ff */
[----:B------:R-:W-:Y:S01]  /*7360*/  IMAD.MOV R4, RZ, RZ, -R4 ;  /* 0x000000ffff047224 */ /* 0x000fe200078e0a04 */
[----:B------:R-:W-:-:S03]  /*7370*/  IABS R2, R11 ;  /* 0x0000000b00027213 */ /* 0x000fc60000000000 */
[----:B------:R-:W-:Y:S02]  /*7380*/  IMAD R4, R28, R4, R7 ;  /* 0x000000041c047224 */ /* 0x000fe400078e0207 */
[----:B------:R-:W-:-:S03]  /*7390*/  IMAD.HI.U32 R16, R15, R2, RZ ;  /* 0x000000020f107227 */ /* 0x000fc600078e00ff */
[----:B------:R-:W-:Y:S01]  /*73a0*/  ISETP.GT.U32.AND P5, PT, R28, R4, PT ;  /* 0x000000041c00720c */ /* 0x000fe20003fa4070 */
[----:B------:R-:W-:-:S04]  /*73b0*/  IMAD.MOV R16, RZ, RZ, -R16 ;  /* 0x000000ffff107224 */ /* 0x000fc800078e0a10 */
[----:B------:R-:W-:-:S05]  /*73c0*/  IMAD R2, R28, R16, R2 ;  /* 0x000000101c027224 */ /* 0x000fca00078e0202 */
[----:B------:R-:W-:-:S03]  /*73d0*/  ISETP.GT.U32.AND P6, PT, R28, R2, PT ;  /* 0x000000021c00720c */ /* 0x000fc60003fc4070 */
[----:B------:R-:W-:Y:S01]  /*73e0*/  @!P5 IMAD.IADD R4, R4, 0x1, -R28 ;  /* 0x000000010404d824 */ /* 0x000fe200078e0a1c */
[----:B------:R-:W-:-:S04]  /*73f0*/  IABS R8, R12 ;  /* 0x0000000c00087213 */ /* 0x000fc80000000000 */
[----:B------:R-:W-:Y:S01]  /*7400*/  ISETP.GT.U32.AND P5, PT, R28, R4, PT ;  /* 0x000000041c00720c */ /* 0x000fe20003fa4070 */
[----:B------:R-:W-:Y:S01]  /*7410*/  IMAD.HI.U32 R7, R15, R8, RZ ;  /* 0x000000080f077227 */ /* 0x000fe200078e00ff */
[----:B------:R-:W-:Y:S02]  /*7420*/  IABS R6, R20 ;  /* 0x0000001400067213 */ /* 0x000fe40000000000 */
[----:B------:R-:W-:Y:S01]  /*7430*/  IABS R17, R13 ;  /* 0x0000000d00117213 */ /* 0x000fe20000000000 */
[----:B------:R-:W-:Y:S02]  /*7440*/  @!P6 IMAD.IADD R2, R2, 0x1, -R28 ;  /* 0x000000010202e824 */ /* 0x000fe400078e0a1c */
[----:B------:R-:W-:Y:S01]  /*7450*/  IMAD.MOV R7, RZ, RZ, -R7 ;  /* 0x000000ffff077224 */ /* 0x000fe200078e0a07 */
[----:B------:R-:W-:Y:S02]  /*7460*/  ISETP.GE.AND P1, PT, R12, RZ, PT ;  /* 0x000000ff0c00720c */ /* 0x000fe40003f26270 */
[----:B------:R-:W-:-:S03]  /*7470*/  ISETP.GT.U32.AND P6, PT, R28, R2, PT ;  /* 0x000000021c00720c */ /* 0x000fc60003fc4070 */
[----:B------:R-:W-:Y:S01]  /*7480*/  @!P5 IMAD.IADD R4, R4, 0x1, -R28 ;  /* 0x000000010404d824 */ /* 0x000fe200078e0a1c */
[----:B------:R-:W-:Y:S01]  /*7490*/  ISETP.GE.AND P5, PT, R13, RZ, PT ;  /* 0x000000ff0d00720c */ /* 0x000fe20003fa6270 */
[----:B------:R-:W-:Y:S01]  /*74a0*/  IMAD.HI.U32 R13, R15, R6, RZ ;  /* 0x000000060f0d7227 */ /* 0x000fe200078e00ff */
[----:B------:R-:W-:-:S03]  /*74b0*/  IABS R12, R21 ;  /* 0x00000015000c7213 */ /* 0x000fc60000000000 */
[C---:B------:R-:W-:Y:S02]  /*74c0*/  IMAD R5, R28.reuse, R7, R8 ;  /* 0x000000071c057224 */ /* 0x040fe400078e0208 */
[----:B------:R-:W-:Y:S01]  /*74d0*/  IMAD.HI.U32 R8, R15, R17, RZ ;  /* 0x000000110f087227 */ /* 0x000fe200078e00ff */
[----:B------:R-:W-:-:S03]  /*74e0*/  ISETP.GT.U32.AND P3, PT, R28, R0, PT ;  /* 0x000000001c00720c */ /* 0x000fc60003f64070 */
[----:B------:R-:W-:Y:S02]  /*74f0*/  IMAD.MOV R13, RZ, RZ, -R13 ;  /* 0x000000ffff0d7224 */ /* 0x000fe400078e0a0d */
[----:B------:R-:W-:Y:S02]  /*7500*/  IMAD.MOV R8, RZ, RZ, -R8 ;  /* 0x000000ffff087224 */ /* 0x000fe400078e0a08 */
[----:B------:R-:W-:Y:S02]  /*7510*/  IMAD R13, R28, R13, R6 ;  /* 0x0000000d1c0d7224 */ /* 0x000fe400078e0206 */
[----:B------:R-:W-:Y:S01]  /*7520*/  IMAD.HI.U32 R6, R15, R12, RZ ;  /* 0x0000000c0f067227 */ /* 0x000fe200078e00ff */
[----:B------:R-:W-:-:S03]  /*7530*/  ISETP.GE.AND P0, PT, R11, RZ, PT ;  /* 0x000000ff0b00720c */ /* 0x000fc60003f06270 */
[----:B------:R-:W-:Y:S01]  /*7540*/  IMAD R17, R28, R8, R17 ;  /* 0x000000081c117224 */ /* 0x000fe200078e0211 */
[----:B------:R-:W-:Y:S01]  /*7550*/  IABS R11, R22 ;  /* 0x00000016000b7213 */ /* 0x000fe20000000000 */
[----:B------:R-:W-:Y:S02]  /*7560*/  IMAD.MOV R6, RZ, RZ, -R6 ;  /* 0x000000ffff067224 */ /* 0x000fe400078e0a06 */
[----:B------:R-:W-:Y:S01]  /*7570*/  @!P6 IMAD.IADD R2, R2, 0x1, -R28 ;  /* 0x000000010202e824 */ /* 0x000fe200078e0a1c */
[C---:B------:R-:W-:Y:S01]  /*7580*/  ISETP.GT.U32.AND P6, PT, R28.reuse, R17, PT ;  /* 0x000000111c00720c */ /* 0x040fe20003fc4070 */
[----:B------:R-:W-:Y:S02]  /*7590*/  IMAD R12, R28, R6, R12 ;  /* 0x000000061c0c7224 */ /* 0x000fe400078e020c */
[----:B------:R-:W-:Y:S01]  /*75a0*/  IMAD.HI.U32 R6, R15, R11, RZ ;  /* 0x0000000b0f067227 */ /* 0x000fe200078e00ff */
[----:B------:R-:W-:-:S03]  /*75b0*/  ISETP.GE.AND P2, PT, R10, RZ, PT ;  /* 0x000000ff0a00720c */ /* 0x000fc60003f46270 */
[----:B------:R-:W-:Y:S01]  /*75c0*/  @!P3 IMAD.IADD R0, R0, 0x1, -R28 ;  /* 0x000000010000b824 */ /* 0x000fe200078e0a1c */
[C---:B------:R-:W-:Y:S01]  /*75d0*/  ISETP.GT.U32.AND P3, PT, R28.reuse, R5, PT ;  /* 0x000000051c00720c */ /* 0x040fe20003f64070 */
[----:B------:R-:W-:Y:S02]  /*75e0*/  IMAD.MOV R6, RZ, RZ, -R6 ;  /* 0x000000ffff067224 */ /* 0x000fe400078e0a06 */
[----:B------:R-:W-:Y:S02]  /*75f0*/  IMAD.MOV.U32 R25, RZ, RZ, R24 ;  /* 0x000000ffff197224 */ /* 0x000fe400078e0018 */
[----:B------:R-:W-:Y:S02]  /*7600*/  IMAD R6, R28, R6, R11 ;  /* 0x000000061c067224 */ /* 0x000fe400078e020b */
[----:B------:R-:W-:Y:S01]  /*7610*/  IMAD.MOV.U32 R11, RZ, RZ, R25 ;  /* 0x000000ffff0b7224 */ /* 0x000fe200078e0019 */
[----:B------:R-:W-:Y:S01]  /*7620*/  IABS R16, R18 ;  /* 0x0000001200107213 */ /* 0x000fe20000000000 */
[----:B------:R-:W-:-:S02]  /*7630*/  @!P6 IMAD.IADD R17, R17, 0x1, -R28 ;  /* 0x000000011111e824 */ /* 0x000fc400078e0a1c */
[----:B------:R-:W-:Y:S01]  /*7640*/  IMAD.MOV.U32 R25, RZ, RZ, R0 ;  /* 0x000000ffff197224 */ /* 0x000fe200078e0000 */
[----:B----4-:R-:W-:Y:S01]  /*7650*/  IABS R14, R19 ;  /* 0x00000013000e7213 */ /* 0x010fe20000000000 */
[----:B------:R-:W-:Y:S02]  /*7660*/  @!P3 IMAD.IADD R5, R5, 0x1, -R28 ;  /* 0x000000010505b824 */ /* 0x000fe400078e0a1c */
[----:B------:R-:W-:Y:S01]  /*7670*/  @!P4 IMAD.MOV R25, RZ, RZ, -R25 ;  /* 0x000000ffff19c224 */ /* 0x000fe200078e0a19 */
[C---:B------:R-:W-:Y:S01]  /*7680*/  ISETP.GT.U32.AND P4, PT, R28.reuse, R17, PT ;  /* 0x000000111c00720c */ /* 0x040fe20003f84070 */
[----:B------:R-:W-:Y:S01]  /*7690*/  IMAD.HI.U32 R7, R15, R16, RZ ;  /* 0x000000100f077227 */ /* 0x000fe200078e00ff */
[----:B------:R-:W-:-:S03]  /*76a0*/  ISETP.GT.U32.AND P3, PT, R28, R5, PT ;  /* 0x000000051c00720c */ /* 0x000fc60003f64070 */
[----:B------:R-:W-:Y:S02]  /*76b0*/  IMAD.MOV R8, RZ, RZ, -R7 ;  /* 0x000000ffff087224 */ /* 0x000fe400078e0a07 */
[----:B------:R-:W-:-:S04]  /*76c0*/  IMAD.HI.U32 R7, R15, R14, RZ ;  /* 0x0000000e0f077227 */ /* 0x000fc800078e00ff */
[----:B------:R-:W-:Y:S02]  /*76d0*/  IMAD.MOV R7, RZ, RZ, -R7 ;  /* 0x000000ffff077224 */ /* 0x000fe400078e0a07 */
[C---:B------:R-:W-:Y:S02]  /*76e0*/  IMAD R16, R28.reuse, R8, R16 ;  /* 0x000000081c107224 */ /* 0x040fe400078e0210 */
[----:B------:R-:W-:Y:S01]  /*76f0*/  @!P4 IMAD.IADD R17, R17, 0x1, -R28 ;  /* 0x000000011111c824 */ /* 0x000fe200078e0a1c */
[C---:B------:R-:W-:Y:S01]  /*7700*/  ISETP.GT.U32.AND P4, PT, R28.reuse, R6, PT ;  /* 0x000000061c00720c */ /* 0x040fe20003f84070 */
[----:B------:R-:W-:Y:S02]  /*7710*/  IMAD R14, R28, R7, R14 ;  /* 0x000000071c0e7224 */ /* 0x000fe400078e020e */
[----:B------:R-:W-:Y:S02]  /*7720*/  @!P3 IMAD.IADD R5, R5, 0x1, -R28 ;  /* 0x000000010505b824 */ /* 0x000fe400078e0a1c */
[----:B------:R-:W-:-:S02]  /*7730*/  @!P0 IMAD.MOV R2, RZ, RZ, -R2 ;  /* 0x000000ffff028224 */ /* 0x000fc400078e0a02 */
[----:B------:R-:W-:-:S06]  /*7740*/  @!P1 IMAD.MOV R5, RZ, RZ, -R5 ;  /* 0x000000ffff059224 */ /* 0x000fcc00078e0a05 */
[----:B------:R-:W-:Y:S01]  /*7750*/  @!P4 IMAD.IADD R6, R6, 0x1, -R28 ;  /* 0x000000010606c824 */ /* 0x000fe200078e0a1c */
[----:B------:R-:W-:Y:S02]  /*7760*/  ISETP.GE.AND P4, PT, R20, RZ, PT ;  /* 0x000000ff1400720c */ /* 0x000fe40003f86270 */
[----:B--2---:R-:W-:-:S05]  /*7770*/  IABS R10, R23 ;  /* 0x00000017000a7213 */ /* 0x004fca0000000000 */
[----:B------:R-:W-:-:S04]  /*7780*/  IMAD.HI.U32 R24, R15, R10, RZ ;  /* 0x0000000a0f187227 */ /* 0x000fc800078e00ff */
[----:B------:R-:W-:Y:S02]  /*7790*/  IMAD.MOV R24, RZ, RZ, -R24 ;  /* 0x000000ffff187224 */ /* 0x000fe400078e0a18 */
[----:B-----5:R-:W-:Y:S02]  /*77a0*/  IMAD.MOV.U32 R27, RZ, RZ, R9 ;  /* 0x000000ffff1b7224 */ /* 0x020fe400078e0009 */
[----:B------:R-:W-:Y:S02]  /*77b0*/  IMAD R10, R28, R24, R10 ;  /* 0x000000181c0a7224 */ /* 0x000fe400078e020a */
[----:B------:R-:W2:Y:S01]  /*77c0*/  LDL.LU R24, [R1+0x1c] ;  /* 0x00001c0001187983 */ /* 0x000ea20000300800 */
[----:B------:R-:W-:Y:S01]  /*77d0*/  IABS R7, R27 ;  /* 0x0000001b00077213 */ /* 0x000fe20000000000 */
[----:B------:R-:W-:Y:S02]  /*77e0*/  IMAD.MOV.U32 R0, RZ, RZ, R27 ;  /* 0x000000ffff007224 */ /* 0x000fe400078e001b */
[----:B------:R-:W-:-:S04]  /*77f0*/  IMAD.MOV.U32 R27, RZ, RZ, R4 ;  /* 0x000000ffff1b7224 */ /* 0x000fc800078e0004 */
[----:B------:R-:W-:Y:S01]  /*7800*/  @!P2 IMAD.MOV R27, RZ, RZ, -R27 ;  /* 0x000000ffff1ba224 */ /* 0x000fe200078e0a1b */
[----:B---3--:R-:W-:-:S05]  /*7810*/  IABS R9, R3 ;  /* 0x0000000300097213 */ /* 0x008fca0000000000 */
[----:B------:R-:W-:-:S04]  /*7820*/  IMAD.HI.U32 R8, R15, R9, RZ ;  /* 0x000000090f087227 */ /* 0x000fc800078e00ff */
[----:B------:R-:W-:Y:S02]  /*7830*/  IMAD.MOV R8, RZ, RZ, -R8 ;  /* 0x000000ffff087224 */ /* 0x000fe400078e0a08 */
[----:B------:R-:W-:Y:S02]  /*7840*/  IMAD.MOV.U32 R4, RZ, RZ, R3 ;  /* 0x000000ffff047224 */ /* 0x000fe400078e0003 */
[C---:B------:R-:W-:Y:S02]  /*7850*/  IMAD R8, R28.reuse, R8, R9 ;  /* 0x000000081c087224 */ /* 0x040fe400078e0209 */
[----:B------:R-:W3:Y:S04]  /*7860*/  LDL.LU R9, [R1+0x18] ;  /* 0x0000180001097983 */ /* 0x000ee80000300800 */
[----:B------:R-:W4:Y:S04]  /*7870*/  LDL.LU R3, [R1+0x4a58] ;  /* 0x004a580001037983 */ /* 0x000f280000300800 */
[----:B------:R0:W-:Y:S04]  /*7880*/  STL [R1+0x3cc], R25 ;  /* 0x0003cc1901007387 */ /* 0x0001e80000100800 */
[----:B0-----:R-:W5:Y:S04]  /*7890*/  LDL.LU R25, [R1+0x4a54] ;  /* 0x004a540001197983 */ /* 0x001f680000300800 */
[----:B------:R0:W-:Y:S04]  /*78a0*/  STL [R1+0x3c8], R27 ;  /* 0x0003c81b01007387 */ /* 0x0001e80000100800 */
[----:B0-----:R-:W4:Y:S04]  /*78b0*/  LDL.LU R27, [R1+0x4a50] ;  /* 0x004a5000011b7983 */ /* 0x001f280000300800 */
[----:B------:R-:W-:Y:S04]  /*78c0*/  STL [R1+0x3c4], R2 ;  /* 0x0003c40201007387 */ /* 0x000fe80000100800 */
[----:B------:R0:W-:Y:S04]  /*78d0*/  STL [R1+0x45c], R5 ;  /* 0x00045c0501007387 */ /* 0x0001e80000100800 */
[----:B------:R-:W4:Y:S01]  /*78e0*/  LDL.LU R20, [R1+0x24] ;  /* 0x0000240001147983 */ /* 0x000f220000300800 */
[----:B------:R-:W-:-:S02]  /*78f0*/  ISETP.GT.U32.AND P3, PT, R28, R16, PT ;  /* 0x000000101c00720c */ /* 0x000fc40003f64070 */
[----:B------:R-:W-:-:S11]  /*7900*/  ISETP.GT.U32.AND P6, PT, R28, R14, PT ;  /* 0x0000000e1c00720c */ /* 0x000fd60003fc4070 */
[--C-:B------:R-:W-:Y:S01]  /*7910*/  @!P3 IMAD.IADD R16, R16, 0x1, -R28.reuse ;  /* 0x000000011010b824 */ /* 0x100fe200078e0a1c */
[----:B------:R-:W-:Y:S01]  /*7920*/  ISETP.GT.U32.AND P3, PT, R28, R13, PT ;  /* 0x0000000d1c00720c */ /* 0x000fe20003f64070 */
[----:B------:R-:W-:Y:S01]  /*7930*/  @!P6 IMAD.IADD R14, R14, 0x1, -R28 ;  /* 0x000000010e0ee824 */ /* 0x000fe200078e0a1c */
[C---:B------:R-:W-:Y:S02]  /*7940*/  ISETP.GT.U32.AND P6, PT, R28.reuse, R12, PT ;  /* 0x0000000c1c00720c */ /* 0x040fe40003fc4070 */
[C---:B------:R-:W-:Y:S02]  /*7950*/  ISETP.GT.U32.AND P2, PT, R28.reuse, R16, PT ;  /* 0x000000101c00720c */ /* 0x040fe40003f44070 */
[----:B------:R-:W-:-:S07]  /*7960*/  ISETP.GT.U32.AND P0, PT, R28, R14, PT ;  /* 0x0000000e1c00720c */ /* 0x000fce0003f04070 */
[----:B------:R-:W-:Y:S01]  /*7970*/  @!P3 IMAD.IADD R13, R13, 0x1, -R28 ;  /* 0x000000010d0db824 */ /* 0x000fe200078e0a1c */
[----:B------:R-:W-:Y:S01]  /*7980*/  ISETP.GE.AND P3, PT, R18, RZ, PT ;  /* 0x000000ff1200720c */ /* 0x000fe20003f66270 */
[----:B------:R-:W-:-:S03]  /*7990*/  IMAD.HI.U32 R18, R15, R7, RZ ;  /* 0x000000070f127227 */ /* 0x000fc600078e00ff */
[----:B------:R-:W-:Y:S01]  /*79a0*/  ISETP.GT.U32.AND P1, PT, R28, R13, PT ;  /* 0x0000000d1c00720c */ /* 0x000fe20003f24070 */
[--C-:B------:R-:W-:Y:S01]  /*79b0*/  @!P2 IMAD.IADD R16, R16, 0x1, -R28.reuse ;  /* 0x000000011010a824 */ /* 0x100fe200078e0a1c */
[----:B------:R-:W-:Y:S01]  /*79c0*/  ISETP.GT.U32.AND P2, PT, R28, R10, PT ;  /* 0x0000000a1c00720c */ /* 0x000fe20003f44070 */
[--C-:B------:R-:W-:Y:S01]  /*79d0*/  @!P0 IMAD.IADD R14, R14, 0x1, -R28.reuse ;  /* 0x000000010e0e8824 */ /* 0x100fe200078e0a1c */
[----:B------:R-:W-:Y:S01]  /*79e0*/  ISETP.GT.U32.AND P0, PT, R28, R8, PT ;  /* 0x000000081c00720c */ /* 0x000fe20003f04070 */
[----:B------:R-:W-:Y:S02]  /*79f0*/  @!P6 IMAD.IADD R12, R12, 0x1, -R28 ;  /* 0x000000010c0ce824 */ /* 0x000fe400078e0a1c */
[----:B------:R-:W-:-:S03]  /*7a00*/  IMAD.MOV R18, RZ, RZ, -R18 ;  /* 0x000000ffff127224 */ /* 0x000fc600078e0a12 */
[C---:B------:R-:W-:Y:S01]  /*7a10*/  ISETP.GT.U32.AND P6, PT, R28.reuse, R12, PT ;  /* 0x0000000c1c00720c */ /* 0x040fe20003fc4070 */
[----:B------:R-:W-:Y:S02]  /*7a20*/  IMAD R7, R28, R18, R7 ;  /* 0x000000121c077224 */ /* 0x000fe400078e0207 */
[----:B------:R-:W-:Y:S02]  /*7a30*/  IMAD.MOV.U32 R18, RZ, RZ, R0 ;  /* 0x000000ffff127224 */ /* 0x000fe400078e0000 */
[--C-:B------:R-:W-:Y:S01]  /*7a40*/  @!P1 IMAD.IADD R13, R13, 0x1, -R28.reuse ;  /* 0x000000010d0d9824 */ /* 0x100fe200078e0a1c */
[----:B------:R-:W-:Y:S01]  /*7a50*/  ISETP.GE.AND P1, PT, R19, RZ, PT ;  /* 0x000000ff1300720c */ /* 0x000fe20003f26270 */
[--C-:B------:R-:W-:Y:S01]  /*7a60*/  @!P2 IMAD.IADD R10, R10, 0x1, -R28.reuse ;  /* 0x000000010a0aa824 */ /* 0x100fe200078e0a1c */
[----:B------:R-:W-:Y:S01]  /*7a70*/  ISETP.GE.AND P2, PT, R21, RZ, PT ;  /* 0x000000ff1500720c */ /* 0x000fe20003f46270 */
[----:B------:R-:W-:Y:S01]  /*7a80*/  @!P0 IMAD.IADD R8, R8, 0x1, -R28 ;  /* 0x0000000108088824 */ /* 0x000fe200078e0a1c */
[----:B------:R-:W-:-:S02]  /*7a90*/  ISETP.GE.AND P0, PT, R22, RZ, PT ;  /* 0x000000ff1600720c */ /* 0x000fc40003f06270 */
[----:B------:R-:W5:Y:S01]  /*7aa0*/  LDL.LU R22, [R1+0x20] ;  /* 0x0000200001167983 */ /* 0x000f620000300800 */
[----:B------:R-:W-:Y:S02]  /*7ab0*/  @!P6 IMAD.IADD R12, R12, 0x1, -R28 ;  /* 0x000000010c0ce824 */ /* 0x000fe400078e0a1c */
[----:B------:R-:W-:Y:S02]  /*7ac0*/  @!P5 IMAD.MOV R17, RZ, RZ, -R17 ;  /* 0x000000ffff11d224 */ /* 0x000fe400078e0a11 */
[----:B------:R-:W-:Y:S02]  /*7ad0*/  @!P3 IMAD.MOV R16, RZ, RZ, -R16 ;  /* 0x000000ffff10b224 */ /* 0x000fe400078e0a10 */
[----:B------:R-:W-:Y:S02]  /*7ae0*/  @!P1 IMAD.MOV R14, RZ, RZ, -R14 ;  /* 0x000000ffff0e9224 */ /* 0x000fe400078e0a0e */
[----:B------:R-:W-:Y:S01]  /*7af0*/  @!P4 IMAD.MOV R13, RZ, RZ, -R13 ;  /* 0x000000ffff0dc224 */ /* 0x000fe200078e0a0d */
[----:B------:R0:W-:Y:S01]  /*7b00*/  STL [R1+0x3bc], R17 ;  /* 0x0003bc1101007387 */ /* 0x0001e20000100800 */
[----:B------:R-:W-:-:S03]  /*7b10*/  ISETP.GT.U32.AND P3, PT, R28, R10, PT ;  /* 0x0000000a1c00720c */ /* 0x000fc60003f64070 */
[----:B------:R-:W-:Y:S04]  /*7b20*/  STL [R1+0x3b8], R16 ;  /* 0x0003b81001007387 */ /* 0x000fe80000100800 */
[----:B------:R-:W-:Y:S04]  /*7b30*/  STL [R1+0x3b4], R14 ;  /* 0x0003b40e01007387 */ /* 0x000fe80000100800 */
[----:B------:R-:W-:Y:S01]  /*7b40*/  STL [R1+0x458], R13 ;  /* 0x0004580d01007387 */ /* 0x000fe20000100800 */
[----:B------:R-:W-:Y:S02]  /*7b50*/  IMAD.MOV.U32 R19, RZ, RZ, R4 ;  /* 0x000000ffff137224 */ /* 0x000fe400078e0004 */
[----:B------:R-:W-:-:S03]  /*7b60*/  @!P3 IMAD.IADD R10, R10, 0x1, -R28 ;  /* 0x000000010a0ab824 */ /* 0x000fc600078e0a1c */
[----:B------:R-:W-:Y:S02]  /*7b70*/  ISETP.GE.AND P3, PT, R19, RZ, PT ;  /* 0x000000ff1300720c */ /* 0x000fe40003f66270 */
[----:B------:R-:W-:-:S13]  /*7b80*/  ISETP.GT.U32.AND P1, PT, R28, R8, PT ;  /* 0x000000081c00720c */ /* 0x000fda0003f24070 */
[----:B------:R-:W-:Y:S01]  /*7b90*/  @!P1 IMAD.IADD R8, R8, 0x1, -R28 ;  /* 0x0000000108089824 */ /* 0x000fe200078e0a1c */
[----:B------:R-:W-:Y:S02]  /*7ba0*/  ISETP.GE.AND P1, PT, R18, RZ, PT ;  /* 0x000000ff1200720c */ /* 0x000fe40003f26270 */
[----:B--2---:R-:W-:-:S05]  /*7bb0*/  IABS R0, R24 ;  /* 0x0000001800007213 */ /* 0x004fca0000000000 */
[----:B0-----:R-:W-:-:S04]  /*7bc0*/  IMAD.HI.U32 R5, R15, R0, RZ ;  /* 0x000000000f057227 */ /* 0x001fc800078e00ff */
[----:B------:R-:W-:-:S04]  /*7bd0*/  IMAD.MOV R5, RZ, RZ, -R5 ;  /* 0x000000ffff057224 */ /* 0x000fc800078e0a05 */
[----:B------:R-:W-:Y:S02]  /*7be0*/  IMAD R0, R28, R5, R0 ;  /* 0x000000051c007224 */ /* 0x000fe400078e0200 */
[----:B------:R-:W-:-:S04]  /*7bf0*/  IMAD.MOV.U32 R5, RZ, RZ, R12 ;  /* 0x000000ffff057224 */ /* 0x000fc800078e000c */
[----:B------:R-:W-:-:S05]  /*7c00*/  @!P2 IMAD.MOV R5, RZ, RZ, -R5 ;  /* 0x000000ffff05a224 */ /* 0x000fca00078e0a05 */
[----:B------:R0:W-:Y:S01]  /*7c10*/  STL [R1+0x454], R5 ;  /* 0x0004540501007387 */ /* 0x0001e20000100800 */
[----:B---3--:R-:W-:-:S05]  /*7c20*/  IABS R2, R9 ;  /* 0x0000000900027213 */ /* 0x008fca0000000000 */
[----:B------:R-:W-:-:S04]  /*7c30*/  IMAD.HI.U32 R4, R15, R2, RZ ;  /* 0x000000020f047227 */ /* 0x000fc800078e00ff */
[----:B----4-:R-:W-:Y:S02]  /*7c40*/  IMAD.MOV.U32 R21, RZ, RZ, R20 ;  /* 0x000000ffff157224 */ /* 0x010fe400078e0014 */
[----:B------:R-:W2:Y:S04]  /*7c50*/  LDL.LU R20, [R1+0x50] ;  /* 0x0000500001147983 */ /* 0x000ea80000300800 */
[----:B------:R-:W3:Y:S01]  /*7c60*/  LDL.LU R19, [R1+0x54] ;  /* 0x0000540001137983 */ /* 0x000ee20000300800 */
[----:B------:R-:W-:-:S04]  /*7c70*/  IMAD.MOV R4, RZ, RZ, -R4 ;  /* 0x000000ffff047224 */ /* 0x000fc800078e0a04 */
[----:B------:R-:W-:-:S05]  /*7c80*/  IMAD R2, R28, R4, R2 ;  /* 0x000000041c027224 */ /* 0x000fca00078e0202 */
[----:B------:R-:W-:-:S13]  /*7c90*/  ISETP.GT.U32.AND P4, PT, R28, R2, PT ;  /* 0x000000021c00720c */ /* 0x000fda0003f84070 */
[----:B------:R-:W-:Y:S01]  /*7ca0*/  @!P4 IMAD.IADD R2, R2, 0x1, -R28 ;  /* 0x000000010202c824 */ /* 0x000fe200078e0a1c */
[----:B------:R-:W-:Y:S02]  /*7cb0*/  ISETP.GE.AND P4, PT, R24, RZ, PT ;  /* 0x000000ff1800720c */ /* 0x000fe40003f86270 */
[----:B------:R-:W4:Y:S04]  /*7cc0*/  LDL.LU R24, [R1+0x58] ;  /* 0x0000580001187983 */ /* 0x000f280000300800 */
[----:B------:R-:W4:Y:S01]  /*7cd0*/  LDL.LU R18, [R1+0x28] ;  /* 0x0000280001127983 */ /* 0x000f220000300800 */
[----:B------:R-:W-:Y:S02]  /*7ce0*/  ISETP.GT.U32.AND P6, PT, R28, R7, PT ;  /* 0x000000071c00720c */ /* 0x000fe40003fc4070 */
[----:B------:R-:W-:-:S11]  /*7cf0*/  ISETP.GE.AND P2, PT, R23, RZ, PT ;  /* 0x000000ff1700720c */ /* 0x000fd60003f46270 */
[----:B------:R-:W-:Y:S01]  /*7d00*/  @!P6 IMAD.IADD R7, R7, 0x1, -R28 ;  /* 0x000000010707e824 */ /* 0x000fe200078e0a1c */
[C---:B------:R-:W-:Y:S01]  /*7d10*/  ISETP.GT.U32.AND P6, PT, R28.reuse, R6, PT ;  /* 0x000000061c00720c */ /* 0x040fe20003fc4070 */
[----:B------:R-:W-:Y:S02]  /*7d20*/  @!P2 IMAD.MOV R10, RZ, RZ, -R10 ;  /* 0x000000ffff0aa224 */ /* 0x000fe400078e0a0a */
[----:B------:R-:W-:Y:S01]  /*7d30*/  @!P3 IMAD.MOV R8, RZ, RZ, -R8 ;  /* 0x000000ffff08b224 */ /* 0x000fe200078e0a08 */
[----:B------:R-:W-:-:S09]  /*7d40*/  ISETP.GT.U32.AND P5, PT, R28, R7, PT ;  /* 0x000000071c00720c */ /* 0x000fd20003fa4070 */
[----:B------:R-:W-:Y:S01]  /*7d50*/  @!P6 IMAD.IADD R6, R6, 0x1, -R28 ;  /* 0x000000010606e824 */ /* 0x000fe200078e0a1c */
[----:B------:R-:W-:-:S03]  /*7d60*/  ISETP.GT.U32.AND P6, PT, R28, R0, PT ;  /* 0x000000001c00720c */ /* 0x000fc60003fc4070 */
[----:B------:R-:W-:-:S05]  /*7d70*/  @!P0 IMAD.MOV R6, RZ, RZ, -R6 ;  /* 0x000000ffff068224 */ /* 0x000fca00078e0a06 */
[----:B------:R0:W-:Y:S04]  /*7d80*/  STL [R1+0x450], R6 ;  /* 0x0004500601007387 */ /* 0x0001e80000100800 */
[----:B------:R-:W-:Y:S01]  /*7d90*/  STL [R1+0x44c], R10 ;  /* 0x00044c0a01007387 */ /* 0x000fe20000100800 */
[----:B------:R-:W-:-:S03]  /*7da0*/  ISETP.GT.U32.AND P0, PT, R28, R2, PT ;  /* 0x000000021c00720c */ /* 0x000fc60003f04070 */
[----:B------:R0:W-:Y:S04]  /*7db0*/  STL [R1+0x448], R8 ;  /* 0x0004480801007387 */ /* 0x0001e80000100800 */
[----:B------:R-:W4:Y:S01]  /*7dc0*/  LDL.LU R17, [R1+0x2c] ;  /* 0x00002c0001117983 */ /* 0x000f220000300800 */
[----:B-----5:R-:W-:Y:S01]  /*7dd0*/  IABS R4, R22 ;  /* 0x0000001600047213 */ /* 0x020fe20000000000 */
[--C-:B------:R-:W-:Y:S02]  /*7de0*/  @!P6 IMAD.IADD R0, R0, 0x1, -R28.reuse ;  /* 0x000000010000e824 */ /* 0x100fe400078e0a1c */
[----:B------:R-:W-:Y:S01]  /*7df0*/  @!P5 IMAD.IADD R7, R7, 0x1, -R28 ;  /* 0x000000010707d824 */ /* 0x000fe200078e0a1c */
[----:B------:R-:W-:Y:S01]  /*7e00*/  ISETP.GE.AND P5, PT, R9, RZ, PT ;  /* 0x000000ff0900720c */ /* 0x000fe20003fa6270 */
[----:B0-----:R-:W-:Y:S01]  /*7e10*/  IMAD.HI.U32 R5, R15, R4, RZ ;  /* 0x000000040f057227 */ /* 0x001fe200078e00ff */
[----:B------:R-:W-:-:S03]  /*7e20*/  ISETP.GT.U32.AND P2, PT, R28, R0, PT ;  /* 0x000000001c00720c */ /* 0x000fc60003f44070 */
[----:B------:R-:W-:Y:S02]  /*7e30*/  IMAD.MOV.U32 R6, RZ, RZ, R7 ;  /* 0x000000ffff067224 */ /* 0x000fe400078e0007 */
[----:B------:R-:W-:Y:S02]  /*7e40*/  IMAD.MOV R5, RZ, RZ, -R5 ;  /* 0x000000ffff057224 */ /* 0x000fe400078e0a05 */
[----:B------:R-:W-:Y:S02]  /*7e50*/  @!P0 IMAD.IADD R2, R2, 0x1, -R28 ;  /* 0x0000000102028824 */ /* 0x000fe400078e0a1c */
[----:B------:R-:W-:Y:S02]  /*7e60*/  @!P1 IMAD.MOV R6, RZ, RZ, -R6 ;  /* 0x000000ffff069224 */ /* 0x000fe400078e0a06 */
[----:B------:R-:W-:Y:S02]  /*7e70*/  IMAD R4, R28, R5, R4 ;  /* 0x000000051c047224 */ /* 0x000fe400078e0204 */
[----:B------:R-:W-:Y:S01]  /*7e80*/  IMAD.MOV.U32 R8, RZ, RZ, R2 ;  /* 0x000000ffff087224 */ /* 0x000fe200078e0002 */
[----:B------:R2:W-:Y:S01]  /*7e90*/  STL [R1+0x444], R6 ;  /* 0x0004440601007387 */ /* 0x0005e20000100800 */
[----:B------:R-:W-:-:S02]  /*7ea0*/  IABS R9, R21 ;  /* 0x0000001500097213 */ /* 0x000fc40000000000 */
[----:B------:R-:W-:Y:S01]  /*7eb0*/  @!P5 IMAD.MOV R8, RZ, RZ, -R8 ;  /* 0x000000ffff08d224 */ /* 0x000fe200078e0a08 */
[----:B------:R-:W-:Y:S01]  /*7ec0*/  ISETP.GT.U32.AND P6, PT, R28, R4, PT ;  /* 0x000000041c00720c */ /* 0x000fe20003fc4070 */
[----:B------:R-:W-:Y:S02]  /*7ed0*/  @!P2 IMAD.IADD R0, R0, 0x1, -R28 ;  /* 0x000000010000a824 */ /* 0x000fe400078e0a1c */
[----:B------:R-:W-:-:S04]  /*7ee0*/  IMAD.HI.U32 R5, R15, R9, RZ ;  /* 0x000000090f057227 */ /* 0x000fc800078e00ff */
[----:B------:R-:W-:-:S04]  /*7ef0*/  IMAD.MOV R5, RZ, RZ, -R5 ;  /* 0x000000ffff057224 */ /* 0x000fc800078e0a05 */
[----:B------:R-:W-:Y:S02]  /*7f00*/  IMAD R9, R28, R5, R9 ;  /* 0x000000051c097224 */ /* 0x000fe400078e0209 */
[----:B------:R-:W-:-:S03]  /*7f10*/  @!P6 IMAD.IADD R4, R4, 0x1, -R28 ;  /* 0x000000010404e824 */ /* 0x000fc600078e0a1c */
[C---:B------:R-:W-:Y:S02]  /*7f20*/  ISETP.GT.U32.AND P5, PT, R28.reuse, R9, PT ;  /* 0x000000091c00720c */ /* 0x040fe40003fa4070 */
[----:B------:R-:W-:Y:S02]  /*7f30*/  ISETP.GT.U32.AND P6, PT, R28, R4, PT ;  /* 0x000000041c00720c */ /* 0x000fe40003fc4070 */
[----:B------:R-:W-:Y:S02]  /*7f40*/  ISETP.GE.AND P3, PT, R22, RZ, PT ;  /* 0x000000ff1600720c */ /* 0x000fe40003f66270 */
[----:B------:R-:W-:-:S07]  /*7f50*/  ISETP.GE.AND P1, PT, R21, RZ, PT ;  /* 0x000000ff1500720c */ /* 0x000fce0003f26270 */
[--C-:B------:R-:W-:Y:S02]  /*7f60*/  @!P5 IMAD.IADD R9, R9, 0x1, -R28.reuse ;  /* 0x000000010909d824 */ /* 0x100fe400078e0a1c */
[----:B------:R-:W-:-:S03]  /*7f70*/  @!P6 IMAD.IADD R4, R4, 0x1, -R28 ;  /* 0x000000010404e824 */ /* 0x000fc600078e0a1c */
[----:B------:R-:W-:Y:S01]  /*7f80*/  ISETP.GT.U32.AND P5, PT, R28, R9, PT ;  /* 0x000000091c00720c */ /* 0x000fe20003fa4070 */
[----:B------:R-:W-:-:S04]  /*7f90*/  IMAD.MOV.U32 R16, RZ, RZ, R4 ;  /* 0x000000ffff107224 */ /* 0x000fc800078e0004 */
[----:B------:R-:W-:-:S08]  /*7fa0*/  @!P3 IMAD.MOV R16, RZ, RZ, -R16 ;  /* 0x000000ffff10b224 */ /* 0x000fd000078e0a10 */
[----:B------:R-:W-:-:S04]  /*7fb0*/  @!P5 IMAD.IADD R9, R9, 0x1, -R28 ;  /* 0x000000010909d824 */ /* 0x000fc800078e0a1c */
[----:B------:R-:W-:-:S04]  /*7fc0*/  IMAD.MOV.U32 R13, RZ, RZ, R9 ;  /* 0x000000ffff0d7224 */ /* 0x000fc800078e0009 */
[----:B------:R-:W-:Y:S01]  /*7fd0*/  @!P1 IMAD.MOV R13, RZ, RZ, -R13 ;  /* 0x000000ffff0d9224 */ /* 0x000fe200078e0a0d */
[----:B--2---:R-:W-:Y:S02]  /*7fe0*/  IABS R6, R20 ;  /* 0x0000001400067213 */ /* 0x004fe40000000000 */
[----:B------:R-:W-:Y:S02]  /*7ff0*/  ISETP.GE.AND P0, PT, R20, RZ, PT ;  /* 0x000000ff1400720c */ /* 0x000fe40003f06270 */
[----:B------:R-:W2:Y:S04]  /*8000*/  LDL.LU R20, [R1+0x30] ;  /* 0x0000300001147983 */ /* 0x000ea80000300800 */
[----:B------:R0:W-:Y:S01]  /*8010*/  STL [R1+0x440], R8 ;  /* 0x0004400801007387 */ /* 0x0001e20000100800 */
[----:B---3--:R-:W-:Y:S01]  /*8020*/  ISETP.GE.AND P2, PT, R19, RZ, PT ;  /* 0x000000ff1300720c */ /* 0x008fe20003f46270 */
[----:B0-----:R-:W-:-:S04]  /*8030*/  IMAD.MOV.U32 R8, RZ, RZ, R0 ;  /* 0x000000ffff087224 */ /* 0x001fc800078e0000 */
[----:B------:R-:W-:Y:S01]  /*8040*/  @!P4 IMAD.MOV R8, RZ, RZ, -R8 ;  /* 0x000000ffff08c224 */ /* 0x000fe200078e0a08 */
[----:B------:R-:W-:-:S04]  /*8050*/  IABS R2, R19 ;  /* 0x0000001300027213 */ /* 0x000fc80000000000 */
[----:B------:R0:W-:Y:S04]  /*8060*/  STL [R1+0x43c], R8 ;  /* 0x00043c0801007387 */ /* 0x0001e80000100800 */
[----:B------:R-:W3:Y:S01]  /*8070*/  LDL.LU R19, [R1+0x34] ;  /* 0x0000340001137983 */ /* 0x000ee20000300800 */
[----:B------:R-:W-:-:S03]  /*8080*/  IMAD.HI.U32 R7, R15, R6, RZ ;  /* 0x000000060f077227 */ /* 0x000fc600078e00ff */
[----:B------:R-:W5:Y:S01]  /*8090*/  LDL.LU R14, [R1+0x38] ;  /* 0x00003800010e7983 */ /* 0x000f620000300800 */
[----:B------:R-:W-:-:S03]  /*80a0*/  IMAD.MOV R0, RZ, RZ, -R7 ;  /* 0x000000ffff007224 */ /* 0x000fc600078e0a07 */
[----:B------:R-:W5:Y:S01]  /*80b0*/  LDL.LU R22, [R1+0x3c] ;  /* 0x00003c0001167983 */ /* 0x000f620000300800 */
[----:B------:R-:W-:-:S03]  /*80c0*/  IMAD R0, R28, R0, R6 ;  /* 0x000000001c007224 */ /* 0x000fc600078e0206 */
[----:B------:R-:W5:Y:S02]  /*80d0*/  LDL.LU R21, [R1+0x40] ;  /* 0x0000400001157983 */ /* 0x000f640000300800 */
[----:B------:R-:W-:-:S13]  /*80e0*/  ISETP.GT.U32.AND P6, PT, R28, R0, PT ;  /* 0x000000001c00720c */ /* 0x000fda0003fc4070 */
[----:B------:R-:W-:-:S05]  /*80f0*/  @!P6 IMAD.IADD R0, R0, 0x1, -R28 ;  /* 0x000000010000e824 */ /* 0x000fca00078e0a1c */
[----:B------:R-:W-:Y:S01]  /*8100*/  ISETP.GT.U32.AND P6, PT, R28, R0, PT ;  /* 0x000000001c00720c */ /* 0x000fe20003fc4070 */
[----:B------:R0:W-:Y:S01]  /*8110*/  STL [R1+0x390], R16 ;  /* 0x0003901001007387 */ /* 0x0001e20000100800 */
[----:B----4-:R-:W-:-:S03]  /*8120*/  IABS R7, R18 ;  /* 0x0000001200077213 */ /* 0x010fc60000000000 */
[----:B------:R-:W-:Y:S04]  /*8130*/  STL [R1+0x438], R13 ;  /* 0x0004380d01007387 */ /* 0x000fe80000100800 */
[----:B------:R-:W4:Y:S04]  /*8140*/  LDL.LU R23, [R1+0x44] ;  /* 0x0000440001177983 */ /* 0x000f280000300800 */
[----:B------:R-:W-:Y:S01]  /*8150*/  @!P6 IMAD.IADD R0, R0, 0x1, -R28 ;  /* 0x000000010000e824 */ /* 0x000fe200078e0a1c */
[----:B------:R-:W-:Y:S02]  /*8160*/  ISETP.GE.AND P6, PT, R18, RZ, PT ;  /* 0x000000ff1200720c */ /* 0x000fe40003fc6270 */
[----:B------:R-:W4:Y:S01]  /*8170*/  LDL.LU R18, [R1+0x48] ;  /* 0x0000480001127983 */ /* 0x000f220000300800 */
[----:B------:R-:W-:-:S02]  /*8180*/  IABS R5, R24 ;  /* 0x0000001800057213 */ /* 0x000fc40000000000 */
[----:B------:R-:W-:Y:S01]  /*8190*/  ISETP.GE.AND P4, PT, R24, RZ, PT ;  /* 0x000000ff1800720c */ /* 0x000fe20003f86270 */
[----:B------:R-:W-:Y:S02]  /*81a0*/  IMAD.MOV.U32 R24, RZ, RZ, R11 ;  /* 0x000000ffff187224 */ /* 0x000fe400078e000b */
[----:B------:R-:W-:-:S04]  /*81b0*/  IMAD.HI.U32 R11, R15, R2, RZ ;  /* 0x000000020f0b7227 */ /* 0x000fc800078e00ff */
[----:B------:R-:W-:Y:S02]  /*81c0*/  IMAD.MOV.U32 R6, RZ, RZ, R7 ;  /* 0x000000ffff067224 */ /* 0x000fe400078e0007 */
[----:B0-----:R-:W-:-:S04]  /*81d0*/  IMAD.HI.U32 R8, R15, R5, RZ ;  /* 0x000000050f087227 */ /* 0x001fc800078e00ff */
[----:B------:R-:W-:Y:S02]  /*81e0*/  IMAD.MOV R11, RZ, RZ, -R11 ;  /* 0x000000ffff0b7224 */ /* 0x000fe400078e0a0b */
[----:B------:R-:W-:Y:S01]  /*81f0*/  IMAD.HI.U32 R10, R15, R6, RZ ;  /* 0x000000060f0a7227 */ /* 0x000fe200078e00ff */
[----:B------:R-:W-:-:S03]  /*8200*/  IABS R7, R17 ;  /* 0x0000001100077213 */ /* 0x000fc60000000000 */
[----:B------:R-:W-:Y:S02]  /*8210*/  IMAD.MOV R8, RZ, RZ, -R8 ;  /* 0x000000ffff087224 */ /* 0x000fe400078e0a08 */
[C---:B------:R-:W-:Y:S02]  /*8220*/  IMAD R2, R28.reuse, R11, R2 ;  /* 0x0000000b1c027224 */ /* 0x040fe400078e0202 */
[----:B------:R-:W-:Y:S02]  /*8230*/  IMAD.MOV R10, RZ, RZ, -R10 ;  /* 0x000000ffff0a7224 */ /* 0x000fe400078e0a0a */
[C---:B------:R-:W-:Y:S01]  /*8240*/  IMAD R5, R28.reuse, R8, R5 ;  /* 0x000000081c057224 */ /* 0x040fe200078e0205 */
[----:B------:R-:W-:Y:S01]  /*8250*/  ISETP.GT.U32.AND P5, PT, R28, R2, PT ;  /* 0x000000021c00720c */ /* 0x000fe20003fa4070 */
[----:B------:R-:W-:-:S03]  /*8260*/  IMAD.HI.U32 R12, R15, R7, RZ ;  /* 0x000000070f0c7227 */ /* 0x000fc600078e00ff */
[C---:B------:R-:W-:Y:S01]  /*8270*/  ISETP.GT.U32.AND P3, PT, R28.reuse, R5, PT ;  /* 0x000000051c00720c */ /* 0x040fe20003f64070 */
[----:B------:R-:W-:Y:S02]  /*8280*/  IMAD R6, R28, R10, R6 ;  /* 0x0000000a1c067224 */ /* 0x000fe400078e0206 */
[----:B------:R-:W-:-:S03]  /*8290*/  IMAD.MOV R12, RZ, RZ, -R12 ;  /* 0x000000ffff0c7224 */ /* 0x000fc600078e0a0c */
[C---:B------:R-:W-:Y:S01]  /*82a0*/  ISETP.GT.U32.AND P1, PT, R28.reuse, R6, PT ;  /* 0x000000061c00720c */ /* 0x040fe20003f24070 */
[----:B------:R-:W-:Y:S02]  /*82b0*/  IMAD R7, R28, R12, R7 ;  /* 0x0000000c1c077224 */ /* 0x000fe400078e0207 */
[----:B------:R-:W-:-:S03]  /*82c0*/  @!P5 IMAD.IADD R2, R2, 0x1, -R28 ;  /* 0x000000010202d824 */ /* 0x000fc600078e0a1c */
[C---:B------:R-:W-:Y:S01]  /*82d0*/  ISETP.GT.U32.AND P5, PT, R28.reuse, R7, PT ;  /* 0x000000071c00720c */ /* 0x040fe20003fa4070 */
[----:B------:R-:W-:Y:S01]  /*82e0*/  @!P3 IMAD.IADD R5, R5, 0x1, -R28 ;  /* 0x000000010505b824 */ /* 0x000fe200078e0a1c */
[----:B------:R-:W-:Y:S01]  /*82f0*/  ISETP.GT.U32.AND P3, PT, R28, R2, PT ;  /* 0x000000021c00720c */ /* 0x000fe20003f64070 */
[----:B------:R-:W-:-:S04]  /*8300*/  IMAD.MOV.U32 R12, RZ, RZ, R0 ;  /* 0x000000ffff0c7224 */ /* 0x000fc800078e0000 */
[----:B------:R-:W-:Y:S01]  /*8310*/  @!P1 IMAD.IADD R6, R6, 0x1, -R28 ;  /* 0x0000000106069824 */ /* 0x000fe200078e0a1c */
[----:B------:R-:W-:Y:S01]  /*8320*/  ISETP.GT.U32.AND P1, PT, R28, R5, PT ;  /* 0x000000051c00720c */ /* 0x000fe20003f24070 */
[----:B------:R-:W-:-:S04]  /*8330*/  @!P0 IMAD.MOV R12, RZ, RZ, -R12 ;  /* 0x000000ffff0c8224 */ /* 0x000fc800078e0a0c */
[--C-:B------:R-:W-:Y:S01]  /*8340*/  @!P5 IMAD.IADD R7, R7, 0x1, -R28.reuse ;  /* 0x000000010707d824 */ /* 0x100fe200078e0a1c */
[----:B------:R0:W-:Y:S01]  /*8350*/  STL [R1+0x434], R12 ;  /* 0x0004340c01007387 */ /* 0x0001e20000100800 */
[----:B------:R-:W-:-:S03]  /*8360*/  @!P3 IMAD.IADD R2, R2, 0x1, -R28 ;  /* 0x000000010202b824 */ /* 0x000fc600078e0a1c */
[----:B------:R-:W4:Y:S01]  /*8370*/  LDL.LU R16, [R1+0x4c] ;  /* 0x00004c0001107983 */ /* 0x000f220000300800 */
[C---:B------:R-:W-:Y:S02]  /*8380*/  ISETP.GT.U32.AND P0, PT, R28.reuse, R7, PT ;  /* 0x000000071c00720c */ /* 0x040fe40003f04070 */
[----:B------:R-:W-:Y:S01]  /*8390*/  @!P1 IMAD.IADD R5, R5, 0x1, -R28 ;  /* 0x0000000105059824 */ /* 0x000fe200078e0a1c */
[----:B------:R-:W-:Y:S01]  /*83a0*/  ISETP.GE.AND P1, PT, R17, RZ, PT ;  /* 0x000000ff1100720c */ /* 0x000fe20003f26270 */
[----:B------:R-:W-:Y:S01]  /*83b0*/  IMAD.MOV.U32 R17, RZ, RZ, R2 ;  /* 0x000000ffff117224 */ /* 0x000fe200078e0002 */
[----:B------:R-:W-:Y:S01]  /*83c0*/  ISETP.GT.U32.AND P5, PT, R28, R6, PT ;  /* 0x000000061c00720c */ /* 0x000fe20003fa4070 */
[----:B------:R-:W-:Y:S02]  /*83d0*/  @!P4 IMAD.MOV R5, RZ, RZ, -R5 ;  /* 0x000000ffff05c224 */ /* 0x000fe400078e0a05 */
[----:B------:R-:W-:-:S05]  /*83e0*/  @!P2 IMAD.MOV R17, RZ, RZ, -R17 ;  /* 0x000000ffff11a224 */ /* 0x000fca00078e0a11 */
[--C-:B------:R-:W-:Y:S01]  /*83f0*/  @!P0 IMAD.IADD R7, R7, 0x1, -R28.reuse ;  /* 0x0000000107078824 */ /* 0x100fe200078e0a1c */
[----:B------:R0:W-:Y:S04]  /*8400*/  STL [R1+0x384], R17 ;  /* 0x0003841101007387 */ /* 0x0001e80000100800 */
[----:B------:R-:W-:Y:S01]  /*8410*/  STL [R1+0x380], R5 ;  /* 0x0003800501007387 */ /* 0x000fe20000100800 */
[----:B------:R-:W-:Y:S02]  /*8420*/  @!P5 IMAD.IADD R6, R6, 0x1, -R28 ;  /* 0x000000010606d824 */ /* 0x000fe400078e0a1c */
[----:B------:R-:W-:Y:S02]  /*8430*/  @!P1 IMAD.MOV R7, RZ, RZ, -R7 ;  /* 0x000000ffff079224 */ /* 0x000fe400078e0a07 */
[----:B------:R-:W-:Y:S01]  /*8440*/  @!P6 IMAD.MOV R6, RZ, RZ, -R6 ;  /* 0x000000ffff06e224 */ /* 0x000fe200078e0a06 */
[----:B--2---:R-:W-:-:S05]  /*8450*/  IABS R11, R20 ;  /* 0x00000014000b7213 */ /* 0x004fca0000000000 */
[----:B------:R-:W-:-:S04]  /*8460*/  IMAD.HI.U32 R4, R15, R11, RZ ;  /* 0x0000000b0f047227 */ /* 0x000fc800078e00ff */
[----:B------:R-:W-:-:S04]  /*8470*/  IMAD.MOV R4, RZ, RZ, -R4 ;  /* 0x000000ffff047224 */ /* 0x000fc800078e0a04 */
[----:B------:R-:W-:-:S05]  /*8480*/  IMAD R11, R28, R4, R11 ;  /* 0x000000041c0b7224 */ /* 0x000fca00078e020b */
[----:B------:R-:W-:Y:S02]  /*8490*/  ISETP.GT.U32.AND P3, PT, R28, R11, PT ;  /* 0x0000000b1c00720c */ /* 0x000fe40003f64070 */
[----:B---3--:R-:W-:-:S05]  /*84a0*/  IABS R4, R19 ;  /* 0x0000001300047213 */ /* 0x008fca0000000000 */
[----:B------:R-:W-:Y:S01]  /*84b0*/  IMAD.HI.U32 R0, R15, R4, RZ ;  /* 0x000000040f007227 */ /* 0x000fe200078e00ff */
[----:B------:R-:W-:Y:S02]  /*84c0*/  ISETP.GE.AND P0, PT, R20, RZ, PT ;  /* 0x000000ff1400720c */ /* 0x000fe40003f06270 */
[----:B------:R-:W2:Y:S01]  /*84d0*/  LDL.LU R20, [R1+0x5c] ;  /* 0x00005c0001147983 */ /* 0x000ea20000300800 */
[----:B------:R-:W-:-:S04]  /*84e0*/  IMAD.MOV R0, RZ, RZ, -R0 ;  /* 0x000000ffff007224 */ /* 0x000fc800078e0a00 */
[C---:B------:R-:W-:Y:S01]  /*84f0*/  IMAD R4, R28.reuse, R0, R4 ;  /* 0x000000001c047224 */ /* 0x040fe200078e0204 */
[----:B-----5:R-:W-:Y:S01]  /*8500*/  IABS R9, R22 ;  /* 0x0000001600097213 */ /* 0x020fe20000000000 */
[----:B------:R-:W-:Y:S01]  /*8510*/  @!P3 IMAD.IADD R11, R11, 0x1, -R28 ;  /* 0x000000010b0bb824 */ /* 0x000fe200078e0a1c */
[----:B------:R-:W-:Y:S02]  /*8520*/  ISETP.GE.AND P3, PT, R19, RZ, PT ;  /* 0x000000ff1300720c */ /* 0x000fe40003f66270 */
[C---:B------:R-:W-:Y:S01]  /*8530*/  ISETP.GT.U32.AND P5, PT, R28.reuse, R4, PT ;  /* 0x000000041c00720c */ /* 0x040fe20003fa4070 */
[----:B------:R-:W3:Y:S01]  /*8540*/  LDL.LU R19, [R1+0x60] ;  /* 0x0000600001137983 */ /* 0x000ee20000300800 */
[----:B------:R-:W-:Y:S01]  /*8550*/  IABS R8, R21 ;  /* 0x0000001500087213 */ /* 0x000fe20000000000 */
[C---:B0-----:R-:W-:Y:S01]  /*8560*/  IMAD.HI.U32 R12, R15.reuse, R9, RZ ;  /* 0x000000090f0c7227 */ /* 0x041fe200078e00ff */
[----:B------:R-:W-:Y:S01]  /*8570*/  ISETP.GT.U32.AND P2, PT, R28, R11, PT ;  /* 0x0000000b1c00720c */ /* 0x000fe20003f44070 */
[----:B------:R-:W5:Y:S02]  /*8580*/  LDL.LU R17, [R1+0x64] ;  /* 0x0000640001117983 */ /* 0x000f640000300800 */
[----:B------:R-:W-:-:S04]  /*8590*/  IMAD.HI.U32 R13, R15, R8, RZ ;  /* 0x000000080f0d7227 */ /* 0x000fc800078e00ff */
[----:B------:R-:W-:Y:S02]  /*85a0*/  IMAD.MOV R12, RZ, RZ, -R12 ;  /* 0x000000ffff0c7224 */ /* 0x000fe400078e0a0c */
[----:B------:R-:W-:Y:S02]  /*85b0*/  IMAD.MOV R13, RZ, RZ, -R13 ;  /* 0x000000ffff0d7224 */ /* 0x000fe400078e0a0d */
[----:B------:R-:W-:Y:S02]  /*85c0*/  IMAD R9, R28, R12, R9 ;  /* 0x0000000c1c097224 */ /* 0x000fe400078e0209 */
[----:B------:R-:W-:Y:S02]  /*85d0*/  @!P5 IMAD.IADD R4, R4, 0x1, -R28 ;  /* 0x000000010404d824 */ /* 0x000fe400078e0a1c */
[C---:B------:R-:W-:Y:S01]  /*85e0*/  IMAD R13, R28.reuse, R13, R8 ;  /* 0x0000000d1c0d7224 */ /* 0x040fe200078e0208 */
[C---:B------:R-:W-:Y:S01]  /*85f0*/  ISETP.GT.U32.AND P6, PT, R28.reuse, R9, PT ;  /* 0x000000091c00720c */ /* 0x040fe20003fc4070 */
[----:B------:R-:W-:Y:S01]  /*8600*/  @!P2 IMAD.IADD R11, R11, 0x1, -R28 ;  /* 0x000000010b0ba824 */ /* 0x000fe200078e0a1c */
[C---:B------:R-:W-:Y:S01]  /*8610*/  ISETP.GT.U32.AND P5, PT, R28.reuse, R4, PT ;  /* 0x000000041c00720c */ /* 0x040fe20003fa4070 */
[----:B------:R-:W-:Y:S01]  /*8620*/  STL [R1+0x430], R6 ;  /* 0x0004300601007387 */ /* 0x000fe20000100800 */
[----:B------:R-:W-:-:S03]  /*8630*/  ISETP.GT.U32.AND P2, PT, R28, R13, PT ;  /* 0x0000000d1c00720c */ /* 0x000fc60003f44070 */
[----:B------:R0:W-:Y:S01]  /*8640*/  STL [R1+0x42c], R7 ;  /* 0x00042c0701007387 */ /* 0x0001e20000100800 */
[----:B------:R-:W-:Y:S01]  /*8650*/  IABS R10, R14 ;  /* 0x0000000e000a7213 */ /* 0x000fe20000000000 */
[----:B0-----:R-:W-:-:S04]  /*8660*/  IMAD.MOV.U32 R7, RZ, RZ, R11 ;  /* 0x000000ffff077224 */ /* 0x001fc800078e000b */
[----:B------:R-:W-:Y:S01]  /*8670*/  @!P0 IMAD.MOV R7, RZ, RZ, -R7 ;  /* 0x000000ffff078224 */ /* 0x000fe200078e0a07 */
[----:B----4-:R-:W-:Y:S01]  /*8680*/  IABS R2, R18 ;  /* 0x0000001200027213 */ /* 0x010fe20000000000 */
[--C-:B------:R-:W-:Y:S01]  /*8690*/  @!P5 IMAD.IADD R4, R4, 0x1, -R28.reuse ;  /* 0x000000010404d824 */ /* 0x100fe200078e0a1c */
[----:B------:R-:W-:Y:S01]  /*86a0*/  ISETP.GE.AND P5, PT, R22, RZ, PT ;  /* 0x000000ff1600720c */ /* 0x000fe20003fa6270 */
[--C-:B------:R-:W-:Y:S01]  /*86b0*/  @!P6 IMAD.IADD R9, R9, 0x1, -R28.reuse ;  /* 0x000000010909e824 */ /* 0x100fe200078e0a1c */
[----:B------:R-:W-:Y:S01]  /*86c0*/  STL [R1+0x428], R7 ;  /* 0x0004280701007387 */ /* 0x000fe20000100800 */
[----:B------:R-:W-:-:S03]  /*86d0*/  @!P2 IMAD.IADD R13, R13, 0x1, -R28 ;  /* 0x000000010d0da824 */ /* 0x000fc600078e0a1c */
[----:B------:R-:W4:Y:S01]  /*86e0*/  LDL.LU R22, [R1+0x68] ;  /* 0x0000680001167983 */ /* 0x000f220000300800 */
[----:B------:R-:W-:Y:S01]  /*86f0*/  IMAD.HI.U32 R0, R15, R10, RZ ;  /* 0x0000000a0f007227 */ /* 0x000fe200078e00ff */
[----:B------:R-:W-:-:S03]  /*8700*/  ISETP.GT.U32.AND P2, PT, R28, R9, PT ;  /* 0x000000091c00720c */ /* 0x000fc60003f44070 */
[----:B------:R-:W-:-:S04]  /*8710*/  IMAD.HI.U32 R6, R15, R2, RZ ;  /* 0x000000020f067227 */ /* 0x000fc800078e00ff */
[----:B------:R-:W-:Y:S02]  /*8720*/  IMAD.MOV R0, RZ, RZ, -R0 ;  /* 0x000000ffff007224 */ /* 0x000fe400078e0a00 */
[----:B------:R-:W-:Y:S02]  /*8730*/  IMAD.MOV R6, RZ, RZ, -R6 ;  /* 0x000000ffff067224 */ /* 0x000fe400078e0a06 */
[C---:B------:R-:W-:Y:S02]  /*8740*/  IMAD R0, R28.reuse, R0, R10 ;  /* 0x000000001c007224 */ /* 0x040fe400078e020a */
[C---:B------:R-:W-:Y:S02]  /*8750*/  IMAD R2, R28.reuse, R6, R2 ;  /* 0x000000061c027224 */ /* 0x040fe400078e0202 */
[----:B------:R-:W-:Y:S01]  /*8760*/  @!P2 IMAD.IADD R9, R9, 0x1, -R28 ;  /* 0x000000010909a824 */ /* 0x000fe200078e0a1c */
[C---:B------:R-:W-:Y:S02]  /*8770*/  ISETP.GT.U32.AND P4, PT, R28.reuse, R0, PT ;  /* 0x000000001c00720c */ /* 0x040fe40003f84070 */
[----:B------:R-:W-:-:S11]  /*8780*/  ISETP.GT.U32.AND P2, PT, R28, R2, PT ;  /* 0x000000021c00720c */ /* 0x000fd60003f44070 */
[--C-:B------:R-:W-:Y:S01]  /*8790*/  @!P4 IMAD.IADD R0, R0, 0x1, -R28.reuse ;  /* 0x000000010000c824 */ /* 0x100fe200078e0a1c */
[----:B------:R-:W-:Y:S01]  /*87a0*/  ISETP.GE.AND P4, PT, R21, RZ, PT ;  /* 0x000000ff1500720c */ /* 0x000fe20003f86270 */
[----:B------:R-:W-:Y:S01]  /*87b0*/  @!P2 IMAD.IADD R2, R2, 0x1, -R28 ;  /* 0x000000010202a824 */ /* 0x000fe200078e0a1c */
[----:B------:R-:W4:Y:S01]  /*87c0*/  LDL.LU R21, [R1+0x6c] ;  /* 0x00006c0001157983 */ /* 0x000f220000300800 */
[----:B------:R-:W-:-:S03]  /*87d0*/  ISETP.GE.AND P2, PT, R18, RZ, PT ;  /* 0x000000ff1200720c */ /* 0x000fc60003f46270 */
[----:B------:R-:W4:Y:S01]  /*87e0*/  LDL.LU R18, [R1+0x70] ;  /* 0x0000700001127983 */ /* 0x000f220000300800 */
[----:B------:R-:W-:Y:S02]  /*87f0*/  IABS R8, R23 ;  /* 0x0000001700087213 */ /* 0x000fe40000000000 */
[----:B------:R-:W-:-:S03]  /*8800*/  ISETP.GT.U32.AND P6, PT, R28, R0, PT ;  /* 0x000000001c00720c */ /* 0x000fc60003fc4070 */
[----:B------:R-:W-:-:S04]  /*8810*/  IMAD.HI.U32 R5, R15, R8, RZ ;  /* 0x000000080f057227 */ /* 0x000fc800078e00ff */
[----:B------:R-:W-:Y:S01]  /*8820*/  IMAD.MOV R5, RZ, RZ, -R5 ;  /* 0x000000ffff057224 */ /* 0x000fe200078e0a05 */
[----:B------:R-:W-:Y:S02]  /*8830*/  ISETP.GE.AND P1, PT, R14, RZ, PT ;  /* 0x000000ff0e00720c */ /* 0x000fe40003f26270 */
[----:B------:R-:W-:Y:S01]  /*8840*/  IABS R14, R16 ;  /* 0x00000010000e7213 */ /* 0x000fe20000000000 */
[----:B------:R-:W-:Y:S02]  /*8850*/  IMAD R8, R28, R5, R8 ;  /* 0x000000051c087224 */ /* 0x000fe400078e0208 */
[----:B------:R-:W-:Y:S02]  /*8860*/  @!P6 IMAD.IADD R0, R0, 0x1, -R28 ;  /* 0x000000010000e824 */ /* 0x000fe400078e0a1c */
[----:B------:R-:W-:Y:S01]  /*8870*/  IMAD.HI.U32 R11, R15, R14, RZ ;  /* 0x0000000e0f0b7227 */ /* 0x000fe200078e00ff */
[----:B------:R-:W-:-:S03]  /*8880*/  ISETP.GT.U32.AND P6, PT, R28, R8, PT ;  /* 0x000000081c00720c */ /* 0x000fc60003fc4070 */
[----:B------:R-:W-:-:S04]  /*8890*/  IMAD.MOV R11, RZ, RZ, -R11 ;  /* 0x000000ffff0b7224 */ /* 0x000fc800078e0a0b */
[C---:B------:R-:W-:Y:S01]  /*88a0*/  IMAD R14, R28.reuse, R11, R14 ;  /* 0x0000000b1c0e7224 */ /* 0x040fe200078e020e */
[----:B------:R-:W-:-:S05]  /*88b0*/  ISETP.GT.U32.AND P0, PT, R28, R13, PT ;  /* 0x0000000d1c00720c */ /* 0x000fca0003f04070 */
[----:B------:R-:W-:Y:S01]  /*88c0*/  @!P6 IMAD.IADD R8, R8, 0x1, -R28 ;  /* 0x000000010808e824 */ /* 0x000fe200078e0a1c */
[C---:B------:R-:W-:Y:S01]  /*88d0*/  ISETP.GT.U32.AND P6, PT, R28.reuse, R14, PT ;  /* 0x0000000e1c00720c */ /* 0x040fe20003fc4070 */
[----:B------:R-:W-:Y:S02]  /*88e0*/  @!P3 IMAD.MOV R4, RZ, RZ, -R4 ;  /* 0x000000ffff04b224 */ /* 0x000fe400078e0a04 */
[----:B------:R-:W-:Y:S01]  /*88f0*/  @!P1 IMAD.MOV R0, RZ, RZ, -R0 ;  /* 0x000000ffff009224 */ /* 0x000fe200078e0a00 */
[----:B------:R-:W-:Y:S02]  /*8900*/  ISETP.GT.U32.AND P3, PT, R28, R8, PT ;  /* 0x000000081c00720c */ /* 0x000fe40003f64070 */
[----:B------:R-:W-:Y:S01]  /*8910*/  STL [R1+0x370], R4 ;  /* 0x0003700401007387 */ /* 0x000fe20000100800 */
[----:B------:R-:W-:-:S03]  /*8920*/  @!P0 IMAD.IADD R13, R13, 0x1, -R28 ;  /* 0x000000010d0d8824 */ /* 0x000fc600078e0a1c */
[----:B------:R0:W-:Y:S01]  /*8930*/  STL [R1+0x36c], R0 ;  /* 0x00036c0001007387 */ /* 0x0001e20000100800 */
[----:B------:R-:W-:Y:S02]  /*8940*/  ISETP.GE.AND P0, PT, R23, RZ, PT ;  /* 0x000000ff1700720c */ /* 0x000fe40003f06270 */
[----:B------:R-:W-:Y:S02]  /*8950*/  @!P6 IMAD.IADD R14, R14, 0x1, -R28 ;  /* 0x000000010e0ee824 */ /* 0x000fe400078e0a1c */
[----:B0-----:R-:W-:-:S03]  /*8960*/  IMAD.MOV.U32 R0, RZ, RZ, R9 ;  /* 0x000000ffff007224 */ /* 0x001fc600078e0009 */
[----:B------:R-:W-:Y:S01]  /*8970*/  ISETP.GT.U32.AND P1, PT, R28, R14, PT ;  /* 0x0000000e1c00720c */ /* 0x000fe20003f24070 */
[----:B------:R-:W-:Y:S02]  /*8980*/  @!P5 IMAD.MOV R0, RZ, RZ, -R0 ;  /* 0x000000ffff00d224 */ /* 0x000fe400078e0a00 */
[----:B------:R-:W-:-:S04]  /*8990*/  @!P3 IMAD.IADD R8, R8, 0x1, -R28 ;  /* 0x000000010808b824 */ /* 0x000fc800078e0a1c */
[----:B------:R-:W-:Y:S01]  /*89a0*/  @!P0 IMAD.MOV R8, RZ, RZ, -R8 ;  /* 0x000000ffff088224 */ /* 0x000fe200078e0a08 */
[----:B------:R0:W-:Y:S01]  /*89b0*/  STL [R1+0x368], R0 ;  /* 0x0003680001007387 */ /* 0x0001e20000100800 */
[----:B------:R-:W-:-:S04]  /*89c0*/  ISETP.GT.U32.AND P6, PT, R28, R2, PT ;  /* 0x000000021c00720c */ /* 0x000fc80003fc4070 */
[----:B------:R-:W-:-:S09]  /*89d0*/  @!P1 IMAD.IADD R14, R14, 0x1, -R28 ;  /* 0x000000010e0e9824 */ /* 0x000fd200078e0a1c */
[----:B------:R-:W-:Y:S01]  /*89e0*/  @!P6 IMAD.IADD R2, R2, 0x1, -R28 ;  /* 0x000000010202e824 */ /* 0x000fe200078e0a1c */
[----:B------:R-:W-:-:S03]  /*89f0*/  ISETP.GE.AND P6, PT, R16, RZ, PT ;  /* 0x000000ff1000720c */ /* 0x000fc60003fc6270 */
[----:B------:R-:W-:-:S04]  /*8a00*/  IMAD.MOV.U32 R9, RZ, RZ, R2 ;  /* 0x000000ffff097224 */ /* 0x000fc800078e0002 */
[----:B------:R-:W-:Y:S01]  /*8a10*/  @!P2 IMAD.MOV R9, RZ, RZ, -R9 ;  /* 0x000000ffff09a224 */ /* 0x000fe200078e0a09 */
[----:B--2---:R-:W-:-:S05]  /*8a20*/  IABS R5, R20 ;  /* 0x0000001400057213 */ /* 0x004fca0000000000 */
[----:B------:R-:W-:-:S04]  /*8a30*/  IMAD.HI.U32 R10, R15, R5, RZ ;  /* 0x000000050f0a7227 */ /* 0x000fc800078e00ff */
[----:B------:R-:W-:Y:S01]  /*8a40*/  IMAD.MOV R10, RZ, RZ, -R10 ;  /* 0x000000ffff0a7224 */ /* 0x000fe200078e0a0a */
[----:B---3--:R-:W-:-:S03]  /*8a50*/  IABS R6, R19 ;  /* 0x0000001300067213 */ /* 0x008fc60000000000 */
[----:B------:R-:W-:Y:S02]  /*8a60*/  IMAD R5, R28, R10, R5 ;  /* 0x0000000a1c057224 */ /* 0x000fe400078e0205 */
[----:B------:R-:W-:-:S03]  /*8a70*/  IMAD.HI.U32 R12, R15, R6, RZ ;  /* 0x000000060f0c7227 */ /* 0x000fc600078e00ff */
[----:B------:R-:W-:Y:S01]  /*8a80*/  ISETP.GT.U32.AND P5, PT, R28, R5, PT ;  /* 0x000000051c00720c */ /* 0x000fe20003fa4070 */
[----:B------:R-:W-:Y:S01]  /*8a90*/  IMAD.MOV R12, RZ, RZ, -R12 ;  /* 0x000000ffff0c7224 */ /* 0x000fe200078e0a0c */
[----:B-----5:R-:W-:-:S03]  /*8aa0*/  IABS R7, R17 ;  /* 0x0000001100077213 */ /* 0x020fc60000000000 */
[----:B------:R-:W-:Y:S02]  /*8ab0*/  IMAD R6, R28, R12, R6 ;  /* 0x0000000c1c067224 */ /* 0x000fe400078e0206 */
[----:B------:R-:W-:Y:S02]  /*8ac0*/  IMAD.MOV.U32 R12, RZ, RZ, R13 ;  /* 0x000000ffff0c7224 */ /* 0x000fe400078e000d */
[----:B------:R-:W-:-:S04]  /*8ad0*/  IMAD.HI.U32 R11, R15, R7, RZ ;  /* 0x000000070f0b7227 */ /* 0x000fc800078e00ff */
[----:B------:R-:W-:Y:S02]  /*8ae0*/  @!P4 IMAD.MOV R12, RZ, RZ, -R12 ;  /* 0x000000ffff0cc224 */ /* 0x000fe400078e0a0c */
[----:B------:R-:W-:Y:S02]  /*8af0*/  IMAD.MOV R11, RZ, RZ, -R11 ;  /* 0x000000ffff0b7224 */ /* 0x000fe400078e0a0b */
[----:B------:R-:W-:Y:S01]  /*8b00*/  @!P5 IMAD.IADD R5, R5, 0x1, -R28 ;  /* 0x000000010505d824 */ /* 0x000fe200078e0a1c */
[----:B------:R-:W-:Y:S01]  /*8b10*/  STL [R1+0x424], R12 ;  /* 0x0004240c01007387 */ /* 0x000fe20000100800 */
[----:B------:R-:W-:Y:S01]  /*8b20*/  ISETP.GE.AND P5, PT, R19, RZ, PT ;  /* 0x000000ff1300720c */ /* 0x000fe20003fa6270 */
[----:B------:R-:W-:Y:S01]  /*8b30*/  IMAD R7, R28, R11, R7 ;  /* 0x0000000b1c077224 */ /* 0x000fe200078e0207 */
[----:B------:R-:W-:Y:S01]  /*8b40*/  ISETP.GE.AND P1, PT, R20, RZ, PT ;  /* 0x000000ff1400720c */ /* 0x000fe20003f26270 */
[----:B------:R-:W2:Y:S04]  /*8b50*/  LDL.LU R19, [R1+0x74] ;  /* 0x0000740001137983 */ /* 0x000ea80000300800 */
[----:B------:R3:W-:Y:S01]  /*8b60*/  STL [R1+0x360], R8 ;  /* 0x0003600801007387 */ /* 0x0007e20000100800 */
[----:B------:R-:W-:-:S03]  /*8b70*/  ISETP.GT.U32.AND P3, PT, R28, R7, PT ;  /* 0x000000071c00720c */ /* 0x000fc60003f64070 */
[----:B------:R-:W5:Y:S01]  /*8b80*/  LDL.LU R20, [R1+0x78] ;  /* 0x0000780001147983 */ /* 0x000f620000300800 */
[----:B----4-:R-:W-:-:S05]  /*8b90*/  IABS R10, R22 ;  /* 0x00000016000a7213 */ /* 0x010fca0000000000 */
[----:B0-----:R-:W-:-:S04]  /*8ba0*/  IMAD.HI.U32 R0, R15, R10, RZ ;  /* 0x0000000a0f007227 */ /* 0x001fc800078e00ff */
[----:B------:R-:W-:Y:S02]  /*8bb0*/  IMAD.MOV R0, RZ, RZ, -R0 ;  /* 0x000000ffff007224 */ /* 0x000fe400078e0a00 */
[----:B------:R-:W-:Y:S02]  /*8bc0*/  @!P3 IMAD.IADD R7, R7, 0x1, -R28 ;  /* 0x000000010707b824 */ /* 0x000fe400078e0a1c */
[----:B------:R-:W-:-:S03]  /*8bd0*/  IMAD R0, R28, R0, R10 ;  /* 0x000000001c007224 */ /* 0x000fc600078e020a */
[C---:B------:R-:W-:Y:S02]  /*8be0*/  ISETP.GT.U32.AND P3, PT, R28.reuse, R7, PT ;  /* 0x000000071c00720c */ /* 0x040fe40003f64070 */
[----:B------:R-:W-:Y:S01]  /*8bf0*/  ISETP.GT.U32.AND P2, PT, R28, R0, PT ;  /* 0x000000001c00720c */ /* 0x000fe20003f44070 */
[----:B---3--:R-:W-:-:S04]  /*8c00*/  IMAD.MOV.U32 R8, RZ, RZ, R14 ;  /* 0x000000ffff087224 */ /* 0x008fc800078e000e */
[----:B------:R-:W-:Y:S01]  /*8c10*/  @!P6 IMAD.MOV R8, RZ, RZ, -R8 ;  /* 0x000000ffff08e224 */ /* 0x000fe200078e0a08 */
[----:B------:R-:W-:Y:S04]  /*8c20*/  STL [R1+0x35c], R9 ;  /* 0x00035c0901007387 */ /* 0x000fe80000100800 */
[----:B------:R0:W-:Y:S01]  /*8c30*/  STL [R1+0x420], R8 ;  /* 0x0004200801007387 */ /* 0x0001e20000100800 */
[--C-:B------:R-:W-:Y:S02]  /*8c40*/  @!P3 IMAD.IADD R7, R7, 0x1, -R28.reuse ;  /* 0x000000010707b824 */ /* 0x100fe400078e0a1c */
[----:B------:R-:W-:Y:S01]  /*8c50*/  @!P2 IMAD.IADD R0, R0, 0x1, -R28 ;  /* 0x000000010000a824 */ /* 0x000fe200078e0a1c */
[----:B------:R-:W-:Y:S02]  /*8c60*/  IABS R11, R21 ;  /* 0x00000015000b7213 */ /* 0x000fe40000000000 */
[----:B------:R-:W-:-:S02]  /*8c70*/  ISETP.GE.AND P3, PT, R21, RZ, PT ;  /* 0x000000ff1500720c */ /* 0x000fc40003f66270 */
[----:B------:R-:W-:Y:S01]  /*8c80*/  IABS R2, R18 ;  /* 0x0000001200027213 */ /* 0x000fe20000000000 */
[----:B------:R-:W3:Y:S01]  /*8c90*/  LDL.LU R21, [R1+0xb4] ;  /* 0x0000b40001157983 */ /* 0x000ee20000300800 */
[----:B------:R-:W-:-:S03]  /*8ca0*/  ISETP.GE.AND P2, PT, R18, RZ, PT ;  /* 0x000000ff1200720c */ /* 0x000fc60003f46270 */
[----:B------:R-:W4:Y:S01]  /*8cb0*/  LDL.LU R18, [R1+0x7c] ;  /* 0x00007c0001127983 */ /* 0x000f220000300800 */
[----:B------:R-:W-:-:S13]  /*8cc0*/  ISETP.GT.U32.AND P4, PT, R28, R6, PT ;  /* 0x000000061c00720c */ /* 0x000fda0003f84070 */
[----:B------:R-:W-:Y:S01]  /*8cd0*/  @!P4 IMAD.IADD R6, R6, 0x1, -R28 ;  /* 0x000000010606c824 */ /* 0x000fe200078e0a1c */
[----:B------:R-:W-:-:S04]  /*8ce0*/  ISETP.GT.U32.AND P4, PT, R28, R5, PT ;  /* 0x000000051c00720c */ /* 0x000fc80003f84070 */
[----:B------:R-:W-:Y:S01]  /*8cf0*/  ISETP.GT.U32.AND P0, PT, R28, R6, PT ;  /* 0x000000061c00720c */ /* 0x000fe20003f04070 */
[----:B------:R-:W-:Y:S01]  /*8d00*/  IMAD.HI.U32 R4, R15, R11, RZ ;  /* 0x0000000b0f047227 */ /* 0x000fe200078e00ff */
[----:B------:R-:W-:-:S03]  /*8d10*/  ISETP.GE.AND P6, PT, R17, RZ, PT ;  /* 0x000000ff1100720c */ /* 0x000fc60003fc6270 */
[----:B------:R-:W-:-:S04]  /*8d20*/  IMAD.MOV R4, RZ, RZ, -R4 ;  /* 0x000000ffff047224 */ /* 0x000fc800078e0a04 */
[----:B------:R-:W-:-:S04]  /*8d30*/  @!P4 IMAD.IADD R5, R5, 0x1, -R28 ;  /* 0x000000010505c824 */ /* 0x000fc800078e0a1c */
[----:B------:R-:W-:Y:S01]  /*8d40*/  @!P1 IMAD.MOV R5, RZ, RZ, -R5 ;  /* 0x000000ffff059224 */ /* 0x000fe200078e0a05 */
[C---:B------:R-:W-:Y:S01]  /*8d50*/  ISETP.GT.U32.AND P1, PT, R28.reuse, R0, PT ;  /* 0x000000001c00720c */ /* 0x040fe20003f24070 */
[----:B------:R-:W-:Y:S02]  /*8d60*/  IMAD R4, R28, R4, R11 ;  /* 0x000000041c047224 */ /* 0x000fe400078e020b */
[----:B------:R-:W-:Y:S02]  /*8d70*/  @!P0 IMAD.IADD R6, R6, 0x1, -R28 ;  /* 0x0000000106068824 */ /* 0x000fe400078e0a1c */
[----:B0-----:R-:W-:Y:S01]  /*8d80*/  IMAD.HI.U32 R8, R15, R2, RZ ;  /* 0x000000020f087227 */ /* 0x001fe200078e00ff */
[----:B------:R-:W-:-:S03]  /*8d90*/  ISETP.GT.U32.AND P4, PT, R28, R4, PT ;  /* 0x000000041c00720c */ /* 0x000fc60003f84070 */
[----:B------:R-:W-:Y:S02]  /*8da0*/  @!P5 IMAD.MOV R6, RZ, RZ, -R6 ;  /* 0x000000ffff06d224 */ /* 0x000fe400078e0a06 */
[----:B------:R-:W-:Y:S01]  /*8db0*/  @!P6 IMAD.MOV R7, RZ, RZ, -R7 ;  /* 0x000000ffff07e224 */ /* 0x000fe200078e0a07 */
[----:B------:R5:W-:Y:S01]  /*8dc0*/  STL [R1+0x354], R5 ;  /* 0x0003540501007387 */ /* 0x000be20000100800 */
[----:B------:R-:W-:Y:S02]  /*8dd0*/  IMAD.MOV R8, RZ, RZ, -R8 ;  /* 0x000000ffff087224 */ /* 0x000fe400078e0a08 */
[----:B------:R-:W-:Y:S01]  /*8de0*/  @!P1 IMAD.IADD R0, R0, 0x1, -R28 ;  /* 0x0000000100009824 */ /* 0x000fe200078e0a1c */
[----:B------:R-:W-:Y:S01]  /*8df0*/  STL [R1+0x350], R6 ;  /* 0x0003500601007387 */ /* 0x000fe20000100800 */
[----:B------:R-:W-:Y:S02]  /*8e00*/  IMAD R8, R28, R8, R2 ;  /* 0x000000081c087224 */ /* 0x000fe400078e0202 */
[----:B------:R-:W-:-:S03]  /*8e10*/  @!P4 IMAD.IADD R4, R4, 0x1, -R28 ;  /* 0x000000010404c824 */ /* 0x000fc600078e0a1c */
[----:B------:R-:W-:Y:S02]  /*8e20*/  ISETP.GT.U32.AND P5, PT, R28, R8, PT ;  /* 0x000000081c00720c */ /* 0x000fe40003fa4070 */
[----:B------:R-:W-:Y:S02]  /*8e30*/  ISETP.GE.AND P0, PT, R22, RZ, PT ;  /* 0x000000ff1600720c */ /* 0x000fe40003f06270 */
[----:B------:R-:W-:-:S09]  /*8e40*/  ISETP.GT.U32.AND P4, PT, R28, R4, PT ;  /* 0x000000041c00720c */ /* 0x000fd20003f84070 */
[----:B------:R-:W-:-:S04]  /*8e50*/  @!P5 IMAD.IADD R8, R8, 0x1, -R28 ;  /* 0x000000010808d824 */ /* 0x000fc800078e0a1c */
[----:B------:R-:W-:Y:S01]  /*8e60*/  @!P4 IMAD.IADD R4, R4, 0x1, -R28 ;  /* 0x000000010404c824 */ /* 0x000fe200078e0a1c */
[----:B--2---:R-:W-:Y:S02]  /*8e70*/  IABS R9, R19 ;  /* 0x0000001300097213 */ /* 0x004fe40000000000 */
[----:B------:R-:W-:Y:S02]  /*8e80*/  ISETP.GE.AND P6, PT, R19, RZ, PT ;  /* 0x000000ff1300720c */ /* 0x000fe40003fc6270 */
[----:B------:R-:W2:Y:S01]  /*8e90*/  LDL.LU R19, [R1+0x84] ;  /* 0x0000840001137983 */ /* 0x000ea20000300800 */
[----:B-----5:R-:W-:-:S03]  /*8ea0*/  IABS R5, R20 ;  /* 0x0000001400057213 */ /* 0x020fc60000000000 */
[----:B------:R-:W-:Y:S01]  /*8eb0*/  STL [R1+0x41c], R7 ;  /* 0x00041c0701007387 */ /* 0x000fe20000100800 */
[----:B------:R-:W-:-:S03]  /*8ec0*/  ISETP.GE.AND P1, PT, R20, RZ, PT ;  /* 0x000000ff1400720c */ /* 0x000fc60003f26270 */
[----:B------:R-:W5:Y:S01]  /*8ed0*/  LDL.LU R20, [R1+0x80] ;  /* 0x0000800001147983 */ /* 0x000f620000300800 */
[----:B------:R-:W-:-:S03]  /*8ee0*/  IMAD.HI.U32 R2, R15, R9, RZ ;  /* 0x000000090f027227 */ /* 0x000fc600078e00ff */
[----:B------:R-:W5:Y:S01]  /*8ef0*/  LDL.LU R17, [R1+0x88] ;  /* 0x0000880001117983 */ /* 0x000f620000300800 */
[----:B------:R-:W-:-:S04]  /*8f00*/  IMAD.MOV R2, RZ, RZ, -R2 ;  /* 0x000000ffff027224 */ /* 0x000fc800078e0a02 */
[----:B------:R-:W-:Y:S02]  /*8f10*/  IMAD R2, R28, R2, R9 ;  /* 0x000000021c027224 */ /* 0x000fe400078e0209 */
[----:B------:R-:W-:-:S04]  /*8f20*/  IMAD.MOV.U32 R9, RZ, RZ, R0 ;  /* 0x000000ffff097224 */ /* 0x000fc800078e0000 */
[----:B------:R-:W-:Y:S01]  /*8f30*/  @!P0 IMAD.MOV R9, RZ, RZ, -R9 ;  /* 0x000000ffff098224 */ /* 0x000fe200078e0a09 */
[----:B------:R-:W-:-:S04]  /*8f40*/  ISETP.GT.U32.AND P0, PT, R28, R8, PT ;  /* 0x000000081c00720c */ /* 0x000fc80003f04070 */
[----:B------:R0:W-:Y:S02]  /*8f50*/  STL [R1+0x418], R9 ;  /* 0x0004180901007387 */ /* 0x0001e40000100800 */
[----:B0-----:R-:W-:-:S04]  /*8f60*/  IMAD.MOV.U32 R9, RZ, RZ, R4 ;  /* 0x000000ffff097224 */ /* 0x001fc800078e0004 */
[----:B------:R-:W-:-:S03]  /*8f70*/  @!P3 IMAD.MOV R9, RZ, RZ, -R9 ;  /* 0x000000ffff09b224 */ /* 0x000fc600078e0a09 */
[----:B------:R-:W-:Y:S02]  /*8f80*/  @!P0 IMAD.IADD R8, R8, 0x1, -R28 ;  /* 0x0000000108088824 */ /* 0x000fe400078e0a1c */
[----:B------:R-:W-:Y:S01]  /*8f90*/  STL [R1+0x414], R9 ;  /* 0x0004140901007387 */ /* 0x000fe20000100800 */
[----:B----4-:R-:W-:Y:S02]  /*8fa0*/  IABS R0, R18 ;  /* 0x0000001200007213 */ /* 0x010fe40000000000 */
[----:B------:R-:W-:Y:S02]  /*8fb0*/  ISETP.GE.AND P0, PT, R18, RZ, PT ;  /* 0x000000ff1200720c */ /* 0x000fe40003f06270 */
[----:B------:R-:W4:Y:S01]  /*8fc0*/  LDL.LU R18, [R1+0x8c] ;  /* 0x00008c0001127983 */ /* 0x000f220000300800 */
[----:B------:R-:W-:Y:S01]  /*8fd0*/  ISETP.GT.U32.AND P4, PT, R28, R2, PT ;  /* 0x000000021c00720c */ /* 0x000fe20003f84070 */
[----:B------:R-:W-:-:S04]  /*8fe0*/  IMAD.HI.U32 R7, R15, R5, RZ ;  /* 0x000000050f077227 */ /* 0x000fc800078e00ff */
[----:B------:R-:W-:Y:S01]  /*8ff0*/  IMAD.MOV R7, RZ, RZ, -R7 ;  /* 0x000000ffff077224 */ /* 0x000fe200078e0a07 */
[----:B---3--:R-:W-:-:S03]  /*9000*/  IABS R6, R21 ;  /* 0x0000001500067213 */ /* 0x008fc60000000000 */
[----:B------:R-:W-:-:S04]  /*9010*/  IMAD R5, R28, R7, R5 ;  /* 0x000000071c057224 */ /* 0x000fc800078e0205 */
[----:B------:R-:W-:Y:S01]  /*9020*/  @!P4 IMAD.IADD R2, R2, 0x1, -R28 ;  /* 0x000000010202c824 */ /* 0x000fe200078e0a1c */
[----:B------:R-:W-:Y:S01]  /*9030*/  ISETP.GT.U32.AND P3, PT, R28, R5, PT ;  /* 0x000000051c00720c */ /* 0x000fe20003f64070 */
[----:B------:R-:W-:-:S03]  /*9040*/  IMAD.HI.U32 R7, R15, R6, RZ ;  /* 0x000000060f077227 */ /* 0x000fc600078e00ff */
[----:B------:R-:W-:Y:S01]  /*9050*/  ISETP.GT.U32.AND P4, PT, R28, R2, PT ;  /* 0x000000021c00720c */ /* 0x000fe20003f84070 */
[----:B------:R-:W-:-:S04]  /*9060*/  IMAD.MOV R7, RZ, RZ, -R7 ;  /* 0x000000ffff077224 */ /* 0x000fc800078e0a07 */
[----:B------:R-:W-:Y:S01]  /*9070*/  IMAD R6, R28, R7, R6 ;  /* 0x000000071c067224 */ /* 0x000fe200078e0206 */
[----:B------:R-:W-:Y:S02]  /*9080*/  ISETP.GE.AND P5, PT, R21, RZ, PT ;  /* 0x000000ff1500720c */ /* 0x000fe40003fa6270 */
[----:B------:R-:W3:Y:S01]  /*9090*/  LDL.LU R21, [R1+0x90] ;  /* 0x0000900001157983 */ /* 0x000ee20000300800 */
[----:B------:R-:W-:-:S04]  /*90a0*/  @!P3 IMAD.IADD R5, R5, 0x1, -R28 ;  /* 0x000000010505b824 */ /* 0x000fc800078e0a1c */
[----:B------:R-:W-:Y:S01]  /*90b0*/  @!P4 IMAD.IADD R2, R2, 0x1, -R28 ;  /* 0x000000010202c824 */ /* 0x000fe200078e0a1c */
[C---:B------:R-:W-:Y:S02]  /*90c0*/  ISETP.GT.U32.AND P4, PT, R28.reuse, R6, PT ;  /* 0x000000061c00720c */ /* 0x040fe40003f84070 */
[----:B------:R-:W-:Y:S01]  /*90d0*/  ISETP.GT.U32.AND P3, PT, R28, R5, PT ;  /* 0x000000051c00720c */ /* 0x000fe20003f64070 */
[----:B------:R-:W-:-:S04]  /*90e0*/  IMAD.HI.U32 R4, R15, R0, RZ ;  /* 0x000000000f047227 */ /* 0x000fc800078e00ff */
[----:B------:R-:W-:-:S06]  /*90f0*/  @!P2 IMAD.MOV R8, RZ, RZ, -R8 ;  /* 0x000000ffff08a224 */ /* 0x000fcc00078e0a08 */
[--C-:B------:R-:W-:Y:S02]  /*9100*/  @!P4 IMAD.IADD R6, R6, 0x1, -R28.reuse ;  /* 0x000000010606c824 */ /* 0x100fe400078e0a1c */
[----:B------:R-:W-:Y:S02]  /*9110*/  @!P3 IMAD.IADD R5, R5, 0x1, -R28 ;  /* 0x000000010505b824 */ /* 0x000fe400078e0a1c */
[----:B------:R-:W-:Y:S01]  /*9120*/  IMAD.MOV R4, RZ, RZ, -R4 ;  /* 0x000000ffff047224 */ /* 0x000fe200078e0a04 */
[C---:B------:R-:W-:Y:S01]  /*9130*/  ISETP.GT.U32.AND P4, PT, R28.reuse, R6, PT ;  /* 0x000000061c00720c */ /* 0x040fe20003f84070 */
[----:B------:R-:W-:Y:S01]  /*9140*/  IMAD.MOV.U32 R11, RZ, RZ, R2 ;  /* 0x000000ffff0b7224 */ /* 0x000fe200078e0002 */
[----:B------:R0:W-:Y:S01]  /*9150*/  STL [R1+0x340], R8 ;  /* 0x0003400801007387 */ /* 0x0001e20000100800 */
[----:B------:R-:W-:Y:S02]  /*9160*/  IMAD R0, R28, R4, R0 ;  /* 0x000000041c007224 */ /* 0x000fe400078e0200 */
[----:B------:R-:W-:-:S02]  /*9170*/  @!P6 IMAD.MOV R11, RZ, RZ, -R11 ;  /* 0x000000ffff0be224 */ /* 0x000fc400078e0a0b */
[----:B0-----:R-:W-:Y:S01]  /*9180*/  IMAD.MOV.U32 R8, RZ, RZ, R5 ;  /* 0x000000ffff087224 */ /* 0x001fe200078e0005 */
[----:B------:R-:W-:-:S03]  /*9190*/  ISETP.GT.U32.AND P2, PT, R28, R0, PT ;  /* 0x000000001c00720c */ /* 0x000fc60003f44070 */
[----:B------:R-:W-:Y:S01]  /*91a0*/  @!P1 IMAD.MOV R8, RZ, RZ, -R8 ;  /* 0x000000ffff089224 */ /* 0x000fe200078e0a08 */
[----:B------:R0:W-:Y:S01]  /*91b0*/  STL [R1+0x410], R11 ;  /* 0x0004100b01007387 */ /* 0x0001e20000100800 */
[----:B------:R-:W-:-:S03]  /*91c0*/  @!P4 IMAD.IADD R6, R6, 0x1, -R28 ;  /* 0x000000010606c824 */ /* 0x000fc600078e0a1c */
[----:B------:R3:W-:Y:S05]  /*91d0*/  STL [R1+0x40c], R8 ;  /* 0x00040c0801007387 */ /* 0x0007ea0000100800 */
[----:B------:R-:W-:-:S05]  /*91e0*/  @!P2 IMAD.IADD R0, R0, 0x1, -R28 ;  /* 0x000000010000a824 */ /* 0x000fca00078e0a1c */
[----:B------:R-:W-:Y:S01]  /*91f0*/  ISETP.GT.U32.AND P2, PT, R28, R0, PT ;  /* 0x000000001c00720c */ /* 0x000fe20003f44070 */
[----:B0-----:R-:W-:-:S04]  /*9200*/  IMAD.MOV.U32 R11, RZ, RZ, R6 ;  /* 0x000000ffff0b7224 */ /* 0x001fc800078e0006 */
[----:B------:R-:W-:-:S08]  /*9210*/  @!P5 IMAD.MOV R11, RZ, RZ, -R11 ;  /* 0x000000ffff0bd224 */ /* 0x000fd000078e0a0b */
[----:B------:R-:W-:Y:S01]  /*9220*/  @!P2 IMAD.IADD R0, R0, 0x1, -R28 ;  /* 0x000000010000a824 */ /* 0x000fe200078e0a1c */
[----:B--2---:R-:W-:Y:S02]  /*9230*/  IABS R10, R19 ;  /* 0x00000013000a7213 */ /* 0x004fe40000000000 */
[----:B------:R-:W-:Y:S02]  /*9240*/  ISETP.GE.AND P4, PT, R19, RZ, PT ;  /* 0x000000ff1300720c */ /* 0x000fe40003f86270 */
[----:B-----5:R-:W-:Y:S02]  /*9250*/  IABS R9, R20 ;  /* 0x0000001400097213 */ /* 0x020fe40000000000 */
[----:B------:R-:W-:Y:S02]  /*9260*/  ISETP.GE.AND P6, PT, R20, RZ, PT ;  /* 0x000000ff1400720c */ /* 0x000fe40003fc6270 */
[----:B------:R-:W2:Y:S04]  /*9270*/  LDL.LU R20, [R1+0x94] ;  /* 0x0000940001147983 */ /* 0x000ea80000300800 */
[----:B------:R-:W5:Y:S01]  /*9280*/  LDL.LU R19, [R1+0xcc] ;  /* 0x0000cc0001137983 */ /* 0x000f620000300800 */
[----:B------:R-:W-:-:S03]  /*9290*/  IMAD.HI.U32 R7, R15, R10, RZ ;  /* 0x0000000a0f077227 */ /* 0x000fc600078e00ff */
[----:B------:R-:W5:Y:S01]  /*92a0*/  LDL.LU R22, [R1+0x98] ;  /* 0x0000980001167983 */ /* 0x000f620000300800 */
[----:B------:R-:W-:-:S04]  /*92b0*/  IMAD.MOV R7, RZ, RZ, -R7 ;  /* 0x000000ffff077224 */ /* 0x000fc800078e0a07 */
[----:B------:R-:W-:Y:S02]  /*92c0*/  IMAD R7, R28, R7, R10 ;  /* 0x000000071c077224 */ /* 0x000fe400078e020a */
[----:B------:R-:W-:Y:S01]  /*92d0*/  IMAD.MOV.U32 R10, RZ, RZ, R0 ;  /* 0x000000ffff0a7224 */ /* 0x000fe200078e0000 */
[----:B------:R-:W-:Y:S03]  /*92e0*/  STL [R1+0x334], R11 ;  /* 0x0003340b01007387 */ /* 0x000fe60000100800 */
[----:B------:R-:W-:Y:S01]  /*92f0*/  @!P0 IMAD.MOV R10, RZ, RZ, -R10 ;  /* 0x000000ffff0a8224 */ /* 0x000fe200078e0a0a */
[----:B----4-:R-:W-:Y:S02]  /*9300*/  IABS R5, R18 ;  /* 0x0000001200057213 */ /* 0x010fe40000000000 */
[----:B------:R-:W-:Y:S02]  /*9310*/  ISETP.GE.AND P0, PT, R18, RZ, PT ;  /* 0x000000ff1200720c */ /* 0x000fe40003f06270 */
[----:B------:R-:W4:Y:S01]  /*9320*/  LDL.LU R18, [R1+0x9c] ;  /* 0x00009c0001127983 */ /* 0x000f220000300800 */
[----:B------:R-:W-:-:S04]  /*9330*/  IMAD.HI.U32 R4, R15, R9, RZ ;  /* 0x000000090f047227 */ /* 0x000fc800078e00ff */
[----:B------:R-:W-:Y:S01]  /*9340*/  IMAD.MOV R4, RZ, RZ, -R4 ;  /* 0x000000ffff047224 */ /* 0x000fe200078e0a04 */
[----:B------:R-:W-:-:S03]  /*9350*/  IABS R2, R17 ;  /* 0x0000001100027213 */ /* 0x000fc60000000000 */
[----:B------:R-:W-:Y:S02]  /*9360*/  IMAD R4, R28, R4, R9 ;  /* 0x000000041c047224 */ /* 0x000fe400078e0209 */
[----:B------:R-:W-:-:S03]  /*9370*/  IMAD.HI.U32 R9, R15, R2, RZ ;  /* 0x000000020f097227 */ /* 0x000fc600078e00ff */
[C---:B------:R-:W-:Y:S01]  /*9380*/  ISETP.GT.U32.AND P3, PT, R28.reuse, R4, PT ;  /* 0x000000041c00720c */ /* 0x040fe20003f64070 */
[----:B------:R-:W-:Y:S01]  /*9390*/  IMAD.MOV R9, RZ, RZ, -R9 ;  /* 0x000000ffff097224 */ /* 0x000fe200078e0a09 */
[----:B------:R-:W-:-:S03]  /*93a0*/  ISETP.GT.U32.AND P1, PT, R28, R7, PT ;  /* 0x000000071c00720c */ /* 0x000fc60003f24070 */
[----:B------:R-:W-:-:S05]  /*93b0*/  IMAD R2, R28, R9, R2 ;  /* 0x000000091c027224 */ /* 0x000fca00078e0202 */
[----:B------:R-:W-:-:S03]  /*93c0*/  ISETP.GT.U32.AND P2, PT, R28, R2, PT ;  /* 0x000000021c00720c */ /* 0x000fc60003f44070 */
[----:B------:R-:W-:-:S05]  /*93d0*/  @!P3 IMAD.IADD R4, R4, 0x1, -R28 ;  /* 0x000000010404b824 */ /* 0x000fca00078e0a1c */
[----:B------:R-:W-:Y:S01]  /*93e0*/  ISETP.GT.U32.AND P3, PT, R28, R4, PT ;  /* 0x000000041c00720c */ /* 0x000fe20003f64070 */
[--C-:B------:R-:W-:Y:S01]  /*93f0*/  @!P1 IMAD.IADD R7, R7, 0x1, -R28.reuse ;  /* 0x0000000107079824 */ /* 0x100fe200078e0a1c */
[----:B---3--:R-:W-:Y:S01]  /*9400*/  IABS R8, R21 ;  /* 0x0000001500087213 */ /* 0x008fe20000000000 */
[----:B------:R0:W-:Y:S01]  /*9410*/  STL [R1+0x330], R10 ;  /* 0x0003300a01007387 */ /* 0x0001e20000100800 */
[----:B------:R-:W-:Y:S01]  /*9420*/  ISETP.GE.AND P5, PT, R17, RZ, PT ;  /* 0x000000ff1100720c */ /* 0x000fe20003fa6270 */
[----:B------:R-:W-:Y:S01]  /*9430*/  @!P2 IMAD.IADD R2, R2, 0x1, -R28 ;  /* 0x000000010202a824 */ /* 0x000fe200078e0a1c */
[C---:B------:R-:W-:Y:S01]  /*9440*/  ISETP.GT.U32.AND P1, PT, R28.reuse, R7, PT ;  /* 0x000000071c00720c */ /* 0x040fe20003f24070 */
[----:B------:R-:W3:Y:S01]  /*9450*/  LDL.LU R17, [R1+0xa0] ;  /* 0x0000a00001117983 */ /* 0x000ee20000300800 */
[----:B------:R-:W-:Y:S02]  /*9460*/  IMAD.MOV.U32 R9, RZ, RZ, R8 ;  /* 0x000000ffff097224 */ /* 0x000fe400078e0008 */
[----:B------:R-:W-:Y:S01]  /*9470*/  IMAD.HI.U32 R8, R15, R5, RZ ;  /* 0x000000050f087227 */ /* 0x000fe200078e00ff */
[----:B------:R-:W-:-:S03]  /*9480*/  ISETP.GT.U32.AND P2, PT, R28, R2, PT ;  /* 0x000000021c00720c */ /* 0x000fc60003f44070 */
[----:B------:R-:W-:Y:S01]  /*9490*/  @!P3 IMAD.IADD R4, R4, 0x1, -R28 ;  /* 0x000000010404b824 */ /* 0x000fe200078e0a1c */
[----:B------:R-:W-:Y:S02]  /*94a0*/  ISETP.GE.AND P3, PT, R21, RZ, PT ;  /* 0x000000ff1500720c */ /* 0x000fe40003f66270 */
[----:B------:R-:W3:Y:S01]  /*94b0*/  LDL.LU R21, [R1+0xa4] ;  /* 0x0000a40001157983 */ /* 0x000ee20000300800 */
[----:B------:R-:W-:Y:S02]  /*94c0*/  IMAD.MOV R8, RZ, RZ, -R8 ;  /* 0x000000ffff087224 */ /* 0x000fe400078e0a08 */
[----:B------:R-:W-:Y:S02]  /*94d0*/  @!P1 IMAD.IADD R7, R7, 0x1, -R28 ;  /* 0x0000000107079824 */ /* 0x000fe400078e0a1c */
[----:B------:R-:W-:Y:S02]  /*94e0*/  IMAD R5, R28, R8, R5 ;  /* 0x000000081c057224 */ /* 0x000fe400078e0205 */
[----:B0-----:R-:W-:-:S02]  /*94f0*/  IMAD.MOV.U32 R10, RZ, RZ, R7 ;  /* 0x000000ffff0a7224 */ /* 0x001fc400078e0007 */
[----:B------:R-:W-:Y:S01]  /*9500*/  @!P2 IMAD.IADD R2, R2, 0x1, -R28 ;  /* 0x000000010202a824 */ /* 0x000fe200078e0a1c */
[----:B------:R-:W-:Y:S01]  /*9510*/  ISETP.GT.U32.AND P1, PT, R28, R5, PT ;  /* 0x000000051c00720c */ /* 0x000fe20003f24070 */
[----:B------:R-:W-:Y:S02]  /*9520*/  @!P6 IMAD.MOV R4, RZ, RZ, -R4 ;  /* 0x000000ffff04e224 */ /* 0x000fe400078e0a04 */
[----:B------:R-:W-:Y:S02]  /*9530*/  @!P4 IMAD.MOV R10, RZ, RZ, -R10 ;  /* 0x000000ffff0ac224 */ /* 0x000fe400078e0a0a */
[----:B------:R-:W-:Y:S01]  /*9540*/  @!P5 IMAD.MOV R2, RZ, RZ, -R2 ;  /* 0x000000ffff02d224 */ /* 0x000fe200078e0a02 */
[----:B------:R-:W-:Y:S04]  /*9550*/  STL [R1+0x32c], R4 ;  /* 0x00032c0401007387 */ /* 0x000fe80000100800 */
[----:B------:R0:W-:Y:S04]  /*9560*/  STL [R1+0x328], R10 ;  /* 0x0003280a01007387 */ /* 0x0001e80000100800 */
[----:B------:R3:W-:Y:S01]  /*9570*/  STL [R1+0x324], R2 ;  /* 0x0003240201007387 */ /* 0x0007e20000100800 */
[----:B------:R-:W-:-:S05]  /*9580*/  @!P1 IMAD.IADD R5, R5, 0x1, -R28 ;  /* 0x0000000105059824 */ /* 0x000fca00078e0a1c */
[----:B------:R-:W-:-:S13]  /*9590*/  ISETP.GT.U32.AND P1, PT, R28, R5, PT ;  /* 0x000000051c00720c */ /* 0x000fda0003f24070 */
[----:B------:R-:W-:-:S04]  /*95a0*/  @!P1 IMAD.IADD R5, R5, 0x1, -R28 ;  /* 0x0000000105059824 */ /* 0x000fc800078e0a1c */
[----:B------:R-:W-:-:S04]  /*95b0*/  IMAD.MOV.U32 R11, RZ, RZ, R5 ;  /* 0x000000ffff0b7224 */ /* 0x000fc800078e0005 */
[----:B------:R-:W-:Y:S01]  /*95c0*/  @!P0 IMAD.MOV R11, RZ, RZ, -R11 ;  /* 0x000000ffff0b8224 */ /* 0x000fe200078e0a0b */
[----:B--2---:R-:W-:Y:S02]  /*95d0*/  IABS R0, R20 ;  /* 0x0000001400007213 */ /* 0x004fe40000000000 */
[----:B------:R-:W-:Y:S02]  /*95e0*/  ISETP.GE.AND P6, PT, R20, RZ, PT ;  /* 0x000000ff1400720c */ /* 0x000fe40003fc6270 */
[----:B-----5:R-:W-:Y:S01]  /*95f0*/  IABS R7, R19 ;  /* 0x0000001300077213 */ /* 0x020fe20000000000 */
[----:B------:R-:W2:Y:S01]  /*9600*/  LDL.LU R20, [R1+0xa8] ;  /* 0x0000a80001147983 */ /* 0x000ea20000300800 */
[----:B------:R-:W-:-:S03]  /*9610*/  ISETP.GE.AND P2, PT, R19, RZ, PT ;  /* 0x000000ff1300720c */ /* 0x000fc60003f46270 */
[----:B------:R-:W5:Y:S01]  /*9620*/  LDL.LU R19, [R1+0xac] ;  /* 0x0000ac0001137983 */ /* 0x000f620000300800 */
[----:B0-----:R-:W-:-:S04]  /*9630*/  IMAD.HI.U32 R10, R15, R7, RZ ;  /* 0x000000070f0a7227 */ /* 0x001fc800078e00ff */
[----:B------:R-:W-:-:S04]  /*9640*/  IMAD.MOV R10, RZ, RZ, -R10 ;  /* 0x000000ffff0a7224 */ /* 0x000fc800078e0a0a */
[----:B------:R-:W-:-:S05]  /*9650*/  IMAD R7, R28, R10, R7 ;  /* 0x0000000a1c077224 */ /* 0x000fca00078e0207 */
[----:B------:R-:W-:Y:S01]  /*9660*/  ISETP.GT.U32.AND P1, PT, R28, R7, PT ;  /* 0x000000071c00720c */ /* 0x000fe20003f24070 */
[----:B------:R0:W-:-:S12]  /*9670*/  STL [R1+0x408], R11 ;  /* 0x0004080b01007387 */ /* 0x0001d80000100800 */
[----:B------:R-:W-:Y:S01]  /*9680*/  @!P1 IMAD.IADD R7, R7, 0x1, -R28 ;  /* 0x0000000107079824 */ /* 0x000fe200078e0a1c */
[----:B----4-:R-:W-:Y:S02]  /*9690*/  IABS R8, R18 ;  /* 0x0000001200087213 */ /* 0x010fe40000000000 */
[----:B------:R-:W-:Y:S02]  /*96a0*/  ISETP.GE.AND P1, PT, R18, RZ, PT ;  /* 0x000000ff1200720c */ /* 0x000fe40003f26270 */
[----:B------:R-:W4:Y:S01]  /*96b0*/  LDL.LU R18, [R1+0xb0] ;  /* 0x0000b00001127983 */ /* 0x000f220000300800 */
[----:B------:R-:W-:-:S04]  /*96c0*/  IMAD.HI.U32 R6, R15, R9, RZ ;  /* 0x000000090f067227 */ /* 0x000fc800078e00ff */
[----:B------:R-:W-:-:S04]  /*96d0*/  IMAD.MOV R6, RZ, RZ, -R6 ;  /* 0x000000ffff067224 */ /* 0x000fc800078e0a06 */
[----:B------:R-:W-:Y:S02]  /*96e0*/  IMAD R6, R28, R6, R9 ;  /* 0x000000061c067224 */ /* 0x000fe400078e0209 */
[----:B------:R-:W-:-:S04]  /*96f0*/  IMAD.HI.U32 R9, R15, R0, RZ ;  /* 0x000000000f097227 */ /* 0x000fc800078e00ff */
[----:B------:R-:W-:Y:S01]  /*9700*/  IMAD.MOV R9, RZ, RZ, -R9 ;  /* 0x000000ffff097224 */ /* 0x000fe200078e0a09 */
[----:B------:R-:W-:-:S03]  /*9710*/  ISETP.GT.U32.AND P4, PT, R28, R6, PT ;  /* 0x000000061c00720c */ /* 0x000fc60003f84070 */
[----:B------:R-:W-:-:S05]  /*9720*/  IMAD R9, R28, R9, R0 ;  /* 0x000000091c097224 */ /* 0x000fca00078e0200 */
[----:B------:R-:W-:-:S05]  /*9730*/  ISETP.GT.U32.AND P5, PT, R28, R9, PT ;  /* 0x000000091c00720c */ /* 0x000fca0003fa4070 */
[----:B------:R-:W-:Y:S01]  /*9740*/  @!P4 IMAD.IADD R6, R6, 0x1, -R28 ;  /* 0x000000010606c824 */ /* 0x000fe200078e0a1c */
[----:B------:R-:W-:-:S04]  /*9750*/  IABS R4, R22 ;  /* 0x0000001600047213 */ /* 0x000fc80000000000 */
[----:B------:R-:W-:-:S03]  /*9760*/  ISETP.GT.U32.AND P4, PT, R28, R6, PT ;  /* 0x000000061c00720c */ /* 0x000fc60003f84070 */
[----:B------:R-:W-:Y:S02]  /*9770*/  @!P5 IMAD.IADD R9, R9, 0x1, -R28 ;  /* 0x000000010909d824 */ /* 0x000fe400078e0a1c */
[----:B------:R-:W-:-:S03]  /*9780*/  IMAD.HI.U32 R0, R15, R4, RZ ;  /* 0x000000040f007227 */ /* 0x000fc600078e00ff */
[----:B------:R-:W-:Y:S01]  /*9790*/  ISETP.GT.U32.AND P5, PT, R28, R9, PT ;  /* 0x000000091c00720c */ /* 0x000fe20003fa4070 */
[----:B------:R-:W-:Y:S01]  /*97a0*/  IMAD.MOV R0, RZ, RZ, -R0 ;  /* 0x000000ffff007224 */ /* 0x000fe200078e0a00 */
[----:B---3--:R-:W-:Y:S01]  /*97b0*/  IABS R2, R17 ;  /* 0x0000001100027213 */ /* 0x008fe20000000000 */
[----:B------:R-:W-:-:S04]  /*97c0*/  IMAD.HI.U32 R10, R15, R8, RZ ;  /* 0x000000080f0a7227 */ /* 0x000fc800078e00ff */
[----:B------:R-:W-:Y:S01]  /*97d0*/  IMAD R0, R28, R0, R4 ;  /* 0x000000001c007224 */ /* 0x000fe200078e0204 */
[----:B------:R-:W-:Y:S01]  /*97e0*/  IABS R4, R21 ;  /* 0x0000001500047213 */ /* 0x000fe20000000000 */
[----:B------:R-:W-:Y:S02]  /*97f0*/  @!P4 IMAD.IADD R6, R6, 0x1, -R28 ;  /* 0x000000010606c824 */ /* 0x000fe400078e0a1c */
[----:B------:R-:W-:Y:S02]  /*9800*/  IMAD.MOV R10, RZ, RZ, -R10 ;  /* 0x000000ffff0a7224 */ /* 0x000fe400078e0a0a */
[----:B------:R-:W-:-:S04]  /*9810*/  IMAD.HI.U32 R5, R15, R2, RZ ;  /* 0x000000020f057227 */ /* 0x000fc800078e00ff */
[----:B------:R-:W-:Y:S01]  /*9820*/  @!P3 IMAD.MOV R6, RZ, RZ, -R6 ;  /* 0x000000ffff06b224 */ /* 0x000fe200078e0a06 */
[C---:B------:R-:W-:Y:S01]  /*9830*/  ISETP.GT.U32.AND P3, PT, R28.reuse, R7, PT ;  /* 0x000000071c00720c */ /* 0x040fe20003f64070 */
[----:B------:R-:W-:Y:S02]  /*9840*/  IMAD R8, R28, R10, R8 ;  /* 0x0000000a1c087224 */ /* 0x000fe400078e0208 */
[----:B0-----:R-:W-:-:S04]  /*9850*/  IMAD.HI.U32 R11, R15, R4, RZ ;  /* 0x000000040f0b7227 */ /* 0x001fc800078e00ff */
[----:B------:R-:W-:Y:S02]  /*9860*/  IMAD.MOV R5, RZ, RZ, -R5 ;  /* 0x000000ffff057224 */ /* 0x000fe400078e0a05 */
[----:B------:R-:W-:Y:S01]  /*9870*/  @!P5 IMAD.IADD R9, R9, 0x1, -R28 ;  /* 0x000000010909d824 */ /* 0x000fe200078e0a1c */
[C---:B------:R-:W-:Y:S01]  /*9880*/  ISETP.GT.U32.AND P4, PT, R28.reuse, R0, PT ;  /* 0x000000001c00720c */ /* 0x040fe20003f84070 */
[----:B------:R-:W-:Y:S01]  /*9890*/  IMAD.MOV R11, RZ, RZ, -R11 ;  /* 0x000000ffff0b7224 */ /* 0x000fe200078e0a0b */
[C---:B------:R-:W-:Y:S01]  /*98a0*/  ISETP.GT.U32.AND P5, PT, R28.reuse, R8, PT ;  /* 0x000000081c00720c */ /* 0x040fe20003fa4070 */
[----:B------:R-:W-:Y:S02]  /*98b0*/  IMAD R2, R28, R5, R2 ;  /* 0x000000051c027224 */ /* 0x000fe400078e0202 */
[----:B------:R-:W-:Y:S01]  /*98c0*/  IMAD.MOV.U32 R10, RZ, RZ, R9 ;  /* 0x000000ffff0a7224 */ /* 0x000fe200078e0009 */
[----:B------:R0:W-:Y:S01]  /*98d0*/  STL [R1+0x404], R6 ;  /* 0x0004040601007387 */ /* 0x0001e20000100800 */
[----:B------:R-:W-:Y:S01]  /*98e0*/  ISETP.GE.AND P0, PT, R22, RZ, PT ;  /* 0x000000ff1600720c */ /* 0x000fe20003f06270 */
[----:B------:R-:W-:-:S02]  /*98f0*/  IMAD R4, R28, R11, R4 ;  /* 0x0000000b1c047224 */ /* 0x000fc400078e0204 */
[----:B------:R-:W3:Y:S01]  /*9900*/  LDL.LU R16, [R1+0xb8] ;  /* 0x0000b80001107983 */ /* 0x000ee20000300800 */
[----:B------:R-:W-:Y:S01]  /*9910*/  @!P6 IMAD.MOV R10, RZ, RZ, -R10 ;  /* 0x000000ffff0ae224 */ /* 0x000fe200078e0a0a */
[C---:B------:R-:W-:Y:S02]  /*9920*/  ISETP.GT.U32.AND P6, PT, R28.reuse, R2, PT ;  /* 0x000000021c00720c */ /* 0x040fe40003fc4070 */
[----:B------:R-:W3:Y:S01]  /*9930*/  LDL.LU R22, [R1+0xbc] ;  /* 0x0000bc0001167983 */ /* 0x000ee20000300800 */
[--C-:B------:R-:W-:Y:S01]  /*9940*/  @!P3 IMAD.IADD R7, R7, 0x1, -R28.reuse ;  /* 0x000000010707b824 */ /* 0x100fe200078e0a1c */
[----:B------:R-:W-:Y:S01]  /*9950*/  ISETP.GT.U32.AND P3, PT, R28, R4, PT ;  /* 0x000000041c00720c */ /* 0x000fe20003f64070 */
[--C-:B------:R-:W-:Y:S01]  /*9960*/  @!P4 IMAD.IADD R0, R0, 0x1, -R28.reuse ;  /* 0x000000010000c824 */ /* 0x100fe200078e0a1c */
[----:B------:R0:W-:Y:S01]  /*9970*/  STL [R1+0x3fc], R10 ;  /* 0x0003fc0a01007387 */ /* 0x0001e20000100800 */
[----:B------:R-:W-:Y:S01]  /*9980*/  @!P5 IMAD.IADD R8, R8, 0x1, -R28 ;  /* 0x000000010808d824 */ /* 0x000fe200078e0a1c */
[----:B------:R-:W-:-:S02]  /*9990*/  ISETP.GE.AND P5, PT, R21, RZ, PT ;  /* 0x000000ff1500720c */ /* 0x000fc40003fa6270 */
[----:B------:R-:W3:Y:S01]  /*99a0*/  LDL.LU R21, [R1+0xc0] ;  /* 0x0000c00001157983 */ /* 0x000ee20000300800 */
[----:B------:R-:W-:Y:S02]  /*99b0*/  ISETP.GT.U32.AND P4, PT, R28, R0, PT ;  /* 0x000000001c00720c */ /* 0x000fe40003f84070 */
[----:B------:R-:W-:Y:S01]  /*99c0*/  @!P6 IMAD.IADD R2, R2, 0x1, -R28 ;  /* 0x000000010202e824 */ /* 0x000fe200078e0a1c */
[----:B------:R-:W-:-:S03]  /*99d0*/  ISETP.GT.U32.AND P6, PT, R28, R8, PT ;  /* 0x000000081c00720c */ /* 0x000fc60003fc4070 */
[----:B------:R-:W-:Y:S01]  /*99e0*/  @!P3 IMAD.IADD R4, R4, 0x1, -R28 ;  /* 0x000000010404b824 */ /* 0x000fe200078e0a1c */
[----:B------:R-:W-:Y:S01]  /*99f0*/  ISETP.GT.U32.AND P3, PT, R28, R2, PT ;  /* 0x000000021c00720c */ /* 0x000fe20003f64070 */
[----:B------:R-:W-:-:S05]  /*9a00*/  @!P2 IMAD.MOV R7, RZ, RZ, -R7 ;  /* 0x000000ffff07a224 */ /* 0x000fca00078e0a07 */
[----:B------:R-:W-:-:S03]  /*9a10*/  @!P4 IMAD.IADD R0, R0, 0x1, -R28 ;  /* 0x000000010000c824 */ /* 0x000fc600078e0a1c */
[----:B------:R-:W-:Y:S02]  /*9a20*/  @!P6 IMAD.IADD R8, R8, 0x1, -R28 ;  /* 0x000000010808e824 */ /* 0x000fe400078e0a1c */
[----:B------:R-:W-:Y:S01]  /*9a30*/  @!P0 IMAD.MOV R0, RZ, RZ, -R0 ;  /* 0x000000ffff008224 */ /* 0x000fe200078e0a00 */
[----:B------:R-:W-:Y:S01]  /*9a40*/  ISETP.GT.U32.AND P0, PT, R28, R4, PT ;  /* 0x000000041c00720c */ /* 0x000fe20003f04070 */
[----:B------:R-:W-:Y:S02]  /*9a50*/  @!P3 IMAD.IADD R2, R2, 0x1, -R28 ;  /* 0x000000010202b824 */ /* 0x000fe400078e0a1c */
[----:B------:R-:W-:Y:S01]  /*9a60*/  @!P1 IMAD.MOV R8, RZ, RZ, -R8 ;  /* 0x000000ffff089224 */ /* 0x000fe200078e0a08 */
[----:B------:R0:W-:Y:S01]  /*9a70*/  STL [R1+0x3f8], R7 ;  /* 0x0003f80701007387 */ /* 0x0001e20000100800 */
[----:B------:R-:W-:-:S03]  /*9a80*/  ISETP.GE.AND P4, PT, R17, RZ, PT ;  /* 0x000000ff1100720c */ /* 0x000fc60003f86270 */
[----:B------:R-:W-:Y:S04]  /*9a90*/  STL [R1+0x3f4], R0 ;  /* 0x0003f40001007387 */ /* 0x000fe80000100800 */
[----:B------:R-:W3:Y:S04]  /*9aa0*/  LDL.LU R17, [R1+0xc4] ;  /* 0x0000c40001117983 */ /* 0x000ee80000300800 */
[----:B------:R0:W-:Y:S01]  /*9ab0*/  STL [R1+0x304], R8 ;  /* 0x0003040801007387 */ /* 0x0001e20000100800 */
[----:B------:R-:W-:Y:S01]  /*9ac0*/  @!P0 IMAD.IADD R4, R4, 0x1, -R28 ;  /* 0x0000000104048824 */ /* 0x000fe200078e0a1c */
[----:B--2---:R-:W-:-:S02]  /*9ad0*/  IABS R5, R20 ;  /* 0x0000001400057213 */ /* 0x004fc40000000000 */
[----:B-----5:R-:W-:-:S03]  /*9ae0*/  IABS R9, R19 ;  /* 0x0000001300097213 */ /* 0x020fc60000000000 */
[----:B0-----:R-:W-:Y:S02]  /*9af0*/  IMAD.MOV.U32 R6, RZ, RZ, R5 ;  /* 0x000000ffff067224 */ /* 0x001fe400078e0005 */
[----:B------:R-:W-:-:S04]  /*9b00*/  IMAD.MOV.U32 R5, RZ, RZ, R9 ;  /* 0x000000ffff057224 */ /* 0x000fc800078e0009 */
[----:B------:R-:W-:-:S04]  /*9b10*/  IMAD.HI.U32 R9, R15, R5, RZ ;  /* 0x000000050f097227 */ /* 0x000fc800078e00ff */
[----:B------:R-:W-:-:S04]  /*9b20*/  IMAD.MOV R9, RZ, RZ, -R9 ;  /* 0x000000ffff097224 */ /* 0x000fc800078e0a09 */
[----:B------:R-:W-:-:S05]  /*9b30*/  IMAD R9, R28, R9, R5 ;  /* 0x000000091c097224 */ /* 0x000fca00078e0205 */
[----:B------:R-:W-:Y:S02]  /*9b40*/  ISETP.GT.U32.AND P3, PT, R28, R9, PT ;  /* 0x000000091c00720c */ /* 0x000fe40003f64070 */
[----:B------:R-:W-:Y:S02]  /*9b50*/  ISETP.GE.AND P2, PT, R20, RZ, PT ;  /* 0x000000ff1400720c */ /* 0x000fe40003f46270 */
[----:B------:R-:W2:Y:S01]  /*9b60*/  LDL.LU R20, [R1+0xc8] ;  /* 0x0000c80001147983 */ /* 0x000ea20000300800 */
[----:B------:R-:W-:-:S03]  /*9b70*/  ISETP.GE.AND P0, PT, R19, RZ, PT ;  /* 0x000000ff1300720c */ /* 0x000fc60003f06270 */
[----:B------:R-:W5:Y:S05]  /*9b80*/  LDL.LU R19, [R1+0xd0] ;  /* 0x0000d00001137983 */ /* 0x000f6a0000300800 */
[----:B------:R-:W-:Y:S01]  /*9b90*/  @!P3 IMAD.IADD R9, R9, 0x1, -R28 ;  /* 0x000000010909b824 */ /* 0x000fe200078e0a1c */
[----:B----4-:R-:W-:Y:S02]  /*9ba0*/  IABS R11, R18 ;  /* 0x00000012000b7213 */ /* 0x010fe40000000000 */
[----:B------:R-:W-:Y:S02]  /*9bb0*/  ISETP.GE.AND P3, PT, R18, RZ, PT ;  /* 0x000000ff1200720c */ /* 0x000fe40003f66270 */
[----:B------:R-:W4:Y:S04]  /*9bc0*/  LDL.LU R18, [R1+0xd4] ;  /* 0x0000d40001127983 */ /* 0x000f280000300800 */
[----:B------:R-:W5:Y:S01]  /*9bd0*/  LDL.LU R23, [R1+0xd8] ;  /* 0x0000d80001177983 */ /* 0x000f620000300800 */
[----:B------:R-:W-:-:S04]  /*9be0*/  IMAD.HI.U32 R10, R15, R6, RZ ;  /* 0x000000060f0a7227 */ /* 0x000fc800078e00ff */
[----:B------:R-:W-:-:S04]  /*9bf0*/  IMAD.MOV R10, RZ, RZ, -R10 ;  /* 0x000000ffff0a7224 */ /* 0x000fc800078e0a0a */
[----:B------:R-:W-:-:S05]  /*9c00*/  IMAD R6, R28, R10, R6 ;  /* 0x0000000a1c067224 */ /* 0x000fca00078e0206 */
[----:B------:R-:W-:Y:S01]  /*9c10*/  ISETP.GT.U32.AND P6, PT, R28, R6, PT ;  /* 0x000000061c00720c */ /* 0x000fe20003fc4070 */
[----:B------:R-:W-:-:S04]  /*9c20*/  IMAD.HI.U32 R7, R15, R11, RZ ;  /* 0x0000000b0f077227 */ /* 0x000fc800078e00ff */
[----:B------:R-:W-:Y:S02]  /*9c30*/  IMAD.MOV R7, RZ, RZ, -R7 ;  /* 0x000000ffff077224 */ /* 0x000fe400078e0a07 */
[----:B------:R-:W-:Y:S02]  /*9c40*/  IMAD.MOV.U32 R8, RZ, RZ, R2 ;  /* 0x000000ffff087224 */ /* 0x000fe400078e0002 */
[----:B------:R-:W-:-:S04]  /*9c50*/  IMAD R11, R28, R7, R11 ;  /* 0x000000071c0b7224 */ /* 0x000fc800078e020b */
[----:B------:R-:W-:Y:S01]  /*9c60*/  @!P6 IMAD.IADD R6, R6, 0x1, -R28 ;  /* 0x000000010606e824 */ /* 0x000fe200078e0a1c */
[C---:B------:R-:W-:Y:S01]  /*9c70*/  ISETP.GT.U32.AND P6, PT, R28.reuse, R11, PT ;  /* 0x0000000b1c00720c */ /* 0x040fe20003fc4070 */
[----:B------:R-:W-:Y:S01]  /*9c80*/  @!P4 IMAD.MOV R8, RZ, RZ, -R8 ;  /* 0x000000ffff08c224 */ /* 0x000fe200078e0a08 */
[C---:B------:R-:W-:Y:S02]  /*9c90*/  ISETP.GT.U32.AND P4, PT, R28.reuse, R9, PT ;  /* 0x000000091c00720c */ /* 0x040fe40003f84070 */
[----:B------:R-:W-:Y:S02]  /*9ca0*/  ISETP.GT.U32.AND P1, PT, R28, R6, PT ;  /* 0x000000061c00720c */ /* 0x000fe40003f24070 */
[----:B------:R0:W-:Y:S07]  /*9cb0*/  STL [R1+0x2f8], R8 ;  /* 0x0002f80801007387 */ /* 0x0001ee0000100800 */
[----:B------:R-:W-:-:S02]  /*9cc0*/  @!P6 IMAD.IADD R11, R11, 0x1, -R28 ;  /* 0x000000010b0be824 */ /* 0x000fc400078e0a1c */
[--C-:B------:R-:W-:Y:S02]  /*9cd0*/  @!P4 IMAD.IADD R9, R9, 0x1, -R28.reuse ;  /* 0x000000010909c824 */ /* 0x100fe400078e0a1c */
[----:B------:R-:W-:Y:S01]  /*9ce0*/  @!P1 IMAD.IADD R6, R6, 0x1, -R28 ;  /* 0x0000000106069824 */ /* 0x000fe200078e0a1c */
[----:B------:R-:W-:-:S03]  /*9cf0*/  ISETP.GT.U32.AND P6, PT, R28, R11, PT ;  /* 0x0000000b1c00720c */ /* 0x000fc60003fc4070 */
[----:B0-----:R-:W-:Y:S02]  /*9d00*/  IMAD.MOV.U32 R8, RZ, RZ, R6 ;  /* 0x000000ffff087224 */ /* 0x001fe400078e0006 */
[----:B------:R-:W-:Y:S02]  /*9d10*/  @!P5 IMAD.MOV R4, RZ, RZ, -R4 ;  /* 0x000000ffff04d224 */ /* 0x000fe400078e0a04 */
[----:B------:R-:W-:Y:S01]  /*9d20*/  @!P2 IMAD.MOV R8, RZ, RZ, -R8 ;  /* 0x000000ffff08a224 */ /* 0x000fe200078e0a08 */
[----:B---3--:R-:W-:Y:S02]  /*9d30*/  IABS R5, R16 ;  /* 0x0000001000057213 */ /* 0x008fe40000000000 */
[----:B------:R-:W-:-:S03]  /*9d40*/  IABS R0, R22 ;  /* 0x0000001600007213 */ /* 0x000fc60000000000 */
[----:B------:R-:W-:-:S04]  /*9d50*/  IMAD.HI.U32 R10, R15, R5, RZ ;  /* 0x000000050f0a7227 */ /* 0x000fc800078e00ff */
[----:B------:R-:W-:-:S04]  /*9d60*/  IMAD.HI.U32 R12, R15, R0, RZ ;  /* 0x000000000f0c7227 */ /* 0x000fc800078e00ff */
[----:B------:R-:W-:Y:S01]  /*9d70*/  IMAD.MOV R10, RZ, RZ, -R10 ;  /* 0x000000ffff0a7224 */ /* 0x000fe200078e0a0a */
[----:B------:R-:W-:Y:S01]  /*9d80*/  IABS R7, R21 ;  /* 0x0000001500077213 */ /* 0x000fe20000000000 */
[----:B------:R-:W-:Y:S02]  /*9d90*/  IMAD.MOV R12, RZ, RZ, -R12 ;  /* 0x000000ffff0c7224 */ /* 0x000fe400078e0a0c */
[C---:B------:R-:W-:Y:S02]  /*9da0*/  IMAD R10, R28.reuse, R10, R5 ;  /* 0x0000000a1c0a7224 */ /* 0x040fe400078e0205 */
[C---:B------:R-:W-:Y:S02]  /*9db0*/  IMAD R0, R28.reuse, R12, R0 ;  /* 0x0000000c1c007224 */ /* 0x040fe400078e0200 */
[----:B------:R-:W-:Y:S02]  /*9dc0*/  IMAD.MOV.U32 R12, RZ, RZ, R9 ;  /* 0x000000ffff0c7224 */ /* 0x000fe400078e0009 */
[----:B------:R-:W-:Y:S01]  /*9dd0*/  IMAD.HI.U32 R2, R15, R7, RZ ;  /* 0x000000070f027227 */ /* 0x000fe200078e00ff */
[----:B------:R-:W-:-:S03]  /*9de0*/  ISETP.GT.U32.AND P1, PT, R28, R10, PT ;  /* 0x0000000a1c00720c */ /* 0x000fc60003f24070 */
[----:B------:R-:W-:Y:S02]  /*9df0*/  @!P0 IMAD.MOV R12, RZ, RZ, -R12 ;  /* 0x000000ffff0c8224 */ /* 0x000fe400078e0a0c */
[----:B------:R-:W-:Y:S01]  /*9e00*/  IMAD.MOV R2, RZ, RZ, -R2 ;  /* 0x000000ffff027224 */ /* 0x000fe200078e0a02 */
[----:B------:R0:W-:Y:S01]  /*9e10*/  STL [R1+0x2f0], R4 ;  /* 0x0002f00401007387 */ /* 0x0001e20000100800 */
[----:B------:R-:W-:Y:S02]  /*9e20*/  ISETP.GE.AND P4, PT, R22, RZ, PT ;  /* 0x000000ff1600720c */ /* 0x000fe40003f86270 */
[----:B------:R-:W-:Y:S01]  /*9e30*/  IMAD R2, R28, R2, R7 ;  /* 0x000000021c027224 */ /* 0x000fe200078e0207 */
[----:B------:R2:W-:Y:S04]  /*9e40*/  STL [R1+0x2ec], R8 ;  /* 0x0002ec0801007387 */ /* 0x0005e80000100800 */
[----:B------:R3:W-:Y:S01]  /*9e50*/  STL [R1+0x2e4], R12 ;  /* 0x0002e40c01007387 */ /* 0x0007e20000100800 */
[----:B------:R-:W-:-:S03]  /*9e60*/  @!P6 IMAD.IADD R11, R11, 0x1, -R28 ;  /* 0x000000010b0be824 */ /* 0x000fc600078e0a1c */
[----:B------:R-:W3:Y:S01]  /*9e70*/  LDL.LU R22, [R1+0xdc] ;  /* 0x0000dc0001167983 */ /* 0x000ee20000300800 */
[----:B------:R-:W-:Y:S01]  /*9e80*/  ISETP.GT.U32.AND P6, PT, R28, R2, PT ;  /* 0x000000021c00720c */ /* 0x000fe20003fc4070 */
[----:B------:R-:W-:Y:S01]  /*9e90*/  @!P1 IMAD.IADD R10, R10, 0x1, -R28 ;  /* 0x000000010a0a9824 */ /* 0x000fe200078e0a1c */
[----:B------:R-:W-:Y:S02]  /*9ea0*/  ISETP.GT.U32.AND P2, PT, R28, R0, PT ;  /* 0x000000001c00720c */ /* 0x000fe40003f44070 */
[----:B------:R-:W-:Y:S02]  /*9eb0*/  ISETP.GE.AND P1, PT, R21, RZ, PT ;  /* 0x000000ff1500720c */ /* 0x000fe40003f26270 */
[----:B------:R-:W3:Y:S01]  /*9ec0*/  LDL.LU R21, [R1+0xe0] ;  /* 0x0000e00001157983 */ /* 0x000ee20000300800 */
[----:B------:R-:W-:-:S06]  /*9ed0*/  IABS R5, R17 ;  /* 0x0000001100057213 */ /* 0x000fcc0000000000 */
[--C-:B------:R-:W-:Y:S02]  /*9ee0*/  @!P6 IMAD.IADD R2, R2, 0x1, -R28.reuse ;  /* 0x000000010202e824 */ /* 0x100fe400078e0a1c */
[----:B------:R-:W-:Y:S02]  /*9ef0*/  @!P2 IMAD.IADD R0, R0, 0x1, -R28 ;  /* 0x000000010000a824 */ /* 0x000fe400078e0a1c */
[----:B0-----:R-:W-:Y:S01]  /*9f00*/  IMAD.HI.U32 R4, R15, R5, RZ ;  /* 0x000000050f047227 */ /* 0x001fe200078e00ff */
[C---:B------:R-:W-:Y:S02]  /*9f10*/  ISETP.GT.U32.AND P0, PT, R28.reuse, R2, PT ;  /* 0x000000021c00720c */ /* 0x040fe40003f04070 */
[C---:B------:R-:W-:Y:S01]  /*9f20*/  ISETP.GT.U32.AND P2, PT, R28.reuse, R10, PT ;  /* 0x0000000a1c00720c */ /* 0x040fe20003f44070 */
[----:B------:R-:W-:Y:S01]  /*9f30*/  IMAD.MOV R4, RZ, RZ, -R4 ;  /* 0x000000ffff047224 */ /* 0x000fe200078e0a04 */
[----:B------:R-:W-:Y:S02]  /*9f40*/  ISETP.GT.U32.AND P6, PT, R28, R0, PT ;  /* 0x000000001c00720c */ /* 0x000fe40003fc4070 */
[----:B------:R-:W-:Y:S01]  /*9f50*/  ISETP.GE.AND P5, PT, R16, RZ, PT ;  /* 0x000000ff1000720c */ /* 0x000fe20003fa6270 */
[----:B------:R-:W-:-:S02]  /*9f60*/  IMAD R5, R28, R4, R5 ;  /* 0x000000041c057224 */ /* 0x000fc400078e0205 */
[----:B------:R-:W-:-:S03]  /*9f70*/  @!P3 IMAD.MOV R11, RZ, RZ, -R11 ;  /* 0x000000ffff0bb224 */ /* 0x000fc600078e0a0b */
[----:B------:R-:W-:Y:S01]  /*9f80*/  ISETP.GT.U32.AND P3, PT, R28, R5, PT ;  /* 0x000000051c00720c */ /* 0x000fe20003f64070 */
[--C-:B------:R-:W-:Y:S02]  /*9f90*/  @!P0 IMAD.IADD R2, R2, 0x1, -R28.reuse ;  /* 0x0000000102028824 */ /* 0x100fe400078e0a1c */
[--C-:B------:R-:W-:Y:S02]  /*9fa0*/  @!P2 IMAD.IADD R10, R10, 0x1, -R28.reuse ;  /* 0x000000010a0aa824 */ /* 0x100fe400078e0a1c */
[----:B------:R-:W-:Y:S01]  /*9fb0*/  @!P6 IMAD.IADD R0, R0, 0x1, -R28 ;  /* 0x000000010000e824 */ /* 0x000fe200078e0a1c */
[----:B------:R0:W-:Y:S01]  /*9fc0*/  STL [R1+0x2e0], R11 ;  /* 0x0002e00b01007387 */ /* 0x0001e20000100800 */
[----:B------:R-:W-:Y:S01]  /*9fd0*/  ISETP.GE.AND P2, PT, R17, RZ, PT ;  /* 0x000000ff1100720c */ /* 0x000fe20003f46270 */
[----:B------:R-:W-:Y:S02]  /*9fe0*/  @!P5 IMAD.MOV R10, RZ, RZ, -R10 ;  /* 0x000000ffff0ad224 */ /* 0x000fe400078e0a0a */
[----:B------:R-:W3:Y:S01]  /*9ff0*/  LDL.LU R17, [R1+0xe4] ;  /* 0x0000e40001117983 */ /* 0x000ee20000300800 */
[----:B------:R-:W-:-:S03]  /*a000*/  @!P4 IMAD.MOV R0, RZ, RZ, -R0 ;  /* 0x000000ffff00c224 */ /* 0x000fc600078e0a00 */
[----:B------:R-:W-:Y:S01]  /*a010*/  STL [R1+0x2d8], R10 ;  /* 0x0002d80a01007387 */ /* 0x000fe20000100800 */
[----:B------:R-:W-:-:S03]  /*a020*/  @!P3 IMAD.IADD R5, R5, 0x1, -R28 ;  /* 0x000000010505b824 */ /* 0x000fc600078e0a1c */
[----:B------:R0:W-:Y:S01]  /*a030*/  STL [R1+0x2d4], R0 ;  /* 0x0002d40001007387 */ /* 0x0001e20000100800 */
[----:B--2---:R-:W-:-:S05]  /*a040*/  IABS R8, R20 ;  /* 0x0000001400087213 */ /* 0x004fca0000000000 */
[----:B------:R-:W-:-:S04]  /*a050*/  IMAD.HI.U32 R9, R15, R8, RZ ;  /* 0x000000080f097227 */ /* 0x000fc800078e00ff */
[----:B------:R-:W-:-:S04]  /*a060*/  IMAD.MOV R9, RZ, RZ, -R9 ;  /* 0x000000ffff097224 */ /* 0x000fc800078e0a09 */
[----:B------:R-:W-:Y:S01]  /*a070*/  IMAD R8, R28, R9, R8 ;  /* 0x000000091c087224 */ /* 0x000fe200078e0208 */
[----:B----4-:R-:W-:Y:S02]  /*a080*/  IABS R6, R18 ;  /* 0x0000001200067213 */ /* 0x010fe40000000000 */
[----:B-----5:R-:W-:-:S05]  /*a090*/  IABS R7, R23 ;  /* 0x0000001700077213 */ /* 0x020fca0000000000 */
[----:B------:R-:W-:Y:S02]  /*a0a0*/  IMAD.MOV.U32 R9, RZ, RZ, R7 ;  /* 0x000000ffff097224 */ /* 0x000fe400078e0007 */
[----:B------:R-:W-:-:S04]  /*a0b0*/  IMAD.HI.U32 R7, R15, R6, RZ ;  /* 0x000000060f077227 */ /* 0x000fc800078e00ff */
[----:B------:R-:W-:-:S04]  /*a0c0*/  IMAD.MOV R7, RZ, RZ, -R7 ;  /* 0x000000ffff077224 */ /* 0x000fc800078e0a07 */
[----:B------:R-:W-:Y:S02]  /*a0d0*/  IMAD R6, R28, R7, R6 ;  /* 0x000000071c067224 */ /* 0x000fe400078e0206 */
[----:B------:R-:W-:-:S04]  /*a0e0*/  IMAD.MOV.U32 R7, RZ, RZ, R2 ;  /* 0x000000ffff077224 */ /* 0x000fc800078e0002 */
[----:B------:R-:W-:Y:S01]  /*a0f0*/  @!P1 IMAD.MOV R7, RZ, RZ, -R7 ;  /* 0x000000ffff079224 */ /* 0x000fe200078e0a07 */
[----:B------:R-:W-:Y:S02]  /*a100*/  ISETP.GE.AND P0, PT, R20, RZ, PT ;  /* 0x000000ff1400720c */ /* 0x000fe40003f06270 */
[----:B------:R-:W-:Y:S02]  /*a110*/  IABS R4, R19 ;  /* 0x0000001300047213 */ /* 0x000fe40000000000 */
[----:B------:R2:W-:Y:S01]  /*a120*/  STL [R1+0x2d0], R7 ;  /* 0x0002d00701007387 */ /* 0x0005e20000100800 */
[----:B------:R-:W-:Y:S02]  /*a130*/  ISETP.GT.U32.AND P6, PT, R28, R8, PT ;  /* 0x000000081c00720c */ /* 0x000fe40003fc4070 */
[----:B------:R-:W-:Y:S01]  /*a140*/  ISETP.GE.AND P3, PT, R19, RZ, PT ;  /* 0x000000ff1300720c */ /* 0x000fe20003f66270 */
[----:B------:R-:W4:Y:S04]  /*a150*/  LDL.LU R20, [R1+0xe8] ;  /* 0x0000e80001147983 */ /* 0x000f280000300800 */
[----:B------:R-:W5:Y:S06]  /*a160*/  LDL.LU R19, [R1+0xec] ;  /* 0x0000ec0001137983 */ /* 0x000f6c0000300800 */
[----:B------:R-:W-:-:S05]  /*a170*/  @!P6 IMAD.IADD R8, R8, 0x1, -R28 ;  /* 0x000000010808e824 */ /* 0x000fca00078e0a1c */
[----:B------:R-:W-:-:S13]  /*a180*/  ISETP.GT.U32.AND P4, PT, R28, R8, PT ;  /* 0x000000081c00720c */ /* 0x000fda0003f84070 */
[----:B------:R-:W-:Y:S01]  /*a190*/  @!P4 IMAD.IADD R8, R8, 0x1, -R28 ;  /* 0x000000010808c824 */ /* 0x000fe200078e0a1c */
[----:B------:R-:W-:Y:S02]  /*a1a0*/  ISETP.GE.AND P4, PT, R18, RZ, PT ;  /* 0x000000ff1200720c */ /* 0x000fe40003f86270 */
[----:B------:R-:W5:Y:S01]  /*a1b0*/  LDL.LU R18, [R1+0xf0] ;  /* 0x0000f00001127983 */ /* 0x000f620000300800 */
[C---:B------:R-:W-:Y:S01]  /*a1c0*/  ISETP.GT.U32.AND P5, PT, R28.reuse, R5, PT ;  /* 0x000000051c00720c */ /* 0x040fe20003fa4070 */
[C---:B---3--:R-:W-:Y:S01]  /*a1d0*/  IMAD.HI.U32 R12, R15.reuse, R9, RZ ;  /* 0x000000090f0c7227 */ /* 0x048fe200078e00ff */
[----:B------:R-:W-:Y:S01]  /*a1e0*/  ISETP.GT.U32.AND P1, PT, R28, R6, PT ;  /* 0x000000061c00720c */ /* 0x000fe20003f24070 */
[----:B------:R-:W3:Y:S02]  /*a1f0*/  LDL.LU R16, [R1+0xf4] ;  /* 0x0000f40001107983 */ /* 0x000ee40000300800 */
[----:B------:R-:W-:Y:S02]  /*a200*/  IMAD.MOV R12, RZ, RZ, -R12 ;  /* 0x000000ffff0c7224 */ /* 0x000fe400078e0a0c */
[----:B0-----:R-:W-:-:S04]  /*a210*/  IMAD.HI.U32 R11, R15, R4, RZ ;  /* 0x000000040f0b7227 */ /* 0x001fc800078e00ff */
[C---:B------:R-:W-:Y:S02]  /*a220*/  IMAD R9, R28.reuse, R12, R9 ;  /* 0x0000000c1c097224 */ /* 0x040fe400078e0209 */
[----:B------:R-:W-:Y:S02]  /*a230*/  @!P5 IMAD.IADD R5, R5, 0x1, -R28 ;  /* 0x000000010505d824 */ /* 0x000fe400078e0a1c */
[----:B------:R-:W-:Y:S01]  /*a240*/  IMAD.MOV R11, RZ, RZ, -R11 ;  /* 0x000000ffff0b7224 */ /* 0x000fe200078e0a0b */
[----:B------:R-:W-:-:S03]  /*a250*/  ISETP.GT.U32.AND P5, PT, R28, R9, PT ;  /* 0x000000091c00720c */ /* 0x000fc60003fa4070 */
[----:B------:R-:W-:-:S05]  /*a260*/  IMAD R4, R28, R11, R4 ;  /* 0x0000000b1c047224 */ /* 0x000fca00078e0204 */
[----:B------:R-:W-:Y:S01]  /*a270*/  ISETP.GT.U32.AND P6, PT, R28, R4, PT ;  /* 0x000000041c00720c */ /* 0x000fe20003fc4070 */
[----:B------:R-:W-:-:S04]  /*a280*/  @!P2 IMAD.MOV R5, RZ, RZ, -R5 ;  /* 0x000000ffff05a224 */ /* 0x000fc800078e0a05 */
[----:B------:R-:W-:-:S05]  /*a290*/  @!P5 IMAD.IADD R9, R9, 0x1, -R28 ;  /* 0x000000010909d824 */ /* 0x000fca00078e0a1c */
[----:B------:R-:W-:-:S03]  /*a2a0*/  ISETP.GT.U32.AND P2, PT, R28, R9, PT ;  /* 0x000000091c00720c */ /* 0x000fc60003f44070 */
[--C-:B------:R-:W-:Y:S01]  /*a2b0*/  @!P6 IMAD.IADD R4, R4, 0x1, -R28.reuse ;  /* 0x000000010404e824 */ /* 0x100fe200078e0a1c */
[----:B------:R-:W-:Y:S01]  /*a2c0*/  STL [R1+0x2cc], R5 ;  /* 0x0002cc0501007387 */ /* 0x000fe20000100800 */
[----:B------:R-:W-:-:S03]  /*a2d0*/  @!P1 IMAD.IADD R6, R6, 0x1, -R28 ;  /* 0x0000000106069824 */ /* 0x000fc600078e0a1c */
[----:B------:R-:W-:Y:S02]  /*a2e0*/  ISETP.GT.U32.AND P6, PT, R28, R4, PT ;  /* 0x000000041c00720c */ /* 0x000fe40003fc4070 */
[----:B------:R-:W-:-:S03]  /*a2f0*/  IABS R2, R22 ;  /* 0x0000001600027213 */ /* 0x000fc60000000000 */
[----:B------:R-:W-:Y:S01]  /*a300*/  @!P2 IMAD.IADD R9, R9, 0x1, -R28 ;  /* 0x000000010909a824 */ /* 0x000fe200078e0a1c */
[----:B------:R-:W-:Y:S02]  /*a310*/  ISETP.GE.AND P2, PT, R22, RZ, PT ;  /* 0x000000ff1600720c */ /* 0x000fe40003f46270 */
[----:B------:R-:W3:Y:S01]  /*a320*/  LDL.LU R22, [R1+0xf8] ;  /* 0x0000f80001167983 */ /* 0x000ee20000300800 */
[----:B------:R-:W-:Y:S01]  /*a330*/  IMAD.HI.U32 R11, R15, R2, RZ ;  /* 0x000000020f0b7227 */ /* 0x000fe200078e00ff */
[----:B------:R-:W-:-:S03]  /*a340*/  IABS R0, R21 ;  /* 0x0000001500007213 */ /* 0x000fc60000000000 */
[----:B------:R-:W-:Y:S01]  /*a350*/  IMAD.MOV R11, RZ, RZ, -R11 ;  /* 0x000000ffff0b7224 */ /* 0x000fe200078e0a0b */
[----:B------:R-:W-:Y:S01]  /*a360*/  ISETP.GT.U32.AND P1, PT, R28, R6, PT ;  /* 0x000000061c00720c */ /* 0x000fe20003f24070 */
[----:B--2---:R-:W-:-:S04]  /*a370*/  IMAD.HI.U32 R7, R15, R0, RZ ;  /* 0x000000000f077227 */ /* 0x004fc800078e00ff */
[----:B------:R-:W-:Y:S02]  /*a380*/  IMAD R2, R28, R11, R2 ;  /* 0x0000000b1c027224 */ /* 0x000fe400078e0202 */
[----:B------:R-:W-:Y:S02]  /*a390*/  IMAD.MOV R7, RZ, RZ, -R7 ;  /* 0x000000ffff077224 */ /* 0x000fe400078e0a07 */
[----:B------:R-:W-:Y:S01]  /*a3a0*/  @!P6 IMAD.IADD R4, R4, 0x1, -R28 ;  /* 0x000000010404e824 */ /* 0x000fe200078e0a1c */
[C---:B------:R-:W-:Y:S01]  /*a3b0*/  ISETP.GT.U32.AND P6, PT, R28.reuse, R2, PT ;  /* 0x000000021c00720c */ /* 0x040fe20003fc4070 */
[----:B------:R-:W-:Y:S02]  /*a3c0*/  IMAD R7, R28, R7, R0 ;  /* 0x000000071c077224 */ /* 0x000fe400078e0200 */
[----:B------:R-:W-:-:S03]  /*a3d0*/  @!P1 IMAD.IADD R6, R6, 0x1, -R28 ;  /* 0x0000000106069824 */ /* 0x000fc600078e0a1c */
[----:B------:R-:W-:Y:S01]  /*a3e0*/  ISETP.GT.U32.AND P1, PT, R28, R7, PT ;  /* 0x000000071c00720c */ /* 0x000fe20003f24070 */
[----:B------:R-:W-:-:S06]  /*a3f0*/  IMAD.MOV.U32 R14, RZ, RZ, R8 ;  /* 0x000000ffff0e7224 */ /* 0x000fcc00078e0008 */
[----:B------:R-:W-:Y:S02]  /*a400*/  @!P6 IMAD.IADD R2, R2, 0x1, -R28 ;  /* 0x000000010202e824 */ /* 0x000fe400078e0a1c */
[----:B------:R-:W-:-:S03]  /*a410*/  @!P0 IMAD.MOV R14, RZ, RZ, -R14 ;  /* 0x000000ffff0e8224 */ /* 0x000fc600078e0a0e */
[C---:B------:R-:W-:Y:S01]  /*a420*/  ISETP.GT.U32.AND P0, PT, R28.reuse, R2, PT ;  /* 0x000000021c00720c */ /* 0x040fe20003f04070 */
[----:B------:R-:W-:Y:S01]  /*a430*/  @!P1 IMAD.IADD R7, R7, 0x1, -R28 ;  /* 0x0000000107079824 */ /* 0x000fe200078e0a1c */
[----:B------:R-:W-:Y:S01]  /*a440*/  ISETP.GE.AND P5, PT, R23, RZ, PT ;  /* 0x000000ff1700720c */ /* 0x000fe20003fa6270 */
[----:B------:R-:W-:Y:S01]  /*a450*/  @!P3 IMAD.MOV R4, RZ, RZ, -R4 ;  /* 0x000000ffff04b224 */ /* 0x000fe200078e0a04 */
[----:B------:R-:W-:Y:S02]  /*a460*/  IABS R10, R17 ;  /* 0x00000011000a7213 */ /* 0x000fe40000000000 */
[----:B------:R-:W-:Y:S01]  /*a470*/  ISETP.GT.U32.AND P3, PT, R28, R7, PT ;  /* 0x000000071c00720c */ /* 0x000fe20003f64070 */
[----:B------:R-:W-:Y:S02]  /*a480*/  STL [R1+0x2c8], R14 ;  /* 0x0002c80e01007387 */ /* 0x000fe40000100800 */
[----:B------:R-:W-:Y:S02]  /*a490*/  IMAD.HI.U32 R11, R15, R10, RZ ;  /* 0x0000000a0f0b7227 */ /* 0x000fe400078e00ff */
[----:B------:R0:W-:Y:S02]  /*a4a0*/  STL [R1+0x2c4], R4 ;  /* 0x0002c40401007387 */ /* 0x0001e40000100800 */
[----:B------:R-:W-:-:S02]  /*a4b0*/  @!P0 IMAD.IADD R2, R2, 0x1, -R28 ;  /* 0x0000000102028824 */ /* 0x000fc400078e0a1c */
[----:B------:R-:W-:Y:S01]  /*a4c0*/  IMAD.MOV R11, RZ, RZ, -R11 ;  /* 0x000000ffff0b7224 */ /* 0x000fe200078e0a0b */
[----:B------:R-:W-:Y:S01]  /*a4d0*/  ISETP.GE.AND P1, PT, R21, RZ, PT ;  /* 0x000000ff1500720c */ /* 0x000fe20003f26270 */
[----:B------:R-:W-:Y:S01]  /*a4e0*/  @!P4 IMAD.MOV R6, RZ, RZ, -R6 ;  /* 0x000000ffff06c224 */ /* 0x000fe200078e0a06 */
[----:B------:R-:W2:Y:S01]  /*a4f0*/  LDL.LU R21, [R1+0xfc] ;  /* 0x0000fc0001157983 */ /* 0x000ea20000300800 */
[----:B0-----:R-:W-:Y:S02]  /*a500*/  IMAD.MOV.U32 R4, RZ, RZ, R9 ;  /* 0x000000ffff047224 */ /* 0x001fe400078e0009 */
[----:B------:R-:W-:Y:S02]  /*a510*/  @!P2 IMAD.MOV R2, RZ, RZ, -R2 ;  /* 0x000000ffff02a224 */ /* 0x000fe400078e0a02 */
[----:B------:R-:W-:Y:S02]  /*a520*/  @!P5 IMAD.MOV R4, RZ, RZ, -R4 ;  /* 0x000000ffff04d224 */ /* 0x000fe400078e0a04 */
[----:B------:R-:W-:Y:S01]  /*a530*/  IMAD R10, R28, R11, R10 ;  /* 0x0000000b1c0a7224 */ /* 0x000fe200078e020a */
[----:B------:R-:W-:Y:S01]  /*a540*/  STL [R1+0x2c0], R6 ;  /* 0x0002c00601007387 */ /* 0x000fe20000100800 */
[----:B------:R-:W-:-:S03]  /*a550*/  @!P3 IMAD.IADD R7, R7, 0x1, -R28 ;  /* 0x000000010707b824 */ /* 0x000fc600078e0a1c */
[----:B------:R-:W-:Y:S04]  /*a560*/  STL [R1+0x2bc], R4 ;  /* 0x0002bc0401007387 */ /* 0x000fe80000100800 */
[----:B------:R-:W-:Y:S01]  /*a570*/  STL [R1+0x2b8], R2 ;  /* 0x0002b80201007387 */ /* 0x000fe20000100800 */
[----:B------:R-:W-:Y:S02]  /*a580*/  ISETP.GE.AND P5, PT, R17, RZ, PT ;  /* 0x000000ff1100720c */ /* 0x000fe40003fa6270 */
[----:B----4-:R-:W-:Y:S02]  /*a590*/  IABS R5, R20 ;  /* 0x0000001400057213 */ /* 0x010fe40000000000 */
[----:B-----5:R-:W-:-:S03]  /*a5a0*/  IABS R0, R19 ;  /* 0x0000001300007213 */ /* 0x020fc60000000000 */
[C---:B------:R-:W-:Y:S01]  /*a5b0*/  IMAD.HI.U32 R13, R15.reuse, R5, RZ ;  /* 0x000000050f0d7227 */ /* 0x040fe200078e00ff */
[----:B------:R-:W-:Y:S02]  /*a5c0*/  ISETP.GE.AND P3, PT, R20, RZ, PT ;  /* 0x000000ff1400720c */ /* 0x000fe40003f66270 */
[----:B------:R-:W4:Y:S01]  /*a5d0*/  LDL.LU R20, [R1+0x12c] ;  /* 0x00012c0001147983 */ /* 0x000f220000300800 */
[----:B------:R-:W-:-:S04]  /*a5e0*/  IMAD.HI.U32 R11, R15, R0, RZ ;  /* 0x000000000f0b7227 */ /* 0x000fc800078e00ff */
[----:B------:R-:W-:Y:S02]  /*a5f0*/  IMAD.MOV R11, RZ, RZ, -R11 ;  /* 0x000000ffff0b7224 */ /* 0x000fe400078e0a0b */
[----:B------:R-:W-:Y:S02]  /*a600*/  IMAD.MOV R13, RZ, RZ, -R13 ;  /* 0x000000ffff0d7224 */ /* 0x000fe400078e0a0d */
[C---:B------:R-:W-:Y:S02]  /*a610*/  IMAD R11, R28.reuse, R11, R0 ;  /* 0x0000000b1c0b7224 */ /* 0x040fe400078e0200 */
[----:B------:R-:W-:-:S03]  /*a620*/  IMAD R5, R28, R13, R5 ;  /* 0x0000000d1c057224 */ /* 0x000fc600078e0205 */
[C---:B------:R-:W-:Y:S02]  /*a630*/  ISETP.GT.U32.AND P0, PT, R28.reuse, R11, PT ;  /* 0x0000000b1c00720c */ /* 0x040fe40003f04070 */
[----:B------:R-:W-:Y:S02]  /*a640*/  ISETP.GT.U32.AND P4, PT, R28, R5, PT ;  /* 0x000000051c00720c */ /* 0x000fe40003f84070 */
[----:B------:R-:W-:-:S09]  /*a650*/  IABS R12, R18 ;  /* 0x00000012000c7213 */ /* 0x000fd20000000000 */
[--C-:B------:R-:W-:Y:S01]  /*a660*/  @!P0 IMAD.IADD R11, R11, 0x1, -R28.reuse ;  /* 0x000000010b0b8824 */ /* 0x100fe200078e0a1c */
[----:B------:R-:W-:Y:S01]  /*a670*/  ISETP.GE.AND P0, PT, R18, RZ, PT ;  /* 0x000000ff1200720c */ /* 0x000fe20003f06270 */
[----:B------:R-:W-:Y:S01]  /*a680*/  @!P4 IMAD.IADD R5, R5, 0x1, -R28 ;  /* 0x000000010505c824 */ /* 0x000fe200078e0a1c */
[----:B------:R-:W5:Y:S01]  /*a690*/  LDL.LU R18, [R1+0x104] ;  /* 0x0001040001127983 */ /* 0x000f620000300800 */
[----:B------:R-:W-:-:S03]  /*a6a0*/  ISETP.GE.AND P4, PT, R19, RZ, PT ;  /* 0x000000ff1300720c */ /* 0x000fc60003f86270 */
[----:B------:R-:W5:Y:S04]  /*a6b0*/  LDL.LU R17, [R1+0x108] ;  /* 0x0001080001117983 */ /* 0x000f680000300800 */
[----:B------:R-:W5:Y:S01]  /*a6c0*/  LDL.LU R19, [R1+0x100] ;  /* 0x0001000001137983 */ /* 0x000f620000300800 */
[C---:B------:R-:W-:Y:S02]  /*a6d0*/  ISETP.GT.U32.AND P6, PT, R28.reuse, R10, PT ;  /* 0x0000000a1c00720c */ /* 0x040fe40003fc4070 */
[----:B------:R-:W-:-:S11]  /*a6e0*/  ISETP.GT.U32.AND P2, PT, R28, R5, PT ;  /* 0x000000051c00720c */ /* 0x000fd60003f44070 */
[----:B------:R-:W-:-:S05]  /*a6f0*/  @!P6 IMAD.IADD R10, R10, 0x1, -R28 ;  /* 0x000000010a0ae824 */ /* 0x000fca00078e0a1c */
[----:B------:R-:W-:Y:S01]  /*a700*/  ISETP.GT.U32.AND P6, PT, R28, R10, PT ;  /* 0x0000000a1c00720c */ /* 0x000fe20003fc4070 */
[----:B------:R-:W-:Y:S02]  /*a710*/  @!P1 IMAD.MOV R7, RZ, RZ, -R7 ;  /* 0x000000ffff079224 */ /* 0x000fe400078e0a07 */
[----:B------:R-:W-:-:S03]  /*a720*/  @!P2 IMAD.IADD R5, R5, 0x1, -R28 ;  /* 0x000000010505a824 */ /* 0x000fc600078e0a1c */
[----:B------:R0:W-:Y:S07]  /*a730*/  STL [R1+0x2b0], R7 ;  /* 0x0002b00701007387 */ /* 0x0001ee0000100800 */
[----:B------:R-:W-:Y:S02]  /*a740*/  @!P6 IMAD.IADD R10, R10, 0x1, -R28 ;  /* 0x000000010a0ae824 */ /* 0x000fe400078e0a1c */
[----:B0-----:R-:W-:Y:S02]  /*a750*/  IMAD.MOV.U32 R7, RZ, RZ, R5 ;  /* 0x000000ffff077224 */ /* 0x001fe400078e0005 */
[----:B------:R-:W-:-:S02]  /*a760*/  IMAD.MOV.U32 R9, RZ, RZ, R10 ;  /* 0x000000ffff097224 */ /* 0x000fc400078e000a */
[----:B------:R-:W-:Y:S02]  /*a770*/  @!P3 IMAD.MOV R7, RZ, RZ, -R7 ;  /* 0x000000ffff07b224 */ /* 0x000fe400078e0a07 */
[----:B------:R-:W-:Y:S01]  /*a780*/  @!P5 IMAD.MOV R9, RZ, RZ, -R9 ;  /* 0x000000ffff09d224 */ /* 0x000fe200078e0a09 */
[----:B---3--:R-:W-:Y:S02]  /*a790*/  IABS R2, R22 ;  /* 0x0000001600027213 */ /* 0x008fe40000000000 */
[----:B------:R-:W-:Y:S02]  /*a7a0*/  ISETP.GE.AND P3, PT, R22, RZ, PT ;  /* 0x000000ff1600720c */ /* 0x000fe40003f66270 */
[----:B------:R0:W-:Y:S04]  /*a7b0*/  STL [R1+0x2ac], R9 ;  /* 0x0002ac0901007387 */ /* 0x0001e80000100800 */
[----:B------:R-:W-:Y:S04]  /*a7c0*/  STL [R1+0x2a8], R7 ;  /* 0x0002a80701007387 */ /* 0x000fe80000100800 */
[----:B------:R-:W3:Y:S01]  /*a7d0*/  LDL.LU R22, [R1+0x10c] ;  /* 0x00010c0001167983 */ /* 0x000ee20000300800 */
[----:B------:R-:W-:-:S04]  /*a7e0*/  IMAD.HI.U32 R8, R15, R12, RZ ;  /* 0x0000000c0f087227 */ /* 0x000fc800078e00ff */
[----:B------:R-:W-:Y:S01]  /*a7f0*/  IMAD.MOV R8, RZ, RZ, -R8 ;  /* 0x000000ffff087224 */ /* 0x000fe200078e0a08 */
[----:B------:R-:W-:-:S03]  /*a800*/  IABS R0, R16 ;  /* 0x0000001000007213 */ /* 0x000fc60000000000 */
[C---:B------:R-:W-:Y:S01]  /*a810*/  IMAD R8, R28.reuse, R8, R12 ;  /* 0x000000081c087224 */ /* 0x040fe200078e020c */
[----:B------:R-:W-:Y:S01]  /*a820*/  ISETP.GT.U32.AND P1, PT, R28, R11, PT ;  /* 0x0000000b1c00720c */ /* 0x000fe20003f24070 */
[----:B------:R-:W-:-:S03]  /*a830*/  IMAD.HI.U32 R4, R15, R0, RZ ;  /* 0x000000000f047227 */ /* 0x000fc600078e00ff */
[----:B------:R-:W-:Y:S01]  /*a840*/  ISETP.GT.U32.AND P6, PT, R28, R8, PT ;  /* 0x000000081c00720c */ /* 0x000fe20003fc4070 */
[----:B------:R-:W-:-:S04]  /*a850*/  IMAD.MOV R4, RZ, RZ, -R4 ;  /* 0x000000ffff047224 */ /* 0x000fc800078e0a04 */
[----:B------:R-:W-:-:S04]  /*a860*/  IMAD R0, R28, R4, R0 ;  /* 0x000000041c007224 */ /* 0x000fc800078e0200 */
[----:B------:R-:W-:Y:S01]  /*a870*/  @!P1 IMAD.IADD R11, R11, 0x1, -R28 ;  /* 0x000000010b0b9824 */ /* 0x000fe200078e0a1c */
[----:B------:R-:W-:-:S03]  /*a880*/  ISETP.GT.U32.AND P2, PT, R28, R0, PT ;  /* 0x000000001c00720c */ /* 0x000fc60003f44070 */
[----:B------:R-:W-:Y:S02]  /*a890*/  @!P6 IMAD.IADD R8, R8, 0x1, -R28 ;  /* 0x000000010808e824 */ /* 0x000fe400078e0a1c */
[----:B------:R-:W-:-:S03]  /*a8a0*/  IMAD.MOV.U32 R12, RZ, RZ, R11 ;  /* 0x000000ffff0c7224 */ /* 0x000fc600078e000b */
[----:B------:R-:W-:Y:S01]  /*a8b0*/  ISETP.GT.U32.AND P6, PT, R28, R8, PT ;  /* 0x000000081c00720c */ /* 0x000fe20003fc4070 */
[----:B------:R-:W-:Y:S01]  /*a8c0*/  @!P4 IMAD.MOV R12, RZ, RZ, -R12 ;  /* 0x000000ffff0cc224 */ /* 0x000fe200078e0a0c */
[----:B--2---:R-:W-:Y:S02]  /*a8d0*/  IABS R6, R21 ;  /* 0x0000001500067213 */ /* 0x004fe40000000000 */
[----:B------:R-:W-:Y:S02]  /*a8e0*/  ISETP.GE.AND P1, PT, R21, RZ, PT ;  /* 0x000000ff1500720c */ /* 0x000fe40003f26270 */
[----:B------:R-:W2:Y:S01]  /*a8f0*/  LDL.LU R21, [R1+0x110] ;  /* 0x0001100001157983 */ /* 0x000ea20000300800 */
[----:B------:R-:W-:-:S03]  /*a900*/  IMAD.HI.U32 R5, R15, R6, RZ ;  /* 0x000000060f057227 */ /* 0x000fc600078e00ff */
[----:B------:R1:W-:Y:S01]  /*a910*/  STL [R1+0x2a0], R12 ;  /* 0x0002a00c01007387 */ /* 0x0003e20000100800 */
[--C-:B------:R-:W-:Y:S02]  /*a920*/  @!P2 IMAD.IADD R0, R0, 0x1, -R28.reuse ;  /* 0x000000010000a824 */ /* 0x100fe400078e0a1c */
[----:B------:R-:W-:Y:S02]  /*a930*/  IMAD.MOV R5, RZ, RZ, -R5 ;  /* 0x000000ffff057224 */ /* 0x000fe400078e0a05 */
[----:B------:R-:W-:Y:S02]  /*a940*/  @!P6 IMAD.IADD R8, R8, 0x1, -R28 ;  /* 0x000000010808e824 */ /* 0x000fe400078e0a1c */
[----:B0-----:R-:W-:Y:S02]  /*a950*/  IMAD R9, R28, R5, R6 ;  /* 0x000000051c097224 */ /* 0x001fe400078e0206 */
[----:B-1----:R-:W-:-:S04]  /*a960*/  IMAD.MOV.U32 R12, RZ, RZ, R8 ;  /* 0x000000ffff0c7224 */ /* 0x002fc800078e0008 */
[----:B------:R-:W-:Y:S01]  /*a970*/  @!P0 IMAD.MOV R12, RZ, RZ, -R12 ;  /* 0x000000ffff0c8224 */ /* 0x000fe200078e0a0c */
[----:B------:R-:W-:Y:S01]  /*a980*/  ISETP.GT.U32.AND P0, PT, R28, R9, PT ;  /* 0x000000091c00720c */ /* 0x000fe20003f04070 */
[----:B------:R-:W-:-:S12]  /*a990*/  IMAD.HI.U32 R4, R15, R2, RZ ;  /* 0x000000020f047227 */ /* 0x000fd800078e00ff */
[----:B------:R-:W-:Y:S02]  /*a9a0*/  @!P0 IMAD.IADD R9, R9, 0x1, -R28 ;  /* 0x0000000109098824 */ /* 0x000fe400078e0a1c */
[----:B------:R-:W-:-:S04]  /*a9b0*/  IMAD.MOV R4, RZ, RZ, -R4 ;  /* 0x000000ffff047224 */ /* 0x000fc800078e0a04 */
[----:B------:R-:W-:-:S05]  /*a9c0*/  IMAD R2, R28, R4, R2 ;  /* 0x000000041c027224 */ /* 0x000fca00078e0202 */
[----:B------:R-:W-:-:S13]  /*a9d0*/  ISETP.GT.U32.AND P6, PT, R28, R2, PT ;  /* 0x000000021c00720c */ /* 0x000fda0003fc4070 */
[----:B------:R-:W-:-:S05]  /*a9e0*/  @!P6 IMAD.IADD R2, R2, 0x1, -R28 ;  /* 0x000000010202e824 */ /* 0x000fca00078e0a1c */
[C---:B------:R-:W-:Y:S02]  /*a9f0*/  ISETP.GT.U32.AND P6, PT, R28.reuse, R2, PT ;  /* 0x000000021c00720c */ /* 0x040fe40003fc4070 */
[----:B------:R-:W-:Y:S02]  /*aa00*/  ISETP.GT.U32.AND P4, PT, R28, R0, PT ;  /* 0x000000001c00720c */ /* 0x000fe40003f84070 */
[----:B------:R-:W-:-:S09]  /*aa10*/  ISETP.GE.AND P5, PT, R16, RZ, PT ;  /* 0x000000ff1000720c */ /* 0x000fd20003fa6270 */
[----:B------:R-:W-:Y:S01]  /*aa20*/  @!P6 IMAD.IADD R2, R2, 0x1, -R28 ;  /* 0x000000010202e824 */ /* 0x000fe200078e0a1c */
[----:B----4-:R-:W-:Y:S02]  /*aa30*/  ISETP.GE.AND P2, PT, R20, RZ, PT ;  /* 0x000000ff1400720c */ /* 0x010fe40003f46270 */
[----:B------:R-:W-:Y:S02]  /*aa40*/  IABS R7, R20 ;  /* 0x0000001400077213 */ /* 0x000fe40000000000 */
[----:B------:R-:W4:Y:S04]  /*aa50*/  LDL.LU R20, [R1+0x114] ;  /* 0x0001140001147983 */ /* 0x000f280000300800 */
[----:B------:R-:W-:Y:S01]  /*aa60*/  STL [R1+0x29c], R12 ;  /* 0x00029c0c01007387 */ /* 0x000fe20000100800 */
[----:B-----5:R-:W-:-:S02]  /*aa70*/  IABS R5, R19 ;  /* 0x0000001300057213 */ /* 0x020fc40000000000 */
[----:B------:R-:W-:Y:S02]  /*aa80*/  ISETP.GE.AND P0, PT, R19, RZ, PT ;  /* 0x000000ff1300720c */ /* 0x000fe40003f06270 */
[----:B------:R-:W5:Y:S01]  /*aa90*/  LDL.LU R19, [R1+0x118] ;  /* 0x0001180001137983 */ /* 0x000f620000300800 */
[----:B------:R-:W-:-:S04]  /*aaa0*/  IMAD.HI.U32 R10, R15, R5, RZ ;  /* 0x000000050f0a7227 */ /* 0x000fc800078e00ff */
[----:B------:R-:W-:-:S04]  /*aab0*/  IMAD.MOV R10, RZ, RZ, -R10 ;  /* 0x000000ffff0a7224 */ /* 0x000fc800078e0a0a */
[----:B------:R-:W-:-:S05]  /*aac0*/  IMAD R10, R28, R10, R5 ;  /* 0x0000000a1c0a7224 */ /* 0x000fca00078e0205 */
[----:B------:R-:W-:Y:S01]  /*aad0*/  ISETP.GT.U32.AND P6, PT, R28, R10, PT ;  /* 0x0000000a1c00720c */ /* 0x000fe20003fc4070 */
[----:B------:R-:W-:-:S04]  /*aae0*/  @!P4 IMAD.IADD R0, R0, 0x1, -R28 ;  /* 0x000000010000c824 */ /* 0x000fc800078e0a1c */
[----:B------:R-:W-:-:S08]  /*aaf0*/  @!P5 IMAD.MOV R0, RZ, RZ, -R0 ;  /* 0x000000ffff00d224 */ /* 0x000fd000078e0a00 */
[----:B------:R-:W-:Y:S01]  /*ab00*/  @!P6 IMAD.IADD R10, R10, 0x1, -R28 ;  /* 0x000000010a0ae824 */ /* 0x000fe200078e0a1c */
[----:B------:R0:W-:Y:S04]  /*ab10*/  STL [R1+0x290], R0 ;  /* 0x0002900001007387 */ /* 0x0001e80000100800 */
[----:B------:R-:W-:Y:S01]  /*ab20*/  ISETP.GT.U32.AND P5, PT, R28, R10, PT ;  /* 0x0000000a1c00720c */ /* 0x000fe20003fa4070 */
[----:B------:R-:W5:Y:S01]  /*ab30*/  LDL.LU R16, [R1+0x11c] ;  /* 0x00011c0001107983 */ /* 0x000f620000300800 */
[----:B0-----:R-:W-:-:S04]  /*ab40*/  IMAD.MOV.U32 R0, RZ, RZ, R2 ;  /* 0x000000ffff007224 */ /* 0x001fc800078e0002 */
[----:B------:R-:W-:Y:S01]  /*ab50*/  @!P3 IMAD.MOV R0, RZ, RZ, -R0 ;  /* 0x000000ffff00b224 */ /* 0x000fe200078e0a00 */
[----:B------:R-:W-:-:S06]  /*ab60*/  IABS R4, R18 ;  /* 0x0000001200047213 */ /* 0x000fcc0000000000 */
[----:B------:R-:W-:Y:S01]  /*ab70*/  @!P5 IMAD.IADD R10, R10, 0x1, -R28 ;  /* 0x000000010a0ad824 */ /* 0x000fe200078e0a1c */
[----:B------:R-:W-:Y:S01]  /*ab80*/  ISETP.GE.AND P5, PT, R18, RZ, PT ;  /* 0x000000ff1200720c */ /* 0x000fe20003fa6270 */
[----:B------:R4:W-:Y:S04]  /*ab90*/  STL [R1+0x28c], R0 ;  /* 0x00028c0001007387 */ /* 0x0009e80000100800 */
[----:B------:R-:W5:Y:S01]  /*aba0*/  LDL.LU R18, [R1+0x120] ;  /* 0x0001200001127983 */ /* 0x000f620000300800 */
[----:B------:R-:W-:-:S04]  /*abb0*/  IMAD.HI.U32 R11, R15, R7, RZ ;  /* 0x000000070f0b7227 */ /* 0x000fc800078e00ff */
[----:B------:R-:W-:-:S04]  /*abc0*/  IMAD.MOV R8, RZ, RZ, -R11 ;  /* 0x000000ffff087224 */ /* 0x000fc800078e0a0b */
[----:B------:R-:W-:-:S05]  /*abd0*/  IMAD R7, R28, R8, R7 ;  /* 0x000000081c077224 */ /* 0x000fca00078e0207 */
[----:B------:R-:W-:Y:S02]  /*abe0*/  ISETP.GT.U32.AND P4, PT, R28, R7, PT ;  /* 0x000000071c00720c */ /* 0x000fe40003f84070 */
[----:B------:R-:W-:-:S05]  /*abf0*/  IABS R6, R17 ;  /* 0x0000001100067213 */ /* 0x000fca0000000000 */
[----:B------:R-:W-:Y:S01]  /*ac00*/  IMAD.HI.U32 R11, R15, R6, RZ ;  /* 0x000000060f0b7227 */ /* 0x000fe200078e00ff */
[----:B---3--:R-:W-:-:S03]  /*ac10*/  IABS R8, R22 ;  /* 0x0000001600087213 */ /* 0x008fc60000000000 */
[----:B------:R-:W-:Y:S02]  /*ac20*/  IMAD.MOV R11, RZ, RZ, -R11 ;  /* 0x000000ffff0b7224 */ /* 0x000fe400078e0a0b */
[----:B------:R-:W-:Y:S02]  /*ac30*/  @!P4 IMAD.IADD R7, R7, 0x1, -R28 ;  /* 0x000000010707c824 */ /* 0x000fe400078e0a1c */
[----:B------:R-:W-:-:S03]  /*ac40*/  IMAD.HI.U32 R5, R15, R4, RZ ;  /* 0x000000040f057227 */ /* 0x000fc600078e00ff */
[C---:B------:R-:W-:Y:S01]  /*ac50*/  ISETP.GT.U32.AND P6, PT, R28.reuse, R7, PT ;  /* 0x000000071c00720c */ /* 0x040fe20003fc4070 */
[----:B------:R-:W-:Y:S02]  /*ac60*/  IMAD R6, R28, R11, R6 ;  /* 0x0000000b1c067224 */ /* 0x000fe400078e0206 */
[----:B------:R-:W-:-:S04]  /*ac70*/  IMAD.HI.U32 R11, R15, R8, RZ ;  /* 0x000000080f0b7227 */ /* 0x000fc800078e00ff */
[----:B------:R-:W-:Y:S02]  /*ac80*/  IMAD.MOV R5, RZ, RZ, -R5 ;  /* 0x000000ffff057224 */ /* 0x000fe400078e0a05 */
[----:B------:R-:W-:Y:S02]  /*ac90*/  IMAD.MOV R11, RZ, RZ, -R11 ;  /* 0x000000ffff0b7224 */ /* 0x000fe400078e0a0b */
[C---:B------:R-:W-:Y:S02]  /*aca0*/  IMAD R4, R28.reuse, R5, R4 ;  /* 0x000000051c047224 */ /* 0x040fe400078e0204 */
[C---:B------:R-:W-:Y:S01]  /*acb0*/  IMAD R8, R28.reuse, R11, R8 ;  /* 0x0000000b1c087224 */ /* 0x040fe200078e0208 */
[C---:B------:R-:W-:Y:S01]  /*acc0*/  ISETP.GT.U32.AND P4, PT, R28.reuse, R9, PT ;  /* 0x000000091c00720c */ /* 0x040fe20003f84070 */
[----:B------:R-:W-:Y:S01]  /*acd0*/  @!P6 IMAD.IADD R7, R7, 0x1, -R28 ;  /* 0x000000010707e824 */ /* 0x000fe200078e0a1c */
[C---:B------:R-:W-:Y:S02]  /*ace0*/  ISETP.GT.U32.AND P3, PT, R28.reuse, R4, PT ;  /* 0x000000041c00720c */ /* 0x040fe40003f64070 */
[----:B------:R-:W-:Y:S01]  /*acf0*/  ISETP.GT.U32.AND P6, PT, R28, R8, PT ;  /* 0x000000081c00720c */ /* 0x000fe20003fc4070 */
[----:B------:R-:W-:-:S02]  /*ad00*/  IMAD.MOV.U32 R12, RZ, RZ, R7 ;  /* 0x000000ffff0c7224 */ /* 0x000fc400078e0007 */
[----:B------:R-:W-:-:S06]  /*ad10*/  IMAD.MOV.U32 R7, RZ, RZ, R10 ;  /* 0x000000ffff077224 */ /* 0x000fcc00078e000a */
[--C-:B------:R-:W-:Y:S02]  /*ad20*/  @!P4 IMAD.IADD R9, R9, 0x1, -R28.reuse ;  /* 0x000000010909c824 */ /* 0x100fe400078e0a1c */
[--C-:B------:R-:W-:Y:S01]  /*ad30*/  @!P3 IMAD.IADD R4, R4, 0x1, -R28.reuse ;  /* 0x000000010404b824 */ /* 0x100fe200078e0a1c */
[----:B------:R-:W-:Y:S01]  /*ad40*/  ISETP.GE.AND P3, PT, R17, RZ, PT ;  /* 0x000000ff1100720c */ /* 0x000fe20003f66270 */
[----:B------:R-:W-:Y:S01]  /*ad50*/  @!P6 IMAD.IADD R8, R8, 0x1, -R28 ;  /* 0x000000010808e824 */ /* 0x000fe200078e0a1c */
[----:B------:R-:W3:Y:S01]  /*ad60*/  LDL.LU R17, [R1+0x124] ;  /* 0x0001240001117983 */ /* 0x000ee20000300800 */
[----:B------:R-:W-:-:S03]  /*ad70*/  @!P1 IMAD.MOV R9, RZ, RZ, -R9 ;  /* 0x000000ffff099224 */ /* 0x000fc600078e0a09 */
[----:B------:R-:W-:Y:S01]  /*ad80*/  ISETP.GT.U32.AND P1, PT, R28, R8, PT ;  /* 0x000000081c00720c */ /* 0x000fe20003f24070 */
[----:B------:R-:W-:Y:S02]  /*ad90*/  @!P2 IMAD.MOV R12, RZ, RZ, -R12 ;  /* 0x000000ffff0ca224 */ /* 0x000fe400078e0a0c */
[----:B------:R-:W-:Y:S01]  /*ada0*/  @!P0 IMAD.MOV R7, RZ, RZ, -R7 ;  /* 0x000000ffff078224 */ /* 0x000fe200078e0a07 */
[----:B------:R-:W-:Y:S01]  /*adb0*/  STL [R1+0x280], R9 ;  /* 0x0002800901007387 */ /* 0x000fe20000100800 */
[----:B--2---:R-:W-:Y:S02]  /*adc0*/  IABS R5, R21 ;  /* 0x0000001500057213 */ /* 0x004fe40000000000 */
[----:B------:R-:W-:Y:S01]  /*add0*/  ISETP.GE.AND P2, PT, R22, RZ, PT ;  /* 0x000000ff1600720c */ /* 0x000fe20003f46270 */
[----:B------:R0:W-:Y:S01]  /*ade0*/  STL [R1+0x27c], R12 ;  /* 0x00027c0c01007387 */ /* 0x0001e20000100800 */
[----:B------:R-:W-:-:S03]  /*adf0*/  ISETP.GT.U32.AND P4, PT, R28, R6, PT ;  /* 0x000000061c00720c */ /* 0x000fc60003f84070 */
[----:B------:R1:W-:Y:S04]  /*ae00*/  STL [R1+0x278], R7 ;  /* 0x0002780701007387 */ /* 0x0003e80000100800 */
[----:B------:R-:W2:Y:S01]  /*ae10*/  LDL.LU R22, [R1+0x128] ;  /* 0x0001280001167983 */ /* 0x000ea20000300800 */
[----:B------:R-:W-:-:S04]  /*ae20*/  IMAD.HI.U32 R2, R15, R5, RZ ;  /* 0x000000050f027227 */ /* 0x000fc800078e00ff */
[----:B------:R-:W-:Y:S02]  /*ae30*/  @!P1 IMAD.IADD R8, R8, 0x1, -R28 ;  /* 0x0000000108089824 */ /* 0x000fe400078e0a1c */
[----:B------:R-:W-:-:S04]  /*ae40*/  IMAD.MOV R2, RZ, RZ, -R2 ;  /* 0x000000ffff027224 */ /* 0x000fc800078e0a02 */
[----:B------:R-:W-:Y:S02]  /*ae50*/  IMAD R5, R28, R2, R5 ;  /* 0x000000021c057224 */ /* 0x000fe400078e0205 */
[----:B------:R-:W-:Y:S01]  /*ae60*/  @!P4 IMAD.IADD R6, R6, 0x1, -R28 ;  /* 0x000000010606c824 */ /* 0x000fe200078e0a1c */
[C---:B------:R-:W-:Y:S02]  /*ae70*/  ISETP.GT.U32.AND P4, PT, R28.reuse, R4, PT ;  /* 0x000000041c00720c */ /* 0x040fe40003f84070 */
[----:B------:R-:W-:-:S11]  /*ae80*/  ISETP.GT.U32.AND P0, PT, R28, R5, PT ;  /* 0x000000051c00720c */ /* 0x000fd60003f04070 */
[--C-:B------:R-:W-:Y:S01]  /*ae90*/  @!P4 IMAD.IADD R4, R4, 0x1, -R28.reuse ;  /* 0x000000010404c824 */ /* 0x100fe200078e0a1c */
[----:B------:R-:W-:Y:S01]  /*aea0*/  ISETP.GE.AND P4, PT, R21, RZ, PT ;  /* 0x000000ff1500720c */ /* 0x000fe20003f86270 */
[----:B------:R-:W-:Y:S01]  /*aeb0*/  @!P0 IMAD.IADD R5, R5, 0x1, -R28 ;  /* 0x0000000105058824 */ /* 0x000fe200078e0a1c */
[----:B------:R-:W-:-:S13]  /*aec0*/  ISETP.GT.U32.AND P6, PT, R28, R6, PT ;  /* 0x000000061c00720c */ /* 0x000fda0003fc4070 */
[----:B------:R-:W-:Y:S01]  /*aed0*/  @!P6 IMAD.IADD R6, R6, 0x1, -R28 ;  /* 0x000000010606e824 */ /* 0x000fe200078e0a1c */
[----:B----4-:R-:W-:Y:S02]  /*aee0*/  IABS R0, R20 ;  /* 0x0000001400007213 */ /* 0x010fe40000000000 */
[----:B------:R-:W-:Y:S02]  /*aef0*/  ISETP.GE.AND P1, PT, R20, RZ, PT ;  /* 0x000000ff1400720c */ /* 0x000fe40003f26270 */
[----:B------:R-:W4:Y:S04]  /*af00*/  LDL.LU R20, [R1+0x130] ;  /* 0x0001300001147983 */ /* 0x000f280000300800 */
[----:B------:R-:W4:Y:S01]  /*af10*/  LDL.LU R21, [R1+0x134] ;  /* 0x0001340001157983 */ /* 0x000f220000300800 */
[----:B-----5:R-:W-:-:S02]  /*af20*/  IABS R2, R19 ;  /* 0x0000001300027213 */ /* 0x020fc40000000000 */
[----:B------:R-:W-:Y:S02]  /*af30*/  ISETP.GE.AND P0, PT, R19, RZ, PT ;  /* 0x000000ff1300720c */ /* 0x000fe40003f06270 */
[----:B------:R-:W5:Y:S01]  /*af40*/  LDL.LU R19, [R1+0x138] ;  /* 0x0001380001137983 */ /* 0x000f620000300800 */
[----:B------:R-:W-:-:S04]  /*af50*/  IMAD.HI.U32 R11, R15, R0, RZ ;  /* 0x000000000f0b7227 */ /* 0x000fc800078e00ff */
[----:B------:R-:W-:-:S04]  /*af60*/  IMAD.MOV R11, RZ, RZ, -R11 ;  /* 0x000000ffff0b7224 */ /* 0x000fc800078e0a0b */
[----:B------:R-:W-:-:S05]  /*af70*/  IMAD R0, R28, R11, R0 ;  /* 0x0000000b1c007224 */ /* 0x000fca00078e0200 */
[----:B------:R-:W-:Y:S01]  /*af80*/  ISETP.GT.U32.AND P6, PT, R28, R0, PT ;  /* 0x000000001c00720c */ /* 0x000fe20003fc4070 */
[----:B------:R-:W-:Y:S02]  /*af90*/  @!P3 IMAD.MOV R6, RZ, RZ, -R6 ;  /* 0x000000ffff06b224 */ /* 0x000fe400078e0a06 */
[----:B0-----:R-:W-:-:S10]  /*afa0*/  IMAD.MOV.U32 R12, RZ, RZ, R4 ;  /* 0x000000ffff0c7224 */ /* 0x001fd400078e0004 */
[----:B------:R-:W-:-:S05]  /*afb0*/  @!P6 IMAD.IADD R0, R0, 0x1, -R28 ;  /* 0x000000010000e824 */ /* 0x000fca00078e0a1c */
[----:B------:R-:W-:Y:S01]  /*afc0*/  ISETP.GT.U32.AND P3, PT, R28, R0, PT ;  /* 0x000000001c00720c */ /* 0x000fe20003f64070 */
[----:B------:R-:W-:Y:S02]  /*afd0*/  @!P5 IMAD.MOV R12, RZ, RZ, -R12 ;  /* 0x000000ffff0cd224 */ /* 0x000fe400078e0a0c */
[----:B------:R-:W-:-:S03]  /*afe0*/  @!P2 IMAD.MOV R8, RZ, RZ, -R8 ;  /* 0x000000ffff08a224 */ /* 0x000fc600078e0a08 */
[----:B------:R-:W-:Y:S04]  /*aff0*/  STL [R1+0x26c], R12 ;  /* 0x00026c0c01007387 */ /* 0x000fe80000100800 */
[----:B------:R0:W-:Y:S03]  /*b000*/  STL [R1+0x268], R6 ;  /* 0x0002680601007387 */ /* 0x0001e60000100800 */
[----:B------:R-:W-:Y:S01]  /*b010*/  @!P3 IMAD.IADD R0, R0, 0x1, -R28 ;  /* 0x000000010000b824 */ /* 0x000fe200078e0a1c */
[----:B------:R5:W-:Y:S01]  /*b020*/  STL [R1+0x264], R8 ;  /* 0x0002640801007387 */ /* 0x000be20000100800 */
[----:B------:R-:W-:Y:S02]  /*b030*/  IABS R10, R18 ;  /* 0x00000012000a7213 */ /* 0x000fe40000000000 */
[----:B------:R-:W-:-:S02]  /*b040*/  ISETP.GE.AND P3, PT, R18, RZ, PT ;  /* 0x000000ff1200720c */ /* 0x000fc40003f66270 */
[----:B------:R-:W5:Y:S01]  /*b050*/  LDL.LU R18, [R1+0x13c] ;  /* 0x00013c0001127983 */ /* 0x000f620000300800 */
[----:B-1----:R-:W-:Y:S01]  /*b060*/  IMAD.HI.U32 R7, R15, R2, RZ ;  /* 0x000000020f077227 */ /* 0x002fe200078e00ff */
[----:B------:R-:W-:-:S03]  /*b070*/  IABS R9, R16 ;  /* 0x0000001000097213 */ /* 0x000fc60000000000 */
[----:B------:R-:W-:Y:S01]  /*b080*/  IMAD.MOV R7, RZ, RZ, -R7 ;  /* 0x000000ffff077224 */ /* 0x000fe200078e0a07 */
[----:B------:R-:W-:-:S03]  /*b090*/  ISETP.GT.U32.AND P5, PT, R28, R5, PT ;  /* 0x000000051c00720c */ /* 0x000fc60003fa4070 */
[----:B------:R-:W-:Y:S02]  /*b0a0*/  IMAD R11, R28, R7, R2 ;  /* 0x000000071c0b7224 */ /* 0x000fe400078e0202 */
[----:B------:R-:W-:-:S03]  /*b0b0*/  IMAD.HI.U32 R2, R15, R9, RZ ;  /* 0x000000090f027227 */ /* 0x000fc600078e00ff */
[----:B------:R-:W-:Y:S01]  /*b0c0*/  ISETP.GT.U32.AND P6, PT, R28, R11, PT ;  /* 0x0000000b1c00720c */ /* 0x000fe20003fc4070 */
[----:B------:R-:W-:-:S04]  /*b0d0*/  IMAD.HI.U32 R4, R15, R10, RZ ;  /* 0x0000000a0f047227 */ /* 0x000fc800078e00ff */
[----:B------:R-:W-:Y:S02]  /*b0e0*/  IMAD.MOV R2, RZ, RZ, -R2 ;  /* 0x000000ffff027224 */ /* 0x000fe400078e0a02 */
[----:B------:R-:W-:Y:S02]  /*b0f0*/  IMAD.MOV R4, RZ, RZ, -R4 ;  /* 0x000000ffff047224 */ /* 0x000fe400078e0a04 */
[C---:B------:R-:W-:Y:S02]  /*b100*/  IMAD R2, R28.reuse, R2, R9 ;  /* 0x000000021c027224 */ /* 0x040fe400078e0209 */
[C---:B------:R-:W-:Y:S02]  /*b110*/  IMAD R4, R28.reuse, R4, R10 ;  /* 0x000000041c047224 */ /* 0x040fe400078e020a */
[--C-:B------:R-:W-:Y:S01]  /*b120*/  @!P5 IMAD.IADD R5, R5, 0x1, -R28.reuse ;  /* 0x000000010505d824 */ /* 0x100fe200078e0a1c */
[C---:B------:R-:W-:Y:S01]  /*b130*/  ISETP.GT.U32.AND P5, PT, R28.reuse, R2, PT ;  /* 0x000000021c00720c */ /* 0x040fe20003fa4070 */
[----:B------:R-:W-:Y:S01]  /*b140*/  @!P6 IMAD.IADD R11, R11, 0x1, -R28 ;  /* 0x000000010b0be824 */ /* 0x000fe200078e0a1c */
[----:B------:R-:W-:Y:S01]  /*b150*/  ISETP.GT.U32.AND P6, PT, R28, R4, PT ;  /* 0x000000041c00720c */ /* 0x000fe20003fc4070 */
[----:B------:R-:W-:-:S10]  /*b160*/  IMAD.MOV.U32 R13, RZ, RZ, R5 ;  /* 0x000000ffff0d7224 */ /* 0x000fd400078e0005 */
[--C-:B------:R-:W-:Y:S02]  /*b170*/  @!P5 IMAD.IADD R2, R2, 0x1, -R28.reuse ;  /* 0x000000010202d824 */ /* 0x100fe400078e0a1c */
[----:B------:R-:W-:Y:S01]  /*b180*/  @!P6 IMAD.IADD R4, R4, 0x1, -R28 ;  /* 0x000000010404e824 */ /* 0x000fe200078e0a1c */
[----:B---3--:R-:W-:-:S05]  /*b190*/  IABS R7, R17 ;  /* 0x0000001100077213 */ /* 0x008fca0000000000 */
[----:B0-----:R-:W-:-:S04]  /*b1a0*/  IMAD.HI.U32 R6, R15, R7, RZ ;  /* 0x000000070f067227 */ /* 0x001fc800078e00ff */
[----:B------:R-:W-:-:S04]  /*b1b0*/  IMAD.MOV R6, RZ, RZ, -R6 ;  /* 0x000000ffff067224 */ /* 0x000fc800078e0a06 */
[C---:B------:R-:W-:Y:S01]  /*b1c0*/  IMAD R10, R28.reuse, R6, R7 ;  /* 0x000000061c0a7224 */ /* 0x040fe200078e0207 */
[----:B------:R-:W-:Y:S02]  /*b1d0*/  ISETP.GT.U32.AND P6, PT, R28, R2, PT ;  /* 0x000000021c00720c */ /* 0x000fe40003fc4070 */
[----:B--2---:R-:W-:Y:S01]  /*b1e0*/  IABS R7, R22 ;  /* 0x0000001600077213 */ /* 0x004fe20000000000 */
[----:B------:R-:W-:-:S04]  /*b1f0*/  @!P4 IMAD.MOV R13, RZ, RZ, -R13 ;  /* 0x000000ffff0dc224 */ /* 0x000fc800078e0a0d */
[----:B------:R-:W-:Y:S01]  /*b200*/  IMAD.HI.U32 R5, R15, R7, RZ ;  /* 0x000000070f057227 */ /* 0x000fe200078e00ff */
[C---:B------:R-:W-:Y:S02]  /*b210*/  ISETP.GT.U32.AND P5, PT, R28.reuse, R11, PT ;  /* 0x0000000b1c00720c */ /* 0x040fe40003fa4070 */
[C---:B------:R-:W-:Y:S01]  /*b220*/  ISETP.GT.U32.AND P4, PT, R28.reuse, R4, PT ;  /* 0x000000041c00720c */ /* 0x040fe20003f84070 */
[----:B------:R-:W-:Y:S02]  /*b230*/  IMAD.MOV R5, RZ, RZ, -R5 ;  /* 0x000000ffff057224 */ /* 0x000fe400078e0a05 */
[----:B------:R-:W-:Y:S01]  /*b240*/  @!P1 IMAD.MOV R0, RZ, RZ, -R0 ;  /* 0x000000ffff009224 */ /* 0x000fe200078e0a00 */
[C---:B------:R-:W-:Y:S01]  /*b250*/  ISETP.GT.U32.AND P1, PT, R28.reuse, R10, PT ;  /* 0x0000000a1c00720c */ /* 0x040fe20003f24070 */
[----:B------:R-:W-:Y:S01]  /*b260*/  IMAD R5, R28, R5, R7 ;  /* 0x000000051c057224 */ /* 0x000fe200078e0207 */
[----:B------:R-:W-:Y:S01]  /*b270*/  STL [R1+0x260], R13 ;  /* 0x0002600d01007387 */ /* 0x000fe20000100800 */
[----:B------:R-:W-:Y:S01]  /*b280*/  ISETP.GE.AND P2, PT, R16, RZ, PT ;  /* 0x000000ff1000720c */ /* 0x000fe20003f46270 */
[----:B------:R-:W-:-:S02]  /*b290*/  @!P6 IMAD.IADD R2, R2, 0x1, -R28 ;  /* 0x000000010202e824 */ /* 0x000fc400078e0a1c */
[----:B------:R0:W-:Y:S01]  /*b2a0*/  STL [R1+0x25c], R0 ;  /* 0x00025c0001007387 */ /* 0x0001e20000100800 */
[----:B------:R-:W-:-:S03]  /*b2b0*/  ISETP.GT.U32.AND P6, PT, R28, R5, PT ;  /* 0x000000051c00720c */ /* 0x000fc60003fc4070 */
[----:B------:R-:W2:Y:S01]  /*b2c0*/  LDL.LU R16, [R1+0x140] ;  /* 0x0001400001107983 */ /* 0x000ea20000300800 */
[--C-:B------:R-:W-:Y:S02]  /*b2d0*/  @!P5 IMAD.IADD R11, R11, 0x1, -R28.reuse ;  /* 0x000000010b0bd824 */ /* 0x100fe400078e0a1c */
[--C-:B------:R-:W-:Y:S02]  /*b2e0*/  @!P4 IMAD.IADD R4, R4, 0x1, -R28.reuse ;  /* 0x000000010404c824 */ /* 0x100fe400078e0a1c */
[--C-:B------:R-:W-:Y:S01]  /*b2f0*/  @!P1 IMAD.IADD R10, R10, 0x1, -R28.reuse ;  /* 0x000000010a0a9824 */ /* 0x100fe200078e0a1c */
[----:B------:R-:W-:Y:S01]  /*b300*/  ISETP.GE.AND P5, PT, R17, RZ, PT ;  /* 0x000000ff1100720c */ /* 0x000fe20003fa6270 */
[----:B------:R-:W-:Y:S01]  /*b310*/  @!P0 IMAD.MOV R11, RZ, RZ, -R11 ;  /* 0x000000ffff0b8224 */ /* 0x000fe200078e0a0b */
[----:B------:R-:W3:Y:S02]  /*b320*/  LDL.LU R17, [R1+0x144] ;  /* 0x0001440001117983 */ /* 0x000ee40000300800 */
[----:B------:R-:W-:Y:S01]  /*b330*/  ISETP.GT.U32.AND P1, PT, R28, R10, PT ;  /* 0x0000000a1c00720c */ /* 0x000fe20003f24070 */
[----:B------:R-:W-:Y:S01]  /*b340*/  @!P6 IMAD.IADD R5, R5, 0x1, -R28 ;  /* 0x000000010505e824 */ /* 0x000fe200078e0a1c */
[----:B------:R1:W-:Y:S01]  /*b350*/  STL [R1+0x258], R11 ;  /* 0x0002580b01007387 */ /* 0x0003e20000100800 */
[----:B------:R-:W-:-:S10]  /*b360*/  @!P3 IMAD.MOV R4, RZ, RZ, -R4 ;  /* 0x000000ffff04b224 */ /* 0x000fd400078e0a04 */
[----:B------:R-:W-:Y:S01]  /*b370*/  @!P1 IMAD.IADD R10, R10, 0x1, -R28 ;  /* 0x000000010a0a9824 */ /* 0x000fe200078e0a1c */
[----:B------:R-:W-:Y:S02]  /*b380*/  ISETP.GE.AND P0, PT, R22, RZ, PT ;  /* 0x000000ff1600720c */ /* 0x000fe40003f06270 */
[----:B----4-:R-:W-:-:S05]  /*b390*/  IABS R6, R20 ;  /* 0x0000001400067213 */ /* 0x010fca0000000000 */
[----:B------:R-:W-:-:S04]  /*b3a0*/  IMAD.HI.U32 R12, R15, R6, RZ ;  /* 0x000000060f0c7227 */ /* 0x000fc800078e00ff */
[----:B------:R-:W-:-:S04]  /*b3b0*/  IMAD.MOV R12, RZ, RZ, -R12 ;  /* 0x000000ffff0c7224 */ /* 0x000fc800078e0a0c */
[----:B------:R-:W-:-:S05]  /*b3c0*/  IMAD R6, R28, R12, R6 ;  /* 0x0000000c1c067224 */ /* 0x000fca00078e0206 */
[----:B------:R-:W-:Y:S02]  /*b3d0*/  ISETP.GT.U32.AND P4, PT, R28, R6, PT ;  /* 0x000000061c00720c */ /* 0x000fe40003f84070 */
[----:B------:R-:W-:Y:S02]  /*b3e0*/  ISETP.GE.AND P6, PT, R20, RZ, PT ;  /* 0x000000ff1400720c */ /* 0x000fe40003fc6270 */
[----:B------:R-:W4:Y:S01]  /*b3f0*/  LDL.LU R20, [R1+0x148] ;  /* 0x0001480001147983 */ /* 0x000f220000300800 */
[----:B------:R-:W-:-:S04]  /*b400*/  IMAD.MOV.U32 R12, RZ, RZ, R2 ;  /* 0x000000ffff0c7224 */ /* 0x000fc800078e0002 */
[----:B------:R-:W-:-:S04]  /*b410*/  @!P2 IMAD.MOV R12, RZ, RZ, -R12 ;  /* 0x000000ffff0ca224 */ /* 0x000fc800078e0a0c */
[----:B------:R-:W-:Y:S01]  /*b420*/  @!P4 IMAD.IADD R6, R6, 0x1, -R28 ;  /* 0x000000010606c824 */ /* 0x000fe200078e0a1c */
[----:B-----5:R-:W-:-:S05]  /*b430*/  IABS R8, R19 ;  /* 0x0000001300087213 */ /* 0x020fca0000000000 */
[----:B------:R-:W-:Y:S01]  /*b440*/  IMAD.HI.U32 R7, R15, R8, RZ ;  /* 0x000000080f077227 */ /* 0x000fe200078e00ff */
[----:B------:R-:W-:-:S03]  /*b450*/  ISETP.GT.U32.AND P2, PT, R28, R6, PT ;  /* 0x000000061c00720c */ /* 0x000fc60003f44070 */
[----:B------:R-:W-:-:S04]  /*b460*/  IMAD.MOV R7, RZ, RZ, -R7 ;  /* 0x000000ffff077224 */ /* 0x000fc800078e0a07 */
[----:B------:R-:W-:Y:S02]  /*b470*/  IMAD R7, R28, R7, R8 ;  /* 0x000000071c077224 */ /* 0x000fe400078e0208 */
[----:B------:R-:W-:Y:S01]  /*b480*/  IMAD.MOV.U32 R8, RZ, RZ, R10 ;  /* 0x000000ffff087224 */ /* 0x000fe200078e000a */
[----:B------:R-:W-:Y:S03]  /*b490*/  STL [R1+0x254], R12 ;  /* 0x0002540c01007387 */ /* 0x000fe60000100800 */
[----:B------:R-:W-:Y:S01]  /*b4a0*/  @!P5 IMAD.MOV R8, RZ, RZ, -R8 ;  /* 0x000000ffff08d224 */ /* 0x000fe200078e0a08 */
[----:B------:R-:W-:Y:S01]  /*b4b0*/  STL [R1+0x250], R4 ;  /* 0x0002500401007387 */ /* 0x000fe20000100800 */
[----:B------:R-:W-:Y:S01]  /*b4c0*/  @!P2 IMAD.IADD R6, R6, 0x1, -R28 ;  /* 0x000000010606a824 */ /* 0x000fe200078e0a1c */
[----:B------:R-:W-:Y:S02]  /*b4d0*/  ISETP.GE.AND P2, PT, R19, RZ, PT ;  /* 0x000000ff1300720c */ /* 0x000fe40003f46270 */
[----:B------:R-:W-:Y:S04]  /*b4e0*/  STL [R1+0x24c], R8 ;  /* 0x00024c0801007387 */ /* 0x000fe80000100800 */
[----:B------:R-:W5:Y:S04]  /*b4f0*/  LDL.LU R22, [R1+0x14c] ;  /* 0x00014c0001167983 */ /* 0x000f680000300800 */
[----:B------:R-:W5:Y:S01]  /*b500*/  LDL.LU R19, [R1+0x150] ;  /* 0x0001500001137983 */ /* 0x000f620000300800 */
[----:B------:R-:W-:-:S02]  /*b510*/  IABS R9, R21 ;  /* 0x0000001500097213 */ /* 0x000fc40000000000 */
[----:B------:R-:W-:Y:S02]  /*b520*/  ISETP.GE.AND P3, PT, R21, RZ, PT ;  /* 0x000000ff1500720c */ /* 0x000fe40003f66270 */
[----:B------:R-:W5:Y:S01]  /*b530*/  LDL.LU R21, [R1+0x154] ;  /* 0x0001540001157983 */ /* 0x000f620000300800 */
[----:B0-----:R-:W-:-:S04]  /*b540*/  IMAD.HI.U32 R0, R15, R9, RZ ;  /* 0x000000090f007227 */ /* 0x001fc800078e00ff */
[----:B------:R-:W-:-:S04]  /*b550*/  IMAD.MOV R0, RZ, RZ, -R0 ;  /* 0x000000ffff007224 */ /* 0x000fc800078e0a00 */
[----:B------:R-:W-:-:S05]  /*b560*/  IMAD R0, R28, R0, R9 ;  /* 0x000000001c007224 */ /* 0x000fca00078e0209 */
[----:B------:R-:W-:Y:S02]  /*b570*/  ISETP.GT.U32.AND P1, PT, R28, R0, PT ;  /* 0x000000001c00720c */ /* 0x000fe40003f24070 */
[----:B-1----:R-:W-:-:S11]  /*b580*/  IABS R11, R18 ;  /* 0x00000012000b7213 */ /* 0x002fd60000000000 */
[----:B------:R-:W-:Y:S01]  /*b590*/  @!P1 IMAD.IADD R0, R0, 0x1, -R28 ;  /* 0x0000000100009824 */ /* 0x000fe200078e0a1c */
[----:B------:R-:W-:Y:S02]  /*b5a0*/  ISETP.GE.AND P1, PT, R18, RZ, PT ;  /* 0x000000ff1200720c */ /* 0x000fe40003f26270 */
[----:B------:R-:W5:Y:S01]  /*b5b0*/  LDL.LU R18, [R1+0x158] ;  /* 0x0001580001127983 */ /* 0x000f620000300800 */
[----:B------:R-:W-:Y:S01]  /*b5c0*/  ISETP.GT.U32.AND P4, PT, R28, R5, PT ;  /* 0x000000051c00720c */ /* 0x000fe20003f84070 */
[----:B------:R-:W-:-:S04]  /*b5d0*/  IMAD.HI.U32 R2, R15, R11, RZ ;  /* 0x0000000b0f027227 */ /* 0x000fc800078e00ff */
[----:B------:R-:W-:-:S04]  /*b5e0*/  IMAD.MOV R2, RZ, RZ, -R2 ;  /* 0x000000ffff027224 */ /* 0x000fc800078e0a02 */
[C---:B------:R-:W-:Y:S01]  /*b5f0*/  IMAD R2, R28.reuse, R2, R11 ;  /* 0x000000021c027224 */ /* 0x040fe200078e020b */
[----:B------:R-:W-:-:S03]  /*b600*/  ISETP.GT.U32.AND P5, PT, R28, R7, PT ;  /* 0x000000071c00720c */ /* 0x000fc60003fa4070 */
[----:B------:R-:W-:Y:S01]  /*b610*/  @!P4 IMAD.IADD R5, R5, 0x1, -R28 ;  /* 0x000000010505c824 */ /* 0x000fe200078e0a1c */
[----:B------:R-:W-:-:S03]  /*b620*/  ISETP.GT.U32.AND P4, PT, R28, R2, PT ;  /* 0x000000021c00720c */ /* 0x000fc60003f84070 */
[----:B------:R-:W-:-:S06]  /*b630*/  @!P0 IMAD.MOV R5, RZ, RZ, -R5 ;  /* 0x000000ffff058224 */ /* 0x000fcc00078e0a05 */
[----:B------:R-:W-:-:S04]  /*b640*/  @!P5 IMAD.IADD R7, R7, 0x1, -R28 ;  /* 0x000000010707d824 */ /* 0x000fc800078e0a1c */
[----:B------:R-:W-:Y:S01]  /*b650*/  @!P4 IMAD.IADD R2, R2, 0x1, -R28 ;  /* 0x000000010202c824 */ /* 0x000fe200078e0a1c */
[C---:B------:R-:W-:Y:S01]  /*b660*/  ISETP.GT.U32.AND P4, PT, R28.reuse, R7, PT ;  /* 0x000000071c00720c */ /* 0x040fe20003f84070 */
[----:B------:R0:W-:Y:S03]  /*b670*/  STL [R1+0x248], R5 ;  /* 0x0002480501007387 */ /* 0x0001e60000100800 */
[C---:B------:R-:W-:Y:S02]  /*b680*/  ISETP.GT.U32.AND P0, PT, R28.reuse, R2, PT ;  /* 0x000000021c00720c */ /* 0x040fe40003f04070 */
[----:B------:R-:W-:Y:S01]  /*b690*/  ISETP.GT.U32.AND P5, PT, R28, R0, PT ;  /* 0x000000001c00720c */ /* 0x000fe20003fa4070 */
[----:B0-----:R-:W-:-:S04]  /*b6a0*/  IMAD.MOV.U32 R5, RZ, RZ, R6 ;  /* 0x000000ffff057224 */ /* 0x001fc800078e0006 */
[----:B------:R-:W-:-:S06]  /*b6b0*/  @!P6 IMAD.MOV R5, RZ, RZ, -R5 ;  /* 0x000000ffff05e224 */ /* 0x000fcc00078e0a05 */
[--C-:B------:R-:W-:Y:S01]  /*b6c0*/  @!P0 IMAD.IADD R2, R2, 0x1, -R28.reuse ;  /* 0x0000000102028824 */ /* 0x100fe200078e0a1c */
[----:B------:R0:W-:Y:S01]  /*b6d0*/  STL [R1+0x244], R5 ;  /* 0x0002440501007387 */ /* 0x0001e20000100800 */
[--C-:B------:R-:W-:Y:S02]  /*b6e0*/  @!P4 IMAD.IADD R7, R7, 0x1, -R28.reuse ;  /* 0x000000010707c824 */ /* 0x100fe400078e0a1c */
[----:B------:R-:W-:-:S04]  /*b6f0*/  @!P5 IMAD.IADD R0, R0, 0x1, -R28 ;  /* 0x000000010000d824 */ /* 0x000fc800078e0a1c */
[----:B------:R-:W-:Y:S01]  /*b700*/  IMAD.MOV.U32 R13, RZ, RZ, R0 ;  /* 0x000000ffff0d7224 */ /* 0x000fe200078e0000 */
[----:B--2---:R-:W-:-:S05]  /*b710*/  IABS R4, R16 ;  /* 0x0000001000047213 */ /* 0x004fca0000000000 */
[----:B------:R-:W-:Y:S01]  /*b720*/  IMAD.HI.U32 R10, R15, R4, RZ ;  /* 0x000000040f0a7227 */ /* 0x000fe200078e00ff */
[----:B---3--:R-:W-:-:S03]  /*b730*/  IABS R8, R17 ;  /* 0x0000001100087213 */ /* 0x008fc60000000000 */
[----:B------:R-:W-:-:S04]  /*b740*/  IMAD.MOV R10, RZ, RZ, -R10 ;  /* 0x000000ffff0a7224 */ /* 0x000fc800078e0a0a */
[----:B------:R-:W-:Y:S02]  /*b750*/  IMAD R4, R28, R10, R4 ;  /* 0x0000000a1c047224 */ /* 0x000fe400078e0204 */
[----:B0-----:R-:W-:Y:S01]  /*b760*/  IMAD.HI.U32 R5, R15, R8, RZ ;  /* 0x000000080f057227 */ /* 0x001fe200078e00ff */
[----:B------:R-:W-:Y:S02]  /*b770*/  ISETP.GE.AND P6, PT, R16, RZ, PT ;  /* 0x000000ff1000720c */ /* 0x000fe40003fc6270 */
[----:B------:R-:W-:Y:S01]  /*b780*/  ISETP.GT.U32.AND P4, PT, R28, R4, PT ;  /* 0x000000041c00720c */ /* 0x000fe20003f84070 */
[----:B------:R-:W-:-:S04]  /*b790*/  IMAD.MOV R5, RZ, RZ, -R5 ;  /* 0x000000ffff057224 */ /* 0x000fc800078e0a05 */
[----:B------:R-:W-:Y:S02]  /*b7a0*/  IMAD R8, R28, R5, R8 ;  /* 0x000000051c087224 */ /* 0x000fe400078e0208 */
[----:B------:R-:W-:-:S03]  /*b7b0*/  @!P3 IMAD.MOV R13, RZ, RZ, -R13 ;  /* 0x000000ffff0db224 */ /* 0x000fc600078e0a0d */
[----:B------:R-:W-:-:S03]  /*b7c0*/  ISETP.GT.U32.AND P3, PT, R28, R8, PT ;  /* 0x000000081c00720c */ /* 0x000fc60003f64070 */
[----:B------:R-:W-:-:S05]  /*b7d0*/  @!P4 IMAD.IADD R4, R4, 0x1, -R28 ;  /* 0x000000010404c824 */ /* 0x000fca00078e0a1c */
[----:B------:R-:W-:-:S05]  /*b7e0*/  ISETP.GT.U32.AND P4, PT, R28, R4, PT ;  /* 0x000000041c00720c */ /* 0x000fca0003f84070 */
[----:B------:R-:W-:-:S05]  /*b7f0*/  @!P3 IMAD.IADD R8, R8, 0x1, -R28 ;  /* 0x000000010808b824 */ /* 0x000fca00078e0a1c */
[----:B------:R-:W-:-:S03]  /*b800*/  ISETP.GT.U32.AND P3, PT, R28, R8, PT ;  /* 0x000000081c00720c */ /* 0x000fc60003f64070 */
[----:B------:R-:W-:Y:S01]  /*b810*/  @!P4 IMAD.IADD R4, R4, 0x1, -R28 ;  /* 0x000000010404c824 */ /* 0x000fe200078e0a1c */
[----:B------:R-:W-:Y:S01]  /*b820*/  ISETP.GE.AND P5, PT, R17, RZ, PT ;  /* 0x000000ff1100720c */ /* 0x000fe20003fa6270 */
[----:B------:R-:W-:Y:S02]  /*b830*/  @!P2 IMAD.MOV R7, RZ, RZ, -R7 ;  /* 0x000000ffff07a224 */ /* 0x000fe400078e0a07 */
[----:B------:R-:W-:-:S06]  /*b840*/  @!P1 IMAD.MOV R2, RZ, RZ, -R2 ;  /* 0x000000ffff029224 */ /* 0x000fcc00078e0a02 */
[----:B------:R-:W-:Y:S01]  /*b850*/  @!P3 IMAD.IADD R8, R8, 0x1, -R28 ;  /* 0x000000010808b824 */ /* 0x000fe200078e0a1c */
[----:B----4-:R-:W-:Y:S02]  /*b860*/  IABS R9, R20 ;  /* 0x0000001400097213 */ /* 0x010fe40000000000 */
[----:B------:R-:W-:Y:S02]  /*b870*/  ISETP.GE.AND P0, PT, R20, RZ, PT ;  /* 0x000000ff1400720c */ /* 0x000fe40003f06270 */
[----:B------:R-:W2:Y:S04]  /*b880*/  LDL.LU R20, [R1+0x15c] ;  /* 0x00015c0001147983 */ /* 0x000ea80000300800 */
[----:B------:R-:W3:Y:S01]  /*b890*/  LDL.LU R16, [R1+0x160] ;  /* 0x0001600001107983 */ /* 0x000ee20000300800 */
[----:B------:R-:W-:-:S04]  /*b8a0*/  IMAD.HI.U32 R6, R15, R9, RZ ;  /* 0x000000090f067227 */ /* 0x000fc800078e00ff */
[----:B------:R-:W-:-:S04]  /*b8b0*/  IMAD.MOV R6, RZ, RZ, -R6 ;  /* 0x000000ffff067224 */ /* 0x000fc800078e0a06 */
[----:B------:R-:W-:Y:S01]  /*b8c0*/  IMAD R11, R28, R6, R9 ;  /* 0x000000061c0b7224 */ /* 0x000fe200078e0209 */
[----:B------:R0:W-:Y:S02]  /*b8d0*/  STL [R1+0x240], R13 ;  /* 0x0002400d01007387 */ /* 0x0001e40000100800 */
[----:B0-----:R-:W-:Y:S01]  /*b8e0*/  IMAD.MOV.U32 R13, RZ, RZ, R4 ;  /* 0x000000ffff0d7224 */ /* 0x001fe200078e0004 */
[----:B-----5:R-:W-:-:S05]  /*b8f0*/  IABS R6, R19 ;  /* 0x0000001300067213 */ /* 0x020fca0000000000 */
[----:B------:R-:W-:Y:S01]  /*b900*/  IMAD.HI.U32 R12, R15, R6, RZ ;  /* 0x000000060f0c7227 */ /* 0x000fe200078e00ff */
[----:B------:R-:W-:-:S03]  /*b910*/  IABS R9, R22 ;  /* 0x0000001600097213 */ /* 0x000fc60000000000 */
[----:B------:R-:W-:Y:S02]  /*b920*/  IMAD.MOV R12, RZ, RZ, -R12 ;  /* 0x000000ffff0c7224 */ /* 0x000fe400078e0a0c */
[----:B------:R-:W-:-:S04]  /*b930*/  IMAD.HI.U32 R0, R15, R9, RZ ;  /* 0x000000090f007227 */ /* 0x000fc800078e00ff */
[C---:B------:R-:W-:Y:S02]  /*b940*/  IMAD R6, R28.reuse, R12, R6 ;  /* 0x0000000c1c067224 */ /* 0x040fe400078e0206 */
[----:B------:R-:W-:Y:S02]  /*b950*/  @!P6 IMAD.MOV R13, RZ, RZ, -R13 ;  /* 0x000000ffff0de224 */ /* 0x000fe400078e0a0d */
[----:B------:R-:W-:Y:S01]  /*b960*/  IMAD.MOV R0, RZ, RZ, -R0 ;  /* 0x000000ffff007224 */ /* 0x000fe200078e0a00 */
[----:B------:R-:W-:-:S03]  /*b970*/  ISETP.GT.U32.AND P6, PT, R28, R6, PT ;  /* 0x000000061c00720c */ /* 0x000fc60003fc4070 */
[----:B------:R-:W-:Y:S02]  /*b980*/  IMAD R0, R28, R0, R9 ;  /* 0x000000001c007224 */ /* 0x000fe400078e0209 */
[----:B------:R-:W-:Y:S01]  /*b990*/  IMAD.MOV.U32 R9, RZ, RZ, R8 ;  /* 0x000000ffff097224 */ /* 0x000fe200078e0008 */
[----:B------:R-:W-:Y:S03]  /*b9a0*/  STL [R1+0x23c], R7 ;  /* 0x00023c0701007387 */ /* 0x000fe60000100800 */
[----:B------:R-:W-:Y:S01]  /*b9b0*/  @!P5 IMAD.MOV R9, RZ, RZ, -R9 ;  /* 0x000000ffff09d224 */ /* 0x000fe200078e0a09 */
[----:B------:R0:W-:Y:S01]  /*b9c0*/  STL [R1+0x238], R2 ;  /* 0x0002380201007387 */ /* 0x0001e20000100800 */
[----:B------:R-:W-:Y:S02]  /*b9d0*/  IABS R5, R21 ;  /* 0x0000001500057213 */ /* 0x000fe40000000000 */
[----:B------:R-:W-:Y:S01]  /*b9e0*/  @!P6 IMAD.IADD R6, R6, 0x1, -R28 ;  /* 0x000000010606e824 */ /* 0x000fe200078e0a1c */
[----:B------:R-:W4:Y:S01]  /*b9f0*/  LDL.LU R17, [R1+0x164] ;  /* 0x0001640001117983 */ /* 0x000f220000300800 */
[----:B------:R-:W-:-:S03]  /*ba00*/  ISETP.GE.AND P6, PT, R19, RZ, PT ;  /* 0x000000ff1300720c */ /* 0x000fc60003fc6270 */
[----:B------:R-:W-:Y:S04]  /*ba10*/  STL [R1+0x234], R13 ;  /* 0x0002340d01007387 */ /* 0x000fe80000100800 */
[----:B------:R1:W-:Y:S04]  /*ba20*/  STL [R1+0x230], R9 ;  /* 0x0002300901007387 */ /* 0x0003e80000100800 */
[----:B------:R-:W5:Y:S01]  /*ba30*/  LDL.LU R19, [R1+0x168] ;  /* 0x0001680001137983 */ /* 0x000f620000300800 */
[----:B0-----:R-:W-:-:S04]  /*ba40*/  IMAD.HI.U32 R2, R15, R5, RZ ;  /* 0x000000050f027227 */ /* 0x001fc800078e00ff */
[----:B------:R-:W-:-:S04]  /*ba50*/  IMAD.MOV R2, RZ, RZ, -R2 ;  /* 0x000000ffff027224 */ /* 0x000fc800078e0a02 */
[----:B------:R-:W-:-:S05]  /*ba60*/  IMAD R2, R28, R2, R5 ;  /* 0x000000021c027224 */ /* 0x000fca00078e0205 */
[----:B------:R-:W-:Y:S02]  /*ba70*/  ISETP.GT.U32.AND P3, PT, R28, R2, PT ;  /* 0x000000021c00720c */ /* 0x000fe40003f64070 */
[----:B------:R-:W-:-:S11]  /*ba80*/  IABS R10, R18 ;  /* 0x00000012000a7213 */ /* 0x000fd60000000000 */
[----:B------:R-:W-:Y:S01]  /*ba90*/  @!P3 IMAD.IADD R2, R2, 0x1, -R28 ;  /* 0x000000010202b824 */ /* 0x000fe200078e0a1c */
[----:B------:R-:W-:Y:S02]  /*baa0*/  ISETP.GE.AND P3, PT, R18, RZ, PT ;  /* 0x000000ff1200720c */ /* 0x000fe40003f66270 */
[----:B------:R-:W4:Y:S01]  /*bab0*/  LDL.LU R18, [R1+0x190] ;  /* 0x0001900001127983 */ /* 0x000f220000300800 */
[C---:B------:R-:W-:Y:S02]  /*bac0*/  ISETP.GT.U32.AND P2, PT, R28.reuse, R11, PT ;  /* 0x0000000b1c00720c */ /* 0x040fe40003f44070 */
[----:B------:R-:W-:-:S11]  /*bad0*/  ISETP.GT.U32.AND P4, PT, R28, R0, PT ;  /* 0x000000001c00720c */ /* 0x000fd60003f84070 */
[--C-:B------:R-:W-:Y:S02]  /*bae0*/  @!P2 IMAD.IADD R11, R11, 0x1, -R28.reuse ;  /* 0x000000010b0ba824 */ /* 0x100fe400078e0a1c */
[----:B------:R-:W-:-:S03]  /*baf0*/  @!P4 IMAD.IADD R0, R0, 0x1, -R28 ;  /* 0x000000010000c824 */ /* 0x000fc600078e0a1c */
[C---:B------:R-:W-:Y:S02]  /*bb00*/  ISETP.GT.U32.AND P2, PT, R28.reuse, R11, PT ;  /* 0x0000000b1c00720c */ /* 0x040fe40003f44070 */
[----:B------:R-:W-:Y:S01]  /*bb10*/  ISETP.GT.U32.AND P4, PT, R28, R0, PT ;  /* 0x000000001c00720c */ /* 0x000fe20003f84070 */
[----:B------:R-:W-:Y:S01]  /*bb20*/  IMAD.HI.U32 R7, R15, R10, RZ ;  /* 0x0000000a0f077227 */ /* 0x000fe200078e00ff */
[----:B------:R-:W-:-:S03]  /*bb30*/  ISETP.GE.AND P1, PT, R22, RZ, PT ;  /* 0x000000ff1600720c */ /* 0x000fc60003f26270 */
[----:B------:R-:W-:-:S04]  /*bb40*/  IMAD.MOV R7, RZ, RZ, -R7 ;  /* 0x000000ffff077224 */ /* 0x000fc800078e0a07 */
[----:B------:R-:W-:Y:S02]  /*bb50*/  IMAD R10, R28, R7, R10 ;  /* 0x000000071c0a7224 */ /* 0x000fe400078e020a */
[--C-:B------:R-:W-:Y:S02]  /*bb60*/  @!P2 IMAD.IADD R11, R11, 0x1, -R28.reuse ;  /* 0x000000010b0ba824 */ /* 0x100fe400078e0a1c */
[----:B------:R-:W-:Y:S02]  /*bb70*/  @!P4 IMAD.IADD R0, R0, 0x1, -R28 ;  /* 0x000000010000c824 */ /* 0x000fe400078e0a1c */
[----:B-1----:R-:W-:Y:S01]  /*bb80*/  IMAD.MOV.U32 R9, RZ, RZ, R11 ;  /* 0x000000ffff097224 */ /* 0x002fe200078e000b */
[----:B------:R-:W-:-:S03]  /*bb90*/  ISETP.GT.U32.AND P2, PT, R28, R10, PT ;  /* 0x0000000a1c00720c */ /* 0x000fc60003f44070 */
[----:B------:R-:W-:Y:S01]  /*bba0*/  @!P0 IMAD.MOV R9, RZ, RZ, -R9 ;  /* 0x000000ffff098224 */ /* 0x000fe200078e0a09 */
[----:B------:R-:W-:-:S04]  /*bbb0*/  ISETP.GT.U32.AND P5, PT, R28, R6, PT ;  /* 0x000000061c00720c */ /* 0x000fc80003fa4070 */
[----:B------:R-:W-:Y:S01]  /*bbc0*/  STL [R1+0x22c], R9 ;  /* 0x00022c0901007387 */ /* 0x000fe20000100800 */
[----:B------:R-:W-:-:S04]  /*bbd0*/  ISETP.GE.AND P4, PT, R21, RZ, PT ;  /* 0x000000ff1500720c */ /* 0x000fc80003f86270 */
[----:B------:R-:W-:Y:S01]  /*bbe0*/  @!P2 IMAD.IADD R10, R10, 0x1, -R28 ;  /* 0x000000010a0aa824 */ /* 0x000fe200078e0a1c */
[----:B------:R-:W-:-:S04]  /*bbf0*/  ISETP.GT.U32.AND P0, PT, R28, R2, PT ;  /* 0x000000021c00720c */ /* 0x000fc80003f04070 */
[----:B------:R-:W-:Y:S01]  /*bc00*/  ISETP.GT.U32.AND P2, PT, R28, R10, PT ;  /* 0x0000000a1c00720c */ /* 0x000fe20003f44070 */
[----:B------:R-:W-:-:S08]  /*bc10*/  @!P5 IMAD.IADD R6, R6, 0x1, -R28 ;  /* 0x000000010606d824 */ /* 0x000fd000078e0a1c */
[----:B------:R-:W-:-:S04]  /*bc20*/  @!P0 IMAD.IADD R2, R2, 0x1, -R28 ;  /* 0x0000000102028824 */ /* 0x000fc800078e0a1c */
[----:B------:R-:W-:Y:S02]  /*bc30*/  @!P2 IMAD.IADD R10, R10, 0x1, -R28 ;  /* 0x000000010a0aa824 */ /* 0x000fe400078e0a1c */
[----:B------:R-:W-:Y:S02]  /*bc40*/  @!P4 IMAD.MOV R2, RZ, RZ, -R2 ;  /* 0x000000ffff02c224 */ /* 0x000fe400078e0a02 */
[----:B------:R-:W-:Y:S01]  /*bc50*/  @!P3 IMAD.MOV R10, RZ, RZ, -R10 ;  /* 0x000000ffff0ab224 */ /* 0x000fe200078e0a0a */
[----:B---3--:R-:W-:-:S05]  /*bc60*/  IABS R5, R16 ;  /* 0x0000001000057213 */ /* 0x008fca0000000000 */
[----:B------:R-:W-:-:S04]  /*bc70*/  IMAD.HI.U32 R8, R15, R5, RZ ;  /* 0x000000050f087227 */ /* 0x000fc800078e00ff */
[----:B------:R-:W-:-:S04]  /*bc80*/  IMAD.MOV R8, RZ, RZ, -R8 ;  /* 0x000000ffff087224 */ /* 0x000fc800078e0a08 */
[----:B------:R-:W-:Y:S02]  /*bc90*/  IMAD R5, R28, R8, R5 ;  /* 0x000000081c057224 */ /* 0x000fe400078e0205 */
[----:B------:R-:W-:-:S04]  /*bca0*/  IMAD.MOV.U32 R8, RZ, RZ, R0 ;  /* 0x000000ffff087224 */ /* 0x000fc800078e0000 */
[----:B------:R-:W-:Y:S01]  /*bcb0*/  @!P1 IMAD.MOV R8, RZ, RZ, -R8 ;  /* 0x000000ffff089224 */ /* 0x000fe200078e0a08 */
[----:B--2---:R-:W-:-:S04]  /*bcc0*/  IABS R4, R20 ;  /* 0x0000001400047213 */ /* 0x004fc80000000000 */
[----:B------:R-:W-:Y:S04]  /*bcd0*/  STL [R1+0x228], R8 ;  /* 0x0002280801007387 */ /* 0x000fe80000100800 */
[----:B------:R-:W2:Y:S01]  /*bce0*/  LDL.LU R23, [R1+0x170] ;  /* 0x0001700001177983 */ /* 0x000ea20000300800 */
[----:B------:R-:W-:-:S03]  /*bcf0*/  IMAD.HI.U32 R7, R15, R4, RZ ;  /* 0x000000040f077227 */ /* 0x000fc600078e00ff */
[----:B------:R-:W3:Y:S01]  /*bd00*/  LDL.LU R21, [R1+0x174] ;  /* 0x0001740001157983 */ /* 0x000ee20000300800 */
[----:B------:R-:W-:Y:S01]  /*bd10*/  IMAD.MOV R7, RZ, RZ, -R7 ;  /* 0x000000ffff077224 */ /* 0x000fe200078e0a07 */
[----:B------:R-:W-:Y:S02]  /*bd20*/  ISETP.GE.AND P1, PT, R20, RZ, PT ;  /* 0x000000ff1400720c */ /* 0x000fe40003f26270 */
[----:B------:R-:W3:Y:S01]  /*bd30*/  LDL.LU R20, [R1+0x178] ;  /* 0x0001780001147983 */ /* 0x000ee20000300800 */
[C---:B------:R-:W-:Y:S02]  /*bd40*/  IMAD R4, R28.reuse, R7, R4 ;  /* 0x000000071c047224 */ /* 0x040fe400078e0204 */
[----:B------:R-:W-:Y:S01]  /*bd50*/  IMAD.MOV.U32 R7, RZ, RZ, R6 ;  /* 0x000000ffff077224 */ /* 0x000fe200078e0006 */
[----:B------:R-:W3:Y:S02]  /*bd60*/  LDL.LU R22, [R1+0x16c] ;  /* 0x00016c0001167983 */ /* 0x000ee40000300800 */
[C---:B------:R-:W-:Y:S01]  /*bd70*/  ISETP.GT.U32.AND P5, PT, R28.reuse, R4, PT ;  /* 0x000000041c00720c */ /* 0x040fe20003fa4070 */
[----:B------:R-:W-:Y:S01]  /*bd80*/  @!P6 IMAD.MOV R7, RZ, RZ, -R7 ;  /* 0x000000ffff07e224 */ /* 0x000fe200078e0a07 */
[----:B------:R-:W-:-:S04]  /*bd90*/  ISETP.GT.U32.AND P6, PT, R28, R5, PT ;  /* 0x000000051c00720c */ /* 0x000fc80003fc4070 */
[----:B------:R0:W-:Y:S04]  /*bda0*/  STL [R1+0x224], R7 ;  /* 0x0002240701007387 */ /* 0x0001e80000100800 */
[----:B------:R1:W-:Y:S03]  /*bdb0*/  STL [R1+0x220], R2 ;  /* 0x0002200201007387 */ /* 0x0003e60000100800 */
[--C-:B------:R-:W-:Y:S01]  /*bdc0*/  @!P5 IMAD.IADD R4, R4, 0x1, -R28.reuse ;  /* 0x000000010404d824 */ /* 0x100fe200078e0a1c */
[----:B------:R-:W-:Y:S01]  /*bdd0*/  STL [R1+0x21c], R10 ;  /* 0x00021c0a01007387 */ /* 0x000fe20000100800 */
[----:B------:R-:W-:-:S03]  /*bde0*/  @!P6 IMAD.IADD R5, R5, 0x1, -R28 ;  /* 0x000000010505e824 */ /* 0x000fc600078e0a1c */
[----:B------:R-:W-:Y:S02]  /*bdf0*/  ISETP.GT.U32.AND P6, PT, R28, R4, PT ;  /* 0x000000041c00720c */ /* 0x000fe40003fc4070 */
[----:B-----5:R-:W-:Y:S02]  /*be00*/  IABS R6, R19 ;  /* 0x0000001300067213 */ /* 0x020fe40000000000 */
[----:B------:R-:W-:Y:S02]  /*be10*/  ISETP.GE.AND P5, PT, R19, RZ, PT ;  /* 0x000000ff1300720c */ /* 0x000fe40003fa6270 */
[----:B------:R-:W5:Y:S07]  /*be20*/  LDL.LU R19, [R1+0x17c] ;  /* 0x00017c0001137983 */ /* 0x000f6e0000300800 */
[----:B------:R-:W-:Y:S01]  /*be30*/  @!P6 IMAD.IADD R4, R4, 0x1, -R28 ;  /* 0x000000010404e824 */ /* 0x000fe200078e0a1c */
[----:B----4-:R-:W-:-:S02]  /*be40*/  IABS R0, R17 ;  /* 0x0000001100007213 */ /* 0x010fc40000000000 */
[----:B------:R-:W-:Y:S01]  /*be50*/  ISETP.GE.AND P2, PT, R17, RZ, PT ;  /* 0x000000ff1100720c */ /* 0x000fe20003f46270 */
[----:B------:R-:W-:-:S04]  /*be60*/  IMAD.MOV.U32 R17, RZ, RZ, R4 ;  /* 0x000000ffff117224 */ /* 0x000fc800078e0004 */
[----:B------:R-:W-:Y:S02]  /*be70*/  @!P1 IMAD.MOV R17, RZ, RZ, -R17 ;  /* 0x000000ffff119224 */ /* 0x000fe400078e0a11 */
[----:B0-----:R-:W-:-:S03]  /*be80*/  IMAD.MOV.U32 R7, RZ, RZ, R6 ;  /* 0x000000ffff077224 */ /* 0x001fc600078e0006 */
[----:B------:R0:W-:Y:S01]  /*be90*/  STL [R1+0x218], R17 ;  /* 0x0002181101007387 */ /* 0x0001e20000100800 */
[----:B------:R-:W-:Y:S02]  /*bea0*/  IABS R6, R18 ;  /* 0x0000001200067213 */ /* 0x000fe40000000000 */
[----:B------:R-:W-:Y:S02]  /*beb0*/  ISETP.GE.AND P3, PT, R18, RZ, PT ;  /* 0x000000ff1200720c */ /* 0x000fe40003f66270 */
[----:B------:R-:W4:Y:S01]  /*bec0*/  LDL.LU R18, [R1+0x180] ;  /* 0x0001800001127983 */ /* 0x000f220000300800 */
[----:B------:R-:W-:Y:S01]  /*bed0*/  IMAD.HI.U32 R8, R15, R0, RZ ;  /* 0x000000000f087227 */ /* 0x000fe200078e00ff */
[----:B------:R-:W-:-:S03]  /*bee0*/  ISETP.GT.U32.AND P4, PT, R28, R5, PT ;  /* 0x000000051c00720c */ /* 0x000fc60003f84070 */
[----:B------:R-:W-:-:S04]  /*bef0*/  IMAD.HI.U32 R9, R15, R7, RZ ;  /* 0x000000070f097227 */ /* 0x000fc800078e00ff */
[----:B------:R-:W-:Y:S02]  /*bf00*/  IMAD.MOV R8, RZ, RZ, -R8 ;  /* 0x000000ffff087224 */ /* 0x000fe400078e0a08 */
[----:B------:R-:W-:Y:S02]  /*bf10*/  IMAD.MOV R9, RZ, RZ, -R9 ;  /* 0x000000ffff097224 */ /* 0x000fe400078e0a09 */
[C---:B------:R-:W-:Y:S02]  /*bf20*/  IMAD R0, R28.reuse, R8, R0 ;  /* 0x000000081c007224 */ /* 0x040fe400078e0200 */
[----:B-1----:R-:W-:-:S03]  /*bf30*/  IMAD R2, R28, R9, R7 ;  /* 0x000000091c027224 */ /* 0x002fc600078e0207 */
[C---:B------:R-:W-:Y:S01]  /*bf40*/  ISETP.GT.U32.AND P6, PT, R28.reuse, R0, PT ;  /* 0x000000001c00720c */ /* 0x040fe20003fc4070 */
[----:B------:R-:W-:Y:S01]  /*bf50*/  @!P4 IMAD.IADD R5, R5, 0x1, -R28 ;  /* 0x000000010505c824 */ /* 0x000fe200078e0a1c */
[----:B------:R-:W-:Y:S01]  /*bf60*/  ISETP.GT.U32.AND P4, PT, R28, R2, PT ;  /* 0x000000021c00720c */ /* 0x000fe20003f84070 */
[----:B------:R-:W-:-:S04]  /*bf70*/  IMAD.HI.U32 R11, R15, R6, RZ ;  /* 0x000000060f0b7227 */ /* 0x000fc800078e00ff */
[----:B------:R-:W-:-:S04]  /*bf80*/  IMAD.MOV R11, RZ, RZ, -R11 ;  /* 0x000000ffff0b7224 */ /* 0x000fc800078e0a0b */
[----:B------:R-:W-:Y:S02]  /*bf90*/  IMAD R6, R28, R11, R6 ;  /* 0x0000000b1c067224 */ /* 0x000fe400078e0206 */
[--C-:B------:R-:W-:Y:S02]  /*bfa0*/  @!P6 IMAD.IADD R0, R0, 0x1, -R28.reuse ;  /* 0x000000010000e824 */ /* 0x100fe400078e0a1c */
[----:B------:R-:W-:Y:S01]  /*bfb0*/  @!P4 IMAD.IADD R2, R2, 0x1, -R28 ;  /* 0x000000010202c824 */ /* 0x000fe200078e0a1c */
[C---:B------:R-:W-:Y:S02]  /*bfc0*/  ISETP.GT.U32.AND P6, PT, R28.reuse, R6, PT ;  /* 0x000000061c00720c */ /* 0x040fe40003fc4070 */
[C---:B------:R-:W-:Y:S02]  /*bfd0*/  ISETP.GT.U32.AND P4, PT, R28.reuse, R0, PT ;  /* 0x000000001c00720c */ /* 0x040fe40003f84070 */
[----:B------:R-:W-:-:S09]  /*bfe0*/  ISETP.GT.U32.AND P1, PT, R28, R2, PT ;  /* 0x000000021c00720c */ /* 0x000fd20003f24070 */
[--C-:B------:R-:W-:Y:S02]  /*bff0*/  @!P6 IMAD.IADD R6, R6, 0x1, -R28.reuse ;  /* 0x000000010606e824 */ /* 0x100fe400078e0a1c */
[--C-:B------:R-:W-:Y:S02]  /*c000*/  @!P4 IMAD.IADD R0, R0, 0x1, -R28.reuse ;  /* 0x000000010000c824 */ /* 0x100fe400078e0a1c */
[----:B------:R-:W-:Y:S01]  /*c010*/  @!P1 IMAD.IADD R2, R2, 0x1, -R28 ;  /* 0x0000000102029824 */ /* 0x000fe200078e0a1c */
[----:B------:R-:W-:Y:S01]  /*c020*/  ISETP.GT.U32.AND P6, PT, R28, R6, PT ;  /* 0x000000061c00720c */ /* 0x000fe20003fc4070 */
[----:B0-----:R-:W-:-:S04]  /*c030*/  IMAD.MOV.U32 R17, RZ, RZ, R0 ;  /* 0x000000ffff117224 */ /* 0x001fc800078e0000 */
[----:B------:R-:W-:Y:S01]  /*c040*/  @!P2 IMAD.MOV R17, RZ, RZ, -R17 ;  /* 0x000000ffff11a224 */ /* 0x000fe200078e0a11 */
[----:B------:R-:W-:Y:S01]  /*c050*/  ISETP.GE.AND P0, PT, R16, RZ, PT ;  /* 0x000000ff1000720c */ /* 0x000fe20003f06270 */
[----:B------:R-:W-:-:S06]  /*c060*/  IMAD.MOV.U32 R16, RZ, RZ, R5 ;  /* 0x000000ffff107224 */ /* 0x000fcc00078e0005 */
[----:B------:R-:W-:Y:S02]  /*c070*/  @!P6 IMAD.IADD R6, R6, 0x1, -R28 ;  /* 0x000000010606e824 */ /* 0x000fe400078e0a1c */
[----:B------:R-:W-:Y:S02]  /*c080*/  IMAD.MOV.U32 R5, RZ, RZ, R2 ;  /* 0x000000ffff057224 */ /* 0x000fe400078e0002 */
[----:B------:R-:W-:Y:S02]  /*c090*/  IMAD.MOV.U32 R0, RZ, RZ, R6 ;  /* 0x000000ffff007224 */ /* 0x000fe400078e0006 */
[----:B------:R-:W-:Y:S02]  /*c0a0*/  @!P0 IMAD.MOV R16, RZ, RZ, -R16 ;  /* 0x000000ffff108224 */ /* 0x000fe400078e0a10 */
[----:B------:R-:W-:-:S03]  /*c0b0*/  @!P3 IMAD.MOV R0, RZ, RZ, -R0 ;  /* 0x000000ffff00b224 */ /* 0x000fc600078e0a00 */
[----:B------:R0:W-:Y:S01]  /*c0c0*/  STL [R1+0x214], R16 ;  /* 0x0002141001007387 */ /* 0x0001e20000100800 */
[----:B------:R-:W-:-:S03]  /*c0d0*/  @!P5 IMAD.MOV R5, RZ, RZ, -R5 ;  /* 0x000000ffff05d224 */ /* 0x000fc600078e0a05 */
[----:B0-----:R-:W4:Y:S01]  /*c0e0*/  LDL.LU R16, [R1+0x184] ;  /* 0x0001840001107983 */ /* 0x001f220000300800 */
[----:B--2---:R-:W-:Y:S02]  /*c0f0*/  IABS R8, R23 ;  /* 0x0000001700087213 */ /* 0x004fe40000000000 */
[----:B---3--:R-:W-:-:S03]  /*c100*/  IABS R9, R21 ;  /* 0x0000001500097213 */ /* 0x008fc60000000000 */
[----:B------:R-:W-:-:S04]  /*c110*/  IMAD.HI.U32 R12, R15, R8, RZ ;  /* 0x000000080f0c7227 */ /* 0x000fc800078e00ff */
[----:B------:R-:W-:-:S04]  /*c120*/  IMAD.HI.U32 R13, R15, R9, RZ ;  /* 0x000000090f0d7227 */ /* 0x000fc800078e00ff */
[----:B------:R-:W-:Y:S01]  /*c130*/  IMAD.MOV R12, RZ, RZ, -R12 ;  /* 0x000000ffff0c7224 */ /* 0x000fe200078e0a0c */
[----:B------:R-:W-:Y:S01]  /*c140*/  IABS R10, R20 ;  /* 0x00000014000a7213 */ /* 0x000fe20000000000 */
[----:B------:R-:W-:Y:S02]  /*c150*/  IMAD.MOV R13, RZ, RZ, -R13 ;  /* 0x000000ffff0d7224 */ /* 0x000fe400078e0a0d */
[C---:B------:R-:W-:Y:S02]  /*c160*/  IMAD R8, R28.reuse, R12, R8 ;  /* 0x0000000c1c087224 */ /* 0x040fe400078e0208 */
[C---:B------:R-:W-:Y:S02]  /*c170*/  IMAD R9, R28.reuse, R13, R9 ;  /* 0x0000000d1c097224 */ /* 0x040fe400078e0209 */
[----:B------:R-:W-:Y:S01]  /*c180*/  IMAD.HI.U32 R14, R15, R10, RZ ;  /* 0x0000000a0f0e7227 */ /* 0x000fe200078e00ff */
[C---:B------:R-:W-:Y:S02]  /*c190*/  ISETP.GT.U32.AND P1, PT, R28.reuse, R8, PT ;  /* 0x000000081c00720c */ /* 0x040fe40003f24070 */
[----:B------:R-:W-:Y:S01]  /*c1a0*/  ISETP.GT.U32.AND P2, PT, R28, R9, PT ;  /* 0x000000091c00720c */ /* 0x000fe20003f44070 */
[----:B------:R-:W-:-:S04]  /*c1b0*/  IMAD.MOV R14, RZ, RZ, -R14 ;  /* 0x000000ffff0e7224 */ /* 0x000fc800078e0a0e */
[----:B------:R-:W-:-:S05]  /*c1c0*/  IMAD R10, R28, R14, R10 ;  /* 0x0000000e1c0a7224 */ /* 0x000fca00078e020a */
[----:B------:R-:W-:Y:S01]  /*c1d0*/  ISETP.GT.U32.AND P6, PT, R28, R10, PT ;  /* 0x0000000a1c00720c */ /* 0x000fe20003fc4070 */
[--C-:B------:R-:W-:Y:S02]  /*c1e0*/  @!P1 IMAD.IADD R8, R8, 0x1, -R28.reuse ;  /* 0x0000000108089824 */ /* 0x100fe400078e0a1c */
[----:B------:R-:W-:-:S03]  /*c1f0*/  @!P2 IMAD.IADD R9, R9, 0x1, -R28 ;  /* 0x000000010909a824 */ /* 0x000fc600078e0a1c */
[----:B------:R-:W-:-:S07]  /*c200*/  ISETP.GT.U32.AND P2, PT, R28, R8, PT ;  /* 0x000000081c00720c */ /* 0x000fce0003f44070 */
[----:B------:R-:W-:Y:S01]  /*c210*/  @!P6 IMAD.IADD R10, R10, 0x1, -R28 ;  /* 0x000000010a0ae824 */ /* 0x000fe200078e0a1c */
[----:B-----5:R-:W-:-:S05]  /*c220*/  IABS R4, R19 ;  /* 0x0000001300047213 */ /* 0x020fca0000000000 */
[----:B------:R-:W-:-:S04]  /*c230*/  IMAD.HI.U32 R2, R15, R4, RZ ;  /* 0x000000040f027227 */ /* 0x000fc800078e00ff */
[----:B------:R-:W-:-:S04]  /*c240*/  IMAD.MOV R2, RZ, RZ, -R2 ;  /* 0x000000ffff027224 */ /* 0x000fc800078e0a02 */
[C---:B------:R-:W-:Y:S01]  /*c250*/  IMAD R2, R28.reuse, R2, R4 ;  /* 0x000000021c027224 */ /* 0x040fe200078e0204 */
[----:B------:R-:W-:Y:S01]  /*c260*/  ISETP.GT.U32.AND P3, PT, R28, R10, PT ;  /* 0x0000000a1c00720c */ /* 0x000fe20003f64070 */
[----:B------:R-:W-:-:S03]  /*c270*/  @!P2 IMAD.IADD R8, R8, 0x1, -R28 ;  /* 0x000000010808a824 */ /* 0x000fc600078e0a1c */
[----:B------:R-:W-:Y:S02]  /*c280*/  ISETP.GT.U32.AND P2, PT, R28, R2, PT ;  /* 0x000000021c00720c */ /* 0x000fe40003f44070 */
[----:B------:R-:W-:Y:S02]  /*c290*/  IABS R7, R22 ;  /* 0x0000001600077213 */ /* 0x000fe40000000000 */
[----:B------:R-:W-:Y:S02]  /*c2a0*/  ISETP.GE.AND P0, PT, R22, RZ, PT ;  /* 0x000000ff1600720c */ /* 0x000fe40003f06270 */
[----:B------:R-:W2:Y:S04]  /*c2b0*/  LDL.LU R22, [R1+0x188] ;  /* 0x0001880001167983 */ /* 0x000ea80000300800 */
[----:B------:R0:W-:Y:S01]  /*c2c0*/  STL [R1+0x210], R17 ;  /* 0x0002101101007387 */ /* 0x0001e20000100800 */
[--C-:B------:R-:W-:Y:S01]  /*c2d0*/  @!P3 IMAD.IADD R10, R10, 0x1, -R28.reuse ;  /* 0x000000010a0ab824 */ /* 0x100fe200078e0a1c */
[----:B------:R-:W-:Y:S01]  /*c2e0*/  ISETP.GE.AND P3, PT, R19, RZ, PT ;  /* 0x000000ff1300720c */ /* 0x000fe20003f66270 */
[----:B------:R-:W-:Y:S01]  /*c2f0*/  @!P2 IMAD.IADD R2, R2, 0x1, -R28 ;  /* 0x000000010202a824 */ /* 0x000fe200078e0a1c */
[----:B----4-:R-:W-:Y:S01]  /*c300*/  ISETP.GE.AND P2, PT, R18, RZ, PT ;  /* 0x000000ff1200720c */ /* 0x010fe20003f46270 */
[----:B0-----:R-:W3:Y:S04]  /*c310*/  LDL.LU R17, [R1+0x18c] ;  /* 0x00018c0001117983 */ /* 0x001ee80000300800 */
[----:B------:R0:W-:Y:S04]  /*c320*/  STL [R1+0x20c], R5 ;  /* 0x00020c0501007387 */ /* 0x0001e80000100800 */
[----:B------:R1:W-:Y:S04]  /*c330*/  STL [R1+0x208], R0 ;  /* 0x0002080001007387 */ /* 0x0003e80000100800 */
[----:B------:R-:W4:Y:S01]  /*c340*/  LDL.LU R19, [R1+0x198] ;  /* 0x0001980001137983 */ /* 0x000f220000300800 */
[----:B0-----:R-:W-:-:S03]  /*c350*/  IABS R5, R18 ;  /* 0x0000001200057213 */ /* 0x001fc60000000000 */
[----:B------:R-:W5:Y:S01]  /*c360*/  LDL.LU R18, [R1+0x19c] ;  /* 0x00019c0001127983 */ /* 0x000f620000300800 */
[----:B------:R-:W-:-:S04]  /*c370*/  IMAD.HI.U32 R11, R15, R7, RZ ;  /* 0x000000070f0b7227 */ /* 0x000fc800078e00ff */
[----:B------:R-:W-:-:S04]  /*c380*/  IMAD.MOV R11, RZ, RZ, -R11 ;  /* 0x000000ffff0b7224 */ /* 0x000fc800078e0a0b */
[----:B------:R-:W-:-:S05]  /*c390*/  IMAD R7, R28, R11, R7 ;  /* 0x0000000b1c077224 */ /* 0x000fca00078e0207 */
[C---:B------:R-:W-:Y:S01]  /*c3a0*/  ISETP.GT.U32.AND P4, PT, R28.reuse, R7, PT ;  /* 0x000000071c00720c */ /* 0x040fe20003f84070 */
[----:B------:R-:W-:Y:S01]  /*c3b0*/  IMAD.HI.U32 R4, R15, R5, RZ ;  /* 0x000000050f047227 */ /* 0x000fe200078e00ff */
[----:B------:R-:W-:-:S03]  /*c3c0*/  ISETP.GT.U32.AND P6, PT, R28, R9, PT ;  /* 0x000000091c00720c */ /* 0x000fc60003fc4070 */
[----:B------:R-:W-:-:S08]  /*c3d0*/  IMAD.MOV R4, RZ, RZ, -R4 ;  /* 0x000000ffff047224 */ /* 0x000fd000078e0a04 */
[----:B------:R-:W-:Y:S02]  /*c3e0*/  @!P4 IMAD.IADD R7, R7, 0x1, -R28 ;  /* 0x000000010707c824 */ /* 0x000fe400078e0a1c */
[----:B------:R-:W-:-:S03]  /*c3f0*/  IMAD R4, R28, R4, R5 ;  /* 0x000000041c047224 */ /* 0x000fc600078e0205 */
[C---:B------:R-:W-:Y:S01]  /*c400*/  ISETP.GT.U32.AND P1, PT, R28.reuse, R7, PT ;  /* 0x000000071c00720c */ /* 0x040fe20003f24070 */
[----:B------:R-:W-:Y:S01]  /*c410*/  @!P6 IMAD.IADD R9, R9, 0x1, -R28 ;  /* 0x000000010909e824 */ /* 0x000fe200078e0a1c */
[----:B------:R-:W-:Y:S02]  /*c420*/  ISETP.GT.U32.AND P6, PT, R28, R4, PT ;  /* 0x000000041c00720c */ /* 0x000fe40003fc4070 */
[----:B------:R-:W-:-:S09]  /*c430*/  ISETP.GE.AND P5, PT, R23, RZ, PT ;  /* 0x000000ff1700720c */ /* 0x000fd20003fa6270 */
[--C-:B------:R-:W-:Y:S02]  /*c440*/  @!P1 IMAD.IADD R7, R7, 0x1, -R28.reuse ;  /* 0x0000000107079824 */ /* 0x100fe400078e0a1c */
[----:B------:R-:W-:Y:S02]  /*c450*/  @!P6 IMAD.IADD R4, R4, 0x1, -R28 ;  /* 0x000000010404e824 */ /* 0x000fe400078e0a1c */
[----:B------:R-:W-:Y:S01]  /*c460*/  IMAD.MOV.U32 R13, RZ, RZ, R7 ;  /* 0x000000ffff0d7224 */ /* 0x000fe200078e0007 */
[----:B------:R-:W-:Y:S02]  /*c470*/  ISETP.GE.AND P4, PT, R21, RZ, PT ;  /* 0x000000ff1500720c */ /* 0x000fe40003f86270 */
[C---:B------:R-:W-:Y:S01]  /*c480*/  ISETP.GT.U32.AND P6, PT, R28.reuse, R4, PT ;  /* 0x000000041c00720c */ /* 0x040fe20003fc4070 */
[----:B------:R-:W-:Y:S01]  /*c490*/  @!P0 IMAD.MOV R13, RZ, RZ, -R13 ;  /* 0x000000ffff0d8224 */ /* 0x000fe200078e0a0d */
[----:B------:R-:W-:Y:S01]  /*c4a0*/  ISETP.GT.U32.AND P0, PT, R28, R2, PT ;  /* 0x000000021c00720c */ /* 0x000fe20003f04070 */
[----:B------:R-:W-:Y:S01]  /*c4b0*/  @!P5 IMAD.MOV R8, RZ, RZ, -R8 ;  /* 0x000000ffff08d224 */ /* 0x000fe200078e0a08 */
[----:B------:R-:W-:Y:S01]  /*c4c0*/  ISETP.GE.AND P1, PT, R20, RZ, PT ;  /* 0x000000ff1400720c */ /* 0x000fe20003f26270 */
[----:B------:R-:W3:Y:S04]  /*c4d0*/  LDL.LU R21, [R1+0x194] ;  /* 0x0001940001157983 */ /* 0x000ee80000300800 */
[----:B------:R-:W-:Y:S02]  /*c4e0*/  STL [R1+0x9c], R13 ;  /* 0x00009c0d01007387 */ /* 0x000fe40000100800 */
[----:B------:R-:W-:Y:S01]  /*c4f0*/  @!P4 IMAD.MOV R9, RZ, RZ, -R9 ;  /* 0x000000ffff09c224 */ /* 0x000fe200078e0a09 */
[----:B-1----:R-:W-:Y:S01]  /*c500*/  IABS R0, R16 ;  /* 0x0000001000007213 */ /* 0x002fe20000000000 */
[--C-:B------:R-:W-:Y:S01]  /*c510*/  @!P6 IMAD.IADD R4, R4, 0x1, -R28.reuse ;  /* 0x000000010404e824 */ /* 0x100fe200078e0a1c */
[----:B------:R-:W3:Y:S01]  /*c520*/  LDL.LU R20, [R1+0x1a4] ;  /* 0x0001a40001147983 */ /* 0x000ee20000300800 */
[----:B------:R-:W-:-:S03]  /*c530*/  @!P0 IMAD.IADD R2, R2, 0x1, -R28 ;  /* 0x0000000102028824 */ /* 0x000fc600078e0a1c */
[----:B------:R0:W-:Y:S01]  /*c540*/  STL [R1+0x24], R8 ;  /* 0x0000240801007387 */ /* 0x0001e20000100800 */
[----:B------:R-:W-:-:S03]  /*c550*/  IMAD.HI.U32 R12, R15, R0, RZ ;  /* 0x000000000f0c7227 */ /* 0x000fc600078e00ff */
[----:B------:R1:W-:Y:S01]  /*c560*/  STL [R1+0x14], R9 ;  /* 0x0000140901007387 */ /* 0x0003e20000100800 */
[----:B------:R-:W-:Y:S02]  /*c570*/  @!P1 IMAD.MOV R10, RZ, RZ, -R10 ;  /* 0x000000ffff0a9224 */ /* 0x000fe400078e0a0a */
[----:B0-----:R-:W-:Y:S02]  /*c580*/  IMAD.MOV.U32 R8, RZ, RZ, R2 ;  /* 0x000000ffff087224 */ /* 0x001fe400078e0002 */
[----:B-1----:R-:W-:Y:S02]  /*c590*/  IMAD.MOV.U32 R9, RZ, RZ, R4 ;  /* 0x000000ffff097224 */ /* 0x002fe400078e0004 */
[----:B------:R-:W-:Y:S02]  /*c5a0*/  @!P3 IMAD.MOV R8, RZ, RZ, -R8 ;  /* 0x000000ffff08b224 */ /* 0x000fe400078e0a08 */
[----:B------:R-:W-:Y:S02]  /*c5b0*/  @!P2 IMAD.MOV R9, RZ, RZ, -R9 ;  /* 0x000000ffff09a224 */ /* 0x000fe400078e0a09 */
[----:B------:R-:W-:-:S04]  /*c5c0*/  IMAD.MOV R12, RZ, RZ, -R12 ;  /* 0x000000ffff0c7224 */ /* 0x000fc800078e0a0c */
[----:B------:R-:W-:Y:S01]  /*c5d0*/  IMAD R0, R28, R12, R0 ;  /* 0x0000000c1c007224 */ /* 0x000fe200078e0200 */
[----:B--2---:R-:W-:Y:S02]  /*c5e0*/  IABS R5, R22 ;  /* 0x0000001600057213 */ /* 0x004fe40000000000 */
[----:B------:R-:W-:Y:S02]  /*c5f0*/  ISETP.GE.AND P1, PT, R22, RZ, PT ;  /* 0x000000ff1600720c */ /* 0x000fe40003f26270 */
[----:B------:R-:W2:Y:S04]  /*c600*/  LDL R22, [R1+0x1a0] ;  /* 0x0001a00001167983 */ /* 0x000ea80000100800 */
[----:B------:R-:W-:Y:S04]  /*c610*/  STL [R1+0x204], R10 ;  /* 0x0002040a01007387 */ /* 0x000fe80000100800 */
[----:B------:R0:W-:Y:S04]  /*c620*/  STL [R1+0x10], R8 ;  /* 0x0000100801007387 */ /* 0x0001e80000100800 */
[----:B------:R2:W-:Y:S01]  /*c630*/  STL [R1+0xc], R9 ;  /* 0x00000c0901007387 */ /* 0x0005e20000100800 */
[----:B----4-:R-:W-:-:S02]  /*c640*/  ISETP.GE.AND P3, PT, R19, RZ, PT ;  /* 0x000000ff1300720c */ /* 0x010fc40003f66270 */
[----:B0-----:R-:W-:Y:S02]  /*c650*/  IABS R8, R19 ;  /* 0x0000001300087213 */ /* 0x001fe40000000000 */
[----:B-----5:R-:W-:Y:S01]  /*c660*/  ISETP.GE.AND P2, PT, R18, RZ, PT ;  /* 0x000000ff1200720c */ /* 0x020fe20003f46270 */
[----:B------:R-:W4:Y:S01]  /*c670*/  LDL.LU R19, [R1+0x1a8] ;  /* 0x0001a80001137983 */ /* 0x000f220000300800 */
[----:B------:R-:W-:-:S03]  /*c680*/  IABS R12, R18 ;  /* 0x00000012000c7213 */ /* 0x000fc60000000000 */
[----:B------:R-:W5:Y:S01]  /*c690*/  LDL.LU R18, [R1+0x1ac] ;  /* 0x0001ac0001127983 */ /* 0x000f620000300800 */
[----:B------:R-:W-:Y:S01]  /*c6a0*/  IMAD.HI.U32 R11, R15, R5, RZ ;  /* 0x000000050f0b7227 */ /* 0x000fe200078e00ff */
[----:B------:R-:W-:Y:S02]  /*c6b0*/  ISETP.GT.U32.AND P5, PT, R28, R0, PT ;  /* 0x000000001c00720c */ /* 0x000fe40003fa4070 */
[----:B------:R-:W4:Y:S01]  /*c6c0*/  LDL.LU R23, [R1+0x1b0] ;  /* 0x0001b00001177983 */ /* 0x000f220000300800 */
[----:B------:R-:W-:-:S04]  /*c6d0*/  IMAD.MOV R11, RZ, RZ, -R11 ;  /* 0x000000ffff0b7224 */ /* 0x000fc800078e0a0b */
[----:B------:R-:W-:-:S05]  /*c6e0*/  IMAD R5, R28, R11, R5 ;  /* 0x0000000b1c057224 */ /* 0x000fca00078e0205 */
[----:B------:R-:W-:Y:S01]  /*c6f0*/  ISETP.GT.U32.AND P6, PT, R28, R5, PT ;  /* 0x000000051c00720c */ /* 0x000fe20003fc4070 */
[----:B------:R-:W-:Y:S01]  /*c700*/  @!P5 IMAD.IADD R0, R0, 0x1, -R28 ;  /* 0x000000010000d824 */ /* 0x000fe200078e0a1c */
[----:B------:R-:W-:Y:S02]  /*c710*/  ISETP.GE.AND P4, PT, R16, RZ, PT ;  /* 0x000000ff1000720c */ /* 0x000fe40003f86270 */
[----:B------:R-:W4:Y:S02]  /*c720*/  LDL.LU R16, [R1+0x1b4] ;  /* 0x0001b40001107983 */ /* 0x000f240000300800 */
[----:B------:R-:W-:-:S07]  /*c730*/  ISETP.GT.U32.AND P5, PT, R28, R0, PT ;  /* 0x000000001c00720c */ /* 0x000fce0003fa4070 */
[----:B------:R-:W-:Y:S01]  /*c740*/  @!P6 IMAD.IADD R5, R5, 0x1, -R28 ;  /* 0x000000010505e824 */ /* 0x000fe200078e0a1c */
[----:B---3--:R-:W-:-:S04]  /*c750*/  IABS R6, R17 ;  /* 0x0000001100067213 */ /* 0x008fc80000000000 */
[----:B------:R-:W-:Y:S01]  /*c760*/  ISETP.GT.U32.AND P6, PT, R28, R5, PT ;  /* 0x000000051c00720c */ /* 0x000fe20003fc4070 */
[----:B------:R-:W-:-:S04]  /*c770*/  IMAD.HI.U32 R7, R15, R6, RZ ;  /* 0x000000060f077227 */ /* 0x000fc800078e00ff */
[----:B------:R-:W-:Y:S02]  /*c780*/  IMAD.MOV R7, RZ, RZ, -R7 ;  /* 0x000000ffff077224 */ /* 0x000fe400078e0a07 */
[----:B------:R-:W-:Y:S01]  /*c790*/  @!P5 IMAD.IADD R0, R0, 0x1, -R28 ;  /* 0x000000010000d824 */ /* 0x000fe200078e0a1c */
[----:B------:R-:W-:-:S05]  /*c7a0*/  IABS R11, R21 ;  /* 0x00000015000b7213 */ /* 0x000fca0000000000 */
[----:B------:R-:W-:Y:S02]  /*c7b0*/  @!P6 IMAD.IADD R5, R5, 0x1, -R28 ;  /* 0x000000010505e824 */ /* 0x000fe400078e0a1c */
[----:B------:R-:W-:-:S04]  /*c7c0*/  IMAD.HI.U32 R10, R15, R11, RZ ;  /* 0x0000000b0f0a7227 */ /* 0x000fc800078e00ff */
[----:B------:R-:W-:Y:S02]  /*c7d0*/  IMAD.MOV R10, RZ, RZ, -R10 ;  /* 0x000000ffff0a7224 */ /* 0x000fe400078e0a0a */
[C---:B------:R-:W-:Y:S02]  /*c7e0*/  IMAD R2, R28.reuse, R7, R6 ;  /* 0x000000071c027224 */ /* 0x040fe400078e0206 */
[----:B------:R-:W-:Y:S02]  /*c7f0*/  @!P4 IMAD.MOV R0, RZ, RZ, -R0 ;  /* 0x000000ffff00c224 */ /* 0x000fe400078e0a00 */
[C---:B------:R-:W-:Y:S02]  /*c800*/  IMAD R11, R28.reuse, R10, R11 ;  /* 0x0000000a1c0b7224 */ /* 0x040fe400078e020b */
[----:B------:R-:W-:Y:S01]  /*c810*/  @!P1 IMAD.MOV R5, RZ, RZ, -R5 ;  /* 0x000000ffff059224 */ /* 0x000fe200078e0a05 */
[----:B------:R-:W-:Y:S01]  /*c820*/  ISETP.GT.U32.AND P5, PT, R28, R2, PT ;  /* 0x000000021c00720c */ /* 0x000fe20003fa4070 */
[----:B------:R-:W-:Y:S04]  /*c830*/  STL [R1+0x8], R0 ;  /* 0x0000080001007387 */ /* 0x000fe80000100800 */
[----:B------:R0:W-:Y:S01]  /*c840*/  STL [R1+0x4], R5 ;  /* 0x0000040501007387 */ /* 0x0001e20000100800 */
[----:B------:R-:W-:-:S03]  /*c850*/  ISETP.GE.AND P0, PT, R17, RZ, PT ;  /* 0x000000ff1100720c */ /* 0x000fc60003f06270 */
[----:B------:R-:W3:Y:S04]  /*c860*/  LDL.LU R17, [R1+0x1b8] ;  /* 0x0001b80001117983 */ /* 0x000ee80000300800 */
[----:B------:R-:W-:Y:S01]  /*c870*/  @!P5 IMAD.IADD R2, R2, 0x1, -R28 ;  /* 0x000000010202d824 */ /* 0x000fe200078e0a1c */
[----:B------:R-:W-:Y:S02]  /*c880*/  ISETP.GE.AND P5, PT, R21, RZ, PT ;  /* 0x000000ff1500720c */ /* 0x000fe40003fa6270 */
[----:B--2---:R-:W-:Y:S02]  /*c890*/  IABS R9, R22 ;  /* 0x0000001600097213 */ /* 0x004fe40000000000 */
[----:B------:R-:W2:Y:S04]  /*c8a0*/  LDL.LU R22, [R1+0x1bc] ;  /* 0x0001bc0001167983 */ /* 0x000ea80000300800 */
[----:B------:R-:W2:Y:S01]  /*c8b0*/  LDL.LU R21, [R1+0x1c0] ;  /* 0x0001c00001157983 */ /* 0x000ea20000300800 */
[----:B-----5:R-:W-:-:S05]  /*c8c0*/  IABS R10, R18 ;  /* 0x00000012000a7213 */ /* 0x020fca0000000000 */
[----:B0-----:R-:W-:-:S04]  /*c8d0*/  IMAD.MOV.U32 R5, RZ, RZ, R10 ;  /* 0x000000ffff057224 */ /* 0x001fc800078e000a */
[----:B------:R-:W-:-:S04]  /*c8e0*/  IMAD.HI.U32 R14, R15, R5, RZ ;  /* 0x000000050f0e7227 */ /* 0x000fc800078e00ff */
[----:B------:R-:W-:-:S04]  /*c8f0*/  IMAD.MOV R14, RZ, RZ, -R14 ;  /* 0x000000ffff0e7224 */ /* 0x000fc800078e0a0e */
[----:B------:R-:W-:Y:S02]  /*c900*/  IMAD R5, R28, R14, R5 ;  /* 0x0000000e1c057224 */ /* 0x000fe400078e0205 */
[----:B------:R-:W5:Y:S01]  /*c910*/  LDL.LU R14, [R1+0x1a0] ;  /* 0x0001a000010e7983 */ /* 0x000f620000300800 */
[----:B------:R-:W-:-:S04]  /*c920*/  IMAD.HI.U32 R4, R15, R8, RZ ;  /* 0x000000080f047227 */ /* 0x000fc800078e00ff */
[----:B------:R-:W-:-:S04]  /*c930*/  IMAD.MOV R4, RZ, RZ, -R4 ;  /* 0x000000ffff047224 */ /* 0x000fc800078e0a04 */
[----:B------:R-:W-:-:S05]  /*c940*/  IMAD R8, R28, R4, R8 ;  /* 0x000000041c087224 */ /* 0x000fca00078e0208 */
[----:B------:R-:W-:Y:S01]  /*c950*/  ISETP.GT.U32.AND P6, PT, R28, R8, PT ;  /* 0x000000081c00720c */ /* 0x000fe20003fc4070 */
[----:B------:R-:W-:-:S04]  /*c960*/  IMAD.HI.U32 R13, R15, R12, RZ ;  /* 0x0000000c0f0d7227 */ /* 0x000fc800078e00ff */
[----:B------:R-:W-:Y:S01]  /*c970*/  IMAD.MOV R13, RZ, RZ, -R13 ;  /* 0x000000ffff0d7224 */ /* 0x000fe200078e0a0d */
[----:B------:R-:W-:-:S03]  /*c980*/  IABS R7, R20 ;  /* 0x0000001400077213 */ /* 0x000fc60000000000 */
[----:B------:R-:W-:-:S04]  /*c990*/  IMAD R12, R28, R13, R12 ;  /* 0x0000000d1c0c7224 */ /* 0x000fc800078e020c */
[----:B------:R-:W-:Y:S01]  /*c9a0*/  @!P6 IMAD.IADD R8, R8, 0x1, -R28 ;  /* 0x000000010808e824 */ /* 0x000fe200078e0a1c */
[C---:B------:R-:W-:Y:S01]  /*c9b0*/  ISETP.GT.U32.AND P6, PT, R28.reuse, R2, PT ;  /* 0x000000021c00720c */ /* 0x040fe20003fc4070 */
[----:B------:R-:W-:Y:S01]  /*c9c0*/  IMAD.HI.U32 R4, R15, R7, RZ ;  /* 0x000000070f047227 */ /* 0x000fe200078e00ff */
[----:B------:R-:W-:-:S03]  /*c9d0*/  ISETP.GT.U32.AND P1, PT, R28, R12, PT ;  /* 0x0000000c1c00720c */ /* 0x000fc60003f24070 */
[----:B------:R-:W-:Y:S01]  /*c9e0*/  IMAD.MOV R4, RZ, RZ, -R4 ;  /* 0x000000ffff047224 */ /* 0x000fe200078e0a04 */
[----:B------:R-:W-:Y:S01]  /*c9f0*/  ISETP.GT.U32.AND P4, PT, R28, R8, PT ;  /* 0x000000081c00720c */ /* 0x000fe20003f84070 */
[----:B------:R-:W-:-:S04]  /*ca00*/  IMAD.HI.U32 R6, R15, R9, RZ ;  /* 0x000000090f067227 */ /* 0x000fc800078e00ff */
[----:B------:R-:W-:Y:S02]  /*ca10*/  IMAD R7, R28, R4, R7 ;  /* 0x000000041c077224 */ /* 0x000fe400078e0207 */
[----:B------:R-:W-:Y:S01]  /*ca20*/  @!P6 IMAD.IADD R2, R2, 0x1, -R28 ;  /* 0x000000010202e824 */ /* 0x000fe200078e0a1c */
[----:B------:R-:W-:Y:S01]  /*ca30*/  ISETP.GT.U32.AND P6, PT, R28, R11, PT ;  /* 0x0000000b1c00720c */ /* 0x000fe20003fc4070 */
[----:B------:R-:W-:Y:S02]  /*ca40*/  IMAD.MOV R6, RZ, RZ, -R6 ;  /* 0x000000ffff067224 */ /* 0x000fe400078e0a06 */
[--C-:B------:R-:W-:Y:S01]  /*ca50*/  @!P1 IMAD.IADD R12, R12, 0x1, -R28.reuse ;  /* 0x000000010c0c9824 */ /* 0x100fe200078e0a1c */
[C---:B------:R-:W-:Y:S01]  /*ca60*/  ISETP.GT.U32.AND P1, PT, R28.reuse, R7, PT ;  /* 0x000000071c00720c */ /* 0x040fe20003f24070 */
[----:B------:R-:W-:Y:S01]  /*ca70*/  IMAD R9, R28, R6, R9 ;  /* 0x000000061c097224 */ /* 0x000fe200078e0209 */
[----:B----4-:R-:W-:Y:S01]  /*ca80*/  IABS R6, R19 ;  /* 0x0000001300067213 */ /* 0x010fe20000000000 */
[----:B------:R-:W-:Y:S01]  /*ca90*/  @!P4 IMAD.IADD R8, R8, 0x1, -R28 ;  /* 0x000000010808c824 */ /* 0x000fe200078e0a1c */
[----:B------:R-:W-:-:S02]  /*caa0*/  IABS R4, R23 ;  /* 0x0000001700047213 */ /* 0x000fc40000000000 */
[----:B------:R-:W-:Y:S01]  /*cab0*/  ISETP.GT.U32.AND P4, PT, R28, R9, PT ;  /* 0x000000091c00720c */ /* 0x000fe20003f84070 */
[----:B------:R-:W-:-:S04]  /*cac0*/  IMAD.HI.U32 R10, R15, R6, RZ ;  /* 0x000000060f0a7227 */ /* 0x000fc800078e00ff */
[----:B------:R-:W-:Y:S02]  /*cad0*/  @!P6 IMAD.IADD R11, R11, 0x1, -R28 ;  /* 0x000000010b0be824 */ /* 0x000fe400078e0a1c */
[----:B------:R-:W-:Y:S02]  /*cae0*/  IMAD.MOV R10, RZ, RZ, -R10 ;  /* 0x000000ffff0a7224 */ /* 0x000fe400078e0a0a */
[----:B------:R-:W-:Y:S01]  /*caf0*/  @!P1 IMAD.IADD R7, R7, 0x1, -R28 ;  /* 0x0000000107079824 */ /* 0x000fe200078e0a1c */
[----:B------:R-:W-:Y:S01]  /*cb00*/  ISETP.GT.U32.AND P1, PT, R28, R11, PT ;  /* 0x0000000b1c00720c */ /* 0x000fe20003f24070 */
[----:B------:R-:W-:-:S04]  /*cb10*/  IMAD.HI.U32 R13, R15, R4, RZ ;  /* 0x000000040f0d7227 */ /* 0x000fc800078e00ff */
[C---:B------:R-:W-:Y:S01]  /*cb20*/  IMAD R6, R28.reuse, R10, R6 ;  /* 0x0000000a1c067224 */ /* 0x040fe200078e0206 */
[----:B------:R-:W-:Y:S01]  /*cb30*/  IABS R0, R16 ;  /* 0x0000001000007213 */ /* 0x000fe20000000000 */
[----:B------:R-:W-:Y:S02]  /*cb40*/  IMAD.MOV R13, RZ, RZ, -R13 ;  /* 0x000000ffff0d7224 */ /* 0x000fe400078e0a0d */
[----:B------:R-:W-:Y:S01]  /*cb50*/  @!P4 IMAD.IADD R9, R9, 0x1, -R28 ;  /* 0x000000010909c824 */ /* 0x000fe200078e0a1c */
[C---:B------:R-:W-:Y:S01]  /*cb60*/  ISETP.GT.U32.AND P6, PT, R28.reuse, R6, PT ;  /* 0x000000061c00720c */ /* 0x040fe20003fc4070 */
[C---:B------:R-:W-:Y:S01]  /*cb70*/  IMAD R4, R28.reuse, R13, R4 ;  /* 0x0000000d1c047224 */ /* 0x040fe200078e0204 */
[----:B------:R-:W-:Y:S01]  /*cb80*/  ISETP.GT.U32.AND P4, PT, R28, R12, PT ;  /* 0x0000000c1c00720c */ /* 0x000fe20003f84070 */
[----:B------:R-:W-:-:S04]  /*cb90*/  IMAD.HI.U32 R10, R15, R0, RZ ;  /* 0x000000000f0a7227 */ /* 0x000fc800078e00ff */
[----:B------:R-:W-:Y:S01]  /*cba0*/  @!P1 IMAD.IADD R11, R11, 0x1, -R28 ;  /* 0x000000010b0b9824 */ /* 0x000fe200078e0a1c */
[C---:B------:R-:W-:Y:S01]  /*cbb0*/  ISETP.GT.U32.AND P1, PT, R28.reuse, R4, PT ;  /* 0x000000041c00720c */ /* 0x040fe20003f24070 */
[----:B------:R-:W-:Y:S02]  /*cbc0*/  IMAD.MOV R10, RZ, RZ, -R10 ;  /* 0x000000ffff0a7224 */ /* 0x000fe400078e0a0a */
[----:B------:R-:W-:Y:S02]  /*cbd0*/  IMAD.MOV.U32 R13, RZ, RZ, R2 ;  /* 0x000000ffff0d7224 */ /* 0x000fe400078e0002 */
[----:B------:R-:W-:Y:S02]  /*cbe0*/  IMAD R2, R28, R10, R0 ;  /* 0x0000000a1c027224 */ /* 0x000fe400078e0200 */
[----:B------:R-:W-:Y:S02]  /*cbf0*/  IMAD.MOV.U32 R0, RZ, RZ, R8 ;  /* 0x000000ffff007224 */ /* 0x000fe400078e0008 */
[----:B------:R-:W-:-:S02]  /*cc00*/  @!P6 IMAD.IADD R6, R6, 0x1, -R28 ;  /* 0x000000010606e824 */ /* 0x000fc400078e0a1c */
[----:B------:R-:W-:Y:S01]  /*cc10*/  @!P4 IMAD.IADD R12, R12, 0x1, -R28 ;  /* 0x000000010c0cc824 */ /* 0x000fe200078e0a1c */
[C---:B------:R-:W-:Y:S01]  /*cc20*/  ISETP.GT.U32.AND P4, PT, R28.reuse, R5, PT ;  /* 0x000000051c00720c */ /* 0x040fe20003f84070 */
[----:B------:R-:W-:Y:S01]  /*cc30*/  @!P3 IMAD.MOV R0, RZ, RZ, -R0 ;  /* 0x000000ffff00b224 */ /* 0x000fe200078e0a00 */
[C---:B------:R-:W-:Y:S02]  /*cc40*/  ISETP.GT.U32.AND P6, PT, R28.reuse, R7, PT ;  /* 0x000000071c00720c */ /* 0x040fe40003fc4070 */
[----:B------:R-:W-:Y:S01]  /*cc50*/  ISETP.GT.U32.AND P3, PT, R28, R6, PT ;  /* 0x000000061c00720c */ /* 0x000fe20003f64070 */
[----:B------:R-:W-:Y:S01]  /*cc60*/  @!P1 IMAD.IADD R4, R4, 0x1, -R28 ;  /* 0x0000000104049824 */ /* 0x000fe200078e0a1c */
[----:B------:R-:W-:Y:S01]  /*cc70*/  ISETP.GE.AND P1, PT, R18, RZ, PT ;  /* 0x000000ff1200720c */ /* 0x000fe20003f26270 */
[----:B------:R-:W-:Y:S02]  /*cc80*/  @!P0 IMAD.MOV R13, RZ, RZ, -R13 ;  /* 0x000000ffff0d8224 */ /* 0x000fe400078e0a0d */
[----:B------:R-:W-:Y:S01]  /*cc90*/  IMAD.MOV.U32 R18, RZ, RZ, R11 ;  /* 0x000000ffff127224 */ /* 0x000fe200078e000b */
[----:B------:R-:W-:Y:S01]  /*cca0*/  ISETP.GT.U32.AND P0, PT, R28, R9, PT ;  /* 0x000000091c00720c */ /* 0x000fe20003f04070 */
[----:B------:R-:W-:Y:S01]  /*ccb0*/  @!P2 IMAD.MOV R12, RZ, RZ, -R12 ;  /* 0x000000ffff0ca224 */ /* 0x000fe200078e0a0c */
[----:B------:R-:W-:Y:S01]  /*ccc0*/  STL [R1], R13 ;  /* 0x0000000d01007387 */ /* 0x000fe20000100800 */
[----:B------:R-:W-:-:S02]  /*ccd0*/  @!P5 IMAD.MOV R18, RZ, RZ, -R18 ;  /* 0x000000ffff12d224 */ /* 0x000fc400078e0a12 */
[--C-:B------:R-:W-:Y:S01]  /*cce0*/  @!P4 IMAD.IADD R5, R5, 0x1, -R28.reuse ;  /* 0x000000010505c824 */ /* 0x100fe200078e0a1c */
[----:B------:R-:W-:Y:S01]  /*ccf0*/  STL [R1+0x200], R0 ;  /* 0x0002000001007387 */ /* 0x000fe20000100800 */
[----:B------:R-:W-:Y:S01]  /*cd00*/  ISETP.GE.AND P4, PT, R19, RZ, PT ;  /* 0x000000ff1300720c */ /* 0x000fe20003f86270 */
[--C-:B------:R-:W-:Y:S02]  /*cd10*/  @!P6 IMAD.IADD R7, R7, 0x1, -R28.reuse ;  /* 0x000000010707e824 */ /* 0x100fe400078e0a1c */
[----:B------:R-:W-:Y:S01]  /*cd20*/  STL [R1+0x1a0], R12 ;  /* 0x0001a00c01007387 */ /* 0x000fe20000100800 */
[----:B------:R-:W-:Y:S01]  /*cd30*/  @!P3 IMAD.IADD R6, R6, 0x1, -R28 ;  /* 0x000000010606b824 */ /* 0x000fe200078e0a1c */
[----:B------:R-:W-:Y:S02]  /*cd40*/  ISETP.GT.U32.AND P6, PT, R28, R2, PT ;  /* 0x000000021c00720c */ /* 0x000fe40003fc4070 */
[----:B------:R-:W4:Y:S01]  /*cd50*/  LDL.LU R19, [R1+0x1c4] ;  /* 0x0001c40001137983 */ /* 0x000f220000300800 */
[----:B------:R-:W-:-:S03]  /*cd60*/  ISETP.GE.AND P3, PT, R20, RZ, PT ;  /* 0x000000ff1400720c */ /* 0x000fc60003f66270 */
[----:B------:R0:W-:Y:S01]  /*cd70*/  STL [R1+0x1a4], R18 ;  /* 0x0001a41201007387 */ /* 0x0001e20000100800 */
[----:B---3--:R-:W-:-:S03]  /*cd80*/  IABS R8, R17 ;  /* 0x0000001100087213 */ /* 0x008fc60000000000 */
[----:B------:R-:W3:Y:S01]  /*cd90*/  LDL.LU R20, [R1+0x1d0] ;  /* 0x0001d00001147983 */ /* 0x000ee20000300800 */
[----:B------:R-:W-:-:S03]  /*cda0*/  @!P0 IMAD.IADD R9, R9, 0x1, -R28 ;  /* 0x0000000109098824 */ /* 0x000fc600078e0a1c */
[----:B0-----:R-:W3:Y:S01]  /*cdb0*/  LDL.LU R18, [R1+0x1c8] ;  /* 0x0001c80001127983 */ /* 0x001ee20000300800 */
[----:B------:R-:W-:Y:S01]  /*cdc0*/  IMAD.MOV.U32 R11, RZ, RZ, R9 ;  /* 0x000000ffff0b7224 */ /* 0x000fe200078e0009 */
[----:B------:R-:W-:Y:S01]  /*cdd0*/  ISETP.GT.U32.AND P2, PT, R28, R5, PT ;  /* 0x000000051c00720c */ /* 0x000fe20003f44070 */
[----:B------:R-:W-:Y:S01]  /*cde0*/  @!P6 IMAD.IADD R2, R2, 0x1, -R28 ;  /* 0x000000010202e824 */ /* 0x000fe200078e0a1c */
[----:B------:R-:W-:Y:S01]  /*cdf0*/  ISETP.GT.U32.AND P6, PT, R28, R4, PT ;  /* 0x000000041c00720c */ /* 0x000fe20003fc4070 */
[----:B------:R-:W-:-:S04]  /*ce00*/  IMAD.MOV.U32 R9, RZ, RZ, R7 ;  /* 0x000000ffff097224 */ /* 0x000fc800078e0007 */
[----:B------:R-:W-:Y:S01]  /*ce10*/  @!P3 IMAD.MOV R9, RZ, RZ, -R9 ;  /* 0x000000ffff09b224 */ /* 0x000fe200078e0a09 */
[----:B------:R-:W-:Y:S01]  /*ce20*/  ISETP.GE.AND P3, PT, R23, RZ, PT ;  /* 0x000000ff1700720c */ /* 0x000fe20003f66270 */
[----:B------:R-:W-:-:S04]  /*ce30*/  IMAD.MOV.U32 R7, RZ, RZ, R6 ;  /* 0x000000ffff077224 */ /* 0x000fc800078e0006 */
[----:B------:R-:W-:Y:S02]  /*ce40*/  @!P4 IMAD.MOV R7, RZ, RZ, -R7 ;  /* 0x000000ffff07c224 */ /* 0x000fe400078e0a07 */
[--C-:B------:R-:W-:Y:S02]  /*ce50*/  @!P2 IMAD.IADD R5, R5, 0x1, -R28.reuse ;  /* 0x000000010505a824 */ /* 0x100fe400078e0a1c */
[----:B------:R-:W-:Y:S01]  /*ce60*/  @!P6 IMAD.IADD R4, R4, 0x1, -R28 ;  /* 0x000000010404e824 */ /* 0x000fe200078e0a1c */
[----:B------:R-:W-:Y:S01]  /*ce70*/  ISETP.GE.AND P6, PT, R17, RZ, PT ;  /* 0x000000ff1100720c */ /* 0x000fe20003fc6270 */
[----:B------:R-:W-:Y:S02]  /*ce80*/  @!P1 IMAD.MOV R5, RZ, RZ, -R5 ;  /* 0x000000ffff059224 */ /* 0x000fe400078e0a05 */
[----:B------:R-:W-:Y:S01]  /*ce90*/  @!P3 IMAD.MOV R4, RZ, RZ, -R4 ;  /* 0x000000ffff04b224 */ /* 0x000fe200078e0a04 */
[----:B--2---:R-:W-:Y:S02]  /*cea0*/  IABS R10, R21 ;  /* 0x00000015000a7213 */ /* 0x004fe40000000000 */
[----:B-----5:R-:W-:Y:S01]  /*ceb0*/  ISETP.GE.AND P0, PT, R14, RZ, PT ;  /* 0x000000ff0e00720c */ /* 0x020fe20003f06270 */
[----:B------:R-:W-:-:S04]  /*cec0*/  IMAD.HI.U32 R14, R15, R8, RZ ;  /* 0x000000080f0e7227 */ /* 0x000fc800078e00ff */
[----:B------:R-:W-:-:S04]  /*ced0*/  IMAD.MOV R14, RZ, RZ, -R14 ;  /* 0x000000ffff0e7224 */ /* 0x000fc800078e0a0e */
[----:B------:R-:W-:-:S04]  /*cee0*/  IMAD R8, R28, R14, R8 ;  /* 0x0000000e1c087224 */ /* 0x000fc800078e0208 */
[----:B------:R-:W-:Y:S01]  /*cef0*/  @!P0 IMAD.MOV R11, RZ, RZ, -R11 ;  /* 0x000000ffff0b8224 */ /* 0x000fe200078e0a0b */
[----:B------:R-:W-:-:S04]  /*cf00*/  ISETP.GT.U32.AND P0, PT, R28, R8, PT ;  /* 0x000000081c00720c */ /* 0x000fc80003f04070 */
[----:B------:R-:W-:Y:S04]  /*cf10*/  STL [R1+0x1cc], R11 ;  /* 0x0001cc0b01007387 */ /* 0x000fe80000100800 */
[----:B------:R-:W-:Y:S04]  /*cf20*/  STL [R1+0x1ec], R9 ;  /* 0x0001ec0901007387 */ /* 0x000fe80000100800 */
[----:B------:R-:W-:Y:S01]  /*cf30*/  STL [R1+0x1f0], R7 ;  /* 0x0001f00701007387 */ /* 0x000fe20000100800 */
[----:B------:R-:W-:-:S03]  /*cf40*/  @!P0 IMAD.IADD R8, R8, 0x1, -R28 ;  /* 0x0000000108088824 */ /* 0x000fc600078e0a1c */
[----:B------:R-:W2:Y:S01]  /*cf50*/  LDL.LU R17, [R1+0x1d4] ;  /* 0x0001d40001117983 */ /* 0x000ea20000300800 */
[----:B------:R-:W-:-:S03]  /*cf60*/  ISETP.GE.AND P0, PT, R21, RZ, PT ;  /* 0x000000ff1500720c */ /* 0x000fc60003f06270 */
[----:B------:R0:W-:Y:S04]  /*cf70*/  STL [R1+0x1f4], R5 ;  /* 0x0001f40501007387 */ /* 0x0001e80000100800 */
[----:B------:R1:W-:Y:S04]  /*cf80*/  STL [R1+0x1f8], R4 ;  /* 0x0001f80401007387 */ /* 0x0003e80000100800 */
[----:B------:R-:W5:Y:S01]  /*cf90*/  LDL.LU R21, [R1+0x1d8] ;  /* 0x0001d80001157983 */ /* 0x000f620000300800 */
[----:B------:R-:W-:Y:S02]  /*cfa0*/  ISETP.GT.U32.AND P5, PT, R28, R2, PT ;  /* 0x000000021c00720c */ /* 0x000fe40003fa4070 */
[----:B------:R-:W-:-:S02]  /*cfb0*/  IABS R0, R22 ;  /* 0x0000001600007213 */ /* 0x000fc40000000000 */
[----:B------:R-:W-:-:S03]  /*cfc0*/  ISETP.GE.AND P2, PT, R16, RZ, PT ;  /* 0x000000ff1000720c */ /* 0x000fc60003f46270 */
[----:B------:R-:W-:-:S04]  /*cfd0*/  IMAD.HI.U32 R13, R15, R0, RZ ;  /* 0x000000000f0d7227 */ /* 0x000fc800078e00ff */
[----:B------:R-:W-:Y:S02]  /*cfe0*/  IMAD.MOV R13, RZ, RZ, -R13 ;  /* 0x000000ffff0d7224 */ /* 0x000fe400078e0a0d */
[----:B------:R-:W-:Y:S02]  /*cff0*/  @!P5 IMAD.IADD R2, R2, 0x1, -R28 ;  /* 0x000000010202d824 */ /* 0x000fe400078e0a1c */
[----:B------:R-:W-:Y:S02]  /*d000*/  IMAD R0, R28, R13, R0 ;  /* 0x0000000d1c007224 */ /* 0x000fe400078e0200 */
[----:B0-----:R-:W-:-:S04]  /*d010*/  IMAD.MOV.U32 R5, RZ, RZ, R2 ;  /* 0x000000ffff057224 */ /* 0x001fc800078e0002 */
[----:B------:R-:W-:Y:S01]  /*d020*/  @!P2 IMAD.MOV R5, RZ, RZ, -R5 ;  /* 0x000000ffff05a224 */ /* 0x000fe200078e0a05 */
[C---:B------:R-:W-:Y:S02]  /*d030*/  ISETP.GT.U32.AND P4, PT, R28.reuse, R0, PT ;  /* 0x000000001c00720c */ /* 0x040fe40003f84070 */
[----:B------:R-:W-:Y:S02]  /*d040*/  ISETP.GT.U32.AND P1, PT, R28, R8, PT ;  /* 0x000000081c00720c */ /* 0x000fe40003f24070 */
[----:B------:R-:W-:Y:S04]  /*d050*/  STL [R1+0x1fc], R5 ;  /* 0x0001fc0501007387 */ /* 0x000fe80000100800 */
[----:B------:R-:W5:Y:S01]  /*d060*/  LDL.LU R16, [R1+0x1dc] ;  /* 0x0001dc0001107983 */ /* 0x000f620000300800 */
[----:B------:R-:W-:-:S04]  /*d070*/  IMAD.HI.U32 R6, R15, R10, RZ ;  /* 0x0000000a0f067227 */ /* 0x000fc800078e00ff */
[--C-:B------:R-:W-:Y:S02]  /*d080*/  @!P4 IMAD.IADD R0, R0, 0x1, -R28.reuse ;  /* 0x000000010000c824 */ /* 0x100fe400078e0a1c */
[----:B------:R-:W-:-:S03]  /*d090*/  @!P1 IMAD.IADD R8, R8, 0x1, -R28 ;  /* 0x0000000108089824 */ /* 0x000fc600078e0a1c */
[----:B------:R-:W-:Y:S01]  /*d0a0*/  ISETP.GT.U32.AND P3, PT, R28, R0, PT ;  /* 0x000000001c00720c */ /* 0x000fe20003f64070 */
[----:B------:R-:W-:Y:S01]  /*d0b0*/  IMAD.MOV R6, RZ, RZ, -R6 ;  /* 0x000000ffff067224 */ /* 0x000fe200078e0a06 */
[----:B------:R-:W-:Y:S01]  /*d0c0*/  ISETP.GE.AND P5, PT, R22, RZ, PT ;  /* 0x000000ff1600720c */ /* 0x000fe20003fa6270 */
[----:B------:R-:W-:Y:S01]  /*d0d0*/  @!P6 IMAD.MOV R8, RZ, RZ, -R8 ;  /* 0x000000ffff08e224 */ /* 0x000fe200078e0a08 */
[----:B------:R-:W5:Y:S01]  /*d0e0*/  LDL.LU R22, [R1+0x270] ;  /* 0x0002700001167983 */ /* 0x000f620000300800 */
[----:B------:R-:W-:-:S03]  /*d0f0*/  IMAD R10, R28, R6, R10 ;  /* 0x000000061c0a7224 */ /* 0x000fc600078e020a */
[----:B------:R-:W-:Y:S02]  /*d100*/  STL [R1+0x1e4], R8 ;  /* 0x0001e40801007387 */ /* 0x000fe40000100800 */
[----:B------:R-:W-:-:S03]  /*d110*/  ISETP.GT.U32.AND P2, PT, R28, R10, PT ;  /* 0x0000000a1c00720c */ /* 0x000fc60003f44070 */
[----:B------:R-:W-:-:S04]  /*d120*/  @!P3 IMAD.IADD R0, R0, 0x1, -R28 ;  /* 0x000000010000b824 */ /* 0x000fc800078e0a1c */
[----:B------:R-:W-:-:S06]  /*d130*/  IMAD.MOV.U32 R12, RZ, RZ, R0 ;  /* 0x000000ffff0c7224 */ /* 0x000fcc00078e0000 */
[----:B------:R-:W-:Y:S01]  /*d140*/  @!P2 IMAD.IADD R10, R10, 0x1, -R28 ;  /* 0x000000010a0aa824 */ /* 0x000fe200078e0a1c */
[----:B----4-:R-:W-:Y:S02]  /*d150*/  IABS R7, R19 ;  /* 0x0000001300077213 */ /* 0x010fe40000000000 */
[----:B---3--:R-:W-:Y:S02]  /*d160*/  ISETP.GE.AND P4, PT, R20, RZ, PT ;  /* 0x000000ff1400720c */ /* 0x008fe40003f86270 */
[----:B-1----:R-:W-:Y:S02]  /*d170*/  IABS R4, R20 ;  /* 0x0000001400047213 */ /* 0x002fe40000000000 */
[----:B------:R-:W3:Y:S01]  /*d180*/  LDL.LU R20, [R1+0x274] ;  /* 0x0002740001147983 */ /* 0x000ee20000300800 */
[----:B------:R-:W-:Y:S02]  /*d190*/  IABS R2, R18 ;  /* 0x0000001200027213 */ /* 0x000fe40000000000 */
[----:B------:R-:W-:Y:S01]  /*d1a0*/  ISETP.GE.AND P3, PT, R18, RZ, PT ;  /* 0x000000ff1200720c */ /* 0x000fe20003f66270 */
[----:B------:R-:W-:-:S02]  /*d1b0*/  IMAD.MOV.U32 R18, RZ, RZ, R24 ;  /* 0x000000ffff127224 */ /* 0x000fc400078e0018 */
[----:B------:R-:W-:Y:S02]  /*d1c0*/  IMAD.MOV.U32 R24, RZ, RZ, R27 ;  /* 0x000000ffff187224 */ /* 0x000fe400078e001b */
[----:B------:R-:W-:-:S04]  /*d1d0*/  IMAD.HI.U32 R11, R15, R4, RZ ;  /* 0x000000040f0b7227 */ /* 0x000fc800078e00ff */
[----:B------:R-:W-:Y:S02]  /*d1e0*/  IMAD.MOV.U32 R27, RZ, RZ, R29 ;  /* 0x000000ffff1b7224 */ /* 0x000fe400078e001d */
[----:B------:R-:W4:Y:S01]  /*d1f0*/  LDL.LU R29, [R1+0x284] ;  /* 0x00028400011d7983 */ /* 0x000f220000300800 */
[----:B------:R-:W-:Y:S01]  /*d200*/  IMAD.HI.U32 R9, R15, R7, RZ ;  /* 0x000000070f097227 */ /* 0x000fe200078e00ff */
[----:B------:R-:W-:Y:S02]  /*d210*/  ISETP.GE.AND P1, PT, R19, RZ, PT ;  /* 0x000000ff1300720c */ /* 0x000fe40003f26270 */
[----:B------:R-:W4:Y:S01]  /*d220*/  LDL.LU R19, [R1+0x288] ;  /* 0x0002880001137983 */ /* 0x000f220000300800 */
[----:B------:R-:W-:Y:S02]  /*d230*/  IMAD.MOV R11, RZ, RZ, -R11 ;  /* 0x000000ffff0b7224 */ /* 0x000fe400078e0a0b */
[----:B------:R-:W-:Y:S02]  /*d240*/  IMAD.MOV R9, RZ, RZ, -R9 ;  /* 0x000000ffff097224 */ /* 0x000fe400078e0a09 */
[C---:B------:R-:W-:Y:S01]  /*d250*/  IMAD R4, R28.reuse, R11, R4 ;  /* 0x0000000b1c047224 */ /* 0x040fe200078e0204 */
[C---:B------:R-:W-:Y:S01]  /*d260*/  ISETP.GT.U32.AND P2, PT, R28.reuse, R10, PT ;  /* 0x0000000a1c00720c */ /* 0x040fe20003f44070 */
[----:B------:R-:W-:-:S02]  /*d270*/  IMAD R7, R28, R9, R7 ;  /* 0x000000091c077224 */ /* 0x000fc400078e0207 */
[----:B------:R-:W-:Y:S01]  /*d280*/  IMAD.HI.U32 R6, R15, R2, RZ ;  /* 0x000000020f067227 */ /* 0x000fe200078e00ff */
[----:B------:R-:W-:-:S03]  /*d290*/  ISETP.GT.U32.AND P6, PT, R28, R4, PT ;  /* 0x000000041c00720c */ /* 0x000fc60003fc4070 */
[----:B------:R-:W-:Y:S01]  /*d2a0*/  @!P5 IMAD.MOV R12, RZ, RZ, -R12 ;  /* 0x000000ffff0cd224 */ /* 0x000fe200078e0a0c */
[----:B------:R-:W-:Y:S01]  /*d2b0*/  ISETP.GT.U32.AND P5, PT, R28, R7, PT ;  /* 0x000000071c00720c */ /* 0x000fe20003fa4070 */
[----:B------:R-:W-:-:S04]  /*d2c0*/  IMAD.MOV R6, RZ, RZ, -R6 ;  /* 0x000000ffff067224 */ /* 0x000fc800078e0a06 */
[----:B------:R-:W-:Y:S02]  /*d2d0*/  IMAD R2, R28, R6, R2 ;  /* 0x000000061c027224 */ /* 0x000fe400078e0202 */
[--C-:B------:R-:W-:Y:S02]  /*d2e0*/  @!P2 IMAD.IADD R10, R10, 0x1, -R28.reuse ;  /* 0x000000010a0aa824 */ /* 0x100fe400078e0a1c */
[----:B------:R-:W-:Y:S01]  /*d2f0*/  @!P6 IMAD.IADD R4, R4, 0x1, -R28 ;  /* 0x000000010404e824 */ /* 0x000fe200078e0a1c */
[----:B------:R-:W-:-:S03]  /*d300*/  ISETP.GT.U32.AND P2, PT, R28, R2, PT ;  /* 0x000000021c00720c */ /* 0x000fc60003f44070 */
[--C-:B------:R-:W-:Y:S01]  /*d310*/  @!P5 IMAD.IADD R7, R7, 0x1, -R28.reuse ;  /* 0x000000010707d824 */ /* 0x100fe200078e0a1c */
[----:B------:R-:W-:Y:S01]  /*d320*/  ISETP.GT.U32.AND P5, PT, R28, R4, PT ;  /* 0x000000041c00720c */ /* 0x000fe20003fa4070 */
[----:B------:R0:W-:Y:S08]  /*d330*/  STL [R1+0x1e8], R12 ;  /* 0x0001e80c01007387 */ /* 0x0001f00000100800 */
[----:B------:R-:W-:-:S02]  /*d340*/  @!P2 IMAD.IADD R2, R2, 0x1, -R28 ;  /* 0x000000010202a824 */ /* 0x000fc400078e0a1c */
[----:B0-----:R-:W-:Y:S02]  /*d350*/  IMAD.MOV.U32 R12, RZ, RZ, R10 ;  /* 0x000000ffff0c7224 */ /* 0x001fe400078e000a */
[----:B------:R-:W-:Y:S02]  /*d360*/  @!P5 IMAD.IADD R4, R4, 0x1, -R28 ;  /* 0x000000010404d824 */ /* 0x000fe400078e0a1c */
[----:B------:R-:W-:Y:S01]  /*d370*/  @!P0 IMAD.MOV R12, RZ, RZ, -R12 ;  /* 0x000000ffff0c8224 */ /* 0x000fe200078e0a0c */
[----:B------:R-:W-:-:S04]  /*d380*/  ISETP.GT.U32.AND P0, PT, R28, R2, PT ;  /* 0x000000021c00720c */ /* 0x000fc80003f04070 */
[----:B------:R0:W-:Y:S09]  /*d390*/  STL [R1+0x1e0], R12 ;  /* 0x0001e00c01007387 */ /* 0x0001f20000100800 */
[----:B------:R-:W-:Y:S01]  /*d3a0*/  @!P0 IMAD.IADD R2, R2, 0x1, -R28 ;  /* 0x0000000102028824 */ /* 0x000fe200078e0a1c */
[----:B--2---:R-:W-:-:S05]  /*d3b0*/  IABS R5, R17 ;  /* 0x0000001100057213 */ /* 0x004fca0000000000 */
[----:B------:R-:W-:Y:S01]  /*d3c0*/  IMAD.HI.U32 R6, R15, R5, RZ ;  /* 0x000000050f067227 */ /* 0x000fe200078e00ff */
[----:B-----5:R-:W-:-:S03]  /*d3d0*/  IABS R8, R21 ;  /* 0x0000001500087213 */ /* 0x020fc60000000000 */
[----:B------:R-:W-:Y:S02]  /*d3e0*/  IMAD.MOV R0, RZ, RZ, -R6 ;  /* 0x000000ffff007224 */ /* 0x000fe400078e0a06 */
[----:B------:R-:W-:-:S04]  /*d3f0*/  IMAD.HI.U32 R6, R15, R8, RZ ;  /* 0x000000080f067227 */ /* 0x000fc800078e00ff */
[----:B------:R-:W-:-:S04]  /*d400*/  IMAD.MOV R6, RZ, RZ, -R6 ;  /* 0x000000ffff067224 */ /* 0x000fc800078e0a06 */
[----:B------:R-:W-:-:S05]  /*d410*/  IMAD R8, R28, R6, R8 ;  /* 0x000000061c087224 */ /* 0x000fca00078e0208 */
[----:B------:R-:W-:Y:S02]  /*d420*/  ISETP.GT.U32.AND P5, PT, R28, R8, PT ;  /* 0x000000081c00720c */ /* 0x000fe40003fa4070 */
[----:B------:R-:W-:Y:S02]  /*d430*/  ISETP.GE.AND P0, PT, R17, RZ, PT ;  /* 0x000000ff1100720c */ /* 0x000fe40003f06270 */
[----:B------:R-:W2:Y:S09]  /*d440*/  LDL.LU R17, [R1+0x294] ;  /* 0x0002940001117983 */ /* 0x000eb20000300800 */
[----:B------:R-:W-:Y:S01]  /*d450*/  @!P5 IMAD.IADD R8, R8, 0x1, -R28 ;  /* 0x000000010808d824 */ /* 0x000fe200078e0a1c */
[----:B------:R-:W-:-:S02]  /*d460*/  ISETP.GE.AND P5, PT, R21, RZ, PT ;  /* 0x000000ff1500720c */ /* 0x000fc40003fa6270 */
[----:B------:R-:W5:Y:S01]  /*d470*/  LDL.LU R21, [R1+0x298] ;  /* 0x0002980001157983 */ /* 0x000f620000300800 */
[----:B------:R-:W-:Y:S01]  /*d480*/  IABS R11, R16 ;  /* 0x00000010000b7213 */ /* 0x000fe20000000000 */
[C---:B------:R-:W-:Y:S01]  /*d490*/  IMAD R5, R28.reuse, R0, R5 ;  /* 0x000000001c057224 */ /* 0x040fe200078e0205 */
[----:B------:R-:W-:-:S03]  /*d4a0*/  ISETP.GT.U32.AND P2, PT, R28, R7, PT ;  /* 0x000000071c00720c */ /* 0x000fc60003f44070 */
[----:B------:R-:W-:Y:S01]  /*d4b0*/  IMAD.HI.U32 R0, R15, R11, RZ ;  /* 0x0000000b0f007227 */ /* 0x000fe200078e00ff */
[----:B------:R-:W-:-:S03]  /*d4c0*/  ISETP.GT.U32.AND P6, PT, R28, R5, PT ;  /* 0x000000051c00720c */ /* 0x000fc60003fc4070 */
[----:B------:R-:W-:-:S04]  /*d4d0*/  IMAD.MOV R0, RZ, RZ, -R0 ;  /* 0x000000ffff007224 */ /* 0x000fc800078e0a00 */
[C---:B------:R-:W-:Y:S02]  /*d4e0*/  IMAD R11, R28.reuse, R0, R11 ;  /* 0x000000001c0b7224 */ /* 0x040fe400078e020b */
[--C-:B------:R-:W-:Y:S01]  /*d4f0*/  @!P2 IMAD.IADD R7, R7, 0x1, -R28.reuse ;  /* 0x000000010707a824 */ /* 0x100fe200078e0a1c */
[----:B------:R-:W-:Y:S02]  /*d500*/  IABS R9, R22 ;  /* 0x0000001600097213 */ /* 0x000fe40000000000 */
[----:B------:R-:W-:Y:S01]  /*d510*/  ISETP.GT.U32.AND P2, PT, R28, R11, PT ;  /* 0x0000000b1c00720c */ /* 0x000fe20003f44070 */
[----:B------:R-:W-:Y:S02]  /*d520*/  @!P6 IMAD.IADD R5, R5, 0x1, -R28 ;  /* 0x000000010505e824 */ /* 0x000fe400078e0a1c */
[----:B------:R-:W-:-:S03]  /*d530*/  IMAD.HI.U32 R0, R15, R9, RZ ;  /* 0x000000090f007227 */ /* 0x000fc600078e00ff */
[C---:B------:R-:W-:Y:S01]  /*d540*/  ISETP.GT.U32.AND P6, PT, R28.reuse, R5, PT ;  /* 0x000000051c00720c */ /* 0x040fe20003fc4070 */
[----:B------:R-:W-:Y:S02]  /*d550*/  IMAD.MOV R0, RZ, RZ, -R0 ;  /* 0x000000ffff007224 */ /* 0x000fe400078e0a00 */
[----:B------:R-:W-:Y:S02]  /*d560*/  IMAD.MOV.U32 R13, RZ, RZ, R4 ;  /* 0x000000ffff0d7224 */ /* 0x000fe400078e0004 */
[----:B------:R-:W-:Y:S02]  /*d570*/  IMAD R9, R28, R0, R9 ;  /* 0x000000001c097224 */ /* 0x000fe400078e0209 */
[----:B------:R-:W-:Y:S02]  /*d580*/  @!P2 IMAD.IADD R11, R11, 0x1, -R28 ;  /* 0x000000010b0ba824 */ /* 0x000fe400078e0a1c */
[----:B------:R-:W-:-:S03]  /*d590*/  @!P1 IMAD.MOV R7, RZ, RZ, -R7 ;  /* 0x000000ffff079224 */ /* 0x000fc600078e0a07 */
[----:B------:R-:W-:Y:S01]  /*d5a0*/  ISETP.GT.U32.AND P1, PT, R28, R11, PT ;  /* 0x0000000b1c00720c */ /* 0x000fe20003f24070 */
[----:B------:R-:W-:Y:S01]  /*d5b0*/  @!P6 IMAD.IADD R5, R5, 0x1, -R28 ;  /* 0x000000010505e824 */ /* 0x000fe200078e0a1c */
[----:B---3--:R-:W-:-:S05]  /*d5c0*/  IABS R6, R20 ;  /* 0x0000001400067213 */ /* 0x008fca0000000000 */
[----:B0-----:R-:W-:-:S04]  /*d5d0*/  IMAD.HI.U32 R12, R15, R6, RZ ;  /* 0x000000060f0c7227 */ /* 0x001fc800078e00ff */
[----:B------:R-:W-:Y:S01]  /*d5e0*/  IMAD.MOV R12, RZ, RZ, -R12 ;  /* 0x000000ffff0c7224 */ /* 0x000fe200078e0a0c */
[C---:B------:R-:W-:Y:S02]  /*d5f0*/  ISETP.GT.U32.AND P6, PT, R28.reuse, R9, PT ;  /* 0x000000091c00720c */ /* 0x040fe40003fc4070 */
[----:B----4-:R-:W-:Y:S01]  /*d600*/  IABS R10, R29 ;  /* 0x0000001d000a7213 */ /* 0x010fe20000000000 */
[----:B------:R-:W-:Y:S02]  /*d610*/  IMAD R6, R28, R12, R6 ;  /* 0x0000000c1c067224 */ /* 0x000fe400078e0206 */
[----:B------:R-:W-:Y:S01]  /*d620*/  @!P4 IMAD.MOV R13, RZ, RZ, -R13 ;  /* 0x000000ffff0dc224 */ /* 0x000fe200078e0a0d */
[----:B------:R-:W-:Y:S01]  /*d630*/  IABS R0, R19 ;  /* 0x0000001300007213 */ /* 0x000fe20000000000 */
[----:B------:R-:W-:-:S04]  /*d640*/  IMAD.HI.U32 R12, R15, R10, RZ ;  /* 0x0000000a0f0c7227 */ /* 0x000fc800078e00ff */
[----:B------:R-:W-:Y:S01]  /*d650*/  @!P0 IMAD.MOV R5, RZ, RZ, -R5 ;  /* 0x000000ffff058224 */ /* 0x000fe200078e0a05 */
[----:B------:R-:W-:Y:S01]  /*d660*/  ISETP.GT.U32.AND P0, PT, R28, R6, PT ;  /* 0x000000061c00720c */ /* 0x000fe20003f04070 */
[----:B------:R-:W-:Y:S01]  /*d670*/  IMAD.MOV R12, RZ, RZ, -R12 ;  /* 0x000000ffff0c7224 */ /* 0x000fe200078e0a0c */
[----:B------:R-:W-:Y:S01]  /*d680*/  STL [R1+0x1dc], R13 ;  /* 0x0001dc0d01007387 */ /* 0x000fe20000100800 */
[----:B------:R-:W-:-:S03]  /*d690*/  IMAD.HI.U32 R4, R15, R0, RZ ;  /* 0x000000000f047227 */ /* 0x000fc600078e00ff */
[----:B------:R0:W-:Y:S01]  /*d6a0*/  STL [R1+0x1d8], R7 ;  /* 0x0001d80701007387 */ /* 0x0001e20000100800 */
[----:B------:R-:W-:Y:S02]  /*d6b0*/  IMAD.MOV R4, RZ, RZ, -R4 ;  /* 0x000000ffff047224 */ /* 0x000fe400078e0a04 */
[--C-:B------:R-:W-:Y:S01]  /*d6c0*/  @!P1 IMAD.IADD R11, R11, 0x1, -R28.reuse ;  /* 0x000000010b0b9824 */ /* 0x100fe200078e0a1c */
[C---:B------:R-:W-:Y:S01]  /*d6d0*/  ISETP.GT.U32.AND P4, PT, R28.reuse, R8, PT ;  /* 0x000000081c00720c */ /* 0x040fe20003f84070 */
[----:B------:R-:W-:Y:S02]  /*d6e0*/  @!P6 IMAD.IADD R9, R9, 0x1, -R28 ;  /* 0x000000010909e824 */ /* 0x000fe400078e0a1c */
[C---:B0-----:R-:W-:Y:S02]  /*d6f0*/  IMAD R7, R28.reuse, R12, R10 ;  /* 0x0000000c1c077224 */ /* 0x041fe400078e020a */
[----:B------:R-:W-:-:S03]  /*d700*/  IMAD R0, R28, R4, R0 ;  /* 0x000000041c007224 */ /* 0x000fc600078e0200 */
[----:B------:R-:W-:Y:S01]  /*d710*/  ISETP.GT.U32.AND P1, PT, R28, R7, PT ;  /* 0x000000071c00720c */ /* 0x000fe20003f24070 */
[----:B------:R-:W-:Y:S01]  /*d720*/  @!P0 IMAD.IADD R6, R6, 0x1, -R28 ;  /* 0x0000000106068824 */ /* 0x000fe200078e0a1c */
[C---:B------:R-:W-:Y:S02]  /*d730*/  ISETP.GT.U32.AND P6, PT, R28.reuse, R9, PT ;  /* 0x000000091c00720c */ /* 0x040fe40003fc4070 */
[----:B------:R-:W-:Y:S02]  /*d740*/  ISETP.GT.U32.AND P0, PT, R28, R0, PT ;  /* 0x000000001c00720c */ /* 0x000fe40003f04070 */
[----:B------:R-:W-:Y:S01]  /*d750*/  ISETP.GE.AND P2, PT, R16, RZ, PT ;  /* 0x000000ff1000720c */ /* 0x000fe20003f46270 */
[----:B------:R-:W-:Y:S02]  /*d760*/  @!P3 IMAD.MOV R2, RZ, RZ, -R2 ;  /* 0x000000ffff02b224 */ /* 0x000fe400078e0a02 */
[----:B------:R-:W-:-:S04]  /*d770*/  @!P4 IMAD.IADD R8, R8, 0x1, -R28 ;  /* 0x000000010808c824 */ /* 0x000fc800078e0a1c */
[--C-:B------:R-:W-:Y:S01]  /*d780*/  @!P1 IMAD.IADD R7, R7, 0x1, -R28.reuse ;  /* 0x0000000107079824 */ /* 0x100fe200078e0a1c */
[----:B------:R-:W-:Y:S01]  /*d790*/  ISETP.GT.U32.AND P1, PT, R28, R6, PT ;  /* 0x000000061c00720c */ /* 0x000fe20003f24070 */
[----:B------:R-:W-:Y:S01]  /*d7a0*/  STL [R1+0x1d4], R2 ;  /* 0x0001d40201007387 */ /* 0x000fe20000100800 */
[----:B------:R-:W-:Y:S01]  /*d7b0*/  @!P6 IMAD.IADD R9, R9, 0x1, -R28 ;  /* 0x000000010909e824 */ /* 0x000fe200078e0a1c */
[----:B------:R-:W-:Y:S01]  /*d7c0*/  ISETP.GE.AND P6, PT, R29, RZ, PT ;  /* 0x000000ff1d00720c */ /* 0x000fe20003fc6270 */
[----:B------:R-:W-:Y:S01]  /*d7d0*/  IMAD.MOV.U32 R12, RZ, RZ, R8 ;  /* 0x000000ffff0c7224 */ /* 0x000fe200078e0008 */
[----:B------:R-:W-:Y:S01]  /*d7e0*/  STL [R1+0x1d0], R5 ;  /* 0x0001d00501007387 */ /* 0x000fe20000100800 */
[----:B------:R-:W-:Y:S01]  /*d7f0*/  @!P0 IMAD.IADD R0, R0, 0x1, -R28 ;  /* 0x0000000100008824 */ /* 0x000fe200078e0a1c */
[----:B------:R-:W-:Y:S02]  /*d800*/  ISETP.GT.U32.AND P0, PT, R28, R7, PT ;  /* 0x000000071c00720c */ /* 0x000fe40003f04070 */
[----:B------:R-:W3:Y:S01]  /*d810*/  LDL.LU R29, [R1+0x2b4] ;  /* 0x0002b400011d7983 */ /* 0x000ee20000300800 */
[----:B------:R-:W-:Y:S01]  /*d820*/  ISETP.GE.AND P3, PT, R22, RZ, PT ;  /* 0x000000ff1600720c */ /* 0x000fe20003f66270 */
[----:B------:R-:W-:Y:S01]  /*d830*/  @!P5 IMAD.MOV R12, RZ, RZ, -R12 ;  /* 0x000000ffff0cd224 */ /* 0x000fe200078e0a0c */
[----:B------:R-:W-:Y:S01]  /*d840*/  ISETP.GE.AND P4, PT, R20, RZ, PT ;  /* 0x000000ff1400720c */ /* 0x000fe20003f86270 */
[----:B------:R-:W-:Y:S01]  /*d850*/  @!P2 IMAD.MOV R11, RZ, RZ, -R11 ;  /* 0x000000ffff0ba224 */ /* 0x000fe200078e0a0b */
[----:B------:R-:W-:Y:S01]  /*d860*/  ISETP.GE.AND P5, PT, R19, RZ, PT ;  /* 0x000000ff1300720c */ /* 0x000fe20003fa6270 */
[--C-:B------:R-:W-:Y:S01]  /*d870*/  @!P1 IMAD.IADD R6, R6, 0x1, -R28.reuse ;  /* 0x0000000106069824 */ /* 0x100fe200078e0a1c */
[----:B------:R-:W4:Y:S04]  /*d880*/  LDL.LU R19, [R1+0x2dc] ;  /* 0x0002dc0001137983 */ /* 0x000f280000300800 */
[----:B------:R-:W-:Y:S04]  /*d890*/  STL [R1+0x1b8], R12 ;  /* 0x0001b80c01007387 */ /* 0x000fe80000100800 */
[----:B------:R0:W-:Y:S01]  /*d8a0*/  STL [R1+0x1bc], R11 ;  /* 0x0001bc0b01007387 */ /* 0x0001e20000100800 */
[----:B------:R-:W-:-:S03]  /*d8b0*/  @!P0 IMAD.IADD R7, R7, 0x1, -R28 ;  /* 0x0000000107078824 */ /* 0x000fc600078e0a1c */
[----:B------:R-:W4:Y:S01]  /*d8c0*/  LDL R20, [R1+0x2f4] ;  /* 0x0002f40001147983 */ /* 0x000f220000100800 */
[----:B------:R-:W-:Y:S02]  /*d8d0*/  @!P3 IMAD.MOV R9, RZ, RZ, -R9 ;  /* 0x000000ffff09b224 */ /* 0x000fe400078e0a09 */
[----:B0-----:R-:W-:Y:S01]  /*d8e0*/  IMAD.MOV.U32 R11, RZ, RZ, R6 ;  /* 0x000000ffff0b7224 */ /* 0x001fe200078e0006 */
[----:B------:R-:W4:Y:S01]  /*d8f0*/  LDL R22, [R1+0x2e8] ;  /* 0x0002e80001167983 */ /* 0x000f220000100800 */
[----:B------:R-:W-:Y:S02]  /*d900*/  @!P6 IMAD.MOV R7, RZ, RZ, -R7 ;  /* 0x000000ffff07e224 */ /* 0x000fe400078e0a07 */
[----:B------:R-:W-:Y:S01]  /*d910*/  @!P4 IMAD.MOV R11, RZ, RZ, -R11 ;  /* 0x000000ffff0bc224 */ /* 0x000fe200078e0a0b */
[----:B------:R-:W-:Y:S01]  /*d920*/  STL [R1+0x1c0], R9 ;  /* 0x0001c00901007387 */ /* 0x000fe20000100800 */
[----:B------:R-:W-:Y:S02]  /*d930*/  IABS R5, R18 ;  /* 0x0000001200057213 */ /* 0x000fe40000000000 */
[----:B------:R-:W-:Y:S01]  /*d940*/  ISETP.GE.AND P6, PT, R18, RZ, PT ;  /* 0x000000ff1200720c */ /* 0x000fe20003fc6270 */
[----:B------:R0:W-:Y:S01]  /*d950*/  STL [R1+0x1c4], R11 ;  /* 0x0001c40b01007387 */ /* 0x0001e20000100800 */
[----:B------:R-:W-:-:S03]  /*d960*/  IMAD.MOV.U32 R18, RZ, RZ, R3 ;  /* 0x000000ffff127224 */ /* 0x000fc600078e0003 */
[----:B------:R1:W-:Y:S01]  /*d970*/  STL [R1+0x1c8], R7 ;  /* 0x0001c80701007387 */ /* 0x0003e20000100800 */
[----:B-----5:R-:W-:Y:S02]  /*d980*/  IABS R4, R21 ;  /* 0x0000001500047213 */ /* 0x020fe40000000000 */
[----:B------:R-:W-:Y:S02]  /*d990*/  ISETP.GE.AND P4, PT, R21, RZ, PT ;  /* 0x000000ff1500720c */ /* 0x000fe40003f86270 */
[----:B------:R-:W5:Y:S04]  /*d9a0*/  LDL R21, [R1+0x2fc] ;  /* 0x0002fc0001157983 */ /* 0x000f680000100800 */
[----:B------:R-:W5:Y:S01]  /*d9b0*/  LDL.LU R3, [R1+0x300] ;  /* 0x0003000001037983 */ /* 0x000f620000300800 */
[----:B--2---:R-:W-:-:S03]  /*d9c0*/  IABS R2, R17 ;  /* 0x0000001100027213 */ /* 0x004fc60000000000 */
[----:B------:R-:W2:Y:S02]  /*d9d0*/  LDL.LU R23, [R1+0x30c] ;  /* 0x00030c0001177983 */ /* 0x000ea40000300800 */
[----:B------:R-:W-:-:S04]  /*d9e0*/  IMAD.HI.U32 R8, R15, R2, RZ ;  /* 0x000000020f087227 */ /* 0x000fc800078e00ff */
[----:B------:R-:W-:-:S04]  /*d9f0*/  IMAD.MOV R8, RZ, RZ, -R8 ;  /* 0x000000ffff087224 */ /* 0x000fc800078e0a08 */
[----:B------:R-:W-:-:S05]  /*da00*/  IMAD R2, R28, R8, R2 ;  /* 0x000000081c027224 */ /* 0x000fca00078e0202 */
[----:B------:R-:W-:Y:S01]  /*da10*/  ISETP.GT.U32.AND P1, PT, R28, R2, PT ;  /* 0x000000021c00720c */ /* 0x000fe20003f24070 */
[----:B------:R-:W-:-:S12]  /*da20*/  IMAD.HI.U32 R8, R15, R5, RZ ;  /* 0x000000050f087227 */ /* 0x000fd800078e00ff */
[----:B------:R-:W-:-:S05]  /*da30*/  @!P1 IMAD.IADD R2, R2, 0x1, -R28 ;  /* 0x0000000102029824 */ /* 0x000fca00078e0a1c */
[----:B------:R-:W-:Y:S01]  /*da40*/  ISETP.GT.U32.AND P1, PT, R28, R2, PT ;  /* 0x000000021c00720c */ /* 0x000fe20003f24070 */
[----:B------:R-:W-:-:S04]  /*da50*/  IMAD.MOV R8, RZ, RZ, -R8 ;  /* 0x000000ffff087224 */ /* 0x000fc800078e0a08 */
[----:B------:R-:W-:-:S08]  /*da60*/  IMAD R5, R28, R8, R5 ;  /* 0x000000081c057224 */ /* 0x000fd000078e0205 */
[----:B------:R-:W-:Y:S01]  /*da70*/  @!P1 IMAD.IADD R2, R2, 0x1, -R28 ;  /* 0x0000000102029824 */ /* 0x000fe200078e0a1c */
[----:B---3--:R-:W-:-:S05]  /*da80*/  IABS R6, R29 ;  /* 0x0000001d00067213 */ /* 0x008fca0000000000 */
[----:B0-----:R-:W-:-:S04]  /*da90*/  IMAD.HI.U32 R11, R15, R6, RZ ;  /* 0x000000060f0b7227 */ /* 0x001fc800078e00ff */
[----:B------:R-:W-:-:S04]  /*daa0*/  IMAD.MOV R11, RZ, RZ, -R11 ;  /* 0x000000ffff0b7224 */ /* 0x000fc800078e0a0b */
[----:B------:R-:W-:Y:S01]  /*dab0*/  IMAD R6, R28, R11, R6 ;  /* 0x0000000b1c067224 */ /* 0x000fe200078e0206 */
[----:B----4-:R-:W-:Y:S02]  /*dac0*/  IABS R9, R20 ;  /* 0x0000001400097213 */ /* 0x010fe40000000000 */
[----:B------:R-:W3:Y:S03]  /*dad0*/  LDL.LU R20, [R1+0x310] ;  /* 0x0003100001147983 */ /* 0x000ee60000300800 */
[----:B------:R-:W-:-:S04]  /*dae0*/  IMAD.HI.U32 R11, R15, R9, RZ ;  /* 0x000000090f0b7227 */ /* 0x000fc800078e00ff */
[----:B------:R-:W-:-:S04]  /*daf0*/  IMAD.MOV R11, RZ, RZ, -R11 ;  /* 0x000000ffff0b7224 */ /* 0x000fc800078e0a0b */
[----:B------:R-:W-:Y:S01]  /*db00*/  IMAD R9, R28, R11, R9 ;  /* 0x0000000b1c097224 */ /* 0x000fe200078e0209 */
[----:B------:R-:W-:Y:S01]  /*db10*/  IABS R8, R22 ;  /* 0x0000001600087213 */ /* 0x000fe20000000000 */
[----:B------:R-:W-:Y:S01]  /*db20*/  IMAD.MOV.U32 R22, RZ, RZ, R27 ;  /* 0x000000ffff167224 */ /* 0x000fe200078e001b */
[----:B------:R-:W-:Y:S01]  /*db30*/  ISETP.GE.AND P1, PT, R29, RZ, PT ;  /* 0x000000ff1d00720c */ /* 0x000fe20003f26270 */
[----:B------:R-:W4:Y:S04]  /*db40*/  LDL.LU R27, [R1+0x314] ;  /* 0x00031400011b7983 */ /* 0x000f280000300800 */
[----:B------:R-:W3:Y:S01]  /*db50*/  LDL.LU R29, [R1+0x318] ;  /* 0x00031800011d7983 */ /* 0x000ee20000300800 */
[----:B-----5:R-:W-:-:S05]  /*db60*/  IABS R11, R3 ;  /* 0x00000003000b7213 */ /* 0x020fca0000000000 */
[----:B------:R-:W-:-:S04]  /*db70*/  IMAD.HI.U32 R16, R15, R11, RZ ;  /* 0x0000000b0f107227 */ /* 0x000fc800078e00ff */
[----:B------:R-:W-:-:S04]  /*db80*/  IMAD.MOV R16, RZ, RZ, -R16 ;  /* 0x000000ffff107224 */ /* 0x000fc800078e0a10 */
[----:B------:R-:W-:Y:S02]  /*db90*/  IMAD R11, R28, R16, R11 ;  /* 0x000000101c0b7224 */ /* 0x000fe400078e020b */
[----:B------:R-:W5:Y:S01]  /*dba0*/  LDL.LU R16, [R1+0x2e8] ;  /* 0x0002e80001107983 */ /* 0x000f620000300800 */
[----:B------:R-:W-:-:S04]  /*dbb0*/  IMAD.HI.U32 R12, R15, R8, RZ ;  /* 0x000000080f0c7227 */ /* 0x000fc800078e00ff */
[----:B------:R-:W-:-:S04]  /*dbc0*/  IMAD.HI.U32 R10, R15, R4, RZ ;  /* 0x000000040f0a7227 */ /* 0x000fc800078e00ff */
[----:B------:R-:W-:Y:S01]  /*dbd0*/  IMAD.MOV R12, RZ, RZ, -R12 ;  /* 0x000000ffff0c7224 */ /* 0x000fe200078e0a0c */
[----:B-1----:R-:W-:Y:S01]  /*dbe0*/  IABS R7, R19 ;  /* 0x0000001300077213 */ /* 0x002fe20000000000 */
[----:B------:R-:W-:Y:S02]  /*dbf0*/  IMAD.MOV R10, RZ, RZ, -R10 ;  /* 0x000000ffff0a7224 */ /* 0x000fe400078e0a0a */
[C---:B------:R-:W-:Y:S01]  /*dc00*/  IMAD R8, R28.reuse, R12, R8 ;  /* 0x0000000c1c087224 */ /* 0x040fe200078e0208 */
[----:B------:R-:W-:Y:S02]  /*dc10*/  IABS R12, R22 ;  /* 0x00000016000c7213 */ /* 0x000fe40000000000 */
[C---:B------:R-:W-:Y:S01]  /*dc20*/  ISETP.GT.U32.AND P2, PT, R28.reuse, R0, PT ;  /* 0x000000001c00720c */ /* 0x040fe20003f44070 */
[----:B------:R-:W-:Y:S01]  /*dc30*/  IMAD R4, R28, R10, R4 ;  /* 0x0000000a1c047224 */ /* 0x000fe200078e0204 */
[----:B------:R-:W-:Y:S01]  /*dc40*/  ISETP.GE.AND P3, PT, R17, RZ, PT ;  /* 0x000000ff1100720c */ /* 0x000fe20003f66270 */
[----:B------:R-:W-:-:S04]  /*dc50*/  IMAD.HI.U32 R10, R15, R7, RZ ;  /* 0x000000070f0a7227 */ /* 0x000fc800078e00ff */
[----:B------:R-:W-:Y:S01]  /*dc60*/  IMAD.HI.U32 R17, R15, R12, RZ ;  /* 0x0000000c0f117227 */ /* 0x000fe200078e00ff */
[----:B--2---:R-:W-:-:S03]  /*dc70*/  IABS R13, R23 ;  /* 0x00000017000d7213 */ /* 0x004fc60000000000 */
[----:B------:R-:W-:Y:S02]  /*dc80*/  IMAD.MOV R10, RZ, RZ, -R10 ;  /* 0x000000ffff0a7224 */ /* 0x000fe400078e0a0a */
[----:B------:R-:W-:Y:S02]  /*dc90*/  IMAD.MOV R17, RZ, RZ, -R17 ;  /* 0x000000ffff117224 */ /* 0x000fe400078e0a11 */
[C---:B------:R-:W-:Y:S01]  /*dca0*/  IMAD R7, R28.reuse, R10, R7 ;  /* 0x0000000a1c077224 */ /* 0x040fe200078e0207 */
[----:B------:R-:W-:Y:S01]  /*dcb0*/  IABS R10, R21 ;  /* 0x00000015000a7213 */ /* 0x000fe20000000000 */
[----:B------:R-:W-:Y:S02]  /*dcc0*/  IMAD R12, R28, R17, R12 ;  /* 0x000000111c0c7224 */ /* 0x000fe400078e020c */
[----:B------:R-:W-:Y:S02]  /*dcd0*/  @!P2 IMAD.IADD R0, R0, 0x1, -R28 ;  /* 0x000000010000a824 */ /* 0x000fe400078e0a1c */
[----:B------:R-:W-:-:S02]  /*dce0*/  IMAD.MOV.U32 R21, RZ, RZ, R18 ;  /* 0x000000ffff157224 */ /* 0x000fc400078e0012 */
[----:B------:R-:W-:-:S04]  /*dcf0*/  IMAD.HI.U32 R18, R15, R13, RZ ;  /* 0x0000000d0f127227 */ /* 0x000fc800078e00ff */
[----:B------:R-:W-:Y:S02]  /*dd00*/  @!P5 IMAD.MOV R0, RZ, RZ, -R0 ;  /* 0x000000ffff00d224 */ /* 0x000fe400078e0a00 */
[----:B------:R-:W-:-:S03]  /*dd10*/  IMAD.MOV R18, RZ, RZ, -R18 ;  /* 0x000000ffff127224 */ /* 0x000fc600078e0a12 */
[----:B------:R0:W-:Y:S01]  /*dd20*/  STL [R1+0x1b4], R0 ;  /* 0x0001b40001007387 */ /* 0x0001e20000100800 */
[C---:B------:R-:W-:Y:S01]  /*dd30*/  IMAD R13, R28.reuse, R18, R13 ;  /* 0x000000121c0d7224 */ /* 0x040fe200078e020d */
[C---:B------:R-:W-:Y:S02]  /*dd40*/  ISETP.GT.U32.AND P0, PT, R28.reuse, R4, PT ;  /* 0x000000041c00720c */ /* 0x040fe40003f04070 */
[----:B------:R-:W-:-:S11]  /*dd50*/  ISETP.GT.U32.AND P2, PT, R28, R5, PT ;  /* 0x000000051c00720c */ /* 0x000fd60003f44070 */
[----:B------:R-:W-:-:S05]  /*dd60*/  @!P0 IMAD.IADD R4, R4, 0x1, -R28 ;  /* 0x0000000104048824 */ /* 0x000fca00078e0a1c */
[----:B------:R-:W-:Y:S01]  /*dd70*/  ISETP.GT.U32.AND P0, PT, R28, R4, PT ;  /* 0x000000041c00720c */ /* 0x000fe20003f04070 */
[----:B-----5:R-:W-:Y:S02]  /*dd80*/  IMAD.MOV.U32 R17, RZ, RZ, R16 ;  /* 0x000000ffff117224 */ /* 0x020fe400078e0010 */
[----:B------:R-:W-:-:S04]  /*dd90*/  IMAD.MOV.U32 R16, RZ, RZ, R2 ;  /* 0x000000ffff107224 */ /* 0x000fc800078e0002 */
[----:B------:R-:W-:-:S05]  /*dda0*/  @!P3 IMAD.MOV R16, RZ, RZ, -R16 ;  /* 0x000000ffff10b224 */ /* 0x000fca00078e0a10 */
[----:B------:R1:W-:Y:S04]  /*ddb0*/  STL [R1+0x1b0], R16 ;  /* 0x0001b01001007387 */ /* 0x0003e80000100800 */
[----:B------:R-:W2:Y:S01]  /*ddc0*/  LDL.LU R18, [R1+0x2f4] ;  /* 0x0002f40001127983 */ /* 0x000ea20000300800 */
[----:B------:R-:W-:-:S03]  /*ddd0*/  IMAD.MOV.U32 R2, RZ, RZ, R17 ;  /* 0x000000ffff027224 */ /* 0x000fc600078e0011 */
[----:B------:R-:W5:Y:S01]  /*dde0*/  LDL.LU R17, [R1+0x2fc] ;  /* 0x0002fc0001117983 */ /* 0x000f620000300800 */
[--C-:B------:R-:W-:Y:S01]  /*ddf0*/  @!P0 IMAD.IADD R4, R4, 0x1, -R28.reuse ;  /* 0x0000000104048824 */ /* 0x100fe200078e0a1c */
[----:B------:R-:W-:Y:S01]  /*de00*/  ISETP.GT.U32.AND P0, PT, R28, R6, PT ;  /* 0x000000061c00720c */ /* 0x000fe20003f04070 */
[----:B------:R-:W-:-:S05]  /*de10*/  @!P2 IMAD.IADD R5, R5, 0x1, -R28 ;  /* 0x000000010505a824 */ /* 0x000fca00078e0a1c */
[----:B------:R-:W-:Y:S01]  /*de20*/  ISETP.GT.U32.AND P2, PT, R28, R5, PT ;  /* 0x000000051c00720c */ /* 0x000fe20003f44070 */
[----:B------:R-:W-:-:S06]  /*de30*/  IMAD.HI.U32 R14, R15, R10, RZ ;  /* 0x0000000a0f0e7227 */ /* 0x000fcc00078e00ff */
[----:B------:R-:W-:Y:S01]  /*de40*/  @!P0 IMAD.IADD R6, R6, 0x1, -R28 ;  /* 0x0000000106068824 */ /* 0x000fe200078e0a1c */
[----:B------:R-:W-:Y:S01]  /*de50*/  ISETP.GT.U32.AND P0, PT, R28, R8, PT ;  /* 0x000000081c00720c */ /* 0x000fe20003f04070 */
[----:B------:R-:W-:-:S04]  /*de60*/  IMAD.MOV R14, RZ, RZ, -R14 ;  /* 0x000000ffff0e7224 */ /* 0x000fc800078e0a0e */
[----:B------:R-:W-:Y:S01]  /*de70*/  @!P2 IMAD.IADD R5, R5, 0x1, -R28 ;  /* 0x000000010505a824 */ /* 0x000fe200078e0a1c */
[C---:B------:R-:W-:Y:S01]  /*de80*/  ISETP.GT.U32.AND P2, PT, R28.reuse, R7, PT ;  /* 0x000000071c00720c */ /* 0x040fe20003f44070 */
[----:B------:R-:W-:-:S06]  /*de90*/  IMAD R10, R28, R14, R10 ;  /* 0x0000000e1c0a7224 */ /* 0x000fcc00078e020a */
[----:B------:R-:W-:Y:S01]  /*dea0*/  @!P0 IMAD.IADD R8, R8, 0x1, -R28 ;  /* 0x0000000108088824 */ /* 0x000fe200078e0a1c */
[----:B------:R-:W-:Y:S01]  /*deb0*/  ISETP.GT.U32.AND P0, PT, R28, R10, PT ;  /* 0x0000000a1c00720c */ /* 0x000fe20003f04070 */
[----:B0-----:R-:W-:-:S04]  /*dec0*/  IMAD.MOV.U32 R0, RZ, RZ, R5 ;  /* 0x000000ffff007224 */ /* 0x001fc800078e0005 */
[----:B------:R-:W-:Y:S01]  /*ded0*/  @!P2 IMAD.IADD R7, R7, 0x1, -R28 ;  /* 0x000000010707a824 */ /* 0x000fe200078e0a1c */
[----:B------:R-:W-:Y:S01]  /*dee0*/  ISETP.GT.U32.AND P2, PT, R28, R9, PT ;  /* 0x000000091c00720c */ /* 0x000fe20003f44070 */
[----:B------:R-:W-:Y:S02]  /*def0*/  @!P4 IMAD.MOV R4, RZ, RZ, -R4 ;  /* 0x000000ffff04c224 */ /* 0x000fe400078e0a04 */
[----:B------:R-:W-:-:S04]  /*df00*/  @!P6 IMAD.MOV R0, RZ, RZ, -R0 ;  /* 0x000000ffff00e224 */ /* 0x000fc800078e0a00 */
[----:B------:R-:W-:Y:S01]  /*df10*/  @!P0 IMAD.IADD R10, R10, 0x1, -R28 ;  /* 0x000000010a0a8824 */ /* 0x000fe200078e0a1c */
[C---:B------:R-:W-:Y:S01]  /*df20*/  ISETP.GT.U32.AND P0, PT, R28.reuse, R6, PT ;  /* 0x000000061c00720c */ /* 0x040fe20003f04070 */
[----:B------:R4:W-:Y:S01]  /*df30*/  STL [R1+0x1ac], R4 ;  /* 0x0001ac0401007387 */ /* 0x0009e20000100800 */
[----:B---3--:R-:W-:Y:S01]  /*df40*/  IABS R14, R20 ;  /* 0x00000014000e7213 */ /* 0x008fe20000000000 */
[----:B-1----:R-:W-:Y:S01]  /*df50*/  IMAD.MOV.U32 R16, RZ, RZ, R22 ;  /* 0x000000ffff107224 */ /* 0x002fe200078e0016 */
[----:B------:R-:W-:Y:S01]  /*df60*/  ISETP.GT.U32.AND P4, PT, R28, R8, PT ;  /* 0x000000081c00720c */ /* 0x000fe20003f84070 */
[----:B------:R-:W-:Y:S01]  /*df70*/  STL [R1+0x1a8], R0 ;  /* 0x0001a80001007387 */ /* 0x000fe20000100800 */
[----:B------:R-:W-:-:S03]  /*df80*/  @!P2 IMAD.IADD R9, R9, 0x1, -R28 ;  /* 0x000000010909a824 */ /* 0x000fc600078e0a1c */
[----:B------:R-:W3:Y:S01]  /*df90*/  LDL.LU R22, [R1+0x31c] ;  /* 0x00031c0001167983 */ /* 0x000ee20000300800 */
[----:B------:R-:W-:Y:S01]  /*dfa0*/  ISETP.GE.AND P2, PT, R19, RZ, PT ;  /* 0x000000ff1300720c */ /* 0x000fe20003f46270 */
[----:B------:R-:W-:Y:S01]  /*dfb0*/  IMAD.HI.U32 R19, R15, R14, RZ ;  /* 0x0000000e0f137227 */ /* 0x000fe200078e00ff */
[C---:B------:R-:W-:Y:S02]  /*dfc0*/  ISETP.GT.U32.AND P3, PT, R28.reuse, R7, PT ;  /* 0x000000071c00720c */ /* 0x040fe40003f64070 */
[----:B------:R-:W-:Y:S01]  /*dfd0*/  ISETP.GT.U32.AND P5, PT, R28, R10, PT ;  /* 0x0000000a1c00720c */ /* 0x000fe20003fa4070 */
[--C-:B------:R-:W-:Y:S01]  /*dfe0*/  @!P0 IMAD.IADD R6, R6, 0x1, -R28.reuse ;  /* 0x0000000106068824 */ /* 0x100fe200078e0a1c */
[C---:B------:R-:W-:Y:S01]  /*dff0*/  ISETP.GT.U32.AND P6, PT, R28.reuse, R9, PT ;  /* 0x000000091c00720c */ /* 0x040fe20003fc4070 */
[----:B------:R-:W-:Y:S01]  /*e000*/  IMAD.MOV R19, RZ, RZ, -R19 ;  /* 0x000000ffff137224 */ /* 0x000fe200078e0a13 */
[----:B------:R-:W-:Y:S01]  /*e010*/  ISETP.GT.U32.AND P0, PT, R28, R11, PT ;  /* 0x0000000b1c00720c */ /* 0x000fe20003f04070 */
[----:B------:R-:W-:-:S02]  /*e020*/  @!P4 IMAD.IADD R8, R8, 0x1, -R28 ;  /* 0x000000010808c824 */ /* 0x000fc400078e0a1c */
[C---:B------:R-:W-:Y:S01]  /*e030*/  IMAD R14, R28.reuse, R19, R14 ;  /* 0x000000131c0e7224 */ /* 0x040fe200078e020e */
[----:B------:R-:W-:-:S03]  /*e040*/  ISETP.GT.U32.AND P4, PT, R28, R13, PT ;  /* 0x0000000d1c00720c */ /* 0x000fc60003f84070 */
[--C-:B------:R-:W-:Y:S01]  /*e050*/  @!P3 IMAD.IADD R7, R7, 0x1, -R28.reuse ;  /* 0x000000010707b824 */ /* 0x100fe200078e0a1c */
[----:B------:R-:W-:Y:S01]  /*e060*/  ISETP.GT.U32.AND P3, PT, R28, R12, PT ;  /* 0x0000000c1c00720c */ /* 0x000fe20003f64070 */
[--C-:B------:R-:W-:Y:S01]  /*e070*/  @!P5 IMAD.IADD R10, R10, 0x1, -R28.reuse ;  /* 0x000000010a0ad824 */ /* 0x100fe200078e0a1c */
[----:B------:R-:W-:Y:S02]  /*e080*/  ISETP.GT.U32.AND P5, PT, R28, R14, PT ;  /* 0x0000000e1c00720c */ /* 0x000fe40003fa4070 */
[----:B----4-:R-:W-:Y:S01]  /*e090*/  IABS R4, R27 ;  /* 0x0000001b00047213 */ /* 0x010fe20000000000 */
[--C-:B------:R-:W-:Y:S01]  /*e0a0*/  @!P6 IMAD.IADD R9, R9, 0x1, -R28.reuse ;  /* 0x000000010909e824 */ /* 0x100fe200078e0a1c */
[----:B------:R-:W-:Y:S01]  /*e0b0*/  ISETP.GE.AND P6, PT, R2, RZ, PT ;  /* 0x000000ff0200720c */ /* 0x000fe20003fc6270 */
[----:B------:R-:W-:Y:S02]  /*e0c0*/  @!P0 IMAD.IADD R11, R11, 0x1, -R28 ;  /* 0x000000010b0b8824 */ /* 0x000fe400078e0a1c */
[----:B------:R-:W-:-:S04]  /*e0d0*/  IMAD.HI.U32 R5, R15, R4, RZ ;  /* 0x000000040f057227 */ /* 0x000fc800078e00ff */
[----:B------:R-:W-:Y:S02]  /*e0e0*/  @!P1 IMAD.MOV R6, RZ, RZ, -R6 ;  /* 0x000000ffff069224 */ /* 0x000fe400078e0a06 */
[----:B------:R-:W-:Y:S02]  /*e0f0*/  IMAD.MOV R5, RZ, RZ, -R5 ;  /* 0x000000ffff057224 */ /* 0x000fe400078e0a05 */
[--C-:B------:R-:W-:Y:S01]  /*e100*/  @!P4 IMAD.IADD R13, R13, 0x1, -R28.reuse ;  /* 0x000000010d0dc824 */ /* 0x100fe200078e0a1c */
[----:B------:R-:W-:Y:S01]  /*e110*/  ISETP.GE.AND P4, PT, R3, RZ, PT ;  /* 0x000000ff0300720c */ /* 0x000fe20003f86270 */
[--C-:B------:R-:W-:Y:S01]  /*e120*/  @!P3 IMAD.IADD R12, R12, 0x1, -R28.reuse ;  /* 0x000000010c0cb824 */ /* 0x100fe200078e0a1c */
[----:B------:R-:W4:Y:S01]  /*e130*/  LDL.LU R3, [R1+0x4a4c] ;  /* 0x004a4c0001037983 */ /* 0x000f220000300800 */
[----:B------:R-:W-:Y:S02]  /*e140*/  @!P5 IMAD.IADD R14, R14, 0x1, -R28 ;  /* 0x000000010e0ed824 */ /* 0x000fe400078e0a1c */
[C---:B------:R-:W-:Y:S01]  /*e150*/  IMAD R4, R28.reuse, R5, R4 ;  /* 0x000000051c047224 */ /* 0x040fe200078e0204 */
[----:B------:R0:W-:Y:S01]  /*e160*/  STL [R1+0x19c], R6 ;  /* 0x00019c0601007387 */ /* 0x0001e20000100800 */
[----:B------:R-:W-:Y:S01]  /*e170*/  @!P6 IMAD.MOV R8, RZ, RZ, -R8 ;  /* 0x000000ffff08e224 */ /* 0x000fe200078e0a08 */
[----:B------:R-:W-:Y:S01]  /*e180*/  ISETP.GT.U32.AND P6, PT, R28, R14, PT ;  /* 0x0000000e1c00720c */ /* 0x000fe20003fc4070 */
[----:B0-----:R-:W-:-:S02]  /*e190*/  IMAD.MOV.U32 R6, RZ, RZ, R9 ;  /* 0x000000ffff067224 */ /* 0x001fc400078e0009 */
[----:B------:R-:W-:Y:S02]  /*e1a0*/  IMAD.MOV.U32 R5, RZ, RZ, R10 ;  /* 0x000000ffff057224 */ /* 0x000fe400078e000a */
[----:B------:R-:W-:-:S08]  /*e1b0*/  @!P2 IMAD.MOV R7, RZ, RZ, -R7 ;  /* 0x000000ffff07a224 */ /* 0x000fd000078e0a07 */
[----:B------:R-:W-:Y:S01]  /*e1c0*/  @!P6 IMAD.IADD R14, R14, 0x1, -R28 ;  /* 0x000000010e0ee824 */ /* 0x000fe200078e0a1c */
[----:B------:R-:W-:Y:S01]  /*e1d0*/  STL [R1+0x198], R7 ;  /* 0x0001980701007387 */ /* 0x000fe20000100800 */
[----:B------:R-:W-:-:S03]  /*e1e0*/  ISETP.GE.AND P6, PT, R27, RZ, PT ;  /* 0x000000ff1b00720c */ /* 0x000fc60003fc6270 */
[----:B------:R0:W-:Y:S01]  /*e1f0*/  STL [R1+0x194], R8 ;  /* 0x0001940801007387 */ /* 0x0001e20000100800 */
[----:B------:R-:W-:Y:S02]  /*e200*/  IABS R0, R29 ;  /* 0x0000001d00007213 */ /* 0x000fe40000000000 */
[----:B--2---:R-:W-:Y:S02]  /*e210*/  ISETP.GE.AND P0, PT, R18, RZ, PT ;  /* 0x000000ff1200720c */ /* 0x004fe40003f06270 */
[----:B-----5:R-:W-:-:S11]  /*e220*/  ISETP.GE.AND P3, PT, R17, RZ, PT ;  /* 0x000000ff1100720c */ /* 0x020fd60003f66270 */
[----:B------:R-:W-:Y:S01]  /*e230*/  @!P0 IMAD.MOV R6, RZ, RZ, -R6 ;  /* 0x000000ffff068224 */ /* 0x000fe200078e0a06 */
[----:B------:R-:W-:Y:S01]  /*e240*/  ISETP.GT.U32.AND P0, PT, R28, R4, PT ;  /* 0x000000041c00720c */ /* 0x000fe20003f04070 */
[----:B------:R-:W-:-:S03]  /*e250*/  @!P3 IMAD.MOV R5, RZ, RZ, -R5 ;  /* 0x000000ffff05b224 */ /* 0x000fc600078e0a05 */
[----:B------:R1:W-:Y:S04]  /*e260*/  STL [R1+0x190], R6 ;  /* 0x0001900601007387 */ /* 0x0003e80000100800 */
[----:B------:R-:W-:Y:S04]  /*e270*/  STL [R1+0x18c], R5 ;  /* 0x00018c0501007387 */ /* 0x000fe80000100800 */
[----:B------:R-:W2:Y:S01]  /*e280*/  LDL.LU R27, [R1+0x33c] ;  /* 0x00033c00011b7983 */ /* 0x000ea20000300800 */
[----:B------:R-:W-:Y:S01]  /*e290*/  @!P0 IMAD.IADD R4, R4, 0x1, -R28 ;  /* 0x0000000104048824 */ /* 0x000fe200078e0a1c */
[----:B------:R-:W-:-:S02]  /*e2a0*/  ISETP.GE.AND P0, PT, R29, RZ, PT ;  /* 0x000000ff1d00720c */ /* 0x000fc40003f06270 */
[----:B------:R-:W5:Y:S01]  /*e2b0*/  LDL.LU R29, [R1+0x348] ;  /* 0x00034800011d7983 */ /* 0x000f620000300800 */
[C---:B------:R-:W-:Y:S02]  /*e2c0*/  ISETP.GT.U32.AND P1, PT, R28.reuse, R11, PT ;  /* 0x0000000b1c00720c */ /* 0x040fe40003f24070 */
[C---:B------:R-:W-:Y:S02]  /*e2d0*/  ISETP.GT.U32.AND P2, PT, R28.reuse, R12, PT ;  /* 0x0000000c1c00720c */ /* 0x040fe40003f44070 */
[----:B------:R-:W-:Y:S01]  /*e2e0*/  ISETP.GT.U32.AND P5, PT, R28, R13, PT ;  /* 0x0000000d1c00720c */ /* 0x000fe20003fa4070 */
[----:B------:R-:W-:Y:S01]  /*e2f0*/  IMAD.HI.U32 R2, R15, R0, RZ ;  /* 0x000000000f027227 */ /* 0x000fe200078e00ff */
[----:B------:R-:W-:-:S03]  /*e300*/  ISETP.GE.AND P3, PT, R16, RZ, PT ;  /* 0x000000ff1000720c */ /* 0x000fc60003f66270 */
[----:B------:R-:W-:-:S04]  /*e310*/  IMAD.MOV R2, RZ, RZ, -R2 ;  /* 0x000000ffff027224 */ /* 0x000fc800078e0a02 */
[--C-:B------:R-:W-:Y:S02]  /*e320*/  @!P1 IMAD.IADD R11, R11, 0x1, -R28.reuse ;  /* 0x000000010b0b9824 */ /* 0x100fe400078e0a1c */
[----:B------:R-:W-:Y:S01]  /*e330*/  @!P2 IMAD.IADD R12, R12, 0x1, -R28 ;  /* 0x000000010c0ca824 */ /* 0x000fe200078e0a1c */
[----:B------:R-:W-:Y:S01]  /*e340*/  ISETP.GE.AND P2, PT, R23, RZ, PT ;  /* 0x000000ff1700720c */ /* 0x000fe20003f46270 */
[----:B------:R-:W-:Y:S02]  /*e350*/  IMAD R0, R28, R2, R0 ;  /* 0x000000021c007224 */ /* 0x000fe400078e0200 */
[----:B------:R-:W-:Y:S01]  /*e360*/  @!P5 IMAD.IADD R13, R13, 0x1, -R28 ;  /* 0x000000010d0dd824 */ /* 0x000fe200078e0a1c */
[----:B------:R-:W-:Y:S01]  /*e370*/  ISETP.GE.AND P5, PT, R20, RZ, PT ;  /* 0x000000ff1400720c */ /* 0x000fe20003fa6270 */
[----:B0-----:R-:W-:Y:S01]  /*e380*/  IMAD.MOV.U32 R8, RZ, RZ, R11 ;  /* 0x000000ffff087224 */ /* 0x001fe200078e000b */
[----:B------:R-:W-:Y:S01]  /*e390*/  ISETP.GT.U32.AND P1, PT, R28, R0, PT ;  /* 0x000000001c00720c */ /* 0x000fe20003f24070 */
[----:B-1----:R-:W-:-:S02]  /*e3a0*/  IMAD.MOV.U32 R6, RZ, RZ, R12 ;  /* 0x000000ffff067224 */ /* 0x002fc400078e000c */
[----:B------:R-:W-:Y:S02]  /*e3b0*/  @!P4 IMAD.MOV R8, RZ, RZ, -R8 ;  /* 0x000000ffff08c224 */ /* 0x000fe400078e0a08 */
[----:B------:R-:W-:Y:S02]  /*e3c0*/  IMAD.MOV.U32 R11, RZ, RZ, R13 ;  /* 0x000000ffff0b7224 */ /* 0x000fe400078e000d */
[----:B------:R-:W-:Y:S02]  /*e3d0*/  IMAD.MOV.U32 R20, RZ, RZ, R24 ;  /* 0x000000ffff147224 */ /* 0x000fe400078e0018 */
[----:B------:R-:W4:Y:S01]  /*e3e0*/  LDL.LU R24, [R1+0x344] ;  /* 0x0003440001187983 */ /* 0x000f220000300800 */
[----:B------:R-:W-:Y:S02]  /*e3f0*/  @!P3 IMAD.MOV R6, RZ, RZ, -R6 ;  /* 0x000000ffff06b224 */ /* 0x000fe400078e0a06 */
[----:B------:R-:W-:Y:S01]  /*e400*/  @!P2 IMAD.MOV R11, RZ, RZ, -R11 ;  /* 0x000000ffff0ba224 */ /* 0x000fe200078e0a0b */
[----:B------:R0:W-:Y:S01]  /*e410*/  STL [R1+0x188], R8 ;  /* 0x0001880801007387 */ /* 0x0001e20000100800 */
[----:B---3--:R-:W-:Y:S01]  /*e420*/  IABS R2, R22 ;  /* 0x0000001600027213 */ /* 0x008fe20000000000 */
[----:B------:R-:W-:Y:S01]  /*e430*/  @!P1 IMAD.IADD R0, R0, 0x1, -R28 ;  /* 0x0000000100009824 */ /* 0x000fe200078e0a1c */
[----:B------:R-:W-:Y:S01]  /*e440*/  IABS R7, R21 ;  /* 0x0000001500077213 */ /* 0x000fe20000000000 */
[----:B------:R1:W-:Y:S01]  /*e450*/  STL [R1+0x184], R6 ;  /* 0x0001840601007387 */ /* 0x0003e20000100800 */
[----:B0-----:R-:W-:-:S03]  /*e460*/  IMAD.MOV.U32 R8, RZ, RZ, R14 ;  /* 0x000000ffff087224 */ /* 0x001fc600078e000e */
[----:B------:R-:W-:Y:S01]  /*e470*/  STL [R1+0x4a44], R11 ;  /* 0x004a440b01007387 */ /* 0x000fe20000100800 */
[----:B------:R-:W-:Y:S01]  /*e480*/  @!P5 IMAD.MOV R8, RZ, RZ, -R8 ;  /* 0x000000ffff08d224 */ /* 0x000fe200078e0a08 */
[----:B------:R-:W-:Y:S01]  /*e490*/  ISETP.GE.AND P5, PT, R21, RZ, PT ;  /* 0x000000ff1500720c */ /* 0x000fe20003fa6270 */
[----:B------:R-:W-:Y:S01]  /*e4a0*/  IMAD.HI.U32 R5, R15, R2, RZ ;  /* 0x000000020f057227 */ /* 0x000fe200078e00ff */
[----:B------:R-:W3:Y:S01]  /*e4b0*/  LDL.LU R21, [R1+0x34c] ;  /* 0x00034c0001157983 */ /* 0x000ee20000300800 */
[----:B------:R-:W-:Y:S02]  /*e4c0*/  ISETP.GT.U32.AND P1, PT, R28, R4, PT ;  /* 0x000000041c00720c */ /* 0x000fe40003f24070 */
[----:B------:R-:W-:-:S04]  /*e4d0*/  IMAD.MOV R5, RZ, RZ, -R5 ;  /* 0x000000ffff057224 */ /* 0x000fc800078e0a05 */
[----:B------:R-:W-:Y:S02]  /*e4e0*/  IMAD R2, R28, R5, R2 ;  /* 0x000000051c027224 */ /* 0x000fe400078e0202 */
[----:B------:R-:W-:Y:S01]  /*e4f0*/  IMAD.HI.U32 R5, R15, R7, RZ ;  /* 0x000000070f057227 */ /* 0x000fe200078e00ff */
[----:B------:R0:W-:Y:S03]  /*e500*/  STL [R1+0x180], R8 ;  /* 0x0001800801007387 */ /* 0x0001e60000100800 */
[----:B-1----:R-:W-:Y:S01]  /*e510*/  IMAD.MOV R6, RZ, RZ, -R5 ;  /* 0x000000ffff067224 */ /* 0x002fe200078e0a05 */
[----:B------:R-:W-:Y:S01]  /*e520*/  IABS R5, R20 ;  /* 0x0000001400057213 */ /* 0x000fe20000000000 */
[----:B------:R-:W-:Y:S01]  /*e530*/  @!P1 IMAD.IADD R4, R4, 0x1, -R28 ;  /* 0x0000000104049824 */ /* 0x000fe200078e0a1c */
[----:B------:R-:W-:Y:S02]  /*e540*/  ISETP.GE.AND P1, PT, R20, RZ, PT ;  /* 0x000000ff1400720c */ /* 0x000fe40003f26270 */
[----:B------:R-:W4:Y:S01]  /*e550*/  LDL.LU R20, [R1+0x358] ;  /* 0x0003580001147983 */ /* 0x000f220000300800 */
[----:B------:R-:W-:Y:S01]  /*e560*/  ISETP.GT.U32.AND P4, PT, R28, R0, PT ;  /* 0x000000001c00720c */ /* 0x000fe20003f84070 */
[----:B0-----:R-:W-:-:S04]  /*e570*/  IMAD.MOV.U32 R8, RZ, RZ, R4 ;  /* 0x000000ffff087224 */ /* 0x001fc800078e0004 */
[----:B------:R-:W-:-:S05]  /*e580*/  @!P6 IMAD.MOV R8, RZ, RZ, -R8 ;  /* 0x000000ffff08e224 */ /* 0x000fca00078e0a08 */
[----:B------:R0:W-:Y:S03]  /*e590*/  STL [R1+0x16c], R8 ;  /* 0x00016c0801007387 */ /* 0x0001e60000100800 */
[----:B------:R-:W-:-:S04]  /*e5a0*/  @!P4 IMAD.IADD R0, R0, 0x1, -R28 ;  /* 0x000000010000c824 */ /* 0x000fc800078e0a1c */
[----:B0-----:R-:W-:-:S04]  /*e5b0*/  IMAD.MOV.U32 R8, RZ, RZ, R0 ;  /* 0x000000ffff087224 */ /* 0x001fc800078e0000 */
[----:B------:R-:W-:-:S05]  /*e5c0*/  @!P0 IMAD.MOV R8, RZ, RZ, -R8 ;  /* 0x000000ffff088224 */ /* 0x000fca00078e0a08 */
[----:B------:R0:W-:Y:S01]  /*e5d0*/  STL [R1+0x17c], R8 ;  /* 0x00017c0801007387 */ /* 0x0001e20000100800 */
[----:B------:R-:W-:Y:S02]  /*e5e0*/  ISETP.GT.U32.AND P3, PT, R28, R2, PT ;  /* 0x000000021c00720c */ /* 0x000fe40003f64070 */
[----:B-----5:R-:W-:Y:S02]  /*e5f0*/  IABS R12, R29 ;  /* 0x0000001d000c7213 */ /* 0x020fe40000000000 */
[----:B------:R-:W-:Y:S02]  /*e600*/  ISETP.GE.AND P0, PT, R29, RZ, PT ;  /* 0x000000ff1d00720c */ /* 0x000fe40003f06270 */
[----:B------:R-:W5:Y:S04]  /*e610*/  LDL.LU R29, [R1+0x364] ;  /* 0x00036400011d7983 */ /* 0x000f680000300800 */
[----:B------:R-:W5:Y:S01]  /*e620*/  LDL.LU R17, [R1+0x374] ;  /* 0x0003740001117983 */ /* 0x000f620000300800 */
[----:B--2---:R-:W-:-:S02]  /*e630*/  ISETP.GE.AND P4, PT, R27, RZ, PT ;  /* 0x000000ff1b00720c */ /* 0x004fc40003f86270 */
[----:B------:R-:W-:Y:S01]  /*e640*/  IABS R4, R27 ;  /* 0x0000001b00047213 */ /* 0x000fe20000000000 */
[----:B------:R-:W2:Y:S04]  /*e650*/  LDL.LU R16, [R1+0x378] ;  /* 0x0003780001107983 */ /* 0x000ea80000300800 */
[----:B------:R-:W2:Y:S01]  /*e660*/  LDL.LU R27, [R1+0x37c] ;  /* 0x00037c00011b7983 */ /* 0x000ea20000300800 */
[----:B------:R-:W-:Y:S02]  /*e670*/  @!P3 IMAD.IADD R2, R2, 0x1, -R28 ;  /* 0x000000010202b824 */ /* 0x000fe400078e0a1c */
[C---:B------:R-:W-:Y:S02]  /*e680*/  IMAD R7, R28.reuse, R6, R7 ;  /* 0x000000061c077224 */ /* 0x040fe400078e0207 */
[----:B------:R-:W-:Y:S01]  /*e690*/  IMAD.HI.U32 R6, R15, R5, RZ ;  /* 0x000000050f067227 */ /* 0x000fe200078e00ff */
[----:B------:R-:W-:-:S02]  /*e6a0*/  ISETP.GT.U32.AND P6, PT, R28, R2, PT ;  /* 0x000000021c00720c */ /* 0x000fc40003fc4070 */
[C---:B------:R-:W-:Y:S01]  /*e6b0*/  ISETP.GT.U32.AND P3, PT, R28.reuse, R7, PT ;  /* 0x000000071c00720c */ /* 0x040fe20003f64070 */
[----:B------:R-:W-:Y:S02]  /*e6c0*/  IMAD.MOV R6, RZ, RZ, -R6 ;  /* 0x000000ffff067224 */ /* 0x000fe400078e0a06 */
[----:B------:R-:W-:Y:S02]  /*e6d0*/  IMAD.MOV.U32 R0, RZ, RZ, R4 ;  /* 0x000000ffff007224 */ /* 0x000fe400078e0004 */
[----:B------:R-:W-:-:S06]  /*e6e0*/  IMAD R4, R28, R6, R5 ;  /* 0x000000061c047224 */ /* 0x000fcc00078e0205 */
[--C-:B------:R-:W-:Y:S01]  /*e6f0*/  @!P6 IMAD.IADD R2, R2, 0x1, -R28.reuse ;  /* 0x000000010202e824 */ /* 0x100fe200078e0a1c */
[----:B------:R-:W-:Y:S01]  /*e700*/  ISETP.GT.U32.AND P6, PT, R28, R4, PT ;  /* 0x000000041c00720c */ /* 0x000fe20003fc4070 */
[----:B------:R-:W-:-:S05]  /*e710*/  @!P3 IMAD.IADD R7, R7, 0x1, -R28 ;  /* 0x000000010707b824 */ /* 0x000fca00078e0a1c */
[----:B------:R-:W-:Y:S02]  /*e720*/  ISETP.GT.U32.AND P3, PT, R28, R7, PT ;  /* 0x000000071c00720c */ /* 0x000fe40003f64070 */
[----:B------:R-:W-:Y:S01]  /*e730*/  ISETP.GE.AND P2, PT, R22, RZ, PT ;  /* 0x000000ff1600720c */ /* 0x000fe20003f46270 */
[----:B------:R-:W-:-:S04]  /*e740*/  IMAD.HI.U32 R6, R15, R0, RZ ;  /* 0x000000000f067227 */ /* 0x000fc800078e00ff */
[----:B------:R-:W-:Y:S02]  /*e750*/  @!P6 IMAD.IADD R4, R4, 0x1, -R28 ;  /* 0x000000010404e824 */ /* 0x000fe400078e0a1c */
[----:B------:R-:W-:Y:S02]  /*e760*/  IMAD.MOV R6, RZ, RZ, -R6 ;  /* 0x000000ffff067224 */ /* 0x000fe400078e0a06 */
[----:B------:R-:W-:Y:S01]  /*e770*/  IMAD.HI.U32 R13, R15, R12, RZ ;  /* 0x0000000c0f0d7227 */ /* 0x000fe200078e00ff */
[----:B------:R-:W-:-:S03]  /*e780*/  ISETP.GT.U32.AND P6, PT, R28, R4, PT ;  /* 0x000000041c00720c */ /* 0x000fc60003fc4070 */
[----:B------:R-:W-:Y:S02]  /*e790*/  @!P3 IMAD.IADD R7, R7, 0x1, -R28 ;  /* 0x000000010707b824 */ /* 0x000fe400078e0a1c */
[----:B------:R-:W-:Y:S02]  /*e7a0*/  IMAD.MOV.U32 R14, RZ, RZ, R2 ;  /* 0x000000ffff0e7224 */ /* 0x000fe400078e0002 */
[----:B------:R-:W-:Y:S02]  /*e7b0*/  IMAD.MOV.U32 R11, RZ, RZ, R7 ;  /* 0x000000ffff0b7224 */ /* 0x000fe400078e0007 */
[----:B------:R-:W-:Y:S02]  /*e7c0*/  IMAD R0, R28, R6, R0 ;  /* 0x000000061c007224 */ /* 0x000fe400078e0200 */
[----:B------:R-:W-:Y:S01]  /*e7d0*/  IMAD.MOV R13, RZ, RZ, -R13 ;  /* 0x000000ffff0d7224 */ /* 0x000fe200078e0a0d */
[----:B---3--:R-:W-:Y:S01]  /*e7e0*/  IABS R5, R21 ;  /* 0x0000001500057213 */ /* 0x008fe20000000000 */
[----:B------:R-:W-:-:S02]  /*e7f0*/  @!P2 IMAD.MOV R14, RZ, RZ, -R14 ;  /* 0x000000ffff0ea224 */ /* 0x000fc400078e0a0e */
[----:B------:R-:W-:Y:S01]  /*e800*/  @!P5 IMAD.MOV R11, RZ, RZ, -R11 ;  /* 0x000000ffff0bd224 */ /* 0x000fe200078e0a0b */
[C---:B------:R-:W-:Y:S01]  /*e810*/  ISETP.GT.U32.AND P3, PT, R28.reuse, R0, PT ;  /* 0x000000001c00720c */ /* 0x040fe20003f64070 */
[C---:B------:R-:W-:Y:S01]  /*e820*/  IMAD R12, R28.reuse, R13, R12 ;  /* 0x0000000d1c0c7224 */ /* 0x040fe200078e020c */
[----:B------:R-:W-:Y:S01]  /*e830*/  STL [R1+0x170], R14 ;  /* 0x0001700e01007387 */ /* 0x000fe20000100800 */
[----:B----4-:R-:W-:Y:S01]  /*e840*/  IABS R10, R24 ;  /* 0x00000018000a7213 */ /* 0x010fe20000000000 */
[----:B0-----:R-:W-:Y:S02]  /*e850*/  IMAD.HI.U32 R8, R15, R5, RZ ;  /* 0x000000050f087227 */ /* 0x001fe400078e00ff */
[----:B------:R0:W-:Y:S01]  /*e860*/  STL [R1+0x178], R11 ;  /* 0x0001780b01007387 */ /* 0x0001e20000100800 */
[----:B------:R-:W-:Y:S01]  /*e870*/  ISETP.GT.U32.AND P2, PT, R28, R12, PT ;  /* 0x0000000c1c00720c */ /* 0x000fe20003f44070 */
[----:B------:R-:W-:Y:S01]  /*e880*/  @!P6 IMAD.IADD R4, R4, 0x1, -R28 ;  /* 0x000000010404e824 */ /* 0x000fe200078e0a1c */
[----:B------:R-:W-:Y:S01]  /*e890*/  ISETP.GE.AND P6, PT, R24, RZ, PT ;  /* 0x000000ff1800720c */ /* 0x000fe20003fc6270 */
[----:B------:R-:W3:Y:S01]  /*e8a0*/  LDL.LU R23, [R1+0x388] ;  /* 0x0003880001177983 */ /* 0x000ee20000300800 */
[----:B------:R-:W-:-:S03]  /*e8b0*/  IMAD.MOV R8, RZ, RZ, -R8 ;  /* 0x000000ffff087224 */ /* 0x000fc600078e0a08 */
[----:B------:R-:W4:Y:S01]  /*e8c0*/  LDL.LU R24, [R1+0x38c] ;  /* 0x00038c0001187983 */ /* 0x000f220000300800 */
[----:B------:R-:W-:Y:S01]  /*e8d0*/  IMAD.HI.U32 R9, R15, R10, RZ ;  /* 0x0000000a0f097227 */ /* 0x000fe200078e00ff */
[----:B------:R-:W-:-:S03]  /*e8e0*/  IABS R6, R20 ;  /* 0x0000001400067213 */ /* 0x000fc60000000000 */
[----:B------:R-:W-:Y:S02]  /*e8f0*/  IMAD R5, R28, R8, R5 ;  /* 0x000000081c057224 */ /* 0x000fe400078e0205 */
[----:B------:R-:W-:Y:S02]  /*e900*/  IMAD.MOV R9, RZ, RZ, -R9 ;  /* 0x000000ffff097224 */ /* 0x000fe400078e0a09 */
[----:B------:R-:W-:Y:S01]  /*e910*/  @!P3 IMAD.IADD R0, R0, 0x1, -R28 ;  /* 0x000000010000b824 */ /* 0x000fe200078e0a1c */
[C---:B------:R-:W-:Y:S01]  /*e920*/  ISETP.GT.U32.AND P3, PT, R28.reuse, R5, PT ;  /* 0x000000051c00720c */ /* 0x040fe20003f64070 */
[----:B------:R-:W-:Y:S02]  /*e930*/  IMAD R10, R28, R9, R10 ;  /* 0x000000091c0a7224 */ /* 0x000fe400078e020a */
[----:B------:R-:W-:Y:S01]  /*e940*/  @!P2 IMAD.IADD R12, R12, 0x1, -R28 ;  /* 0x000000010c0ca824 */ /* 0x000fe200078e0a1c */
[C---:B------:R-:W-:Y:S01]  /*e950*/  ISETP.GT.U32.AND P2, PT, R28.reuse, R0, PT ;  /* 0x000000001c00720c */ /* 0x040fe20003f44070 */
[----:B------:R-:W-:Y:S01]  /*e960*/  IMAD.HI.U32 R2, R15, R6, RZ ;  /* 0x000000060f027227 */ /* 0x000fe200078e00ff */
[----:B------:R-:W-:-:S03]  /*e970*/  ISETP.GT.U32.AND P5, PT, R28, R10, PT ;  /* 0x0000000a1c00720c */ /* 0x000fc60003fa4070 */
[----:B------:R-:W-:Y:S02]  /*e980*/  IMAD.MOV R2, RZ, RZ, -R2 ;  /* 0x000000ffff027224 */ /* 0x000fe400078e0a02 */
[----:B0-----:R-:W-:Y:S02]  /*e990*/  IMAD.MOV.U32 R11, RZ, RZ, R4 ;  /* 0x000000ffff0b7224 */ /* 0x001fe400078e0004 */
[----:B------:R-:W-:Y:S02]  /*e9a0*/  IMAD R6, R28, R2, R6 ;  /* 0x000000021c067224 */ /* 0x000fe400078e0206 */
[--C-:B------:R-:W-:Y:S02]  /*e9b0*/  @!P3 IMAD.IADD R5, R5, 0x1, -R28.reuse ;  /* 0x000000010505b824 */ /* 0x100fe400078e0a1c */
[----:B------:R-:W-:Y:S02]  /*e9c0*/  @!P1 IMAD.MOV R11, RZ, RZ, -R11 ;  /* 0x000000ffff0b9224 */ /* 0x000fe400078e0a0b */
[--C-:B------:R-:W-:Y:S01]  /*e9d0*/  @!P2 IMAD.IADD R0, R0, 0x1, -R28.reuse ;  /* 0x000000010000a824 */ /* 0x100fe200078e0a1c */
[----:B------:R-:W-:Y:S01]  /*e9e0*/  ISETP.GT.U32.AND P2, PT, R28, R6, PT ;  /* 0x000000061c00720c */ /* 0x000fe20003f44070 */
[----:B------:R-:W-:Y:S01]  /*e9f0*/  @!P5 IMAD.IADD R10, R10, 0x1, -R28 ;  /* 0x000000010a0ad824 */ /* 0x000fe200078e0a1c */
[----:B------:R0:W-:Y:S01]  /*ea00*/  STL [R1+0x174], R11 ;  /* 0x0001740b01007387 */ /* 0x0001e20000100800 */
[----:B------:R-:W-:-:S02]  /*ea10*/  ISETP.GT.U32.AND P1, PT, R28, R5, PT ;  /* 0x000000051c00720c */ /* 0x000fc40003f24070 */
[----:B------:R-:W-:Y:S01]  /*ea20*/  ISETP.GT.U32.AND P5, PT, R28, R12, PT ;  /* 0x0000000c1c00720c */ /* 0x000fe20003fa4070 */
[----:B------:R-:W3:Y:S01]  /*ea30*/  LDL.LU R22, [R1+0x394] ;  /* 0x0003940001167983 */ /* 0x000ee20000300800 */
[----:B------:R-:W-:-:S04]  /*ea40*/  IMAD.MOV.U32 R18, RZ, RZ, R0 ;  /* 0x000000ffff127224 */ /* 0x000fc800078e0000 */
[----:B------:R-:W-:Y:S02]  /*ea50*/  @!P4 IMAD.MOV R18, RZ, RZ, -R18 ;  /* 0x000000ffff12c224 */ /* 0x000fe400078e0a12 */
[----:B------:R-:W-:-:S03]  /*ea60*/  @!P2 IMAD.IADD R6, R6, 0x1, -R28 ;  /* 0x000000010606a824 */ /* 0x000fc600078e0a1c */
[--C-:B------:R-:W-:Y:S01]  /*ea70*/  @!P1 IMAD.IADD R5, R5, 0x1, -R28.reuse ;  /* 0x0000000105059824 */ /* 0x100fe200078e0a1c */
[----:B------:R-:W-:Y:S01]  /*ea80*/  STL [R1+0x158], R18 ;  /* 0x0001581201007387 */ /* 0x000fe20000100800 */
[----:B------:R-:W-:Y:S01]  /*ea90*/  @!P5 IMAD.IADD R12, R12, 0x1, -R28 ;  /* 0x000000010c0cd824 */ /* 0x000fe200078e0a1c */
[----:B------:R-:W-:Y:S02]  /*eaa0*/  ISETP.GE.AND P1, PT, R20, RZ, PT ;  /* 0x000000ff1400720c */ /* 0x000fe40003f26270 */
[----:B------:R-:W-:Y:S02]  /*eab0*/  ISETP.GE.AND P5, PT, R21, RZ, PT ;  /* 0x000000ff1500720c */ /* 0x000fe40003fa6270 */
[----:B------:R-:W-:Y:S01]  /*eac0*/  ISETP.GT.U32.AND P3, PT, R28, R10, PT ;  /* 0x0000000a1c00720c */ /* 0x000fe20003f64070 */
[----:B0-----:R-:W-:-:S04]  /*ead0*/  IMAD.MOV.U32 R11, RZ, RZ, R12 ;  /* 0x000000ffff0b7224 */ /* 0x001fc800078e000c */
[----:B------:R-:W-:-:S08]  /*eae0*/  @!P0 IMAD.MOV R11, RZ, RZ, -R11 ;  /* 0x000000ffff0b8224 */ /* 0x000fd000078e0a0b */
[----:B------:R-:W-:Y:S02]  /*eaf0*/  @!P3 IMAD.IADD R10, R10, 0x1, -R28 ;  /* 0x000000010a0ab824 */ /* 0x000fe400078e0a1c */
[----:B------:R-:W-:Y:S01]  /*eb00*/  @!P5 IMAD.MOV R5, RZ, RZ, -R5 ;  /* 0x000000ffff05d224 */ /* 0x000fe200078e0a05 */
[----:B-----5:R-:W-:Y:S02]  /*eb10*/  IABS R9, R29 ;  /* 0x0000001d00097213 */ /* 0x020fe40000000000 */
[----:B------:R-:W-:Y:S01]  /*eb20*/  ISETP.GE.AND P2, PT, R29, RZ, PT ;  /* 0x000000ff1d00720c */ /* 0x000fe20003f46270 */
[----:B------:R-:W-:Y:S02]  /*eb30*/  IMAD.MOV.U32 R29, RZ, RZ, R25 ;  /* 0x000000ffff1d7224 */ /* 0x000fe400078e0019 */
[----:B------:R-:W5:Y:S04]  /*eb40*/  LDL.LU R25, [R1+0x398] ;  /* 0x0003980001197983 */ /* 0x000f680000300800 */
[----:B------:R-:W5:Y:S04]  /*eb50*/  LDL.LU R20, [R1+0x39c] ;  /* 0x00039c0001147983 */ /* 0x000f680000300800 */
[----:B------:R-:W5:Y:S01]  /*eb60*/  LDL.LU R21, [R1+0x3a0] ;  /* 0x0003a00001157983 */ /* 0x000f620000300800 */
[----:B------:R-:W-:-:S05]  /*eb70*/  IABS R8, R17 ;  /* 0x0000001100087213 */ /* 0x000fca0000000000 */
[----:B------:R-:W-:-:S04]  /*eb80*/  IMAD.HI.U32 R14, R15, R8, RZ ;  /* 0x000000080f0e7227 */ /* 0x000fc800078e00ff */
[----:B------:R-:W-:-:S04]  /*eb90*/  IMAD.MOV R14, RZ, RZ, -R14 ;  /* 0x000000ffff0e7224 */ /* 0x000fc800078e0a0e */
[C---:B------:R-:W-:Y:S01]  /*eba0*/  IMAD R8, R28.reuse, R14, R8 ;  /* 0x0000000e1c087224 */ /* 0x040fe200078e0208 */
[----:B------:R0:W-:Y:S04]  /*ebb0*/  STL [R1+0x15c], R11 ;  /* 0x00015c0b01007387 */ /* 0x0001e80000100800 */
[----:B------:R-:W-:Y:S01]  /*ebc0*/  ISETP.GT.U32.AND P4, PT, R28, R8, PT ;  /* 0x000000081c00720c */ /* 0x000fe20003f84070 */
[----:B0-----:R-:W-:-:S04]  /*ebd0*/  IMAD.MOV.U32 R11, RZ, RZ, R10 ;  /* 0x000000ffff0b7224 */ /* 0x001fc800078e000a */
[----:B------:R-:W-:Y:S01]  /*ebe0*/  @!P6 IMAD.MOV R11, RZ, RZ, -R11 ;  /* 0x000000ffff0be224 */ /* 0x000fe200078e0a0b */
[----:B--2---:R-:W-:-:S07]  /*ebf0*/  IABS R7, R27 ;  /* 0x0000001b00077213 */ /* 0x004fce0000000000 */
[----:B------:R-:W-:Y:S01]  /*ec00*/  @!P4 IMAD.IADD R8, R8, 0x1, -R28 ;  /* 0x000000010808c824 */ /* 0x000fe200078e0a1c */
[----:B------:R-:W-:Y:S01]  /*ec10*/  ISETP.GE.AND P4, PT, R27, RZ, PT ;  /* 0x000000ff1b00720c */ /* 0x000fe20003f86270 */
[----:B------:R-:W-:Y:S04]  /*ec20*/  STL [R1+0x160], R11 ;  /* 0x0001600b01007387 */ /* 0x000fe80000100800 */
[----:B------:R0:W-:Y:S04]  /*ec30*/  STL [R1+0x168], R5 ;  /* 0x0001680501007387 */ /* 0x0001e80000100800 */
[----:B------:R-:W2:Y:S01]  /*ec40*/  LDL.LU R27, [R1+0x3a4] ;  /* 0x0003a400011b7983 */ /* 0x000ea20000300800 */
[----:B------:R-:W-:-:S04]  /*ec50*/  IMAD.HI.U32 R4, R15, R9, RZ ;  /* 0x000000090f047227 */ /* 0x000fc800078e00ff */
[----:B------:R-:W-:-:S04]  /*ec60*/  IMAD.MOV R4, RZ, RZ, -R4 ;  /* 0x000000ffff047224 */ /* 0x000fc800078e0a04 */
[----:B------:R-:W-:-:S05]  /*ec70*/  IMAD R9, R28, R4, R9 ;  /* 0x000000041c097224 */ /* 0x000fca00078e0209 */
[----:B------:R-:W-:Y:S02]  /*ec80*/  ISETP.GT.U32.AND P3, PT, R28, R9, PT ;  /* 0x000000091c00720c */ /* 0x000fe40003f64070 */
[----:B------:R-:W-:Y:S01]  /*ec90*/  IABS R2, R16 ;  /* 0x0000001000027213 */ /* 0x000fe20000000000 */
[----:B------:R-:W-:-:S04]  /*eca0*/  IMAD.HI.U32 R4, R15, R7, RZ ;  /* 0x000000070f047227 */ /* 0x000fc800078e00ff */
[----:B------:R-:W-:-:S04]  /*ecb0*/  IMAD.HI.U32 R13, R15, R2, RZ ;  /* 0x000000020f0d7227 */ /* 0x000fc800078e00ff */
[----:B------:R-:W-:Y:S02]  /*ecc0*/  IMAD.MOV R13, RZ, RZ, -R13 ;  /* 0x000000ffff0d7224 */ /* 0x000fe400078e0a0d */
[----:B------:R-:W-:Y:S01]  /*ecd0*/  @!P3 IMAD.IADD R9, R9, 0x1, -R28 ;  /* 0x000000010909b824 */ /* 0x000fe200078e0a1c */
[C---:B------:R-:W-:Y:S01]  /*ece0*/  ISETP.GT.U32.AND P3, PT, R28.reuse, R6, PT ;  /* 0x000000061c00720c */ /* 0x040fe20003f64070 */
[----:B------:R-:W-:Y:S02]  /*ecf0*/  IMAD.MOV R4, RZ, RZ, -R4 ;  /* 0x000000ffff047224 */ /* 0x000fe400078e0a04 */
[C---:B------:R-:W-:Y:S02]  /*ed00*/  IMAD R2, R28.reuse, R13, R2 ;  /* 0x0000000d1c027224 */ /* 0x040fe400078e0202 */
[----:B------:R-:W-:-:S03]  /*ed10*/  IMAD R7, R28, R4, R7 ;  /* 0x000000041c077224 */ /* 0x000fc600078e0207 */
[----:B------:R-:W-:-:S05]  /*ed20*/  ISETP.GT.U32.AND P6, PT, R28, R2, PT ;  /* 0x000000021c00720c */ /* 0x000fca0003fc4070 */
[----:B------:R-:W-:Y:S01]  /*ed30*/  @!P3 IMAD.IADD R6, R6, 0x1, -R28 ;  /* 0x000000010606b824 */ /* 0x000fe200078e0a1c */
[----:B------:R-:W-:Y:S02]  /*ed40*/  ISETP.GT.U32.AND P3, PT, R28, R7, PT ;  /* 0x000000071c00720c */ /* 0x000fe40003f64070 */
[----:B----4-:R-:W-:-:S05]  /*ed50*/  IABS R0, R24 ;  /* 0x0000001800007213 */ /* 0x010fca0000000000 */
[----:B------:R-:W-:Y:S02]  /*ed60*/  @!P6 IMAD.IADD R2, R2, 0x1, -R28 ;  /* 0x000000010202e824 */ /* 0x000fe400078e0a1c */
[----:B0-----:R-:W-:-:S04]  /*ed70*/  IMAD.HI.U32 R5, R15, R0, RZ ;  /* 0x000000000f057227 */ /* 0x001fc800078e00ff */
[----:B------:R-:W-:Y:S01]  /*ed80*/  @!P3 IMAD.IADD R7, R7, 0x1, -R28 ;  /* 0x000000010707b824 */ /* 0x000fe200078e0a1c */
[----:B------:R-:W-:Y:S01]  /*ed90*/  ISETP.GT.U32.AND P3, PT, R28, R2, PT ;  /* 0x000000021c00720c */ /* 0x000fe20003f64070 */
[----:B------:R-:W-:Y:S01]  /*eda0*/  IMAD.MOV R5, RZ, RZ, -R5 ;  /* 0x000000ffff057224 */ /* 0x000fe200078e0a05 */
[----:B---3--:R-:W-:-:S03]  /*edb0*/  IABS R4, R23 ;  /* 0x0000001700047213 */ /* 0x008fc60000000000 */
[C---:B------:R-:W-:Y:S01]  /*edc0*/  IMAD R0, R28.reuse, R5, R0 ;  /* 0x000000051c007224 */ /* 0x040fe200078e0200 */
[----:B------:R-:W-:Y:S01]  /*edd0*/  ISETP.GT.U32.AND P6, PT, R28, R8, PT ;  /* 0x000000081c00720c */ /* 0x000fe20003fc4070 */
[----:B------:R-:W-:-:S06]  /*ede0*/  IMAD.HI.U32 R10, R15, R4, RZ ;  /* 0x000000040f0a7227 */ /* 0x000fcc00078e00ff */
[----:B------:R-:W-:Y:S01]  /*edf0*/  @!P3 IMAD.IADD R2, R2, 0x1, -R28 ;  /* 0x000000010202b824 */ /* 0x000fe200078e0a1c */
[C---:B------:R-:W-:Y:S01]  /*ee00*/  ISETP.GT.U32.AND P3, PT, R28.reuse, R0, PT ;  /* 0x000000001c00720c */ /* 0x040fe20003f64070 */
[----:B------:R-:W-:Y:S02]  /*ee10*/  IMAD.MOV R10, RZ, RZ, -R10 ;  /* 0x000000ffff0a7224 */ /* 0x000fe400078e0a0a */
[----:B------:R-:W-:Y:S02]  /*ee20*/  IMAD.MOV.U32 R11, RZ, RZ, R6 ;  /* 0x000000ffff0b7224 */ /* 0x000fe400078e0006 */
[----:B------:R-:W-:Y:S02]  /*ee30*/  IMAD R4, R28, R10, R4 ;  /* 0x0000000a1c047224 */ /* 0x000fe400078e0204 */
[----:B------:R-:W-:Y:S01]  /*ee40*/  @!P1 IMAD.MOV R11, RZ, RZ, -R11 ;  /* 0x000000ffff0b9224 */ /* 0x000fe200078e0a0b */
[----:B------:R-:W-:Y:S01]  /*ee50*/  IABS R6, R22 ;  /* 0x0000001600067213 */ /* 0x000fe20000000000 */
[----:B------:R-:W-:Y:S01]  /*ee60*/  @!P6 IMAD.IADD R8, R8, 0x1, -R28 ;  /* 0x000000010808e824 */ /* 0x000fe200078e0a1c */
[----:B------:R-:W-:-:S02]  /*ee70*/  ISETP.GT.U32.AND P0, PT, R28, R9, PT ;  /* 0x000000091c00720c */ /* 0x000fc40003f04070 */
[----:B------:R-:W-:Y:S01]  /*ee80*/  ISETP.GT.U32.AND P6, PT, R28, R4, PT ;  /* 0x000000041c00720c */ /* 0x000fe20003fc4070 */
[----:B------:R-:W-:Y:S01]  /*ee90*/  @!P3 IMAD.IADD R0, R0, 0x1, -R28 ;  /* 0x000000010000b824 */ /* 0x000fe200078e0a1c */
[----:B------:R-:W-:Y:S01]  /*eea0*/  STL [R1+0x164], R11 ;  /* 0x0001640b01007387 */ /* 0x000fe20000100800 */
[----:B------:R-:W-:Y:S01]  /*eeb0*/  ISETP.GE.AND P3, PT, R24, RZ, PT ;  /* 0x000000ff1800720c */ /* 0x000fe20003f66270 */
[----:B------:R-:W-:Y:S02]  /*eec0*/  IMAD.HI.U32 R14, R15, R6, RZ ;  /* 0x000000060f0e7227 */ /* 0x000fe400078e00ff */
[----:B------:R-:W3:Y:S01]  /*eed0*/  LDL.LU R24, [R1+0x3ac] ;  /* 0x0003ac0001187983 */ /* 0x000ee20000300800 */
[----:B------:R-:W-:Y:S01]  /*eee0*/  ISETP.GE.AND P5, PT, R17, RZ, PT ;  /* 0x000000ff1100720c */ /* 0x000fe20003fa6270 */
[----:B------:R-:W-:Y:S01]  /*eef0*/  IMAD.MOV R14, RZ, RZ, -R14 ;  /* 0x000000ffff0e7224 */ /* 0x000fe200078e0a0e */
[----:B------:R-:W-:Y:S02]  /*ef00*/  ISETP.GT.U32.AND P1, PT, R28, R7, PT ;  /* 0x000000071c00720c */ /* 0x000fe40003f24070 */
[----:B------:R-:W-:-:S02]  /*ef10*/  @!P0 IMAD.IADD R9, R9, 0x1, -R28 ;  /* 0x0000000109098824 */ /* 0x000fc400078e0a1c */
[----:B------:R-:W-:Y:S02]  /*ef20*/  IMAD R6, R28, R14, R6 ;  /* 0x0000000e1c067224 */ /* 0x000fe400078e0206 */
[----:B------:R-:W-:Y:S01]  /*ef30*/  @!P6 IMAD.IADD R4, R4, 0x1, -R28 ;  /* 0x000000010404e824 */ /* 0x000fe200078e0a1c */
[----:B------:R-:W-:Y:S01]  /*ef40*/  ISETP.GE.AND P0, PT, R16, RZ, PT ;  /* 0x000000ff1000720c */ /* 0x000fe20003f06270 */
[----:B------:R-:W-:Y:S01]  /*ef50*/  @!P2 IMAD.MOV R9, RZ, RZ, -R9 ;  /* 0x000000ffff09a224 */ /* 0x000fe200078e0a09 */
[C---:B------:R-:W-:Y:S02]  /*ef60*/  ISETP.GT.U32.AND P6, PT, R28.reuse, R6, PT ;  /* 0x000000061c00720c */ /* 0x040fe40003fc4070 */
[C---:B------:R-:W-:Y:S01]  /*ef70*/  ISETP.GT.U32.AND P2, PT, R28.reuse, R4, PT ;  /* 0x000000041c00720c */ /* 0x040fe20003f44070 */
[----:B------:R-:W-:Y:S02]  /*ef80*/  @!P5 IMAD.MOV R8, RZ, RZ, -R8 ;  /* 0x000000ffff08d224 */ /* 0x000fe400078e0a08 */
[----:B------:R-:W-:Y:S01]  /*ef90*/  @!P1 IMAD.IADD R7, R7, 0x1, -R28 ;  /* 0x0000000107079824 */ /* 0x000fe200078e0a1c */
[----:B------:R-:W-:Y:S04]  /*efa0*/  STL [R1+0x154], R9 ;  /* 0x0001540901007387 */ /* 0x000fe80000100800 */
[----:B------:R0:W-:Y:S01]  /*efb0*/  STL [R1+0x150], R8 ;  /* 0x0001500801007387 */ /* 0x0001e20000100800 */
[----:B------:R-:W-:-:S02]  /*efc0*/  ISETP.GT.U32.AND P5, PT, R28, R0, PT ;  /* 0x000000001c00720c */ /* 0x000fc40003fa4070 */
[--C-:B------:R-:W-:Y:S02]  /*efd0*/  @!P6 IMAD.IADD R6, R6, 0x1, -R28.reuse ;  /* 0x000000010606e824 */ /* 0x100fe400078e0a1c */
[----:B------:R-:W-:Y:S02]  /*efe0*/  @!P2 IMAD.IADD R4, R4, 0x1, -R28 ;  /* 0x000000010404a824 */ /* 0x000fe400078e0a1c */
[----:B0-----:R-:W-:-:S04]  /*eff0*/  IMAD.MOV.U32 R8, RZ, RZ, R7 ;  /* 0x000000ffff087224 */ /* 0x001fc800078e0007 */
[----:B------:R-:W-:Y:S01]  /*f000*/  @!P4 IMAD.MOV R8, RZ, RZ, -R8 ;  /* 0x000000ffff08c224 */ /* 0x000fe200078e0a08 */
[----:B------:R-:W-:Y:S01]  /*f010*/  ISETP.GE.AND P1, PT, R23, RZ, PT ;  /* 0x000000ff1700720c */ /* 0x000fe20003f26270 */
[----:B------:R-:W-:Y:S01]  /*f020*/  @!P0 IMAD.MOV R2, RZ, RZ, -R2 ;  /* 0x000000ffff028224 */ /* 0x000fe200078e0a02 */
[----:B------:R-:W-:Y:S01]  /*f030*/  ISETP.GT.U32.AND P6, PT, R28, R6, PT ;  /* 0x000000061c00720c */ /* 0x000fe20003fc4070 */
[----:B------:R-:W-:Y:S01]  /*f040*/  @!P5 IMAD.IADD R0, R0, 0x1, -R28 ;  /* 0x000000010000d824 */ /* 0x000fe200078e0a1c */
[----:B------:R-:W-:Y:S02]  /*f050*/  ISETP.GE.AND P5, PT, R22, RZ, PT ;  /* 0x000000ff1600720c */ /* 0x000fe40003fa6270 */
[----:B------:R-:W-:Y:S04]  /*f060*/  STL [R1+0x14c], R2 ;  /* 0x00014c0201007387 */ /* 0x000fe80000100800 */
[----:B------:R-:W-:Y:S03]  /*f070*/  STL [R1+0x144], R8 ;  /* 0x0001440801007387 */ /* 0x000fe60000100800 */
[----:B------:R-:W-:-:S02]  /*f080*/  @!P1 IMAD.MOV R4, RZ, RZ, -R4 ;  /* 0x000000ffff049224 */ /* 0x000fc400078e0a04 */
[----:B------:R-:W-:Y:S02]  /*f090*/  @!P6 IMAD.IADD R6, R6, 0x1, -R28 ;  /* 0x000000010606e824 */ /* 0x000fe400078e0a1c */
[----:B------:R-:W-:Y:S01]  /*f0a0*/  @!P3 IMAD.MOV R0, RZ, RZ, -R0 ;  /* 0x000000ffff00b224 */ /* 0x000fe200078e0a00 */
[----:B-----5:R-:W-:Y:S02]  /*f0b0*/  IABS R10, R20 ;  /* 0x00000014000a7213 */ /* 0x020fe40000000000 */
[----:B------:R-:W-:-:S03]  /*f0c0*/  IABS R5, R21 ;  /* 0x0000001500057213 */ /* 0x000fc60000000000 */
[----:B------:R-:W-:Y:S01]  /*f0d0*/  IMAD.HI.U32 R16, R15, R10, RZ ;  /* 0x0000000a0f107227 */ /* 0x000fe200078e00ff */
[----:B------:R-:W-:-:S03]  /*f0e0*/  IABS R13, R25 ;  /* 0x00000019000d7213 */ /* 0x000fc60000000000 */
[----:B------:R-:W-:-:S04]  /*f0f0*/  IMAD.HI.U32 R14, R15, R5, RZ ;  /* 0x000000050f0e7227 */ /* 0x000fc800078e00ff */
[----:B------:R-:W-:Y:S02]  /*f100*/  IMAD.MOV R16, RZ, RZ, -R16 ;  /* 0x000000ffff107224 */ /* 0x000fe400078e0a10 */
[----:B------:R-:W-:Y:S02]  /*f110*/  IMAD.MOV R14, RZ, RZ, -R14 ;  /* 0x000000ffff0e7224 */ /* 0x000fe400078e0a0e */
[----:B------:R-:W-:-:S04]  /*f120*/  IMAD.HI.U32 R12, R15, R13, RZ ;  /* 0x0000000d0f0c7227 */ /* 0x000fc800078e00ff */
[C---:B------:R-:W-:Y:S02]  /*f130*/  IMAD R10, R28.reuse, R16, R10 ;  /* 0x000000101c0a7224 */ /* 0x040fe400078e020a */
[C---:B------:R-:W-:Y:S02]  /*f140*/  IMAD R5, R28.reuse, R14, R5 ;  /* 0x0000000e1c057224 */ /* 0x040fe400078e0205 */
[----:B------:R-:W-:Y:S01]  /*f150*/  IMAD.MOV R12, RZ, RZ, -R12 ;  /* 0x000000ffff0c7224 */ /* 0x000fe200078e0a0c */
[C---:B------:R-:W-:Y:S02]  /*f160*/  ISETP.GT.U32.AND P4, PT, R28.reuse, R10, PT ;  /* 0x0000000a1c00720c */ /* 0x040fe40003f84070 */
[C---:B------:R-:W-:Y:S01]  /*f170*/  ISETP.GT.U32.AND P2, PT, R28.reuse, R5, PT ;  /* 0x000000051c00720c */ /* 0x040fe20003f44070 */
[----:B------:R-:W-:-:S05]  /*f180*/  IMAD R12, R28, R12, R13 ;  /* 0x0000000c1c0c7224 */ /* 0x000fca00078e020d */
[----:B------:R-:W-:-:S05]  /*f190*/  ISETP.GT.U32.AND P0, PT, R28, R12, PT ;  /* 0x0000000c1c00720c */ /* 0x000fca0003f04070 */
[--C-:B------:R-:W-:Y:S02]  /*f1a0*/  @!P4 IMAD.IADD R10, R10, 0x1, -R28.reuse ;  /* 0x000000010a0ac824 */ /* 0x100fe400078e0a1c */
[--C-:B------:R-:W-:Y:S01]  /*f1b0*/  @!P2 IMAD.IADD R5, R5, 0x1, -R28.reuse ;  /* 0x000000010505a824 */ /* 0x100fe200078e0a1c */
[----:B------:R-:W-:Y:S02]  /*f1c0*/  ISETP.GE.AND P6, PT, R25, RZ, PT ;  /* 0x000000ff1900720c */ /* 0x000fe40003fc6270 */
[C---:B------:R-:W-:Y:S01]  /*f1d0*/  ISETP.GT.U32.AND P2, PT, R28.reuse, R10, PT ;  /* 0x0000000a1c00720c */ /* 0x040fe20003f44070 */
[----:B------:R-:W4:Y:S01]  /*f1e0*/  LDL.LU R25, [R1+0x3b0] ;  /* 0x0003b00001197983 */ /* 0x000f220000300800 */
[----:B------:R-:W-:Y:S01]  /*f1f0*/  ISETP.GT.U32.AND P1, PT, R28, R5, PT ;  /* 0x000000051c00720c */ /* 0x000fe20003f24070 */
[----:B------:R-:W-:Y:S01]  /*f200*/  @!P0 IMAD.IADD R12, R12, 0x1, -R28 ;  /* 0x000000010c0c8824 */ /* 0x000fe200078e0a1c */
[----:B------:R-:W-:Y:S02]  /*f210*/  ISETP.GE.AND P0, PT, R20, RZ, PT ;  /* 0x000000ff1400720c */ /* 0x000fe40003f06270 */
[----:B------:R-:W5:Y:S04]  /*f220*/  LDL.LU R20, [R1+0x3c0] ;  /* 0x0003c00001147983 */ /* 0x000f680000300800 */
[----:B------:R0:W-:Y:S01]  /*f230*/  STL [R1+0x140], R4 ;  /* 0x0001400401007387 */ /* 0x0001e20000100800 */
[----:B--2---:R-:W-:Y:S01]  /*f240*/  IABS R13, R27 ;  /* 0x0000001b000d7213 */ /* 0x004fe20000000000 */
[----:B0-----:R-:W-:-:S04]  /*f250*/  IMAD.MOV.U32 R4, RZ, RZ, R6 ;  /* 0x000000ffff047224 */ /* 0x001fc800078e0006 */
[----:B------:R-:W-:Y:S01]  /*f260*/  @!P5 IMAD.MOV R4, RZ, RZ, -R4 ;  /* 0x000000ffff04d224 */ /* 0x000fe200078e0a04 */
[----:B------:R0:W-:Y:S01]  /*f270*/  STL [R1+0x13c], R0 ;  /* 0x00013c0001007387 */ /* 0x0001e20000100800 */
[--C-:B------:R-:W-:Y:S01]  /*f280*/  @!P2 IMAD.IADD R10, R10, 0x1, -R28.reuse ;  /* 0x000000010a0aa824 */ /* 0x100fe200078e0a1c */
[----:B------:R-:W-:Y:S01]  /*f290*/  ISETP.GE.AND P2, PT, R27, RZ, PT ;  /* 0x000000ff1b00720c */ /* 0x000fe20003f46270 */
[----:B------:R-:W-:Y:S01]  /*f2a0*/  @!P1 IMAD.IADD R5, R5, 0x1, -R28 ;  /* 0x0000000105059824 */ /* 0x000fe200078e0a1c */
[----:B------:R-:W-:Y:S01]  /*f2b0*/  STL [R1+0x138], R4 ;  /* 0x0001380401007387 */ /* 0x000fe20000100800 */
[----:B------:R-:W-:Y:S02]  /*f2c0*/  IABS R14, R29 ;  /* 0x0000001d000e7213 */ /* 0x000fe40000000000 */
[----:B------:R-:W-:Y:S01]  /*f2d0*/  ISETP.GE.AND P1, PT, R29, RZ, PT ;  /* 0x000000ff1d00720c */ /* 0x000fe20003f26270 */
[----:B------:R-:W2:Y:S04]  /*f2e0*/  LDL.LU R27, [R1+0x3d8] ;  /* 0x0003d800011b7983 */ /* 0x000ea80000300800 */
[----:B------:R-:W2:Y:S01]  /*f2f0*/  LDL.LU R29, [R1+0x3d0] ;  /* 0x0003d000011d7983 */ /* 0x000ea20000300800 */
[----:B------:R-:W-:Y:S01]  /*f300*/  IMAD.HI.U32 R7, R15, R13, RZ ;  /* 0x0000000d0f077227 */ /* 0x000fe200078e00ff */
[----:B------:R-:W-:-:S03]  /*f310*/  ISETP.GT.U32.AND P4, PT, R28, R12, PT ;  /* 0x0000000c1c00720c */ /* 0x000fc60003f84070 */
[----:B------:R-:W-:Y:S02]  /*f320*/  IMAD.MOV R7, RZ, RZ, -R7 ;  /* 0x000000ffff077224 */ /* 0x000fe400078e0a07 */
[----:B------:R-:W-:-:S04]  /*f330*/  IMAD.HI.U32 R2, R15, R14, RZ ;  /* 0x0000000e0f027227 */ /* 0x000fc800078e00ff */
[----:B------:R-:W-:Y:S02]  /*f340*/  IMAD R7, R28, R7, R13 ;  /* 0x000000071c077224 */ /* 0x000fe400078e020d */
[----:B------:R-:W-:Y:S02]  /*f350*/  IMAD.MOV R2, RZ, RZ, -R2 ;  /* 0x000000ffff027224 */ /* 0x000fe400078e0a02 */
[----:B------:R-:W-:Y:S01]  /*f360*/  @!P4 IMAD.IADD R12, R12, 0x1, -R28 ;  /* 0x000000010c0cc824 */ /* 0x000fe200078e0a1c */
[C---:B------:R-:W-:Y:S01]  /*f370*/  ISETP.GT.U32.AND P3, PT, R28.reuse, R7, PT ;  /* 0x000000071c00720c */ /* 0x040fe20003f64070 */
[----:B------:R-:W-:Y:S02]  /*f380*/  IMAD R2, R28, R2, R14 ;  /* 0x000000021c027224 */ /* 0x000fe400078e020e */
[----:B------:R-:W-:-:S03]  /*f390*/  IMAD.MOV.U32 R6, RZ, RZ, R12 ;  /* 0x000000ffff067224 */ /* 0x000fc600078e000c */
[----:B------:R-:W-:Y:S01]  /*f3a0*/  ISETP.GT.U32.AND P4, PT, R28, R2, PT ;  /* 0x000000021c00720c */ /* 0x000fe20003f84070 */
[----:B------:R-:W-:-:S05]  /*f3b0*/  @!P6 IMAD.MOV R6, RZ, RZ, -R6 ;  /* 0x000000ffff06e224 */ /* 0x000fca00078e0a06 */
[----:B------:R1:W-:Y:S01]  /*f3c0*/  STL [R1+0x134], R6 ;  /* 0x0001340601007387 */ /* 0x0003e20000100800 */
[----:B------:R-:W-:Y:S01]  /*f3d0*/  @!P3 IMAD.IADD R7, R7, 0x1, -R28 ;  /* 0x000000010707b824 */ /* 0x000fe200078e0a1c */
[----:B---3--:R-:W-:-:S05]  /*f3e0*/  IABS R8, R24 ;  /* 0x0000001800087213 */ /* 0x008fca0000000000 */
[----:B0-----:R-:W-:-:S04]  /*f3f0*/  IMAD.HI.U32 R0, R15, R8, RZ ;  /* 0x000000080f007227 */ /* 0x001fc800078e00ff */
[----:B------:R-:W-:-:S04]  /*f400*/  IMAD.MOV R0, RZ, RZ, -R0 ;  /* 0x000000ffff007224 */ /* 0x000fc800078e0a00 */
[----:B------:R-:W-:Y:S02]  /*f410*/  IMAD R8, R28, R0, R8 ;  /* 0x000000001c087224 */ /* 0x000fe400078e0208 */
[----:B------:R-:W-:-:S04]  /*f420*/  IMAD.MOV.U32 R0, RZ, RZ, R10 ;  /* 0x000000ffff007224 */ /* 0x000fc800078e000a */
[----:B------:R-:W-:Y:S01]  /*f430*/  @!P0 IMAD.MOV R0, RZ, RZ, -R0 ;  /* 0x000000ffff008224 */ /* 0x000fe200078e0a00 */
[----:B------:R-:W-:-:S04]  /*f440*/  ISETP.GE.AND P3, PT, R24, RZ, PT ;  /* 0x000000ff1800720c */ /* 0x000fc80003f66270 */
[----:B------:R0:W-:Y:S01]  /*f450*/  STL [R1+0x4a48], R0 ;  /* 0x004a480001007387 */ /* 0x0001e20000100800 */
[----:B------:R-:W-:-:S03]  /*f460*/  @!P4 IMAD.IADD R2, R2, 0x1, -R28 ;  /* 0x000000010202c824 */ /* 0x000fc600078e0a1c */
[----:B------:R-:W3:Y:S01]  /*f470*/  LDL.LU R24, [R1+0x3d4] ;  /* 0x0003d40001187983 */ /* 0x000ee20000300800 */
[C---:B------:R-:W-:Y:S02]  /*f480*/  ISETP.GT.U32.AND P4, PT, R28.reuse, R7, PT ;  /* 0x000000071c00720c */ /* 0x040fe40003f84070 */
[C---:B------:R-:W-:Y:S02]  /*f490*/  ISETP.GT.U32.AND P0, PT, R28.reuse, R8, PT ;  /* 0x000000081c00720c */ /* 0x040fe40003f04070 */
[----:B------:R-:W-:Y:S02]  /*f4a0*/  ISETP.GE.AND P5, PT, R21, RZ, PT ;  /* 0x000000ff1500720c */ /* 0x000fe40003fa6270 */
[----:B------:R-:W-:Y:S01]  /*f4b0*/  ISETP.GT.U32.AND P6, PT, R28, R2, PT ;  /* 0x000000021c00720c */ /* 0x000fe20003fc4070 */
[----:B-1----:R-:W-:-:S06]  /*f4c0*/  IMAD.MOV.U32 R6, RZ, RZ, R5 ;  /* 0x000000ffff067224 */ /* 0x002fcc00078e0005 */
[--C-:B------:R-:W-:Y:S02]  /*f4d0*/  @!P4 IMAD.IADD R7, R7, 0x1, -R28.reuse ;  /* 0x000000010707c824 */ /* 0x100fe400078e0a1c */
[----:B------:R-:W-:Y:S02]  /*f4e0*/  @!P0 IMAD.IADD R8, R8, 0x1, -R28 ;  /* 0x0000000108088824 */ /* 0x000fe400078e0a1c */
[----:B0-----:R-:W-:Y:S02]  /*f4f0*/  IMAD.MOV.U32 R0, RZ, RZ, R7 ;  /* 0x000000ffff007224 */ /* 0x001fe400078e0007 */
[----:B------:R-:W-:Y:S01]  /*f500*/  @!P5 IMAD.MOV R6, RZ, RZ, -R6 ;  /* 0x000000ffff06d224 */ /* 0x000fe200078e0a06 */
[----:B------:R-:W-:Y:S01]  /*f510*/  ISETP.GT.U32.AND P0, PT, R28, R8, PT ;  /* 0x000000081c00720c */ /* 0x000fe20003f04070 */
[----:B------:R-:W-:Y:S02]  /*f520*/  @!P2 IMAD.MOV R0, RZ, RZ, -R0 ;  /* 0x000000ffff00a224 */ /* 0x000fe400078e0a00 */
[----:B------:R-:W-:-:S10]  /*f530*/  @!P6 IMAD.IADD R2, R2, 0x1, -R28 ;  /* 0x000000010202e824 */ /* 0x000fd400078e0a1c */
[----:B------:R-:W-:Y:S01]  /*f540*/  @!P0 IMAD.IADD R8, R8, 0x1, -R28 ;  /* 0x0000000108088824 */ /* 0x000fe200078e0a1c */
[----:B----4-:R-:W-:Y:S02]  /*f550*/  IABS R4, R25 ;  /* 0x0000001900047213 */ /* 0x010fe40000000000 */
[----:B------:R-:W-:Y:S02]  /*f560*/  ISETP.GE.AND P5, PT, R25, RZ, PT ;  /* 0x000000ff1900720c */ /* 0x000fe40003fa6270 */
[----:B------:R-:W4:Y:S01]  /*f570*/  LDL.LU R25, [R1+0x3dc] ;  /* 0x0003dc0001197983 */ /* 0x000f220000300800 */
[----:B-----5:R-:W-:Y:S01]  /*f580*/  IABS R12, R20 ;  /* 0x00000014000c7213 */ /* 0x020fe20000000000 */
[----:B------:R-:W-:Y:S01]  /*f590*/  IMAD.HI.U32 R9, R15, R4, RZ ;  /* 0x000000040f097227 */ /* 0x000fe200078e00ff */
[----:B------:R-:W-:Y:S02]  /*f5a0*/  ISETP.GE.AND P4, PT, R20, RZ, PT ;  /* 0x000000ff1400720c */ /* 0x000fe40003f86270 */
[----:B------:R-:W5:Y:S01]  /*f5b0*/  LDL.LU R20, [R1+0x3e0] ;  /* 0x0003e00001147983 */ /* 0x000f620000300800 */
[----:B------:R-:W-:-:S03]  /*f5c0*/  IMAD.MOV R9, RZ, RZ, -R9 ;  /* 0x000000ffff097224 */ /* 0x000fc600078e0a09 */
[----:B------:R0:W-:Y:S01]  /*f5d0*/  STL [R1+0x130], R0 ;  /* 0x0001300001007387 */ /* 0x0001e20000100800 */
[----:B------:R-:W-:Y:S02]  /*f5e0*/  IMAD R10, R28, R9, R4 ;  /* 0x000000091c0a7224 */ /* 0x000fe400078e0204 */
[----:B------:R-:W-:Y:S02]  /*f5f0*/  IMAD.MOV.U32 R4, RZ, RZ, R12 ;  /* 0x000000ffff047224 */ /* 0x000fe400078e000c */
[----:B0-----:R-:W-:-:S04]  /*f600*/  IMAD.MOV.U32 R0, RZ, RZ, R2 ;  /* 0x000000ffff007224 */ /* 0x001fc800078e0002 */
[----:B------:R-:W-:-:S05]  /*f610*/  @!P1 IMAD.MOV R0, RZ, RZ, -R0 ;  /* 0x000000ffff009224 */ /* 0x000fca00078e0a00 */
[----:B------:R0:W-:Y:S01]  /*f620*/  STL [R1+0x12c], R0 ;  /* 0x00012c0001007387 */ /* 0x0001e20000100800 */
[----:B--2---:R-:W-:Y:S02]  /*f630*/  IABS R12, R29 ;  /* 0x0000001d000c7213 */ /* 0x004fe40000000000 */
[----:B------:R-:W-:Y:S01]  /*f640*/  ISETP.GE.AND P0, PT, R29, RZ, PT ;  /* 0x000000ff1d00720c */ /* 0x000fe20003f06270 */
[----:B------:R-:W-:Y:S02]  /*f650*/  IMAD.MOV.U32 R29, RZ, RZ, R26 ;  /* 0x000000ffff1d7224 */ /* 0x000fe400078e001a */
[----:B------:R-:W2:Y:S01]  /*f660*/  LDL.LU R26, [R1+0x3e4] ;  /* 0x0003e400011a7983 */ /* 0x000ea20000300800 */
[----:B------:R-:W-:Y:S01]  /*f670*/  IMAD.HI.U32 R5, R15, R4, RZ ;  /* 0x000000040f057227 */ /* 0x000fe200078e00ff */
[----:B------:R-:W-:-:S03]  /*f680*/  ISETP.GT.U32.AND P6, PT, R28, R10, PT ;  /* 0x0000000a1c00720c */ /* 0x000fc60003fc4070 */
[----:B------:R-:W-:-:S04]  /*f690*/  IMAD.MOV R5, RZ, RZ, -R5 ;  /* 0x000000ffff057224 */ /* 0x000fc800078e0a05 */
[----:B------:R-:W-:-:S05]  /*f6a0*/  IMAD R4, R28, R5, R4 ;  /* 0x000000051c047224 */ /* 0x000fca00078e0204 */
[----:B------:R-:W-:Y:S01]  /*f6b0*/  ISETP.GT.U32.AND P1, PT, R28, R4, PT ;  /* 0x000000041c00720c */ /* 0x000fe20003f24070 */
[----:B------:R-:W-:-:S05]  /*f6c0*/  @!P6 IMAD.IADD R10, R10, 0x1, -R28 ;  /* 0x000000010a0ae824 */ /* 0x000fca00078e0a1c */
[----:B------:R-:W-:-:S07]  /*f6d0*/  ISETP.GT.U32.AND P6, PT, R28, R10, PT ;  /* 0x0000000a1c00720c */ /* 0x000fce0003fc4070 */
[----:B------:R-:W-:Y:S01]  /*f6e0*/  @!P1 IMAD.IADD R4, R4, 0x1, -R28 ;  /* 0x0000000104049824 */ /* 0x000fe200078e0a1c */
[----:B------:R-:W-:-:S04]  /*f6f0*/  IABS R9, R27 ;  /* 0x0000001b00097213 */ /* 0x000fc80000000000 */
[----:B------:R-:W-:Y:S01]  /*f700*/  ISETP.GT.U32.AND P1, PT, R28, R4, PT ;  /* 0x000000041c00720c */ /* 0x000fe20003f24070 */
[----:B------:R-:W-:Y:S01]  /*f710*/  @!P6 IMAD.IADD R10, R10, 0x1, -R28 ;  /* 0x000000010a0ae824 */ /* 0x000fe200078e0a1c */
[----:B------:R-:W-:Y:S01]  /*f720*/  ISETP.GE.AND P2, PT, R27, RZ, PT ;  /* 0x000000ff1b00720c */ /* 0x000fe20003f46270 */
[----:B------:R-:W-:Y:S01]  /*f730*/  IMAD.MOV.U32 R11, RZ, RZ, R8 ;  /* 0x000000ffff0b7224 */ /* 0x000fe200078e0008 */
[----:B------:R-:W2:Y:S01]  /*f740*/  LDL.LU R27, [R1+0x3e8] ;  /* 0x0003e800011b7983 */ /* 0x000ea20000300800 */
[----:B0-----:R-:W-:Y:S02]  /*f750*/  IMAD.MOV.U32 R0, RZ, RZ, R10 ;  /* 0x000000ffff007224 */ /* 0x001fe400078e000a */
[----:B------:R-:W-:-:S04]  /*f760*/  IMAD.HI.U32 R13, R15, R9, RZ ;  /* 0x000000090f0d7227 */ /* 0x000fc800078e00ff */
[----:B------:R-:W-:Y:S02]  /*f770*/  @!P3 IMAD.MOV R11, RZ, RZ, -R11 ;  /* 0x000000ffff0bb224 */ /* 0x000fe400078e0a0b */
[----:B------:R-:W-:Y:S02]  /*f780*/  @!P5 IMAD.MOV R0, RZ, RZ, -R0 ;  /* 0x000000ffff00d224 */ /* 0x000fe400078e0a00 */
[----:B------:R-:W-:Y:S01]  /*f790*/  IMAD.HI.U32 R5, R15, R12, RZ ;  /* 0x0000000c0f057227 */ /* 0x000fe200078e00ff */
[----:B------:R-:W-:Y:S03]  /*f7a0*/  STL [R1+0xf8], R11 ;  /* 0x0000f80b01007387 */ /* 0x000fe60000100800 */
[----:B------:R-:W-:Y:S02]  /*f7b0*/  IMAD.MOV R13, RZ, RZ, -R13 ;  /* 0x000000ffff0d7224 */ /* 0x000fe400078e0a0d */
[----:B------:R-:W-:Y:S01]  /*f7c0*/  @!P1 IMAD.IADD R4, R4, 0x1, -R28 ;  /* 0x0000000104049824 */ /* 0x000fe200078e0a1c */
[----:B------:R0:W-:Y:S01]  /*f7d0*/  STL [R1+0x108], R0 ;  /* 0x0001080001007387 */ /* 0x0001e20000100800 */
[----:B------:R-:W-:-:S02]  /*f7e0*/  IMAD.MOV R5, RZ, RZ, -R5 ;  /* 0x000000ffff057224 */ /* 0x000fc400078e0a05 */
[C---:B------:R-:W-:Y:S02]  /*f7f0*/  IMAD R9, R28.reuse, R13, R9 ;  /* 0x0000000d1c097224 */ /* 0x040fe400078e0209 */
[C---:B------:R-:W-:Y:S02]  /*f800*/  IMAD R12, R28.reuse, R5, R12 ;  /* 0x000000051c0c7224 */ /* 0x040fe400078e020c */
[----:B0-----:R-:W-:Y:S01]  /*f810*/  IMAD.MOV.U32 R0, RZ, RZ, R4 ;  /* 0x000000ffff007224 */ /* 0x001fe200078e0004 */
[----:B------:R-:W-:-:S03]  /*f820*/  ISETP.GT.U32.AND P6, PT, R28, R9, PT ;  /* 0x000000091c00720c */ /* 0x000fc60003fc4070 */
[----:B------:R-:W-:Y:S01]  /*f830*/  @!P4 IMAD.MOV R0, RZ, RZ, -R0 ;  /* 0x000000ffff00c224 */ /* 0x000fe200078e0a00 */
[----:B------:R-:W-:-:S04]  /*f840*/  ISETP.GT.U32.AND P3, PT, R28, R12, PT ;  /* 0x0000000c1c00720c */ /* 0x000fc80003f64070 */
[----:B------:R0:W-:Y:S01]  /*f850*/  STL [R1+0x128], R0 ;  /* 0x0001280001007387 */ /* 0x0001e20000100800 */
[----:B---3--:R-:W-:Y:S02]  /*f860*/  IABS R2, R24 ;  /* 0x0000001800027213 */ /* 0x008fe40000000000 */
[----:B------:R-:W-:Y:S01]  /*f870*/  ISETP.GE.AND P5, PT, R24, RZ, PT ;  /* 0x000000ff1800720c */ /* 0x000fe20003fa6270 */
[----:B------:R-:W-:Y:S02]  /*f880*/  IMAD.MOV.U32 R24, RZ, RZ, R29 ;  /* 0x000000ffff187224 */ /* 0x000fe400078e001d */
[----:B------:R-:W3:Y:S01]  /*f890*/  LDL.LU R29, [R1+0x474] ;  /* 0x00047400011d7983 */ /* 0x000ee20000300800 */
[--C-:B------:R-:W-:Y:S02]  /*f8a0*/  @!P6 IMAD.IADD R9, R9, 0x1, -R28.reuse ;  /* 0x000000010909e824 */ /* 0x100fe400078e0a1c */
[----:B------:R-:W-:-:S03]  /*f8b0*/  @!P3 IMAD.IADD R12, R12, 0x1, -R28 ;  /* 0x000000010c0cb824 */ /* 0x000fc600078e0a1c */
[C---:B------:R-:W-:Y:S02]  /*f8c0*/  ISETP.GT.U32.AND P6, PT, R28.reuse, R9, PT ;  /* 0x000000091c00720c */ /* 0x040fe40003fc4070 */
[----:B------:R-:W-:Y:S01]  /*f8d0*/  ISETP.GT.U32.AND P3, PT, R28, R12, PT ;  /* 0x0000000c1c00720c */ /* 0x000fe20003f64070 */
[----:B------:R-:W-:-:S04]  /*f8e0*/  IMAD.HI.U32 R5, R15, R2, RZ ;  /* 0x000000020f057227 */ /* 0x000fc800078e00ff */
[----:B------:R-:W-:-:S06]  /*f8f0*/  IMAD.MOV R5, RZ, RZ, -R5 ;  /* 0x000000ffff057224 */ /* 0x000fcc00078e0a05 */
[--C-:B------:R-:W-:Y:S02]  /*f900*/  @!P6 IMAD.IADD R9, R9, 0x1, -R28.reuse ;  /* 0x000000010909e824 */ /* 0x100fe400078e0a1c */
[----:B------:R-:W-:Y:S02]  /*f910*/  @!P3 IMAD.IADD R12, R12, 0x1, -R28 ;  /* 0x000000010c0cb824 */ /* 0x000fe400078e0a1c */
[----:B------:R-:W-:Y:S02]  /*f920*/  IMAD.MOV.U32 R11, RZ, RZ, R9 ;  /* 0x000000ffff0b7224 */ /* 0x000fe400078e0009 */
[----:B------:R-:W-:Y:S02]  /*f930*/  IMAD R2, R28, R5, R2 ;  /* 0x000000051c027224 */ /* 0x000fe400078e0202 */
[----:B0-----:R-:W-:Y:S02]  /*f940*/  IMAD.MOV.U32 R0, RZ, RZ, R12 ;  /* 0x000000ffff007224 */ /* 0x001fe400078e000c */
[----:B------:R-:W-:-:S02]  /*f950*/  @!P2 IMAD.MOV R11, RZ, RZ, -R11 ;  /* 0x000000ffff0ba224 */ /* 0x000fc400078e0a0b */
[----:B------:R-:W-:Y:S01]  /*f960*/  @!P0 IMAD.MOV R0, RZ, RZ, -R0 ;  /* 0x000000ffff008224 */ /* 0x000fe200078e0a00 */
[----:B----4-:R-:W-:-:S05]  /*f970*/  IABS R7, R25 ;  /* 0x0000001900077213 */ /* 0x010fca0000000000 */
[----:B------:R-:W-:Y:S01]  /*f980*/  IMAD.HI.U32 R8, R15, R7, RZ ;  /* 0x000000070f087227 */ /* 0x000fe200078e00ff */
[----:B-----5:R-:W-:-:S03]  /*f990*/  IABS R5, R20 ;  /* 0x0000001400057213 */ /* 0x020fc60000000000 */
[----:B------:R-:W-:Y:S01]  /*f9a0*/  IMAD.MOV R8, RZ, RZ, -R8 ;  /* 0x000000ffff087224 */ /* 0x000fe200078e0a08 */
[----:B------:R-:W-:Y:S02]  /*f9b0*/  ISETP.GE.AND P6, PT, R25, RZ, PT ;  /* 0x000000ff1900720c */ /* 0x000fe40003fc6270 */
[----:B------:R-:W4:Y:S01]  /*f9c0*/  LDL.LU R25, [R1+0x3f0] ;  /* 0x0003f00001197983 */ /* 0x000f220000300800 */
[----:B------:R-:W-:Y:S02]  /*f9d0*/  IMAD R7, R28, R8, R7 ;  /* 0x000000081c077224 */ /* 0x000fe400078e0207 */
[----:B------:R-:W-:Y:S01]  /*f9e0*/  IMAD.MOV.U32 R8, RZ, RZ, R5 ;  /* 0x000000ffff087224 */ /* 0x000fe200078e0005 */
[----:B------:R0:W-:Y:S01]  /*f9f0*/  STL [R1+0x11c], R11 ;  /* 0x00011c0b01007387 */ /* 0x0001e20000100800 */
[----:B--2---:R-:W-:Y:S02]  /*fa00*/  IABS R5, R26 ;  /* 0x0000001a00057213 */ /* 0x004fe40000000000 */
[----:B------:R-:W-:-:S02]  /*fa10*/  ISETP.GE.AND P0, PT, R26, RZ, PT ;  /* 0x000000ff1a00720c */ /* 0x000fc40003f06270 */
[----:B------:R-:W2:Y:S01]  /*fa20*/  LDL.LU R26, [R1+0x400] ;  /* 0x00040000011a7983 */ /* 0x000ea20000300800 */
[C---:B------:R-:W-:Y:S01]  /*fa30*/  ISETP.GT.U32.AND P1, PT, R28.reuse, R2, PT ;  /* 0x000000021c00720c */ /* 0x040fe20003f24070 */
[----:B------:R-:W-:Y:S01]  /*fa40*/  IMAD.HI.U32 R10, R15, R8, RZ ;  /* 0x000000080f0a7227 */ /* 0x000fe200078e00ff */
[----:B------:R-:W-:-:S03]  /*fa50*/  ISETP.GT.U32.AND P4, PT, R28, R7, PT ;  /* 0x000000071c00720c */ /* 0x000fc60003f84070 */
[----:B------:R-:W-:-:S04]  /*fa60*/  IMAD.MOV R10, RZ, RZ, -R10 ;  /* 0x000000ffff0a7224 */ /* 0x000fc800078e0a0a */
[----:B------:R-:W-:-:S04]  /*fa70*/  IMAD R8, R28, R10, R8 ;  /* 0x0000000a1c087224 */ /* 0x000fc800078e0208 */
[--C-:B------:R-:W-:Y:S01]  /*fa80*/  @!P1 IMAD.IADD R2, R2, 0x1, -R28.reuse ;  /* 0x0000000102029824 */ /* 0x100fe200078e0a1c */
[----:B------:R-:W-:Y:S01]  /*fa90*/  ISETP.GT.U32.AND P3, PT, R28, R8, PT ;  /* 0x000000081c00720c */ /* 0x000fe20003f64070 */
[----:B------:R-:W-:-:S03]  /*faa0*/  @!P4 IMAD.IADD R7, R7, 0x1, -R28 ;  /* 0x000000010707c824 */ /* 0x000fc600078e0a1c */
[----:B------:R-:W-:Y:S01]  /*fab0*/  ISETP.GT.U32.AND P1, PT, R28, R2, PT ;  /* 0x000000021c00720c */ /* 0x000fe20003f24070 */
[----:B------:R1:W-:Y:S01]  /*fac0*/  STL [R1+0x10c], R0 ;  /* 0x00010c0001007387 */ /* 0x0003e20000100800 */
[----:B------:R-:W-:Y:S02]  /*fad0*/  ISETP.GE.AND P2, PT, R20, RZ, PT ;  /* 0x000000ff1400720c */ /* 0x000fe40003f46270 */
[----:B------:R-:W-:Y:S01]  /*fae0*/  ISETP.GT.U32.AND P4, PT, R28, R7, PT ;  /* 0x000000071c00720c */ /* 0x000fe20003f84070 */
[----:B------:R-:W5:Y:S01]  /*faf0*/  LDL.LU R20, [R1+0x478] ;  /* 0x0004780001147983 */ /* 0x000f620000300800 */
[----:B------:R-:W-:-:S04]  /*fb00*/  IMAD.HI.U32 R10, R15, R5, RZ ;  /* 0x000000050f0a7227 */ /* 0x000fc800078e00ff */
[----:B------:R-:W-:-:S03]  /*fb10*/  @!P3 IMAD.IADD R8, R8, 0x1, -R28 ;  /* 0x000000010808b824 */ /* 0x000fc600078e0a1c */
[----:B------:R-:W-:Y:S01]  /*fb20*/  @!P1 IMAD.IADD R2, R2, 0x1, -R28 ;  /* 0x0000000102029824 */ /* 0x000fe200078e0a1c */
[----:B------:R-:W-:Y:S02]  /*fb30*/  IABS R4, R27 ;  /* 0x0000001b00047213 */ /* 0x000fe40000000000 */
[----:B------:R-:W-:Y:S02]  /*fb40*/  ISETP.GE.AND P1, PT, R27, RZ, PT ;  /* 0x000000ff1b00720c */ /* 0x000fe40003f26270 */
[----:B------:R-:W5:Y:S01]  /*fb50*/  LDL.LU R27, [R1+0x47c] ;  /* 0x00047c00011b7983 */ /* 0x000f620000300800 */
[----:B------:R-:W-:Y:S01]  /*fb60*/  IMAD.MOV R10, RZ, RZ, -R10 ;  /* 0x000000ffff0a7224 */ /* 0x000fe200078e0a0a */
[C---:B------:R-:W-:Y:S01]  /*fb70*/  ISETP.GT.U32.AND P3, PT, R28.reuse, R8, PT ;  /* 0x000000081c00720c */ /* 0x040fe20003f64070 */
[----:B------:R-:W-:Y:S02]  /*fb80*/  @!P4 IMAD.IADD R7, R7, 0x1, -R28 ;  /* 0x000000010707c824 */ /* 0x000fe400078e0a1c */
[----:B------:R-:W-:-:S02]  /*fb90*/  IMAD R5, R28, R10, R5 ;  /* 0x0000000a1c057224 */ /* 0x000fc400078e0205 */
[----:B0-----:R-:W-:Y:S02]  /*fba0*/  IMAD.MOV.U32 R11, RZ, RZ, R2 ;  /* 0x000000ffff0b7224 */ /* 0x001fe400078e0002 */
[----:B-1----:R-:W-:Y:S01]  /*fbb0*/  IMAD.MOV.U32 R0, RZ, RZ, R7 ;  /* 0x000000ffff007224 */ /* 0x002fe200078e0007 */
[----:B------:R-:W-:Y:S01]  /*fbc0*/  ISETP.GT.U32.AND P4, PT, R28, R5, PT ;  /* 0x000000051c00720c */ /* 0x000fe20003f84070 */
[----:B------:R-:W-:Y:S02]  /*fbd0*/  @!P5 IMAD.MOV R11, RZ, RZ, -R11 ;  /* 0x000000ffff0bd224 */ /* 0x000fe400078e0a0b */
[----:B------:R-:W-:Y:S02]  /*fbe0*/  @!P6 IMAD.MOV R0, RZ, RZ, -R0 ;  /* 0x000000ffff00e224 */ /* 0x000fe400078e0a00 */
[----:B------:R-:W-:Y:S01]  /*fbf0*/  IMAD.HI.U32 R9, R15, R4, RZ ;  /* 0x000000040f097227 */ /* 0x000fe200078e00ff */
[----:B------:R-:W-:Y:S03]  /*fc00*/  STL [R1+0x114], R11 ;  /* 0x0001140b01007387 */ /* 0x000fe60000100800 */
[--C-:B------:R-:W-:Y:S01]  /*fc10*/  @!P3 IMAD.IADD R8, R8, 0x1, -R28.reuse ;  /* 0x000000010808b824 */ /* 0x100fe200078e0a1c */
[----:B------:R0:W-:Y:S01]  /*fc20*/  STL [R1+0x118], R0 ;  /* 0x0001180001007387 */ /* 0x0001e20000100800 */
[----:B------:R-:W-:Y:S01]  /*fc30*/  IMAD.MOV R9, RZ, RZ, -R9 ;  /* 0x000000ffff097224 */ /* 0x000fe200078e0a09 */
[----:B------:R-:W-:Y:S01]  /*fc40*/  ISETP.GE.AND P5, PT, R24, RZ, PT ;  /* 0x000000ff1800720c */ /* 0x000fe20003fa6270 */
[----:B------:R-:W-:-:S02]  /*fc50*/  @!P4 IMAD.IADD R5, R5, 0x1, -R28 ;  /* 0x000000010505c824 */ /* 0x000fc400078e0a1c */
[C---:B------:R-:W-:Y:S01]  /*fc60*/  IMAD R4, R28.reuse, R9, R4 ;  /* 0x000000091c047224 */ /* 0x040fe200078e0204 */
[----:B------:R-:W-:Y:S02]  /*fc70*/  IABS R9, R24 ;  /* 0x0000001800097213 */ /* 0x000fe40000000000 */
[C---:B------:R-:W-:Y:S02]  /*fc80*/  ISETP.GT.U32.AND P4, PT, R28.reuse, R5, PT ;  /* 0x000000051c00720c */ /* 0x040fe40003f84070 */
[----:B---3--:R-:W-:Y:S02]  /*fc90*/  IABS R14, R29 ;  /* 0x0000001d000e7213 */ /* 0x008fe40000000000 */
[----:B------:R-:W-:Y:S02]  /*fca0*/  ISETP.GE.AND P3, PT, R29, RZ, PT ;  /* 0x000000ff1d00720c */ /* 0x000fe40003f66270 */
[----:B------:R-:W3:Y:S04]  /*fcb0*/  LDL.LU R29, [R1+0x480] ;  /* 0x00048000011d7983 */ /* 0x000ee80000300800 */
[----:B------:R-:W3:Y:S01]  /*fcc0*/  LDL.LU R24, [R1+0x484] ;  /* 0x0004840001187983 */ /* 0x000ee20000300800 */
[----:B------:R-:W-:Y:S01]  /*fcd0*/  IMAD.HI.U32 R10, R15, R14, RZ ;  /* 0x0000000e0f0a7227 */ /* 0x000fe200078e00ff */
[----:B------:R-:W-:-:S03]  /*fce0*/  ISETP.GT.U32.AND P6, PT, R28, R4, PT ;  /* 0x000000041c00720c */ /* 0x000fc60003fc4070 */
[----:B------:R-:W-:Y:S02]  /*fcf0*/  IMAD.MOV R10, RZ, RZ, -R10 ;  /* 0x000000ffff0a7224 */ /* 0x000fe400078e0a0a */
[----:B0-----:R-:W-:Y:S02]  /*fd00*/  IMAD.MOV.U32 R0, RZ, RZ, R8 ;  /* 0x000000ffff007224 */ /* 0x001fe400078e0008 */
[C---:B------:R-:W-:Y:S02]  /*fd10*/  IMAD R14, R28.reuse, R10, R14 ;  /* 0x0000000a1c0e7224 */ /* 0x040fe400078e020e */
[----:B------:R-:W-:Y:S02]  /*fd20*/  @!P2 IMAD.MOV R0, RZ, RZ, -R0 ;  /* 0x000000ffff00a224 */ /* 0x000fe400078e0a00 */
[--C-:B------:R-:W-:Y:S01]  /*fd30*/  @!P4 IMAD.IADD R5, R5, 0x1, -R28.reuse ;  /* 0x000000010505c824 */ /* 0x100fe200078e0a1c */
[----:B------:R-:W-:Y:S01]  /*fd40*/  ISETP.GT.U32.AND P4, PT, R28, R14, PT ;  /* 0x0000000e1c00720c */ /* 0x000fe20003f84070 */
[----:B------:R-:W-:Y:S01]  /*fd50*/  @!P6 IMAD.IADD R4, R4, 0x1, -R28 ;  /* 0x000000010404e824 */ /* 0x000fe200078e0a1c */
[----:B------:R0:W-:Y:S01]  /*fd60*/  STL [R1+0x110], R0 ;  /* 0x0001100001007387 */ /* 0x0001e20000100800 */
[----:B------:R-:W-:-:S03]  /*fd70*/  IMAD.MOV.U32 R2, RZ, RZ, R9 ;  /* 0x000000ffff027224 */ /* 0x000fc600078e0009 */
[----:B------:R-:W-:Y:S01]  /*fd80*/  ISETP.GT.U32.AND P6, PT, R28, R4, PT ;  /* 0x000000041c00720c */ /* 0x000fe20003fc4070 */
[----:B0-----:R-:W-:-:S04]  /*fd90*/  IMAD.MOV.U32 R0, RZ, RZ, R5 ;  /* 0x000000ffff007224 */ /* 0x001fc800078e0005 */
[----:B------:R-:W-:Y:S02]  /*fda0*/  @!P0 IMAD.MOV R0, RZ, RZ, -R0 ;  /* 0x000000ffff008224 */ /* 0x000fe400078e0a00 */
[----:B------:R-:W-:-:S03]  /*fdb0*/  @!P4 IMAD.IADD R14, R14, 0x1, -R28 ;  /* 0x000000010e0ec824 */ /* 0x000fc600078e0a1c */
[----:B------:R0:W-:Y:S03]  /*fdc0*/  STL [R1+0x104], R0 ;  /* 0x0001040001007387 */ /* 0x0001e60000100800 */
[----:B------:R-:W-:-:S04]  /*fdd0*/  @!P6 IMAD.IADD R4, R4, 0x1, -R28 ;  /* 0x000000010404e824 */ /* 0x000fc800078e0a1c */
[----:B0-----:R-:W-:-:S04]  /*fde0*/  IMAD.MOV.U32 R0, RZ, RZ, R4 ;  /* 0x000000ffff007224 */ /* 0x001fc800078e0004 */
[----:B------:R-:W-:Y:S01]  /*fdf0*/  @!P1 IMAD.MOV R0, RZ, RZ, -R0 ;  /* 0x000000ffff009224 */ /* 0x000fe200078e0a00 */
[----:B----4-:R-:W-:Y:S02]  /*fe00*/  IABS R13, R25 ;  /* 0x00000019000d7213 */ /* 0x010fe40000000000 */
[----:B------:R-:W-:Y:S02]  /*fe10*/  ISETP.GE.AND P0, PT, R25, RZ, PT ;  /* 0x000000ff1900720c */ /* 0x000fe40003f06270 */
[----:B--2---:R-:W-:Y:S02]  /*fe20*/  IABS R9, R26 ;  /* 0x0000001a00097213 */ /* 0x004fe40000000000 */
[----:B------:R-:W-:Y:S02]  /*fe30*/  ISETP.GE.AND P4, PT, R26, RZ, PT ;  /* 0x000000ff1a00720c */ /* 0x000fe40003f86270 */
[----:B------:R-:W2:Y:S04]  /*fe40*/  LDL.LU R26, [R1+0x488] ;  /* 0x00048800011a7983 */ /* 0x000ea80000300800 */
[----:B------:R-:W4:Y:S04]  /*fe50*/  LDL.LU R21, [R1+0x48c] ;  /* 0x00048c0001157983 */ /* 0x000f280000300800 */
[----:B------:R0:W-:Y:S04]  /*fe60*/  STL [R1+0x100], R0 ;  /* 0x0001000001007387 */ /* 0x0001e80000100800 */
[----:B------:R-:W4:Y:S01]  /*fe70*/  LDL.LU R25, [R1+0x490] ;  /* 0x0004900001197983 */ /* 0x000f220000300800 */
[----:B------:R-:W-:-:S04]  /*fe80*/  IMAD.HI.U32 R7, R15, R2, RZ ;  /* 0x000000020f077227 */ /* 0x000fc800078e00ff */
[----:B------:R-:W-:-:S04]  /*fe90*/  IMAD.MOV R7, RZ, RZ, -R7 ;  /* 0x000000ffff077224 */ /* 0x000fc800078e0a07 */
[----:B------:R-:W-:-:S05]  /*fea0*/  IMAD R2, R28, R7, R2 ;  /* 0x000000071c027224 */ /* 0x000fca00078e0202 */
[----:B------:R-:W-:Y:S01]  /*feb0*/  ISETP.GT.U32.AND P2, PT, R28, R2, PT ;  /* 0x000000021c00720c */ /* 0x000fe20003f44070 */
[----:B------:R-:W-:Y:S01]  /*fec0*/  IMAD.HI.U32 R7, R15, R13, RZ ;  /* 0x0000000d0f077227 */ /* 0x000fe200078e00ff */
[----:B-----5:R-:W-:-:S11]  /*fed0*/  IABS R8, R20 ;  /* 0x0000001400087213 */ /* 0x020fd60000000000 */
[----:B------:R-:W-:-:S05]  /*fee0*/  @!P2 IMAD.IADD R2, R2, 0x1, -R28 ;  /* 0x000000010202a824 */ /* 0x000fca00078e0a1c */
[----:B------:R-:W-:Y:S01]  /*fef0*/  ISETP.GT.U32.AND P2, PT, R28, R2, PT ;  /* 0x000000021c00720c */ /* 0x000fe20003f44070 */
[----:B------:R-:W-:Y:S02]  /*ff00*/  IMAD.MOV R7, RZ, RZ, -R7 ;  /* 0x000000ffff077224 */ /* 0x000fe400078e0a07 */
[----:B------:R-:W-:-:S04]  /*ff10*/  IMAD.HI.U32 R12, R15, R9, RZ ;  /* 0x000000090f0c7227 */ /* 0x000fc800078e00ff */
[C---:B------:R-:W-:Y:S02]  /*ff20*/  IMAD R13, R28.reuse, R7, R13 ;  /* 0x000000071c0d7224 */ /* 0x040fe400078e020d */
[----:B------:R-:W-:Y:S02]  /*ff30*/  IMAD.MOV R12, RZ, RZ, -R12 ;  /* 0x000000ffff0c7224 */ /* 0x000fe400078e0a0c */
[----:B------:R-:W-:Y:S01]  /*ff40*/  IMAD.HI.U32 R5, R15, R8, RZ ;  /* 0x000000080f057227 */ /* 0x000fe200078e00ff */
[----:B------:R-:W-:Y:S02]  /*ff50*/  IABS R7, R27 ;  /* 0x0000001b00077213 */ /* 0x000fe40000000000 */
[C---:B------:R-:W-:Y:S01]  /*ff60*/  ISETP.GT.U32.AND P6, PT, R28.reuse, R13, PT ;  /* 0x0000000d1c00720c */ /* 0x040fe20003fc4070 */
[----:B------:R-:W-:Y:S02]  /*ff70*/  IMAD R9, R28, R12, R9 ;  /* 0x0000000c1c097224 */ /* 0x000fe400078e0209 */
[----:B------:R-:W-:-:S02]  /*ff80*/  IMAD.MOV R5, RZ, RZ, -R5 ;  /* 0x000000ffff057224 */ /* 0x000fc400078e0a05 */
[----:B------:R-:W-:Y:S01]  /*ff90*/  @!P2 IMAD.IADD R2, R2, 0x1, -R28 ;  /* 0x000000010202a824 */ /* 0x000fe200078e0a1c */
[C---:B------:R-:W-:Y:S01]  /*ffa0*/  ISETP.GT.U32.AND P1, PT, R28.reuse, R14, PT ;  /* 0x0000000e1c00720c */ /* 0x040fe20003f24070 */
[----:B------:R-:W-:Y:S01]  /*ffb0*/  IMAD.HI.U32 R10, R15, R7, RZ ;  /* 0x000000070f0a7227 */ /* 0x000fe200078e00ff */
[----:B------:R-:W-:-:S03]  /*ffc0*/  ISETP.GT.U32.AND P2, PT, R28, R9, PT ;  /* 0x000000091c00720c */ /* 0x000fc60003f44070 */
[C---:B------:R-:W-:Y:S02]  /*ffd0*/  IMAD R8, R28.reuse, R5, R8 ;  /* 0x000000051c087224 */ /* 0x040fe400078e0208 */
[----:B0-----:R-:W-:Y:S02]  /*ffe0*/  IMAD.MOV.U32 R0, RZ, RZ, R2 ;  /* 0x000000ffff007224 */ /* 0x001fe400078e0002 */
[----:B------:R-:W-:Y:S02]  /*fff0*/  IMAD.MOV R10, RZ, RZ, -R10 ;  /* 0x000000ffff0a7224 */ /* 0x000fe400078e0a0a */
[----:B------:R-:W-:Y:S01]  /*10000*/  @!P5 IMAD.MOV R0, RZ, RZ, -R0 ;  /* 0x000000ffff00d224 */ /* 0x000fe200078e0a00 */
[C---:B------:R-:W-:Y:S01]  /*10010*/  ISETP.GT.U32.AND P5, PT, R28.reuse, R8, PT ;  /* 0x000000081c00720c */ /* 0x040fe20003fa4070 */
[----:B------:R-:W-:Y:S02]  /*10020*/  IMAD R7, R28, R10, R7 ;  /* 0x0000000a1c077224 */ /* 0x000fe400078e0207 */
[----:B------:R-:W-:-:S02]  /*10030*/  @!P6 IMAD.IADD R13, R13, 0x1, -R28 ;  /* 0x000000010d0de824 */ /* 0x000fc400078e0a1c */
[--C-:B------:R-:W-:Y:S01]  /*10040*/  @!P1 IMAD.IADD R14, R14, 0x1, -R28.reuse ;  /* 0x000000010e0e9824 */ /* 0x100fe200078e0a1c */
[C---:B------:R-:W-:Y:S01]  /*10050*/  ISETP.GT.U32.AND P1, PT, R28.reuse, R7, PT ;  /* 0x000000071c00720c */ /* 0x040fe20003f24070 */
[----:B------:R-:W-:Y:S01]  /*10060*/  @!P2 IMAD.IADD R9, R9, 0x1, -R28 ;  /* 0x000000010909a824 */ /* 0x000fe200078e0a1c */
[----:B------:R-:W-:Y:S02]  /*10070*/  ISETP.GT.U32.AND P6, PT, R28, R13, PT ;  /* 0x0000000d1c00720c */ /* 0x000fe40003fc4070 */
[----:B---3--:R-:W-:-:S03]  /*10080*/  IABS R5, R29 ;  /* 0x0000001d00057213 */ /* 0x008fc60000000000 */
[----:B------:R-:W-:Y:S01]  /*10090*/  @!P5 IMAD.IADD R8, R8, 0x1, -R28 ;  /* 0x000000010808d824 */ /* 0x000fe200078e0a1c */
[----:B------:R-:W-:Y:S01]  /*100a0*/  ISETP.GT.U32.AND P5, PT, R28, R9, PT ;  /* 0x000000091c00720c */ /* 0x000fe20003fa4070 */
[----:B------:R-:W-:Y:S01]  /*100b0*/  IMAD.HI.U32 R12, R15, R5, RZ ;  /* 0x000000050f0c7227 */ /* 0x000fe200078e00ff */
[----:B------:R-:W-:-:S03]  /*100c0*/  IABS R4, R24 ;  /* 0x0000001800047213 */ /* 0x000fc60000000000 */
[----:B------:R-:W-:Y:S02]  /*100d0*/  IMAD.MOV R12, RZ, RZ, -R12 ;  /* 0x000000ffff0c7224 */ /* 0x000fe400078e0a0c */
[--C-:B------:R-:W-:Y:S01]  /*100e0*/  @!P1 IMAD.IADD R7, R7, 0x1, -R28.reuse ;  /* 0x0000000107079824 */ /* 0x100fe200078e0a1c */
[C---:B------:R-:W-:Y:S01]  /*100f0*/  ISETP.GT.U32.AND P1, PT, R28.reuse, R8, PT ;  /* 0x000000081c00720c */ /* 0x040fe20003f24070 */
[----:B------:R-:W-:Y:S02]  /*10100*/  @!P6 IMAD.IADD R13, R13, 0x1, -R28 ;  /* 0x000000010d0de824 */ /* 0x000fe400078e0a1c */
[----:B------:R-:W-:Y:S02]  /*10110*/  IMAD.MOV.U32 R11, RZ, RZ, R14 ;  /* 0x000000ffff0b7224 */ /* 0x000fe400078e000e */
[----:B------:R-:W-:Y:S01]  /*10120*/  IMAD.HI.U32 R10, R15, R4, RZ ;  /* 0x000000040f0a7227 */ /* 0x000fe200078e00ff */
[----:B------:R0:W-:Y:S03]  /*10130*/  STL [R1+0xfc], R0 ;  /* 0x0000fc0001007387 */ /* 0x0001e60000100800 */
[----:B------:R-:W-:-:S02]  /*10140*/  IMAD R5, R28, R12, R5 ;  /* 0x0000000c1c057224 */ /* 0x000fc400078e0205 */
[----:B------:R-:W-:Y:S02]  /*10150*/  @!P3 IMAD.MOV R11, RZ, RZ, -R11 ;  /* 0x000000ffff0bb224 */ /* 0x000fe400078e0a0b */
[----:B------:R-:W-:Y:S02]  /*10160*/  IMAD.MOV R10, RZ, RZ, -R10 ;  /* 0x000000ffff0a7224 */ /* 0x000fe400078e0a0a */
[----:B------:R-:W-:Y:S02]  /*10170*/  @!P5 IMAD.IADD R9, R9, 0x1, -R28 ;  /* 0x000000010909d824 */ /* 0x000fe400078e0a1c */
[----:B0-----:R-:W-:Y:S01]  /*10180*/  IMAD.MOV.U32 R0, RZ, RZ, R13 ;  /* 0x000000ffff007224 */ /* 0x001fe200078e000d */
[C---:B------:R-:W-:Y:S02]  /*10190*/  ISETP.GT.U32.AND P5, PT, R28.reuse, R5, PT ;  /* 0x000000051c00720c */ /* 0x040fe40003fa4070 */
[----:B------:R-:W-:Y:S01]  /*101a0*/  ISETP.GE.AND P2, PT, R27, RZ, PT ;  /* 0x000000ff1b00720c */ /* 0x000fe20003f46270 */
[----:B------:R-:W-:Y:S01]  /*101b0*/  @!P0 IMAD.MOV R0, RZ, RZ, -R0 ;  /* 0x000000ffff008224 */ /* 0x000fe200078e0a00 */
[----:B------:R-:W3:Y:S01]  /*101c0*/  LDL.LU R27, [R1+0x494] ;  /* 0x00049400011b7983 */ /* 0x000ee20000300800 */
[----:B------:R-:W-:Y:S01]  /*101d0*/  ISETP.GE.AND P0, PT, R29, RZ, PT ;  /* 0x000000ff1d00720c */ /* 0x000fe20003f06270 */
[----:B------:R-:W-:-:S02]  /*101e0*/  IMAD R4, R28, R10, R4 ;  /* 0x0000000a1c047224 */ /* 0x000fc400078e0204 */
[----:B------:R-:W-:Y:S01]  /*101f0*/  STL [R1+0xe0], R11 ;  /* 0x0000e00b01007387 */ /* 0x000fe20000100800 */
[----:B------:R-:W-:-:S03]  /*10200*/  @!P1 IMAD.IADD R8, R8, 0x1, -R28 ;  /* 0x0000000108089824 */ /* 0x000fc600078e0a1c */
[----:B------:R-:W5:Y:S01]  /*10210*/  LDL.LU R29, [R1+0x498] ;  /* 0x00049800011d7983 */ /* 0x000f620000300800 */
[----:B------:R-:W-:Y:S01]  /*10220*/  ISETP.GT.U32.AND P1, PT, R28, R4, PT ;  /* 0x000000041c00720c */ /* 0x000fe20003f24070 */
[----:B------:R-:W-:Y:S02]  /*10230*/  @!P5 IMAD.IADD R5, R5, 0x1, -R28 ;  /* 0x000000010505d824 */ /* 0x000fe400078e0a1c */
[----:B------:R0:W-:Y:S01]  /*10240*/  STL [R1+0xf0], R0 ;  /* 0x0000f00001007387 */ /* 0x0001e20000100800 */
[----:B------:R-:W-:Y:S02]  /*10250*/  ISETP.GE.AND P6, PT, R20, RZ, PT ;  /* 0x000000ff1400720c */ /* 0x000fe40003fc6270 */
[----:B------:R-:W-:Y:S01]  /*10260*/  ISETP.GT.U32.AND P3, PT, R28, R7, PT ;  /* 0x000000071c00720c */ /* 0x000fe20003f64070 */
[----:B0-----:R-:W-:-:S04]  /*10270*/  IMAD.MOV.U32 R0, RZ, RZ, R9 ;  /* 0x000000ffff007224 */ /* 0x001fc800078e0009 */
[----:B------:R-:W-:Y:S01]  /*10280*/  @!P4 IMAD.MOV R0, RZ, RZ, -R0 ;  /* 0x000000ffff00c224 */ /* 0x000fe200078e0a00 */
[----:B------:R-:W-:Y:S01]  /*10290*/  ISETP.GT.U32.AND P4, PT, R28, R5, PT ;  /* 0x000000051c00720c */ /* 0x000fe20003f84070 */
[----:B------:R-:W-:-:S06]  /*102a0*/  @!P1 IMAD.IADD R4, R4, 0x1, -R28 ;  /* 0x0000000104049824 */ /* 0x000fcc00078e0a1c */
[----:B------:R-:W-:Y:S01]  /*102b0*/  @!P3 IMAD.IADD R7, R7, 0x1, -R28 ;  /* 0x000000010707b824 */ /* 0x000fe200078e0a1c */
[----:B------:R-:W-:-:S05]  /*102c0*/  ISETP.GE.AND P3, PT, R24, RZ, PT ;  /* 0x000000ff1800720c */ /* 0x000fca0003f66270 */
[----:B------:R-:W-:Y:S02]  /*102d0*/  @!P4 IMAD.IADD R5, R5, 0x1, -R28 ;  /* 0x000000010505c824 */ /* 0x000fe400078e0a1c */
[----:B------:R-:W-:Y:S01]  /*102e0*/  @!P2 IMAD.MOV R7, RZ, RZ, -R7 ;  /* 0x000000ffff07a224 */ /* 0x000fe200078e0a07 */
[----:B--2---:R-:W-:Y:S02]  /*102f0*/  IABS R2, R26 ;  /* 0x0000001a00027213 */ /* 0x004fe40000000000 */
[----:B------:R-:W-:Y:S02]  /*10300*/  ISETP.GE.AND P1, PT, R26, RZ, PT ;  /* 0x000000ff1a00720c */ /* 0x000fe40003f26270 */
[----:B------:R-:W2:Y:S04]  /*10310*/  LDL.LU R26, [R1+0x49c] ;  /* 0x00049c00011a7983 */ /* 0x000ea80000300800 */
[----:B------:R0:W-:Y:S04]  /*10320*/  STL [R1+0xe8], R0 ;  /* 0x0000e80001007387 */ /* 0x0001e80000100800 */
[----:B------:R-:W2:Y:S04]  /*10330*/  LDL.LU R20, [R1+0x4a0] ;  /* 0x0004a00001147983 */ /* 0x000ea80000300800 */
[----:B------:R-:W2:Y:S01]  /*10340*/  LDL.LU R24, [R1+0x4a4] ;  /* 0x0004a40001187983 */ /* 0x000ea20000300800 */
[----:B0-----:R-:W-:-:S04]  /*10350*/  IMAD.MOV.U32 R0, RZ, RZ, R8 ;  /* 0x000000ffff007224 */ /* 0x001fc800078e0008 */
[----:B------:R-:W-:Y:S01]  /*10360*/  @!P6 IMAD.MOV R0, RZ, RZ, -R0 ;  /* 0x000000ffff00e224 */ /* 0x000fe200078e0a00 */
[----:B------:R-:W-:-:S04]  /*10370*/  ISETP.GT.U32.AND P6, PT, R28, R4, PT ;  /* 0x000000041c00720c */ /* 0x000fc80003fc4070 */
[----:B------:R0:W-:Y:S01]  /*10380*/  STL [R1+0xdc], R0 ;  /* 0x0000dc0001007387 */ /* 0x0001e20000100800 */
[----:B----4-:R-:W-:Y:S01]  /*10390*/  IABS R12, R25 ;  /* 0x00000019000c7213 */ /* 0x010fe20000000000 */
[----:B0-----:R-:W-:-:S04]  /*103a0*/  IMAD.MOV.U32 R0, RZ, RZ, R5 ;  /* 0x000000ffff007224 */ /* 0x001fc800078e0005 */
[----:B------:R-:W-:Y:S01]  /*103b0*/  @!P0 IMAD.MOV R0, RZ, RZ, -R0 ;  /* 0x000000ffff008224 */ /* 0x000fe200078e0a00 */
[----:B------:R-:W-:Y:S02]  /*103c0*/  STL [R1+0xd8], R7 ;  /* 0x0000d80701007387 */ /* 0x000fe40000100800 */
[----:B------:R-:W-:Y:S01]  /*103d0*/  @!P6 IMAD.IADD R4, R4, 0x1, -R28 ;  /* 0x000000010404e824 */ /* 0x000fe200078e0a1c */
[----:B------:R-:W-:Y:S01]  /*103e0*/  ISETP.GE.AND P6, PT, R25, RZ, PT ;  /* 0x000000ff1900720c */ /* 0x000fe20003fc6270 */
[----:B------:R0:W-:Y:S04]  /*103f0*/  STL [R1+0xd4], R0 ;  /* 0x0000d40001007387 */ /* 0x0001e80000100800 */
[----:B------:R-:W4:Y:S01]  /*10400*/  LDL.LU R25, [R1+0x4a8] ;  /* 0x0004a80001197983 */ /* 0x000f220000300800 */
[----:B------:R-:W-:-:S04]  /*10410*/  IMAD.HI.U32 R13, R15, R2, RZ ;  /* 0x000000020f0d7227 */ /* 0x000fc800078e00ff */
[----:B------:R-:W-:-:S04]  /*10420*/  IMAD.MOV R13, RZ, RZ, -R13 ;  /* 0x000000ffff0d7224 */ /* 0x000fc800078e0a0d */
[----:B------:R-:W-:Y:S01]  /*10430*/  IMAD R2, R28, R13, R2 ;  /* 0x0000000d1c027224 */ /* 0x000fe200078e0202 */
[----:B------:R-:W-:-:S04]  /*10440*/  IABS R10, R21 ;  /* 0x00000015000a7213 */ /* 0x000fc80000000000 */
[----:B------:R-:W-:Y:S01]  /*10450*/  ISETP.GT.U32.AND P5, PT, R28, R2, PT ;  /* 0x000000021c00720c */ /* 0x000fe20003fa4070 */
[----:B------:R-:W-:-:S04]  /*10460*/  IMAD.HI.U32 R14, R15, R10, RZ ;  /* 0x0000000a0f0e7227 */ /* 0x000fc800078e00ff */
[----:B------:R-:W-:-:S04]  /*10470*/  IMAD.HI.U32 R16, R15, R12, RZ ;  /* 0x0000000c0f107227 */ /* 0x000fc800078e00ff */
[----:B------:R-:W-:-:S04]  /*10480*/  IMAD.MOV R14, RZ, RZ, -R14 ;  /* 0x000000ffff0e7224 */ /* 0x000fc800078e0a0e */
[----:B------:R-:W-:Y:S02]  /*10490*/  @!P5 IMAD.IADD R2, R2, 0x1, -R28 ;  /* 0x000000010202d824 */ /* 0x000fe400078e0a1c */
[----:B------:R-:W-:Y:S02]  /*104a0*/  IMAD.MOV R16, RZ, RZ, -R16 ;  /* 0x000000ffff107224 */ /* 0x000fe400078e0a10 */
[C---:B------:R-:W-:Y:S01]  /*104b0*/  IMAD R10, R28.reuse, R14, R10 ;  /* 0x0000000e1c0a7224 */ /* 0x040fe200078e020a */
[C---:B------:R-:W-:Y:S01]  /*104c0*/  ISETP.GT.U32.AND P5, PT, R28.reuse, R2, PT ;  /* 0x000000021c00720c */ /* 0x040fe20003fa4070 */
[----:B------:R-:W-:-:S03]  /*104d0*/  IMAD R12, R28, R16, R12 ;  /* 0x000000101c0c7224 */ /* 0x000fc600078e020c */
[C---:B------:R-:W-:Y:S01]  /*104e0*/  ISETP.GT.U32.AND P4, PT, R28.reuse, R10, PT ;  /* 0x0000000a1c00720c */ /* 0x040fe20003f84070 */
[----:B0-----:R-:W-:Y:S01]  /*104f0*/  IMAD.MOV.U32 R0, RZ, RZ, R4 ;  /* 0x000000ffff007224 */ /* 0x001fe200078e0004 */
[----:B------:R-:W-:-:S03]  /*10500*/  ISETP.GT.U32.AND P0, PT, R28, R12, PT ;  /* 0x0000000c1c00720c */ /* 0x000fc60003f04070 */
[----:B------:R-:W-:-:S04]  /*10510*/  @!P3 IMAD.MOV R0, RZ, RZ, -R0 ;  /* 0x000000ffff00b224 */ /* 0x000fc800078e0a00 */
[--C-:B------:R-:W-:Y:S01]  /*10520*/  @!P5 IMAD.IADD R2, R2, 0x1, -R28.reuse ;  /* 0x000000010202d824 */ /* 0x100fe200078e0a1c */
[----:B------:R0:W-:Y:S03]  /*10530*/  STL [R1+0xd0], R0 ;  /* 0x0000d00001007387 */ /* 0x0001e60000100800 */
[--C-:B------:R-:W-:Y:S02]  /*10540*/  @!P4 IMAD.IADD R10, R10, 0x1, -R28.reuse ;  /* 0x000000010a0ac824 */ /* 0x100fe400078e0a1c */
[----:B------:R-:W-:Y:S02]  /*10550*/  @!P0 IMAD.IADD R12, R12, 0x1, -R28 ;  /* 0x000000010c0c8824 */ /* 0x000fe400078e0a1c */
[----:B0-----:R-:W-:Y:S01]  /*10560*/  IMAD.MOV.U32 R0, RZ, RZ, R2 ;  /* 0x000000ffff007224 */ /* 0x001fe200078e0002 */
[----:B---3--:R-:W-:Y:S02]  /*10570*/  IABS R13, R27 ;  /* 0x0000001b000d7213 */ /* 0x008fe40000000000 */
[----:B-----5:R-:W-:-:S03]  /*10580*/  IABS R9, R29 ;  /* 0x0000001d00097213 */ /* 0x020fc60000000000 */
[----:B------:R-:W-:-:S04]  /*10590*/  IMAD.HI.U32 R8, R15, R13, RZ ;  /* 0x0000000d0f087227 */ /* 0x000fc800078e00ff */
[----:B------:R-:W-:-:S04]  /*105a0*/  IMAD.HI.U32 R5, R15, R9, RZ ;  /* 0x000000090f057227 */ /* 0x000fc800078e00ff */
[----:B------:R-:W-:Y:S02]  /*105b0*/  IMAD.MOV R5, RZ, RZ, -R5 ;  /* 0x000000ffff057224 */ /* 0x000fe400078e0a05 */
[----:B------:R-:W-:Y:S02]  /*105c0*/  IMAD.MOV R8, RZ, RZ, -R8 ;  /* 0x000000ffff087224 */ /* 0x000fe400078e0a08 */
[C---:B------:R-:W-:Y:S02]  /*105d0*/  IMAD R5, R28.reuse, R5, R9 ;  /* 0x000000051c057224 */ /* 0x040fe400078e0209 */
[C---:B------:R-:W-:Y:S01]  /*105e0*/  IMAD R13, R28.reuse, R8, R13 ;  /* 0x000000081c0d7224 */ /* 0x040fe200078e020d */
[C---:B------:R-:W-:Y:S01]  /*105f0*/  ISETP.GT.U32.AND P0, PT, R28.reuse, R10, PT ;  /* 0x0000000a1c00720c */ /* 0x040fe20003f04070 */
[----:B------:R-:W-:Y:S01]  /*10600*/  @!P1 IMAD.MOV R0, RZ, RZ, -R0 ;  /* 0x000000ffff009224 */ /* 0x000fe200078e0a00 */
[C---:B------:R-:W-:Y:S02]  /*10610*/  ISETP.GT.U32.AND P1, PT, R28.reuse, R5, PT ;  /* 0x000000051c00720c */ /* 0x040fe40003f24070 */
[----:B------:R-:W-:-:S02]  /*10620*/  ISETP.GT.U32.AND P5, PT, R28, R13, PT ;  /* 0x0000000d1c00720c */ /* 0x000fc40003fa4070 */
[----:B------:R-:W-:Y:S02]  /*10630*/  ISETP.GE.AND P2, PT, R21, RZ, PT ;  /* 0x000000ff1500720c */ /* 0x000fe40003f46270 */
[----:B------:R-:W-:Y:S02]  /*10640*/  ISETP.GE.AND P4, PT, R27, RZ, PT ;  /* 0x000000ff1b00720c */ /* 0x000fe40003f86270 */
[----:B------:R-:W-:Y:S01]  /*10650*/  ISETP.GT.U32.AND P3, PT, R28, R12, PT ;  /* 0x0000000c1c00720c */ /* 0x000fe20003f64070 */
[----:B------:R-:W3:Y:S02]  /*10660*/  LDL.LU R27, [R1+0x4ac] ;  /* 0x0004ac00011b7983 */ /* 0x000ee40000300800 */
[--C-:B------:R-:W-:Y:S01]  /*10670*/  @!P0 IMAD.IADD R10, R10, 0x1, -R28.reuse ;  /* 0x000000010a0a8824 */ /* 0x100fe200078e0a1c */
[----:B------:R-:W-:Y:S01]  /*10680*/  ISETP.GE.AND P0, PT, R29, RZ, PT ;  /* 0x000000ff1d00720c */ /* 0x000fe20003f06270 */
[----:B------:R0:W-:Y:S01]  /*10690*/  STL [R1+0xcc], R0 ;  /* 0x0000cc0001007387 */ /* 0x0001e20000100800 */
[----:B------:R-:W-:-:S02]  /*106a0*/  @!P1 IMAD.IADD R5, R5, 0x1, -R28 ;  /* 0x0000000105059824 */ /* 0x000fc400078e0a1c */
[----:B------:R-:W-:Y:S01]  /*106b0*/  @!P5 IMAD.IADD R13, R13, 0x1, -R28 ;  /* 0x000000010d0dd824 */ /* 0x000fe200078e0a1c */
[----:B------:R-:W5:Y:S01]  /*106c0*/  LDL.LU R29, [R1+0x4b0] ;  /* 0x0004b000011d7983 */ /* 0x000f620000300800 */
[----:B0-----:R-:W-:-:S03]  /*106d0*/  IMAD.MOV.U32 R0, RZ, RZ, R10 ;  /* 0x000000ffff007224 */ /* 0x001fc600078e000a */
[C---:B------:R-:W-:Y:S01]  /*106e0*/  ISETP.GT.U32.AND P5, PT, R28.reuse, R13, PT ;  /* 0x0000000d1c00720c */ /* 0x040fe20003fa4070 */
[----:B------:R-:W-:Y:S01]  /*106f0*/  @!P2 IMAD.MOV R0, RZ, RZ, -R0 ;  /* 0x000000ffff00a224 */ /* 0x000fe200078e0a00 */
[----:B------:R-:W-:Y:S01]  /*10700*/  ISETP.GT.U32.AND P2, PT, R28, R5, PT ;  /* 0x000000051c00720c */ /* 0x000fe20003f44070 */
[----:B------:R-:W-:-:S10]  /*10710*/  @!P3 IMAD.IADD R12, R12, 0x1, -R28 ;  /* 0x000000010c0cb824 */ /* 0x000fd400078e0a1c */
[--C-:B------:R-:W-:Y:S02]  /*10720*/  @!P5 IMAD.IADD R13, R13, 0x1, -R28.reuse ;  /* 0x000000010d0dd824 */ /* 0x100fe400078e0a1c */
[----:B------:R-:W-:Y:S01]  /*10730*/  @!P2 IMAD.IADD R5, R5, 0x1, -R28 ;  /* 0x000000010505a824 */ /* 0x000fe200078e0a1c */
[----:B--2---:R-:W-:Y:S02]  /*10740*/  IABS R8, R26 ;  /* 0x0000001a00087213 */ /* 0x004fe40000000000 */
[----:B------:R-:W-:Y:S02]  /*10750*/  ISETP.GE.AND P1, PT, R26, RZ, PT ;  /* 0x000000ff1a00720c */ /* 0x000fe40003f26270 */
[----:B------:R-:W2:Y:S01]  /*10760*/  LDL.LU R26, [R1+0x4b4] ;  /* 0x0004b400011a7983 */ /* 0x000ea20000300800 */
[----:B------:R-:W-:Y:S01]  /*10770*/  IMAD.HI.U32 R14, R15, R8, RZ ;  /* 0x000000080f0e7227 */ /* 0x000fe200078e00ff */
[----:B------:R-:W-:-:S03]  /*10780*/  IABS R7, R20 ;  /* 0x0000001400077213 */ /* 0x000fc60000000000 */
[----:B------:R-:W-:Y:S02]  /*10790*/  IMAD.MOV R14, RZ, RZ, -R14 ;  /* 0x000000ffff0e7224 */ /* 0x000fe400078e0a0e */
[----:B------:R-:W-:Y:S01]  /*107a0*/  IMAD.HI.U32 R4, R15, R7, RZ ;  /* 0x000000070f047227 */ /* 0x000fe200078e00ff */
[----:B------:R-:W-:-:S03]  /*107b0*/  IABS R9, R24 ;  /* 0x0000001800097213 */ /* 0x000fc60000000000 */
[----:B------:R-:W-:Y:S02]  /*107c0*/  IMAD.MOV R4, RZ, RZ, -R4 ;  /* 0x000000ffff047224 */ /* 0x000fe400078e0a04 */
[C---:B------:R-:W-:Y:S01]  /*107d0*/  IMAD R2, R28.reuse, R14, R8 ;  /* 0x0000000e1c027224 */ /* 0x040fe200078e0208 */
[----:B------:R0:W-:Y:S01]  /*107e0*/  STL [R1+0xc8], R0 ;  /* 0x0000c80001007387 */ /* 0x0001e20000100800 */
[----:B------:R-:W-:Y:S02]  /*107f0*/  IMAD R4, R28, R4, R7 ;  /* 0x000000041c047224 */ /* 0x000fe400078e0207 */
[----:B------:R-:W-:-:S04]  /*10800*/  IMAD.HI.U32 R7, R15, R9, RZ ;  /* 0x000000090f077227 */ /* 0x000fc800078e00ff */
[----:B------:R-:W-:Y:S02]  /*10810*/  IMAD.MOV R10, RZ, RZ, -R7 ;  /* 0x000000ffff0a7224 */ /* 0x000fe400078e0a07 */
[----:B0-----:R-:W-:-:S04]  /*10820*/  IMAD.MOV.U32 R0, RZ, RZ, R12 ;  /* 0x000000ffff007224 */ /* 0x001fc800078e000c */
[----:B------:R-:W-:Y:S01]  /*10830*/  @!P6 IMAD.MOV R0, RZ, RZ, -R0 ;  /* 0x000000ffff00e224 */ /* 0x000fe200078e0a00 */
[----:B----4-:R-:W-:-:S05]  /*10840*/  IABS R8, R25 ;  /* 0x0000001900087213 */ /* 0x010fca0000000000 */
[----:B------:R-:W-:-:S04]  /*10850*/  IMAD.HI.U32 R14, R15, R8, RZ ;  /* 0x000000080f0e7227 */ /* 0x000fc800078e00ff */
[----:B------:R-:W-:Y:S01]  /*10860*/  IMAD.MOV R7, RZ, RZ, -R14 ;  /* 0x000000ffff077224 */ /* 0x000fe200078e0a0e */
[----:B------:R0:W-:Y:S03]  /*10870*/  STL [R1+0xc4], R0 ;  /* 0x0000c40001007387 */ /* 0x0001e60000100800 */
[----:B------:R-:W-:Y:S02]  /*10880*/  IMAD R8, R28, R7, R8 ;  /* 0x000000071c087224 */ /* 0x000fe400078e0208 */
[----:B------:R-:W-:Y:S02]  /*10890*/  IMAD.MOV.U32 R7, RZ, RZ, R13 ;  /* 0x000000ffff077224 */ /* 0x000fe400078e000d */
[----:B0-----:R-:W-:Y:S02]  /*108a0*/  IMAD.MOV.U32 R0, RZ, RZ, R5 ;  /* 0x000000ffff007224 */ /* 0x001fe400078e0005 */
[----:B------:R-:W-:-:S02]  /*108b0*/  @!P4 IMAD.MOV R7, RZ, RZ, -R7 ;  /* 0x000000ffff07c224 */ /* 0x000fc400078e0a07 */
[----:B------:R-:W-:Y:S01]  /*108c0*/  @!P0 IMAD.MOV R0, RZ, RZ, -R0 ;  /* 0x000000ffff008224 */ /* 0x000fe200078e0a00 */
[----:B------:R-:W-:Y:S02]  /*108d0*/  ISETP.GT.U32.AND P3, PT, R28, R2, PT ;  /* 0x000000021c00720c */ /* 0x000fe40003f64070 */
[----:B------:R-:W-:Y:S01]  /*108e0*/  STL [R1+0x7c], R7 ;  /* 0x00007c0701007387 */ /* 0x000fe20000100800 */
[----:B------:R-:W-:-:S03]  /*108f0*/  ISETP.GE.AND P4, PT, R24, RZ, PT ;  /* 0x000000ff1800720c */ /* 0x000fc60003f86270 */
[----:B------:R0:W-:Y:S01]  /*10900*/  STL [R1+0xc0], R0 ;  /* 0x0000c00001007387 */ /* 0x0001e20000100800 */
[----:B------:R-:W-:-:S03]  /*10910*/  ISETP.GT.U32.AND P5, PT, R28, R4, PT ;  /* 0x000000041c00720c */ /* 0x000fc60003fa4070 */
[----:B------:R-:W4:Y:S03]  /*10920*/  LDL.LU R24, [R1+0x4b8] ;  /* 0x0004b80001187983 */ /* 0x000f260000300800 */
[----:B------:R-:W-:-:S07]  /*10930*/  @!P3 IMAD.IADD R2, R2, 0x1, -R28 ;  /* 0x000000010202b824 */ /* 0x000fce00078e0a1c */
[----:B------:R-:W-:Y:S01]  /*10940*/  @!P5 IMAD.IADD R4, R4, 0x1, -R28 ;  /* 0x000000010404d824 */ /* 0x000fe200078e0a1c */
[----:B------:R-:W-:-:S13]  /*10950*/  ISETP.GT.U32.AND P5, PT, R28, R2, PT ;  /* 0x000000021c00720c */ /* 0x000fda0003fa4070 */
[----:B------:R-:W-:Y:S01]  /*10960*/  @!P5 IMAD.IADD R2, R2, 0x1, -R28 ;  /* 0x000000010202d824 */ /* 0x000fe200078e0a1c */
[----:B------:R-:W-:Y:S02]  /*10970*/  ISETP.GE.AND P5, PT, R25, RZ, PT ;  /* 0x000000ff1900720c */ /* 0x000fe40003fa6270 */
[----:B------:R-:W4:Y:S01]  /*10980*/  LDL.LU R25, [R1+0x4bc] ;  /* 0x0004bc0001197983 */ /* 0x000f220000300800 */
[----:B------:R-:W-:-:S05]  /*10990*/  IMAD R9, R28, R10, R9 ;  /* 0x0000000a1c097224 */ /* 0x000fca00078e0209 */
[C---:B------:R-:W-:Y:S02]  /*109a0*/  ISETP.GT.U32.AND P2, PT, R28.reuse, R9, PT ;  /* 0x000000091c00720c */ /* 0x040fe40003f44070 */
[----:B------:R-:W-:Y:S02]  /*109b0*/  ISETP.GT.U32.AND P6, PT, R28, R4, PT ;  /* 0x000000041c00720c */ /* 0x000fe40003fc4070 */
[----:B------:R-:W-:Y:S02]  /*109c0*/  ISETP.GE.AND P3, PT, R20, RZ, PT ;  /* 0x000000ff1400720c */ /* 0x000fe40003f66270 */
[----:B------:R-:W4:Y:S07]  /*109d0*/  LDL.LU R20, [R1+0x4c0] ;  /* 0x0004c00001147983 */ /* 0x000f2e0000300800 */
[----:B------:R-:W-:-:S02]  /*109e0*/  @!P2 IMAD.IADD R9, R9, 0x1, -R28 ;  /* 0x000000010909a824 */ /* 0x000fc400078e0a1c */
[----:B------:R-:W-:-:S03]  /*109f0*/  @!P6 IMAD.IADD R4, R4, 0x1, -R28 ;  /* 0x000000010404e824 */ /* 0x000fc600078e0a1c */
[C---:B------:R-:W-:Y:S01]  /*10a00*/  ISETP.GT.U32.AND P2, PT, R28.reuse, R9, PT ;  /* 0x000000091c00720c */ /* 0x040fe20003f44070 */
[----:B------:R-:W-:Y:S01]  /*10a10*/  IMAD.MOV.U32 R11, RZ, RZ, R2 ;  /* 0x000000ffff0b7224 */ /* 0x000fe200078e0002 */
[----:B------:R-:W-:Y:S01]  /*10a20*/  ISETP.GT.U32.AND P0, PT, R28, R8, PT ;  /* 0x000000081c00720c */ /* 0x000fe20003f04070 */
[----:B0-----:R-:W-:Y:S02]  /*10a30*/  IMAD.MOV.U32 R0, RZ, RZ, R4 ;  /* 0x000000ffff007224 */ /* 0x001fe400078e0004 */
[----:B------:R-:W-:Y:S02]  /*10a40*/  @!P1 IMAD.MOV R11, RZ, RZ, -R11 ;  /* 0x000000ffff0b9224 */ /* 0x000fe400078e0a0b */
[----:B------:R-:W-:-:S03]  /*10a50*/  @!P3 IMAD.MOV R0, RZ, RZ, -R0 ;  /* 0x000000ffff00b224 */ /* 0x000fc600078e0a00 */
[----:B------:R-:W-:Y:S03]  /*10a60*/  STL [R1+0xbc], R11 ;  /* 0x0000bc0b01007387 */ /* 0x000fe60000100800 */
[--C-:B------:R-:W-:Y:S01]  /*10a70*/  @!P2 IMAD.IADD R9, R9, 0x1, -R28.reuse ;  /* 0x000000010909a824 */ /* 0x100fe200078e0a1c */
[----:B------:R0:W-:Y:S01]  /*10a80*/  STL [R1+0xb0], R0 ;  /* 0x0000b00001007387 */ /* 0x0001e20000100800 */
[----:B------:R-:W-:Y:S01]  /*10a90*/  @!P0 IMAD.IADD R8, R8, 0x1, -R28 ;  /* 0x0000000108088824 */ /* 0x000fe200078e0a1c */
[----:B---3--:R-:W-:Y:S02]  /*10aa0*/  IABS R10, R27 ;  /* 0x0000001b000a7213 */ /* 0x008fe40000000000 */
[----:B------:R-:W-:Y:S02]  /*10ab0*/  ISETP.GE.AND P6, PT, R27, RZ, PT ;  /* 0x000000ff1b00720c */ /* 0x000fe40003fc6270 */
[----:B------:R-:W-:Y:S01]  /*10ac0*/  ISETP.GT.U32.AND P0, PT, R28, R8, PT ;  /* 0x000000081c00720c */ /* 0x000fe20003f04070 */
[----:B------:R-:W-:Y:S01]  /*10ad0*/  IMAD.HI.U32 R5, R15, R10, RZ ;  /* 0x0000000a0f057227 */ /* 0x000fe200078e00ff */
[----:B-----5:R-:W-:-:S03]  /*10ae0*/  IABS R7, R29 ;  /* 0x0000001d00077213 */ /* 0x020fc60000000000 */
[----:B------:R-:W-:-:S04]  /*10af0*/  IMAD.MOV R5, RZ, RZ, -R5 ;  /* 0x000000ffff057224 */ /* 0x000fc800078e0a05 */
[----:B------:R-:W-:-:S04]  /*10b00*/  IMAD R10, R28, R5, R10 ;  /* 0x000000051c0a7224 */ /* 0x000fc800078e020a */
[----:B------:R-:W-:Y:S02]  /*10b10*/  @!P0 IMAD.IADD R8, R8, 0x1, -R28 ;  /* 0x0000000108088824 */ /* 0x000fe400078e0a1c */
[----:B------:R-:W-:-:S04]  /*10b20*/  IMAD.HI.U32 R5, R15, R7, RZ ;  /* 0x000000070f057227 */ /* 0x000fc800078e00ff */
[----:B0-----:R-:W-:Y:S02]  /*10b30*/  IMAD.MOV.U32 R0, RZ, RZ, R8 ;  /* 0x000000ffff007224 */ /* 0x001fe400078e0008 */
[----:B------:R-:W-:Y:S02]  /*10b40*/  @!P4 IMAD.MOV R9, RZ, RZ, -R9 ;  /* 0x000000ffff09c224 */ /* 0x000fe400078e0a09 */
[----:B------:R-:W-:Y:S02]  /*10b50*/  IMAD.MOV R5, RZ, RZ, -R5 ;  /* 0x000000ffff057224 */ /* 0x000fe400078e0a05 */
[----:B------:R-:W-:Y:S01]  /*10b60*/  @!P5 IMAD.MOV R0, RZ, RZ, -R0 ;  /* 0x000000ffff00d224 */ /* 0x000fe200078e0a00 */
[----:B------:R-:W-:Y:S01]  /*10b70*/  ISETP.GE.AND P3, PT, R29, RZ, PT ;  /* 0x000000ff1d00720c */ /* 0x000fe20003f66270 */
[C---:B------:R-:W-:Y:S01]  /*10b80*/  IMAD R7, R28.reuse, R5, R7 ;  /* 0x000000051c077224 */ /* 0x040fe200078e0207 */
[----:B------:R-:W-:-:S13]  /*10b90*/  ISETP.GT.U32.AND P1, PT, R28, R10, PT ;  /* 0x0000000a1c00720c */ /* 0x000fda0003f24070 */
[----:B------:R-:W-:-:S05]  /*10ba0*/  @!P1 IMAD.IADD R10, R10, 0x1, -R28 ;  /* 0x000000010a0a9824 */ /* 0x000fca00078e0a1c */
[----:B------:R-:W-:-:S13]  /*10bb0*/  ISETP.GT.U32.AND P1, PT, R28, R10, PT ;  /* 0x0000000a1c00720c */ /* 0x000fda0003f24070 */
[----:B------:R-:W-:Y:S01]  /*10bc0*/  @!P1 IMAD.IADD R10, R10, 0x1, -R28 ;  /* 0x000000010a0a9824 */ /* 0x000fe200078e0a1c */
[----:B--2---:R-:W-:Y:S02]  /*10bd0*/  IABS R12, R26 ;  /* 0x0000001a000c7213 */ /* 0x004fe40000000000 */
[----:B------:R-:W-:Y:S02]  /*10be0*/  ISETP.GE.AND P2, PT, R26, RZ, PT ;  /* 0x000000ff1a00720c */ /* 0x000fe40003f46270 */
[----:B------:R-:W2:Y:S04]  /*10bf0*/  LDL.LU R26, [R1+0x4c4] ;  /* 0x0004c400011a7983 */ /* 0x000ea80000300800 */
[----:B------:R-:W3:Y:S04]  /*10c00*/  LDL.LU R27, [R1+0x4c8] ;  /* 0x0004c800011b7983 */ /* 0x000ee80000300800 */
[----:B------:R-:W5:Y:S04]  /*10c10*/  LDL.LU R29, [R1+0x4cc] ;  /* 0x0004cc00011d7983 */ /* 0x000f680000300800 */
[----:B------:R-:W-:Y:S04]  /*10c20*/  STL [R1+0xb4], R9 ;  /* 0x0000b40901007387 */ /* 0x000fe80000100800 */
[----:B------:R0:W-:Y:S01]  /*10c30*/  STL [R1+0xb8], R0 ;  /* 0x0000b80001007387 */ /* 0x0001e20000100800 */
[----:B----4-:R-:W-:-:S02]  /*10c40*/  IABS R5, R24 ;  /* 0x0000001800057213 */ /* 0x010fc40000000000 */
[----:B------:R-:W-:Y:S02]  /*10c50*/  ISETP.GE.AND P5, PT, R24, RZ, PT ;  /* 0x000000ff1800720c */ /* 0x000fe40003fa6270 */
[----:B------:R-:W4:Y:S01]  /*10c60*/  LDL.LU R24, [R1+0x4d0] ;  /* 0x0004d00001187983 */ /* 0x000f220000300800 */
[----:B------:R-:W-:Y:S02]  /*10c70*/  IABS R4, R25 ;  /* 0x0000001900047213 */ /* 0x000fe40000000000 */
[----:B------:R-:W-:Y:S02]  /*10c80*/  ISETP.GE.AND P1, PT, R25, RZ, PT ;  /* 0x000000ff1900720c */ /* 0x000fe40003f26270 */
[----:B------:R-:W4:Y:S01]  /*10c90*/  LDL.LU R25, [R1+0x4d4] ;  /* 0x0004d40001197983 */ /* 0x000f220000300800 */
[----:B------:R-:W-:Y:S01]  /*10ca0*/  ISETP.GT.U32.AND P0, PT, R28, R7, PT ;  /* 0x000000071c00720c */ /* 0x000fe20003f04070 */
[----:B0-----:R-:W-:-:S12]  /*10cb0*/  IMAD.MOV.U32 R0, RZ, RZ, R10 ;  /* 0x000000ffff007224 */ /* 0x001fd800078e000a */
[----:B------:R-:W-:-:S05]  /*10cc0*/  @!P0 IMAD.IADD R7, R7, 0x1, -R28 ;  /* 0x0000000107078824 */ /* 0x000fca00078e0a1c */
[----:B------:R-:W-:Y:S01]  /*10cd0*/  ISETP.GT.U32.AND P0, PT, R28, R7, PT ;  /* 0x000000071c00720c */ /* 0x000fe20003f04070 */
[----:B------:R-:W-:-:S04]  /*10ce0*/  IMAD.HI.U32 R2, R15, R12, RZ ;  /* 0x0000000c0f027227 */ /* 0x000fc800078e00ff */
[----:B------:R-:W-:Y:S02]  /*10cf0*/  @!P6 IMAD.MOV R0, RZ, RZ, -R0 ;  /* 0x000000ffff00e224 */ /* 0x000fe400078e0a00 */
[----:B------:R-:W-:-:S03]  /*10d00*/  IMAD.MOV R2, RZ, RZ, -R2 ;  /* 0x000000ffff027224 */ /* 0x000fc600078e0a02 */
[----:B------:R0:W-:Y:S03]  /*10d10*/  STL [R1+0xa8], R0 ;  /* 0x0000a80001007387 */ /* 0x0001e60000100800 */
[----:B------:R-:W-:Y:S02]  /*10d20*/  @!P0 IMAD.IADD R7, R7, 0x1, -R28 ;  /* 0x0000000107078824 */ /* 0x000fe400078e0a1c */
[----:B------:R-:W-:Y:S02]  /*10d30*/  IMAD R12, R28, R2, R12 ;  /* 0x000000021c0c7224 */ /* 0x000fe400078e020c */
[----:B------:R-:W-:-:S04]  /*10d40*/  IMAD.HI.U32 R9, R15, R4, RZ ;  /* 0x000000040f097227 */ /* 0x000fc800078e00ff */
[----:B0-----:R-:W-:Y:S01]  /*10d50*/  IMAD.MOV.U32 R0, RZ, RZ, R7 ;  /* 0x000000ffff007224 */ /* 0x001fe200078e0007 */
[----:B------:R-:W-:Y:S01]  /*10d60*/  ISETP.GT.U32.AND P4, PT, R28, R12, PT ;  /* 0x0000000c1c00720c */ /* 0x000fe20003f84070 */
[----:B------:R-:W-:-:S04]  /*10d70*/  IMAD.HI.U32 R13, R15, R5, RZ ;  /* 0x000000050f0d7227 */ /* 0x000fc800078e00ff */
[----:B------:R-:W-:Y:S02]  /*10d80*/  @!P3 IMAD.MOV R0, RZ, RZ, -R0 ;  /* 0x000000ffff00b224 */ /* 0x000fe400078e0a00 */
[----:B------:R-:W-:Y:S01]  /*10d90*/  IMAD.MOV R9, RZ, RZ, -R9 ;  /* 0x000000ffff097224 */ /* 0x000fe200078e0a09 */
[----:B------:R-:W-:Y:S01]  /*10da0*/  IABS R2, R20 ;  /* 0x0000001400027213 */ /* 0x000fe20000000000 */
[----:B------:R-:W-:Y:S01]  /*10db0*/  IMAD.MOV R13, RZ, RZ, -R13 ;  /* 0x000000ffff0d7224 */ /* 0x000fe200078e0a0d */
[----:B------:R0:W-:Y:S01]  /*10dc0*/  STL [R1+0xac], R0 ;  /* 0x0000ac0001007387 */ /* 0x0001e20000100800 */
[----:B------:R-:W-:-:S03]  /*10dd0*/  IMAD R4, R28, R9, R4 ;  /* 0x000000091c047224 */ /* 0x000fc600078e0204 */
[----:B------:R-:W4:Y:S01]  /*10de0*/  LDL.LU R21, [R1+0x4d8] ;  /* 0x0004d80001157983 */ /* 0x000f220000300800 */
[C---:B------:R-:W-:Y:S02]  /*10df0*/  IMAD R5, R28.reuse, R13, R5 ;  /* 0x0000000d1c057224 */ /* 0x040fe400078e0205 */
[----:B------:R-:W-:Y:S01]  /*10e00*/  IMAD.HI.U32 R8, R15, R2, RZ ;  /* 0x000000020f087227 */ /* 0x000fe200078e00ff */
[C---:B------:R-:W-:Y:S02]  /*10e10*/  ISETP.GT.U32.AND P0, PT, R28.reuse, R4, PT ;  /* 0x000000041c00720c */ /* 0x040fe40003f04070 */
[----:B------:R-:W-:Y:S01]  /*10e20*/  ISETP.GT.U32.AND P6, PT, R28, R5, PT ;  /* 0x000000051c00720c */ /* 0x000fe20003fc4070 */
[----:B------:R-:W-:Y:S02]  /*10e30*/  @!P4 IMAD.IADD R12, R12, 0x1, -R28 ;  /* 0x000000010c0cc824 */ /* 0x000fe400078e0a1c */
[----:B------:R-:W-:-:S03]  /*10e40*/  IMAD.MOV R8, RZ, RZ, -R8 ;  /* 0x000000ffff087224 */ /* 0x000fc600078e0a08 */
[C---:B------:R-:W-:Y:S01]  /*10e50*/  ISETP.GT.U32.AND P4, PT, R28.reuse, R12, PT ;  /* 0x0000000c1c00720c */ /* 0x040fe20003f84070 */
[----:B------:R-:W-:-:S05]  /*10e60*/  IMAD R2, R28, R8, R2 ;  /* 0x000000081c027224 */ /* 0x000fca00078e0202 */
[----:B------:R-:W-:Y:S01]  /*10e70*/  ISETP.GT.U32.AND P3, PT, R28, R2, PT ;  /* 0x000000021c00720c */ /* 0x000fe20003f64070 */
[--C-:B------:R-:W-:Y:S02]  /*10e80*/  @!P0 IMAD.IADD R4, R4, 0x1, -R28.reuse ;  /* 0x0000000104048824 */ /* 0x100fe400078e0a1c */
[----:B------:R-:W-:-:S03]  /*10e90*/  @!P6 IMAD.IADD R5, R5, 0x1, -R28 ;  /* 0x000000010505e824 */ /* 0x000fc600078e0a1c */
[----:B------:R-:W-:Y:S01]  /*10ea0*/  ISETP.GT.U32.AND P0, PT, R28, R4, PT ;  /* 0x000000041c00720c */ /* 0x000fe20003f04070 */
[----:B------:R-:W-:Y:S01]  /*10eb0*/  @!P4 IMAD.IADD R12, R12, 0x1, -R28 ;  /* 0x000000010c0cc824 */ /* 0x000fe200078e0a1c */
[----:B------:R-:W-:-:S03]  /*10ec0*/  ISETP.GT.U32.AND P6, PT, R28, R5, PT ;  /* 0x000000051c00720c */ /* 0x000fc60003fc4070 */
[----:B0-----:R-:W-:Y:S02]  /*10ed0*/  IMAD.MOV.U32 R0, RZ, RZ, R12 ;  /* 0x000000ffff007224 */ /* 0x001fe400078e000c */
[----:B------:R-:W-:Y:S01]  /*10ee0*/  @!P3 IMAD.IADD R2, R2, 0x1, -R28 ;  /* 0x000000010202b824 */ /* 0x000fe200078e0a1c */
[----:B------:R-:W-:Y:S01]  /*10ef0*/  ISETP.GE.AND P4, PT, R20, RZ, PT ;  /* 0x000000ff1400720c */ /* 0x000fe20003f86270 */
[----:B------:R-:W-:Y:S01]  /*10f00*/  @!P2 IMAD.MOV R0, RZ, RZ, -R0 ;  /* 0x000000ffff00a224 */ /* 0x000fe200078e0a00 */
[----:B------:R-:W4:Y:S02]  /*10f10*/  LDL.LU R20, [R1+0x4dc] ;  /* 0x0004dc0001147983 */ /* 0x000f240000300800 */
[----:B------:R-:W-:Y:S01]  /*10f20*/  ISETP.GT.U32.AND P3, PT, R28, R2, PT ;  /* 0x000000021c00720c */ /* 0x000fe20003f64070 */
[--C-:B------:R-:W-:Y:S02]  /*10f30*/  @!P0 IMAD.IADD R4, R4, 0x1, -R28.reuse ;  /* 0x0000000104048824 */ /* 0x100fe400078e0a1c */
[----:B------:R-:W-:-:S04]  /*10f40*/  @!P6 IMAD.IADD R5, R5, 0x1, -R28 ;  /* 0x000000010505e824 */ /* 0x000fc800078e0a1c */
[----:B------:R-:W-:-:S04]  /*10f50*/  IMAD.MOV.U32 R11, RZ, RZ, R5 ;  /* 0x000000ffff0b7224 */ /* 0x000fc800078e0005 */
[----:B------:R-:W-:Y:S02]  /*10f60*/  @!P5 IMAD.MOV R11, RZ, RZ, -R11 ;  /* 0x000000ffff0bd224 */ /* 0x000fe400078e0a0b */
[----:B------:R-:W-:Y:S01]  /*10f70*/  @!P3 IMAD.IADD R2, R2, 0x1, -R28 ;  /* 0x000000010202b824 */ /* 0x000fe200078e0a1c */
[----:B---3--:R-:W-:-:S05]  /*10f80*/  IABS R13, R27 ;  /* 0x0000001b000d7213 */ /* 0x008fca0000000000 */
[----:B------:R-:W-:-:S04]  /*10f90*/  IMAD.HI.U32 R7, R15, R13, RZ ;  /* 0x0000000d0f077227 */ /* 0x000fc800078e00ff */
[----:B------:R-:W-:Y:S01]  /*10fa0*/  IMAD.MOV R7, RZ, RZ, -R7 ;  /* 0x000000ffff077224 */ /* 0x000fe200078e0a07 */
[----:B--2---:R-:W-:Y:S02]  /*10fb0*/  IABS R10, R26 ;  /* 0x0000001a000a7213 */ /* 0x004fe40000000000 */
[----:B------:R-:W-:Y:S01]  /*10fc0*/  ISETP.GE.AND P2, PT, R26, RZ, PT ;  /* 0x000000ff1a00720c */ /* 0x000fe20003f46270 */
[C---:B------:R-:W-:Y:S01]  /*10fd0*/  IMAD R13, R28.reuse, R7, R13 ;  /* 0x000000071c0d7224 */ /* 0x040fe200078e020d */
[----:B------:R-:W2:Y:S04]  /*10fe0*/  LDL.LU R26, [R1+0x4e0] ;  /* 0x0004e000011a7983 */ /* 0x000ea80000300800 */
[----:B------:R-:W-:Y:S01]  /*10ff0*/  ISETP.GT.U32.AND P0, PT, R28, R13, PT ;  /* 0x0000000d1c00720c */ /* 0x000fe20003f04070 */
[----:B------:R0:W-:Y:S01]  /*11000*/  STL [R1+0xa4], R0 ;  /* 0x0000a40001007387 */ /* 0x0001e20000100800 */
[----:B------:R-:W-:-:S03]  /*11010*/  ISETP.GE.AND P3, PT, R27, RZ, PT ;  /* 0x000000ff1b00720c */ /* 0x000fc60003f66270 */
[----:B------:R-:W3:Y:S01]  /*11020*/  LDL R27, [R1+0x1830] ;  /* 0x00183000011b7983 */ /* 0x000ee20000100800 */
[----:B0-----:R-:W-:-:S04]  /*11030*/  IMAD.MOV.U32 R0, RZ, RZ, R4 ;  /* 0x000000ffff007224 */ /* 0x001fc800078e0004 */
[----:B------:R-:W-:Y:S01]  /*11040*/  @!P1 IMAD.MOV R0, RZ, RZ, -R0 ;  /* 0x000000ffff009224 */ /* 0x000fe200078e0a00 */
[----:B------:R-:W-:Y:S02]  /*11050*/  STL [R1+0x98], R11 ;  /* 0x0000980b01007387 */ /* 0x000fe40000100800 */
[----:B------:R-:W-:Y:S01]  /*11060*/  @!P0 IMAD.IADD R13, R13, 0x1, -R28 ;  /* 0x000000010d0d8824 */ /* 0x000fe200078e0a1c */
[----:B-----5:R-:W-:Y:S02]  /*11070*/  IABS R8, R29 ;  /* 0x0000001d00087213 */ /* 0x020fe40000000000 */
[----:B------:R-:W-:Y:S01]  /*11080*/  ISETP.GE.AND P0, PT, R29, RZ, PT ;  /* 0x000000ff1d00720c */ /* 0x000fe20003f06270 */
[----:B------:R0:W-:Y:S04]  /*11090*/  STL [R1+0x94], R0 ;  /* 0x0000940001007387 */ /* 0x0001e80000100800 */
[----:B------:R-:W5:Y:S01]  /*110a0*/  LDL.LU R29, [R1+0x4e4] ;  /* 0x0004e400011d7983 */ /* 0x000f620000300800 */
[----:B0-----:R-:W-:-:S04]  /*110b0*/  IMAD.MOV.U32 R0, RZ, RZ, R2 ;  /* 0x000000ffff007224 */ /* 0x001fc800078e0002 */
[----:B------:R-:W-:Y:S01]  /*110c0*/  @!P4 IMAD.MOV R0, RZ, RZ, -R0 ;  /* 0x000000ffff00c224 */ /* 0x000fe200078e0a00 */
[----:B----4-:R-:W-:-:S05]  /*110d0*/  IABS R12, R24 ;  /* 0x00000018000c7213 */ /* 0x010fca0000000000 */
[----:B------:R-:W-:-:S04]  /*110e0*/  IMAD.HI.U32 R14, R15, R12, RZ ;  /* 0x0000000c0f0e7227 */ /* 0x000fc800078e00ff */
[----:B------:R-:W-:-:S04]  /*110f0*/  IMAD.MOV R14, RZ, RZ, -R14 ;  /* 0x000000ffff0e7224 */ /* 0x000fc800078e0a0e */
[----:B------:R-:W-:-:S05]  /*11100*/  IMAD R12, R28, R14, R12 ;  /* 0x0000000e1c0c7224 */ /* 0x000fca00078e020c */
[----:B------:R-:W-:Y:S01]  /*11110*/  ISETP.GT.U32.AND P4, PT, R28, R12, PT ;  /* 0x0000000c1c00720c */ /* 0x000fe20003f84070 */
[----:B------:R0:W-:Y:S01]  /*11120*/  STL [R1+0x90], R0 ;  /* 0x0000900001007387 */ /* 0x0001e20000100800 */
[----:B------:R-:W-:-:S11]  /*11130*/  IABS R17, R25 ;  /* 0x0000001900117213 */ /* 0x000fd60000000000 */
[----:B------:R-:W-:Y:S01]  /*11140*/  @!P4 IMAD.IADD R12, R12, 0x1, -R28 ;  /* 0x000000010c0cc824 */ /* 0x000fe200078e0a1c */
[----:B------:R-:W-:Y:S02]  /*11150*/  ISETP.GE.AND P4, PT, R25, RZ, PT ;  /* 0x000000ff1900720c */ /* 0x000fe40003f86270 */
[----:B------:R-:W4:Y:S01]  /*11160*/  LDL.LU R25, [R1+0x4e8] ;  /* 0x0004e80001197983 */ /* 0x000f220000300800 */
[----:B------:R-:W-:-:S04]  /*11170*/  IMAD.HI.U32 R9, R15, R10, RZ ;  /* 0x0000000a0f097227 */ /* 0x000fc800078e00ff */
[----:B------:R-:W-:-:S04]  /*11180*/  IMAD.MOV R9, RZ, RZ, -R9 ;  /* 0x000000ffff097224 */ /* 0x000fc800078e0a09 */
[----:B------:R-:W-:Y:S02]  /*11190*/  IMAD R10, R28, R9, R10 ;  /* 0x000000091c0a7224 */ /* 0x000fe400078e020a */
[----:B------:R-:W-:-:S03]  /*111a0*/  IMAD.HI.U32 R7, R15, R8, RZ ;  /* 0x000000080f077227 */ /* 0x000fc600078e00ff */
[----:B------:R-:W-:Y:S01]  /*111b0*/  ISETP.GT.U32.AND P6, PT, R28, R10, PT ;  /* 0x0000000a1c00720c */ /* 0x000fe20003fc4070 */
[----:B------:R-:W-:-:S04]  /*111c0*/  IMAD.MOV R7, RZ, RZ, -R7 ;  /* 0x000000ffff077224 */ /* 0x000fc800078e0a07 */
[----:B------:R-:W-:-:S08]  /*111d0*/  IMAD R8, R28, R7, R8 ;  /* 0x000000071c087224 */ /* 0x000fd000078e0208 */
[----:B------:R-:W-:Y:S01]  /*111e0*/  @!P6 IMAD.IADD R10, R10, 0x1, -R28 ;  /* 0x000000010a0ae824 */ /* 0x000fe200078e0a1c */
[----:B------:R-:W-:Y:S01]  /*111f0*/  ISETP.GT.U32.AND P6, PT, R28, R8, PT ;  /* 0x000000081c00720c */ /* 0x000fe20003fc4070 */
[----:B------:R-:W-:-:S03]  /*11200*/  IMAD.HI.U32 R9, R15, R17, RZ ;  /* 0x000000110f097227 */ /* 0x000fc600078e00ff */
[C---:B------:R-:W-:Y:S01]  /*11210*/  ISETP.GT.U32.AND P5, PT, R28.reuse, R10, PT ;  /* 0x0000000a1c00720c */ /* 0x040fe20003fa4070 */
[----:B------:R-:W-:Y:S01]  /*11220*/  IMAD.MOV R9, RZ, RZ, -R9 ;  /* 0x000000ffff097224 */ /* 0x000fe200078e0a09 */
[----:B------:R-:W-:-:S03]  /*11230*/  ISETP.GT.U32.AND P1, PT, R28, R13, PT ;  /* 0x0000000d1c00720c */ /* 0x000fc60003f24070 */
[----:B------:R-:W-:-:S04]  /*11240*/  IMAD R17, R28, R9, R17 ;  /* 0x000000091c117224 */ /* 0x000fc800078e0211 */
[----:B------:R-:W-:Y:S01]  /*11250*/  @!P6 IMAD.IADD R8, R8, 0x1, -R28 ;  /* 0x000000010808e824 */ /* 0x000fe200078e0a1c */
[----:B------:R-:W-:-:S04]  /*11260*/  IABS R7, R21 ;  /* 0x0000001500077213 */ /* 0x000fc80000000000 */
[----:B------:R-:W-:Y:S01]  /*11270*/  ISETP.GT.U32.AND P6, PT, R28, R8, PT ;  /* 0x000000081c00720c */ /* 0x000fe20003fc4070 */
[----:B------:R-:W-:-:S04]  /*11280*/  IMAD.HI.U32 R5, R15, R7, RZ ;  /* 0x000000070f057227 */ /* 0x000fc800078e00ff */
[----:B------:R-:W-:Y:S02]  /*11290*/  IMAD.MOV R2, RZ, RZ, -R5 ;  /* 0x000000ffff027224 */ /* 0x000fe400078e0a05 */
[--C-:B------:R-:W-:Y:S01]  /*112a0*/  @!P5 IMAD.IADD R10, R10, 0x1, -R28.reuse ;  /* 0x000000010a0ad824 */ /* 0x100fe200078e0a1c */
[C---:B------:R-:W-:Y:S01]  /*112b0*/  ISETP.GT.U32.AND P5, PT, R28.reuse, R17, PT ;  /* 0x000000111c00720c */ /* 0x040fe20003fa4070 */
[----:B------:R-:W-:Y:S02]  /*112c0*/  IMAD R2, R28, R2, R7 ;  /* 0x000000021c027224 */ /* 0x000fe400078e0207 */
[----:B------:R-:W-:-:S03]  /*112d0*/  @!P1 IMAD.IADD R13, R13, 0x1, -R28 ;  /* 0x000000010d0d9824 */ /* 0x000fc600078e0a1c */
[----:B------:R-:W-:Y:S01]  /*112e0*/  ISETP.GT.U32.AND P1, PT, R28, R2, PT ;  /* 0x000000021c00720c */ /* 0x000fe20003f24070 */
[--C-:B------:R-:W-:Y:S01]  /*112f0*/  @!P6 IMAD.IADD R8, R8, 0x1, -R28.reuse ;  /* 0x000000010808e824 */ /* 0x100fe200078e0a1c */
[----:B------:R-:W-:Y:S02]  /*11300*/  ISETP.GE.AND P6, PT, R24, RZ, PT ;  /* 0x000000ff1800720c */ /* 0x000fe40003fc6270 */
[----:B------:R-:W3:Y:S03]  /*11310*/  LDL.LU R24, [R1+0x4ec] ;  /* 0x0004ec0001187983 */ /* 0x000ee60000300800 */
[----:B------:R-:W-:Y:S01]  /*11320*/  @!P5 IMAD.IADD R17, R17, 0x1, -R28 ;  /* 0x000000011111d824 */ /* 0x000fe200078e0a1c */
[C---:B------:R-:W-:Y:S01]  /*11330*/  ISETP.GT.U32.AND P5, PT, R28.reuse, R12, PT ;  /* 0x0000000c1c00720c */ /* 0x040fe20003fa4070 */
[----:B------:R-:W-:Y:S02]  /*11340*/  IMAD.MOV.U32 R11, RZ, RZ, R13 ;  /* 0x000000ffff0b7224 */ /* 0x000fe400078e000d */
[----:B------:R-:W-:Y:S01]  /*11350*/  @!P2 IMAD.MOV R10, RZ, RZ, -R10 ;  /* 0x000000ffff0aa224 */ /* 0x000fe200078e0a0a */
[----:B------:R-:W-:Y:S01]  /*11360*/  ISETP.GT.U32.AND P2, PT, R28, R17, PT ;  /* 0x000000111c00720c */ /* 0x000fe20003f44070 */
[----:B0-----:R-:W-:-:S02]  /*11370*/  IMAD.MOV.U32 R0, RZ, RZ, R8 ;  /* 0x000000ffff007224 */ /* 0x001fc400078e0008 */
[----:B------:R-:W-:Y:S01]  /*11380*/  @!P1 IMAD.IADD R2, R2, 0x1, -R28 ;  /* 0x0000000102029824 */ /* 0x000fe200078e0a1c */
[----:B------:R-:W-:Y:S01]  /*11390*/  IABS R9, R20 ;  /* 0x0000001400097213 */ /* 0x000fe20000000000 */
[----:B------:R-:W-:Y:S02]  /*113a0*/  @!P3 IMAD.MOV R11, RZ, RZ, -R11 ;  /* 0x000000ffff0bb224 */ /* 0x000fe400078e0a0b */
[----:B------:R-:W-:Y:S01]  /*113b0*/  @!P0 IMAD.MOV R0, RZ, RZ, -R0 ;  /* 0x000000ffff008224 */ /* 0x000fe200078e0a00 */
[----:B------:R-:W-:Y:S01]  /*113c0*/  ISETP.GT.U32.AND P1, PT, R28, R2, PT ;  /* 0x000000021c00720c */ /* 0x000fe20003f24070 */
[----:B------:R-:W-:Y:S01]  /*113d0*/  STL [R1+0x4a28], R10 ;  /* 0x004a280a01007387 */ /* 0x000fe20000100800 */
[--C-:B------:R-:W-:Y:S01]  /*113e0*/  @!P5 IMAD.IADD R12, R12, 0x1, -R28.reuse ;  /* 0x000000010c0cd824 */ /* 0x100fe200078e0a1c */
[----:B------:R-:W-:Y:S01]  /*113f0*/  ISETP.GE.AND P5, PT, R20, RZ, PT ;  /* 0x000000ff1400720c */ /* 0x000fe20003fa6270 */
[----:B------:R-:W-:Y:S01]  /*11400*/  IMAD.MOV.U32 R4, RZ, RZ, R9 ;  /* 0x000000ffff047224 */ /* 0x000fe200078e0009 */
[----:B------:R-:W-:Y:S04]  /*11410*/  STL [R1+0x70], R11 ;  /* 0x0000700b01007387 */ /* 0x000fe80000100800 */
[----:B------:R0:W-:Y:S01]  /*11420*/  STL [R1+0x78], R0 ;  /* 0x0000780001007387 */ /* 0x0001e20000100800 */
[----:B------:R-:W-:-:S03]  /*11430*/  @!P2 IMAD.IADD R17, R17, 0x1, -R28 ;  /* 0x000000011111a824 */ /* 0x000fc600078e0a1c */
[----:B------:R-:W3:Y:S01]  /*11440*/  LDL.LU R20, [R1+0x4f0] ;  /* 0x0004f00001147983 */ /* 0x000ee20000300800 */
[----:B------:R-:W-:Y:S02]  /*11450*/  @!P4 IMAD.MOV R17, RZ, RZ, -R17 ;  /* 0x000000ffff11c224 */ /* 0x000fe400078e0a11 */
[----:B0-----:R-:W-:Y:S02]  /*11460*/  IMAD.MOV.U32 R0, RZ, RZ, R12 ;  /* 0x000000ffff007224 */ /* 0x001fe400078e000c */
[----:B------:R-:W-:Y:S02]  /*11470*/  @!P1 IMAD.IADD R2, R2, 0x1, -R28 ;  /* 0x0000000102029824 */ /* 0x000fe400078e0a1c */
[----:B------:R-:W-:Y:S01]  /*11480*/  @!P6 IMAD.MOV R0, RZ, RZ, -R0 ;  /* 0x000000ffff00e224 */ /* 0x000fe200078e0a00 */
[----:B------:R-:W-:Y:S01]  /*11490*/  ISETP.GE.AND P3, PT, R21, RZ, PT ;  /* 0x000000ff1500720c */ /* 0x000fe20003f66270 */
[----:B------:R-:W-:-:S04]  /*114a0*/  IMAD.HI.U32 R14, R15, R4, RZ ;  /* 0x000000040f0e7227 */ /* 0x000fc800078e00ff */
[----:B------:R-:W-:-:S04]  /*114b0*/  IMAD.MOV R14, RZ, RZ, -R14 ;  /* 0x000000ffff0e7224 */ /* 0x000fc800078e0a0e */
[----:B------:R-:W-:Y:S01]  /*114c0*/  IMAD R4, R28, R14, R4 ;  /* 0x0000000e1c047224 */ /* 0x000fe200078e0204 */
[----:B--2---:R-:W-:-:S05]  /*114d0*/  IABS R5, R26 ;  /* 0x0000001a00057213 */ /* 0x004fca0000000000 */
[----:B------:R-:W-:-:S04]  /*114e0*/  IMAD.MOV.U32 R9, RZ, RZ, R5 ;  /* 0x000000ffff097224 */ /* 0x000fc800078e0005 */
[----:B------:R-:W-:Y:S01]  /*114f0*/  IMAD.HI.U32 R5, R15, R9, RZ ;  /* 0x000000090f057227 */ /* 0x000fe200078e00ff */
[----:B------:R-:W-:Y:S02]  /*11500*/  ISETP.GE.AND P1, PT, R26, RZ, PT ;  /* 0x000000ff1a00720c */ /* 0x000fe40003f26270 */
[----:B------:R-:W2:Y:S01]  /*11510*/  LDL.LU R26, [R1+0x4f4] ;  /* 0x0004f400011a7983 */ /* 0x000ea20000300800 */
[----:B------:R-:W-:-:S03]  /*11520*/  IMAD.MOV R5, RZ, RZ, -R5 ;  /* 0x000000ffff057224 */ /* 0x000fc600078e0a05 */
[----:B------:R-:W-:Y:S01]  /*11530*/  STL [R1+0x4a2c], R17 ;  /* 0x004a2c1101007387 */ /* 0x000fe20000100800 */
[----:B------:R-:W-:-:S03]  /*11540*/  IMAD R9, R28, R5, R9 ;  /* 0x000000051c097224 */ /* 0x000fc600078e0209 */
[----:B------:R0:W-:Y:S01]  /*11550*/  STL [R1+0x74], R0 ;  /* 0x0000740001007387 */ /* 0x0001e20000100800 */
[----:B-----5:R-:W-:Y:S02]  /*11560*/  IABS R5, R29 ;  /* 0x0000001d00057213 */ /* 0x020fe40000000000 */
[----:B------:R-:W-:Y:S02]  /*11570*/  ISETP.GE.AND P6, PT, R29, RZ, PT ;  /* 0x000000ff1d00720c */ /* 0x000fe40003fc6270 */
[----:B------:R-:W5:Y:S01]  /*11580*/  LDL.LU R29, [R1+0x4f8] ;  /* 0x0004f800011d7983 */ /* 0x000f620000300800 */
[----:B0-----:R-:W-:-:S04]  /*11590*/  IMAD.MOV.U32 R0, RZ, RZ, R2 ;  /* 0x000000ffff007224 */ /* 0x001fc800078e0002 */
[----:B------:R-:W-:Y:S01]  /*115a0*/  @!P3 IMAD.MOV R0, RZ, RZ, -R0 ;  /* 0x000000ffff00b224 */ /* 0x000fe200078e0a00 */
[----:B----4-:R-:W-:Y:S02]  /*115b0*/  IABS R14, R25 ;  /* 0x00000019000e7213 */ /* 0x010fe40000000000 */
[----:B------:R-:W-:Y:S02]  /*115c0*/  ISETP.GE.AND P3, PT, R25, RZ, PT ;  /* 0x000000ff1900720c */ /* 0x000fe40003f66270 */
[----:B------:R-:W4:Y:S01]  /*115d0*/  LDL.LU R25, [R1+0x4fc] ;  /* 0x0004fc0001197983 */ /* 0x000f220000300800 */
[----:B---3--:R-:W-:Y:S02]  /*115e0*/  IABS R7, R27 ;  /* 0x0000001b00077213 */ /* 0x008fe40000000000 */
[C---:B------:R-:W-:Y:S02]  /*115f0*/  ISETP.GT.U32.AND P0, PT, R28.reuse, R4, PT ;  /* 0x000000041c00720c */ /* 0x040fe40003f04070 */
[----:B------:R-:W-:Y:S01]  /*11600*/  ISETP.GT.U32.AND P2, PT, R28, R9, PT ;  /* 0x000000091c00720c */ /* 0x000fe20003f44070 */
[----:B------:R-:W-:-:S04]  /*11610*/  IMAD.HI.U32 R8, R15, R7, RZ ;  /* 0x000000070f087227 */ /* 0x000fc800078e00ff */
[----:B------:R-:W-:-:S04]  /*11620*/  IMAD.MOV R8, RZ, RZ, -R8 ;  /* 0x000000ffff087224 */ /* 0x000fc800078e0a08 */
[----:B------:R-:W-:Y:S02]  /*11630*/  IMAD R7, R28, R8, R7 ;  /* 0x000000081c077224 */ /* 0x000fe400078e0207 */
[--C-:B------:R-:W-:Y:S02]  /*11640*/  @!P0 IMAD.IADD R4, R4, 0x1, -R28.reuse ;  /* 0x0000000104048824 */ /* 0x100fe400078e0a1c */
[----:B------:R-:W-:Y:S01]  /*11650*/  @!P2 IMAD.IADD R9, R9, 0x1, -R28 ;  /* 0x000000010909a824 */ /* 0x000fe200078e0a1c */
[C---:B------:R-:W-:Y:S01]  /*11660*/  ISETP.GT.U32.AND P0, PT, R28.reuse, R7, PT ;  /* 0x000000071c00720c */ /* 0x040fe20003f04070 */
[----:B------:R-:W-:Y:S01]  /*11670*/  IMAD.HI.U32 R13, R15, R5, RZ ;  /* 0x000000050f0d7227 */ /* 0x000fe200078e00ff */
[C---:B------:R-:W-:Y:S02]  /*11680*/  ISETP.GT.U32.AND P2, PT, R28.reuse, R4, PT ;  /* 0x000000041c00720c */ /* 0x040fe40003f44070 */
[----:B------:R-:W-:Y:S01]  /*11690*/  ISETP.GT.U32.AND P4, PT, R28, R9, PT ;  /* 0x000000091c00720c */ /* 0x000fe20003f84070 */
[----:B------:R-:W-:-:S04]  /*116a0*/  IMAD.MOV R12, RZ, RZ, -R13 ;  /* 0x000000ffff0c7224 */ /* 0x000fc800078e0a0d */
[----:B------:R-:W-:-:S04]  /*116b0*/  IMAD R5, R28, R12, R5 ;  /* 0x0000000c1c057224 */ /* 0x000fc800078e0205 */
[--C-:B------:R-:W-:Y:S02]  /*116c0*/  @!P0 IMAD.IADD R7, R7, 0x1, -R28.reuse ;  /* 0x0000000107078824 */ /* 0x100fe400078e0a1c */
[--C-:B------:R-:W-:Y:S01]  /*116d0*/  @!P2 IMAD.IADD R4, R4, 0x1, -R28.reuse ;  /* 0x000000010404a824 */ /* 0x100fe200078e0a1c */
[C---:B------:R-:W-:Y:S02]  /*116e0*/  ISETP.GT.U32.AND P2, PT, R28.reuse, R5, PT ;  /* 0x000000051c00720c */ /* 0x040fe40003f44070 */
[----:B------:R-:W-:Y:S01]  /*116f0*/  ISETP.GT.U32.AND P0, PT, R28, R7, PT ;  /* 0x000000071c00720c */ /* 0x000fe20003f04070 */
[----:B------:R-:W-:Y:S01]  /*11700*/  @!P4 IMAD.IADD R9, R9, 0x1, -R28 ;  /* 0x000000010909c824 */ /* 0x000fe200078e0a1c */
[----:B------:R0:W-:Y:S01]  /*11710*/  STL [R1+0x68], R0 ;  /* 0x0000680001007387 */ /* 0x0001e20000100800 */
[----:B------:R-:W-:-:S04]  /*11720*/  IMAD.HI.U32 R12, R15, R14, RZ ;  /* 0x0000000e0f0c7227 */ /* 0x000fc800078e00ff */
[----:B------:R-:W-:-:S04]  /*11730*/  IMAD.MOV R12, RZ, RZ, -R12 ;  /* 0x000000ffff0c7224 */ /* 0x000fc800078e0a0c */
[----:B------:R-:W-:Y:S02]  /*11740*/  @!P2 IMAD.IADD R5, R5, 0x1, -R28 ;  /* 0x000000010505a824 */ /* 0x000fe400078e0a1c */
[----:B0-----:R-:W-:Y:S02]  /*11750*/  IMAD.MOV.U32 R0, RZ, RZ, R4 ;  /* 0x000000ffff007224 */ /* 0x001fe400078e0004 */
[----:B------:R-:W-:Y:S02]  /*11760*/  IMAD R14, R28, R12, R14 ;  /* 0x0000000c1c0e7224 */ /* 0x000fe400078e020e */
[----:B------:R-:W-:Y:S01]  /*11770*/  @!P0 IMAD.IADD R7, R7, 0x1, -R28 ;  /* 0x0000000107078824 */ /* 0x000fe200078e0a1c */
[----:B------:R-:W-:Y:S02]  /*11780*/  IABS R8, R24 ;  /* 0x0000001800087213 */ /* 0x000fe40000000000 */
[----:B------:R-:W-:Y:S02]  /*11790*/  ISETP.GE.AND P4, PT, R24, RZ, PT ;  /* 0x000000ff1800720c */ /* 0x000fe40003f86270 */
[----:B------:R-:W3:Y:S01]  /*117a0*/  LDL.LU R24, [R1+0x500] ;  /* 0x0005000001187983 */ /* 0x000ee20000300800 */
[----:B------:R-:W-:Y:S01]  /*117b0*/  IMAD.HI.U32 R2, R15, R8, RZ ;  /* 0x000000080f027227 */ /* 0x000fe200078e00ff */
[----:B------:R-:W-:-:S03]  /*117c0*/  ISETP.GE.AND P0, PT, R27, RZ, PT ;  /* 0x000000ff1b00720c */ /* 0x000fc60003f06270 */
[----:B------:R-:W-:Y:S02]  /*117d0*/  IMAD.MOV R2, RZ, RZ, -R2 ;  /* 0x000000ffff027224 */ /* 0x000fe400078e0a02 */
[----:B------:R-:W-:Y:S01]  /*117e0*/  @!P5 IMAD.MOV R0, RZ, RZ, -R0 ;  /* 0x000000ffff00d224 */ /* 0x000fe200078e0a00 */
[C---:B------:R-:W-:Y:S01]  /*117f0*/  ISETP.GT.U32.AND P5, PT, R28.reuse, R5, PT ;  /* 0x000000051c00720c */ /* 0x040fe20003fa4070 */
[C---:B------:R-:W-:Y:S01]  /*11800*/  IMAD R8, R28.reuse, R2, R8 ;  /* 0x000000021c087224 */ /* 0x040fe200078e0208 */
[C---:B------:R-:W-:Y:S01]  /*11810*/  ISETP.GT.U32.AND P2, PT, R28.reuse, R14, PT ;  /* 0x0000000e1c00720c */ /* 0x040fe20003f44070 */
[----:B------:R-:W-:Y:S01]  /*11820*/  @!P1 IMAD.MOV R9, RZ, RZ, -R9 ;  /* 0x000000ffff099224 */ /* 0x000fe200078e0a09 */
[----:B------:R0:W-:Y:S02]  /*11830*/  STL [R1+0x50], R0 ;  /* 0x0000500001007387 */ /* 0x0001e40000100800 */
[----:B------:R-:W-:Y:S02]  /*11840*/  ISETP.GT.U32.AND P1, PT, R28, R8, PT ;  /* 0x000000081c00720c */ /* 0x000fe40003f24070 */
[----:B------:R-:W3:Y:S01]  /*11850*/  LDL.LU R27, [R1+0x504] ;  /* 0x00050400011b7983 */ /* 0x000ee20000300800 */
[----:B0-----:R-:W-:Y:S01]  /*11860*/  IMAD.MOV.U32 R0, RZ, RZ, R7 ;  /* 0x000000ffff007224 */ /* 0x001fe200078e0007 */
[----:B------:R-:W-:-:S03]  /*11870*/  IABS R13, R20 ;  /* 0x00000014000d7213 */ /* 0x000fc60000000000 */
[----:B------:R-:W-:Y:S02]  /*11880*/  @!P0 IMAD.MOV R0, RZ, RZ, -R0 ;  /* 0x000000ffff008224 */ /* 0x000fe400078e0a00 */
[----:B------:R-:W-:Y:S01]  /*11890*/  IMAD.HI.U32 R4, R15, R13, RZ ;  /* 0x0000000d0f047227 */ /* 0x000fe200078e00ff */
[----:B------:R-:W-:Y:S03]  /*118a0*/  STL [R1+0x5c], R9 ;  /* 0x00005c0901007387 */ /* 0x000fe60000100800 */
[----:B------:R-:W-:Y:S02]  /*118b0*/  IMAD.MOV R4, RZ, RZ, -R4 ;  /* 0x000000ffff047224 */ /* 0x000fe400078e0a04 */
[--C-:B------:R-:W-:Y:S01]  /*118c0*/  @!P5 IMAD.IADD R5, R5, 0x1, -R28.reuse ;  /* 0x000000010505d824 */ /* 0x100fe200078e0a1c */
[----:B------:R0:W-:Y:S01]  /*118d0*/  STL [R1+0x60], R0 ;  /* 0x0000600001007387 */ /* 0x0001e20000100800 */
[----:B------:R-:W-:-:S02]  /*118e0*/  @!P2 IMAD.IADD R14, R14, 0x1, -R28 ;  /* 0x000000010e0ea824 */ /* 0x000fc400078e0a1c */
[----:B------:R-:W-:Y:S02]  /*118f0*/  IMAD R13, R28, R4, R13 ;  /* 0x000000041c0d7224 */ /* 0x000fe400078e020d */
[----:B------:R-:W-:Y:S01]  /*11900*/  @!P1 IMAD.IADD R8, R8, 0x1, -R28 ;  /* 0x0000000108089824 */ /* 0x000fe200078e0a1c */
[----:B------:R-:W-:Y:S01]  /*11910*/  ISETP.GT.U32.AND P2, PT, R28, R14, PT ;  /* 0x0000000e1c00720c */ /* 0x000fe20003f44070 */
[----:B0-----:R-:W-:-:S04]  /*11920*/  IMAD.MOV.U32 R0, RZ, RZ, R5 ;  /* 0x000000ffff007224 */ /* 0x001fc800078e0005 */
[----:B------:R-:W-:Y:S01]  /*11930*/  @!P6 IMAD.MOV R0, RZ, RZ, -R0 ;  /* 0x000000ffff00e224 */ /* 0x000fe200078e0a00 */
[----:B------:R-:W-:-:S07]  /*11940*/  ISETP.GT.U32.AND P6, PT, R28, R8, PT ;  /* 0x000000081c00720c */ /* 0x000fce0003fc4070 */
[----:B------:R-:W-:Y:S01]  /*11950*/  @!P2 IMAD.IADD R14, R14, 0x1, -R28 ;  /* 0x000000010e0ea824 */ /* 0x000fe200078e0a1c */
[----:B------:R-:W-:-:S05]  /*11960*/  ISETP.GE.AND P0, PT, R20, RZ, PT ;  /* 0x000000ff1400720c */ /* 0x000fca0003f06270 */
[----:B------:R-:W-:-:S04]  /*11970*/  @!P6 IMAD.IADD R8, R8, 0x1, -R28 ;  /* 0x000000010808e824 */ /* 0x000fc800078e0a1c */
[----:B------:R-:W-:Y:S01]  /*11980*/  @!P4 IMAD.MOV R8, RZ, RZ, -R8 ;  /* 0x000000ffff08c224 */ /* 0x000fe200078e0a08 */
[----:B--2---:R-:W-:Y:S02]  /*11990*/  IABS R2, R26 ;  /* 0x0000001a00027213 */ /* 0x004fe40000000000 */
[----:B------:R-:W-:Y:S02]  /*119a0*/  ISETP.GE.AND P1, PT, R26, RZ, PT ;  /* 0x000000ff1a00720c */ /* 0x000fe40003f26270 */
[----:B------:R-:W2:Y:S01]  /*119b0*/  LDL.LU R26, [R1+0x508] ;  /* 0x00050800011a7983 */ /* 0x000ea20000300800 */
[----:B------:R-:W-:-:S04]  /*119c0*/  IMAD.HI.U32 R9, R15, R2, RZ ;  /* 0x000000020f097227 */ /* 0x000fc800078e00ff */
[----:B------:R-:W-:Y:S01]  /*119d0*/  IMAD.MOV R9, RZ, RZ, -R9 ;  /* 0x000000ffff097224 */ /* 0x000fe200078e0a09 */
[----:B-----5:R-:W-:-:S05]  /*119e0*/  IABS R4, R29 ;  /* 0x0000001d00047213 */ /* 0x020fca0000000000 */
[----:B------:R-:W-:-:S04]  /*119f0*/  IMAD.HI.U32 R5, R15, R4, RZ ;  /* 0x000000040f057227 */ /* 0x000fc800078e00ff */
[----:B------:R-:W-:Y:S02]  /*11a00*/  IMAD.MOV R5, RZ, RZ, -R5 ;  /* 0x000000ffff057224 */ /* 0x000fe400078e0a05 */
[C---:B------:R-:W-:Y:S02]  /*11a10*/  IMAD R2, R28.reuse, R9, R2 ;  /* 0x000000091c027224 */ /* 0x040fe400078e0202 */
[C---:B------:R-:W-:Y:S01]  /*11a20*/  IMAD R4, R28.reuse, R5, R4 ;  /* 0x000000051c047224 */ /* 0x040fe200078e0204 */
[----:B------:R0:W-:Y:S02]  /*11a30*/  STL [R1+0x54], R0 ;  /* 0x0000540001007387 */ /* 0x0001e40000100800 */
[C---:B------:R-:W-:Y:S02]  /*11a40*/  ISETP.GT.U32.AND P2, PT, R28.reuse, R2, PT ;  /* 0x000000021c00720c */ /* 0x040fe40003f44070 */
[----:B------:R-:W-:Y:S01]  /*11a50*/  ISETP.GT.U32.AND P6, PT, R28, R4, PT ;  /* 0x000000041c00720c */ /* 0x000fe20003fc4070 */
[----:B------:R-:W5:Y:S01]  /*11a60*/  LDL.LU R20, [R1+0x50c] ;  /* 0x00050c0001147983 */ /* 0x000f620000300800 */
[----:B0-----:R-:W-:-:S04]  /*11a70*/  IMAD.MOV.U32 R0, RZ, RZ, R14 ;  /* 0x000000ffff007224 */ /* 0x001fc800078e000e */
[----:B------:R-:W-:-:S05]  /*11a80*/  @!P3 IMAD.MOV R0, RZ, RZ, -R0 ;  /* 0x000000ffff00b224 */ /* 0x000fca00078e0a00 */
[--C-:B------:R-:W-:Y:S01]  /*11a90*/  @!P2 IMAD.IADD R2, R2, 0x1, -R28.reuse ;  /* 0x000000010202a824 */ /* 0x100fe200078e0a1c */
[----:B------:R-:W-:Y:S01]  /*11aa0*/  ISETP.GE.AND P2, PT, R29, RZ, PT ;  /* 0x000000ff1d00720c */ /* 0x000fe20003f46270 */
[----:B------:R-:W-:Y:S01]  /*11ab0*/  @!P6 IMAD.IADD R4, R4, 0x1, -R28 ;  /* 0x000000010404e824 */ /* 0x000fe200078e0a1c */
[----:B------:R0:W-:Y:S04]  /*11ac0*/  STL [R1+0x4c], R0 ;  /* 0x00004c0001007387 */ /* 0x0001e80000100800 */
[----:B------:R-:W5:Y:S04]  /*11ad0*/  LDL.LU R29, [R1+0x510] ;  /* 0x00051000011d7983 */ /* 0x000f680000300800 */
[----:B------:R1:W-:Y:S01]  /*11ae0*/  STL [R1+0x4a30], R8 ;  /* 0x004a300801007387 */ /* 0x0003e20000100800 */
[----:B----4-:R-:W-:-:S02]  /*11af0*/  IABS R7, R25 ;  /* 0x0000001900077213 */ /* 0x010fc40000000000 */
[----:B------:R-:W-:Y:S02]  /*11b00*/  ISETP.GE.AND P6, PT, R25, RZ, PT ;  /* 0x000000ff1900720c */ /* 0x000fe40003fc6270 */
[----:B------:R-:W4:Y:S01]  /*11b10*/  LDL.LU R25, [R1+0x524] ;  /* 0x0005240001197983 */ /* 0x000f220000300800 */
[----:B------:R-:W-:Y:S01]  /*11b20*/  ISETP.GT.U32.AND P5, PT, R28, R13, PT ;  /* 0x0000000d1c00720c */ /* 0x000fe20003fa4070 */
[----:B------:R-:W-:-:S12]  /*11b30*/  IMAD.HI.U32 R12, R15, R7, RZ ;  /* 0x000000070f0c7227 */ /* 0x000fd800078e00ff */
[----:B------:R-:W-:-:S05]  /*11b40*/  @!P5 IMAD.IADD R13, R13, 0x1, -R28 ;  /* 0x000000010d0dd824 */ /* 0x000fca00078e0a1c */
[C---:B------:R-:W-:Y:S01]  /*11b50*/  ISETP.GT.U32.AND P5, PT, R28.reuse, R13, PT ;  /* 0x0000000d1c00720c */ /* 0x040fe20003fa4070 */
[----:B------:R-:W-:Y:S01]  /*11b60*/  IMAD.MOV R12, RZ, RZ, -R12 ;  /* 0x000000ffff0c7224 */ /* 0x000fe200078e0a0c */
[----:B------:R-:W-:-:S03]  /*11b70*/  ISETP.GT.U32.AND P3, PT, R28, R2, PT ;  /* 0x000000021c00720c */ /* 0x000fc60003f64070 */
[----:B------:R-:W-:-:S08]  /*11b80*/  IMAD R7, R28, R12, R7 ;  /* 0x0000000c1c077224 */ /* 0x000fd000078e0207 */
[--C-:B------:R-:W-:Y:S01]  /*11b90*/  @!P5 IMAD.IADD R13, R13, 0x1, -R28.reuse ;  /* 0x000000010d0dd824 */ /* 0x100fe200078e0a1c */
[----:B------:R-:W-:Y:S01]  /*11ba0*/  ISETP.GT.U32.AND P5, PT, R28, R7, PT ;  /* 0x000000071c00720c */ /* 0x000fe20003fa4070 */
[----:B------:R-:W-:Y:S01]  /*11bb0*/  @!P3 IMAD.IADD R2, R2, 0x1, -R28 ;  /* 0x000000010202b824 */ /* 0x000fe200078e0a1c */
[----:B---3--:R-:W-:-:S05]  /*11bc0*/  IABS R9, R24 ;  /* 0x0000001800097213 */ /* 0x008fca0000000000 */
[----:B------:R-:W-:-:S04]  /*11bd0*/  IMAD.HI.U32 R12, R15, R9, RZ ;  /* 0x000000090f0c7227 */ /* 0x000fc800078e00ff */
[----:B------:R-:W-:-:S04]  /*11be0*/  IMAD.MOV R12, RZ, RZ, -R12 ;  /* 0x000000ffff0c7224 */ /* 0x000fc800078e0a0c */
[----:B------:R-:W-:Y:S02]  /*11bf0*/  IMAD R9, R28, R12, R9 ;  /* 0x0000000c1c097224 */ /* 0x000fe400078e0209 */
[----:B------:R-:W-:-:S03]  /*11c00*/  @!P5 IMAD.IADD R7, R7, 0x1, -R28 ;  /* 0x000000010707d824 */ /* 0x000fc600078e0a1c */
[C---:B------:R-:W-:Y:S02]  /*11c10*/  ISETP.GT.U32.AND P3, PT, R28.reuse, R9, PT ;  /* 0x000000091c00720c */ /* 0x040fe40003f64070 */
[C---:B------:R-:W-:Y:S02]  /*11c20*/  ISETP.GT.U32.AND P5, PT, R28.reuse, R4, PT ;  /* 0x000000041c00720c */ /* 0x040fe40003fa4070 */
[----:B------:R-:W-:Y:S01]  /*11c30*/  ISETP.GT.U32.AND P4, PT, R28, R7, PT ;  /* 0x000000071c00720c */ /* 0x000fe20003f84070 */
[----:B------:R-:W-:Y:S02]  /*11c40*/  IMAD.MOV.U32 R10, RZ, RZ, R13 ;  /* 0x000000ffff0a7224 */ /* 0x000fe400078e000d */
[----:B0-----:R-:W-:-:S06]  /*11c50*/  IMAD.MOV.U32 R0, RZ, RZ, R2 ;  /* 0x000000ffff007224 */ /* 0x001fcc00078e0002 */
[----:B------:R-:W-:Y:S02]  /*11c60*/  @!P3 IMAD.IADD R9, R9, 0x1, -R28 ;  /* 0x000000010909b824 */ /* 0x000fe400078e0a1c */
[----:B------:R-:W-:Y:S02]  /*11c70*/  @!P0 IMAD.MOV R10, RZ, RZ, -R10 ;  /* 0x000000ffff0a8224 */ /* 0x000fe400078e0a0a */
[----:B------:R-:W-:Y:S01]  /*11c80*/  @!P1 IMAD.MOV R0, RZ, RZ, -R0 ;  /* 0x000000ffff009224 */ /* 0x000fe200078e0a00 */
[----:B------:R-:W-:Y:S01]  /*11c90*/  ISETP.GT.U32.AND P3, PT, R28, R9, PT ;  /* 0x000000091c00720c */ /* 0x000fe20003f64070 */
[--C-:B------:R-:W-:Y:S02]  /*11ca0*/  @!P5 IMAD.IADD R4, R4, 0x1, -R28.reuse ;  /* 0x000000010404d824 */ /* 0x100fe400078e0a1c */
[----:B------:R-:W-:Y:S01]  /*11cb0*/  @!P4 IMAD.IADD R7, R7, 0x1, -R28 ;  /* 0x000000010707c824 */ /* 0x000fe200078e0a1c */
[----:B------:R-:W-:Y:S01]  /*11cc0*/  STL [R1+0x30], R10 ;  /* 0x0000300a01007387 */ /* 0x000fe20000100800 */
[----:B-1----:R-:W-:Y:S01]  /*11cd0*/  IMAD.MOV.U32 R8, RZ, RZ, R4 ;  /* 0x000000ffff087224 */ /* 0x002fe200078e0004 */
[----:B------:R-:W-:-:S02]  /*11ce0*/  ISETP.GE.AND P1, PT, R24, RZ, PT ;  /* 0x000000ff1800720c */ /* 0x000fc40003f26270 */
[----:B------:R0:W-:Y:S01]  /*11cf0*/  STL [R1+0x48], R0 ;  /* 0x0000480001007387 */ /* 0x0001e20000100800 */
[----:B------:R-:W-:Y:S01]  /*11d00*/  @!P2 IMAD.MOV R8, RZ, RZ, -R8 ;  /* 0x000000ffff08a224 */ /* 0x000fe200078e0a08 */
[----:B------:R-:W-:Y:S02]  /*11d10*/  IABS R5, R27 ;  /* 0x0000001b00057213 */ /* 0x000fe40000000000 */
[----:B------:R-:W-:Y:S01]  /*11d20*/  ISETP.GE.AND P5, PT, R27, RZ, PT ;  /* 0x000000ff1b00720c */ /* 0x000fe20003fa6270 */
[----:B------:R-:W3:Y:S01]  /*11d30*/  LDL.LU R24, [R1+0x514] ;  /* 0x0005140001187983 */ /* 0x000ee20000300800 */
[----:B------:R-:W-:-:S03]  /*11d40*/  @!P3 IMAD.IADD R9, R9, 0x1, -R28 ;  /* 0x000000010909b824 */ /* 0x000fc600078e0a1c */
[----:B------:R-:W3:Y:S01]  /*11d50*/  LDL.LU R27, [R1+0x518] ;  /* 0x00051800011b7983 */ /* 0x000ee20000300800 */
[----:B0-----:R-:W-:-:S04]  /*11d60*/  IMAD.MOV.U32 R0, RZ, RZ, R7 ;  /* 0x000000ffff007224 */ /* 0x001fc800078e0007 */
[----:B------:R-:W-:Y:S01]  /*11d70*/  @!P6 IMAD.MOV R0, RZ, RZ, -R0 ;  /* 0x000000ffff00e224 */ /* 0x000fe200078e0a00 */
[----:B------:R-:W-:Y:S04]  /*11d80*/  STL [R1+0x44], R8 ;  /* 0x0000440801007387 */ /* 0x000fe80000100800 */
[----:B------:R0:W-:Y:S02]  /*11d90*/  STL [R1+0x40], R0 ;  /* 0x0000400001007387 */ /* 0x0001e40000100800 */
[----:B0-----:R-:W-:-:S04]  /*11da0*/  IMAD.MOV.U32 R0, RZ, RZ, R9 ;  /* 0x000000ffff007224 */ /* 0x001fc800078e0009 */
[----:B------:R-:W-:-:S05]  /*11db0*/  @!P1 IMAD.MOV R0, RZ, RZ, -R0 ;  /* 0x000000ffff009224 */ /* 0x000fca00078e0a00 */
[----:B------:R0:W-:Y:S01]  /*11dc0*/  STL [R1+0x3c], R0 ;  /* 0x00003c0001007387 */ /* 0x0001e20000100800 */
[----:B--2---:R-:W-:-:S05]  /*11dd0*/  IABS R12, R26 ;  /* 0x0000001a000c7213 */ /* 0x004fca0000000000 */
[----:B------:R-:W-:-:S04]  /*11de0*/  IMAD.HI.U32 R13, R15, R12, RZ ;  /* 0x0000000c0f0d7227 */ /* 0x000fc800078e00ff */
[----:B------:R-:W-:-:S04]  /*11df0*/  IMAD.MOV R13, RZ, RZ, -R13 ;  /* 0x000000ffff0d7224 */ /* 0x000fc800078e0a0d */
[----:B------:R-:W-:-:S05]  /*11e00*/  IMAD R12, R28, R13, R12 ;  /* 0x0000000d1c0c7224 */ /* 0x000fca00078e020c */
[----:B------:R-:W-:Y:S02]  /*11e10*/  ISETP.GT.U32.AND P2, PT, R28, R12, PT ;  /* 0x0000000c1c00720c */ /* 0x000fe40003f44070 */
[----:B-----5:R-:W-:-:S05]  /*11e20*/  IABS R2, R20 ;  /* 0x0000001400027213 */ /* 0x020fca0000000000 */
[----:B------:R-:W-:-:S04]  /*11e30*/  IMAD.HI.U32 R4, R15, R2, RZ ;  /* 0x000000020f047227 */ /* 0x000fc800078e00ff */
[----:B------:R-:W-:Y:S02]  /*11e40*/  IMAD.MOV R4, RZ, RZ, -R4 ;  /* 0x000000ffff047224 */ /* 0x000fe400078e0a04 */
[----:B------:R-:W-:Y:S02]  /*11e50*/  @!P2 IMAD.IADD R12, R12, 0x1, -R28 ;  /* 0x000000010c0ca824 */ /* 0x000fe400078e0a1c */
[----:B------:R-:W-:Y:S01]  /*11e60*/  IMAD R2, R28, R4, R2 ;  /* 0x000000041c027224 */ /* 0x000fe200078e0202 */
[----:B----4-:R-:W-:Y:S02]  /*11e70*/  IABS R4, R25 ;  /* 0x0000001900047213 */ /* 0x010fe40000000000 */
[----:B------:R-:W-:Y:S02]  /*11e80*/  ISETP.GE.AND P2, PT, R25, RZ, PT ;  /* 0x000000ff1900720c */ /* 0x000fe40003f46270 */
[----:B------:R-:W2:Y:S01]  /*11e90*/  LDL.LU R25, [R1+0x530] ;  /* 0x0005300001197983 */ /* 0x000ea20000300800 */
[----:B------:R-:W-:-:S04]  /*11ea0*/  IMAD.HI.U32 R14, R15, R5, RZ ;  /* 0x000000050f0e7227 */ /* 0x000fc800078e00ff */
[----:B------:R-:W-:-:S04]  /*11eb0*/  IMAD.MOV R14, RZ, RZ, -R14 ;  /* 0x000000ffff0e7224 */ /* 0x000fc800078e0a0e */
[----:B------:R-:W-:-:S05]  /*11ec0*/  IMAD R5, R28, R14, R5 ;  /* 0x0000000e1c057224 */ /* 0x000fca00078e0205 */
[----:B------:R-:W-:-:S13]  /*11ed0*/  ISETP.GT.U32.AND P0, PT, R28, R5, PT ;  /* 0x000000051c00720c */ /* 0x000fda0003f04070 */
[----:B------:R-:W-:-:S05]  /*11ee0*/  @!P0 IMAD.IADD R5, R5, 0x1, -R28 ;  /* 0x0000000105058824 */ /* 0x000fca00078e0a1c */
[----:B------:R-:W-:Y:S02]  /*11ef0*/  ISETP.GT.U32.AND P0, PT, R28, R5, PT ;  /* 0x000000051c00720c */ /* 0x000fe40003f04070 */
[----:B------:R-:W-:Y:S02]  /*11f00*/  ISETP.GE.AND P4, PT, R26, RZ, PT ;  /* 0x000000ff1a00720c */ /* 0x000fe40003f86270 */
[----:B------:R-:W-:Y:S02]  /*11f10*/  IABS R26, R29 ;  /* 0x0000001d001a7213 */ /* 0x000fe40000000000 */
[----:B------:R-:W-:Y:S02]  /*11f20*/  ISETP.GE.AND P3, PT, R29, RZ, PT ;  /* 0x000000ff1d00720c */ /* 0x000fe40003f66270 */
[----:B------:R-:W4:Y:S05]  /*11f30*/  LDL.LU R29, [R1+0x51c] ;  /* 0x00051c00011d7983 */ /* 0x000f2a0000300800 */
[----:B------:R-:W-:Y:S01]  /*11f40*/  @!P0 IMAD.IADD R5, R5, 0x1, -R28 ;  /* 0x0000000105058824 */ /* 0x000fe200078e0a1c */
[----:B------:R-:W-:-:S02]  /*11f50*/  ISETP.GT.U32.AND P0, PT, R28, R2, PT ;  /* 0x000000021c00720c */ /* 0x000fc40003f04070 */
[----:B------:R-:W-:Y:S01]  /*11f60*/  ISETP.GT.U32.AND P1, PT, R28, R12, PT ;  /* 0x0000000c1c00720c */ /* 0x000fe20003f24070 */
[----:B0-----:R-:W-:-:S04]  /*11f70*/  IMAD.MOV.U32 R0, RZ, RZ, R5 ;  /* 0x000000ffff007224 */ /* 0x001fc800078e0005 */
[----:B------:R-:W-:-:S06]  /*11f80*/  @!P5 IMAD.MOV R0, RZ, RZ, -R0 ;  /* 0x000000ffff00d224 */ /* 0x000fcc00078e0a00 */
[--C-:B------:R-:W-:Y:S02]  /*11f90*/  @!P0 IMAD.IADD R2, R2, 0x1, -R28.reuse ;  /* 0x0000000102028824 */ /* 0x100fe400078e0a1c */
[----:B------:R-:W-:-:S03]  /*11fa0*/  @!P1 IMAD.IADD R12, R12, 0x1, -R28 ;  /* 0x000000010c0c9824 */ /* 0x000fc600078e0a1c */
[----:B------:R-:W-:Y:S01]  /*11fb0*/  ISETP.GT.U32.AND P0, PT, R28, R2, PT ;  /* 0x000000021c00720c */ /* 0x000fe20003f04070 */
[----:B------:R0:W-:Y:S01]  /*11fc0*/  STL [R1+0x124], R0 ;  /* 0x0001240001007387 */ /* 0x0001e20000100800 */
[----:B------:R-:W-:Y:S01]  /*11fd0*/  ISETP.GE.AND P6, PT, R20, RZ, PT ;  /* 0x000000ff1400720c */ /* 0x000fe20003fc6270 */
[----:B0-----:R-:W-:-:S10]  /*11fe0*/  IMAD.MOV.U32 R0, RZ, RZ, R12 ;  /* 0x000000ffff007224 */ /* 0x001fd400078e000c */
[----:B------:R-:W-:Y:S02]  /*11ff0*/  @!P0 IMAD.IADD R2, R2, 0x1, -R28 ;  /* 0x0000000102028824 */ /* 0x000fe400078e0a1c */
[----:B------:R-:W-:-:S05]  /*12000*/  @!P4 IMAD.MOV R0, RZ, RZ, -R0 ;  /* 0x000000ffff00c224 */ /* 0x000fca00078e0a00 */
[----:B------:R0:W-:Y:S02]  /*12010*/  STL [R1+0x34], R0 ;  /* 0x0000340001007387 */ /* 0x0001e40000100800 */
[----:B0-----:R-:W-:-:S04]  /*12020*/  IMAD.MOV.U32 R0, RZ, RZ, R2 ;  /* 0x000000ffff007224 */ /* 0x001fc800078e0002 */
[----:B------:R-:W-:Y:S01]  /*12030*/  @!P6 IMAD.MOV R0, RZ, RZ, -R0 ;  /* 0x000000ffff00e224 */ /* 0x000fe200078e0a00 */
[----:B---3--:R-:W-:Y:S02]  /*12040*/  IABS R5, R27 ;  /* 0x0000001b00057213 */ /* 0x008fe40000000000 */
[----:B------:R-:W-:Y:S02]  /*12050*/  ISETP.GE.AND P0, PT, R27, RZ, PT ;  /* 0x000000ff1b00720c */ /* 0x000fe40003f06270 */
[----:B------:R-:W3:Y:S04]  /*12060*/  LDL.LU R27, [R1+0x520] ;  /* 0x00052000011b7983 */ /* 0x000ee80000300800 */
[----:B------:R0:W-:Y:S01]  /*12070*/  STL [R1+0x120], R0 ;  /* 0x0001200001007387 */ /* 0x0001e20000100800 */
[----:B--2---:R-:W-:-:S02]  /*12080*/  ISETP.GE.AND P6, PT, R25, RZ, PT ;  /* 0x000000ff1900720c */ /* 0x004fc40003fc6270 */
[----:B------:R-:W-:Y:S02]  /*12090*/  IABS R23, R25 ;  /* 0x0000001900177213 */ /* 0x000fe40000000000 */
[----:B------:R-:W2:Y:S01]  /*120a0*/  LDL.LU R25, [R1+0x538] ;  /* 0x0005380001197983 */ /* 0x000ea20000300800 */
[----:B------:R-:W-:-:S04]  /*120b0*/  IMAD.HI.U32 R7, R15, R26, RZ ;  /* 0x0000001a0f077227 */ /* 0x000fc800078e00ff */
[----:B------:R-:W-:Y:S02]  /*120c0*/  IMAD.MOV R7, RZ, RZ, -R7 ;  /* 0x000000ffff077224 */ /* 0x000fe400078e0a07 */
[----:B------:R-:W-:-:S04]  /*120d0*/  IMAD.HI.U32 R9, R15, R4, RZ ;  /* 0x000000040f097227 */ /* 0x000fc800078e00ff */
[----:B------:R-:W-:Y:S02]  /*120e0*/  IMAD R26, R28, R7, R26 ;  /* 0x000000071c1a7224 */ /* 0x000fe400078e021a */
[----:B------:R-:W-:-:S03]  /*120f0*/  IMAD.MOV R9, RZ, RZ, -R9 ;  /* 0x000000ffff097224 */ /* 0x000fc600078e0a09 */
[C---:B------:R-:W-:Y:S01]  /*12100*/  ISETP.GT.U32.AND P5, PT, R28.reuse, R26, PT ;  /* 0x0000001a1c00720c */ /* 0x040fe20003fa4070 */
[----:B------:R-:W-:-:S05]  /*12110*/  IMAD R4, R28, R9, R4 ;  /* 0x000000091c047224 */ /* 0x000fca00078e0204 */
[----:B------:R-:W-:-:S07]  /*12120*/  ISETP.GT.U32.AND P4, PT, R28, R4, PT ;  /* 0x000000041c00720c */ /* 0x000fce0003f84070 */
[----:B------:R-:W-:-:S05]  /*12130*/  @!P5 IMAD.IADD R26, R26, 0x1, -R28 ;  /* 0x000000011a1ad824 */ /* 0x000fca00078e0a1c */
[----:B------:R-:W-:Y:S01]  /*12140*/  ISETP.GT.U32.AND P5, PT, R28, R26, PT ;  /* 0x0000001a1c00720c */ /* 0x000fe20003fa4070 */
[----:B------:R-:W-:Y:S01]  /*12150*/  @!P4 IMAD.IADD R4, R4, 0x1, -R28 ;  /* 0x000000010404c824 */ /* 0x000fe200078e0a1c */
[----:B------:R-:W-:-:S04]  /*12160*/  IABS R7, R24 ;  /* 0x0000001800077213 */ /* 0x000fc80000000000 */
[----:B------:R-:W-:Y:S01]  /*12170*/  ISETP.GT.U32.AND P4, PT, R28, R4, PT ;  /* 0x000000041c00720c */ /* 0x000fe20003f84070 */
[----:B------:R-:W-:-:S06]  /*12180*/  IMAD.HI.U32 R13, R15, R7, RZ ;  /* 0x000000070f0d7227 */ /* 0x000fcc00078e00ff */
[----:B------:R-:W-:Y:S02]  /*12190*/  @!P5 IMAD.IADD R26, R26, 0x1, -R28 ;  /* 0x000000011a1ad824 */ /* 0x000fe400078e0a1c */
[----:B------:R-:W-:Y:S02]  /*121a0*/  IMAD.MOV R13, RZ, RZ, -R13 ;  /* 0x000000ffff0d7224 */ /* 0x000fe400078e0a0d */
[----:B------:R-:W-:Y:S01]  /*121b0*/  @!P3 IMAD.MOV R26, RZ, RZ, -R26 ;  /* 0x000000ffff1ab224 */ /* 0x000fe200078e0a1a */
[----:B----4-:R-:W-:Y:S01]  /*121c0*/  IABS R12, R29 ;  /* 0x0000001d000c7213 */ /* 0x010fe20000000000 */
[----:B------:R-:W-:Y:S01]  /*121d0*/  @!P4 IMAD.IADD R4, R4, 0x1, -R28 ;  /* 0x000000010404c824 */ /* 0x000fe200078e0a1c */
[----:B------:R-:W-:Y:S01]  /*121e0*/  ISETP.GE.AND P4, PT, R29, RZ, PT ;  /* 0x000000ff1d00720c */ /* 0x000fe20003f86270 */
[----:B------:R-:W-:Y:S01]  /*121f0*/  IMAD R2, R28, R13, R7 ;  /* 0x0000000d1c027224 */ /* 0x000fe200078e0207 */
[----:B------:R-:W-:Y:S01]  /*12200*/  STL [R1+0x4a08], R26 ;  /* 0x004a081a01007387 */ /* 0x000fe20000100800 */
[----:B------:R-:W-:-:S03]  /*12210*/  ISETP.GE.AND P1, PT, R24, RZ, PT ;  /* 0x000000ff1800720c */ /* 0x000fc60003f26270 */
[----:B------:R-:W4:Y:S01]  /*12220*/  LDL.LU R29, [R1+0x528] ;  /* 0x00052800011d7983 */ /* 0x000f220000300800 */
[----:B------:R-:W-:Y:S01]  /*12230*/  IMAD.HI.U32 R9, R15, R5, RZ ;  /* 0x000000050f097227 */ /* 0x000fe200078e00ff */
[----:B------:R-:W-:Y:S02]  /*12240*/  ISETP.GT.U32.AND P5, PT, R28, R2, PT ;  /* 0x000000021c00720c */ /* 0x000fe40003fa4070 */
[----:B------:R-:W5:Y:S01]  /*12250*/  LDL.LU R24, [R1+0x52c] ;  /* 0x00052c0001187983 */ /* 0x000f620000300800 */
[----:B------:R-:W-:-:S04]  /*12260*/  IMAD.MOV R9, RZ, RZ, -R9 ;  /* 0x000000ffff097224 */ /* 0x000fc800078e0a09 */
[----:B------:R-:W-:-:S05]  /*12270*/  IMAD R5, R28, R9, R5 ;  /* 0x000000091c057224 */ /* 0x000fca00078e0205 */
[----:B------:R-:W-:Y:S01]  /*12280*/  ISETP.GT.U32.AND P3, PT, R28, R5, PT ;  /* 0x000000051c00720c */ /* 0x000fe20003f64070 */
[----:B------:R-:W-:-:S05]  /*12290*/  @!P5 IMAD.IADD R2, R2, 0x1, -R28 ;  /* 0x000000010202d824 */ /* 0x000fca00078e0a1c */
[----:B------:R-:W-:-:S07]  /*122a0*/  ISETP.GT.U32.AND P5, PT, R28, R2, PT ;  /* 0x000000021c00720c */ /* 0x000fce0003fa4070 */
[----:B------:R-:W-:Y:S02]  /*122b0*/  @!P3 IMAD.IADD R5, R5, 0x1, -R28 ;  /* 0x000000010505b824 */ /* 0x000fe400078e0a1c */
[----:B------:R-:W-:-:S03]  /*122c0*/  IMAD.HI.U32 R9, R15, R23, RZ ;  /* 0x000000170f097227 */ /* 0x000fc600078e00ff */
[----:B------:R-:W-:Y:S01]  /*122d0*/  ISETP.GT.U32.AND P3, PT, R28, R5, PT ;  /* 0x000000051c00720c */ /* 0x000fe20003f64070 */
[----:B------:R-:W-:Y:S02]  /*122e0*/  @!P5 IMAD.IADD R2, R2, 0x1, -R28 ;  /* 0x000000010202d824 */ /* 0x000fe400078e0a1c */
[----:B------:R-:W-:Y:S02]  /*122f0*/  IMAD.MOV R9, RZ, RZ, -R9 ;  /* 0x000000ffff097224 */ /* 0x000fe400078e0a09 */
[----:B0-----:R-:W-:Y:S02]  /*12300*/  IMAD.MOV.U32 R0, RZ, RZ, R2 ;  /* 0x000000ffff007224 */ /* 0x001fe400078e0002 */
[----:B------:R-:W-:Y:S02]  /*12310*/  @!P2 IMAD.MOV R4, RZ, RZ, -R4 ;  /* 0x000000ffff04a224 */ /* 0x000fe400078e0a04 */
[----:B------:R-:W-:Y:S02]  /*12320*/  @!P1 IMAD.MOV R0, RZ, RZ, -R0 ;  /* 0x000000ffff009224 */ /* 0x000fe400078e0a00 */
[----:B------:R-:W-:Y:S01]  /*12330*/  IMAD R23, R28, R9, R23 ;  /* 0x000000091c177224 */ /* 0x000fe200078e0217 */
[----:B------:R-:W-:Y:S01]  /*12340*/  STL [R1+0xe4], R4 ;  /* 0x0000e40401007387 */ /* 0x000fe20000100800 */
[----:B------:R-:W-:Y:S01]  /*12350*/  @!P3 IMAD.IADD R5, R5, 0x1, -R28 ;  /* 0x000000010505b824 */ /* 0x000fe200078e0a1c */
[----:B---3--:R-:W-:-:S02]  /*12360*/  IABS R9, R27 ;  /* 0x0000001b00097213 */ /* 0x008fc40000000000 */
[----:B------:R-:W-:Y:S02]  /*12370*/  ISETP.GE.AND P1, PT, R27, RZ, PT ;  /* 0x000000ff1b00720c */ /* 0x000fe40003f26270 */
[----:B------:R-:W3:Y:S04]  /*12380*/  LDL.LU R27, [R1+0x534] ;  /* 0x00053400011b7983 */ /* 0x000ee80000300800 */
[----:B------:R0:W-:Y:S01]  /*12390*/  STL [R1+0xf4], R0 ;  /* 0x0000f40001007387 */ /* 0x0001e20000100800 */
[----:B--2---:R-:W-:Y:S02]  /*123a0*/  ISETP.GE.AND P3, PT, R25, RZ, PT ;  /* 0x000000ff1900720c */ /* 0x004fe40003f66270 */
[----:B------:R-:W-:Y:S02]  /*123b0*/  IABS R14, R25 ;  /* 0x00000019000e7213 */ /* 0x000fe40000000000 */
[----:B------:R-:W2:Y:S01]  /*123c0*/  LDL.LU R25, [R1+0x53c] ;  /* 0x00053c0001197983 */ /* 0x000ea20000300800 */
[----:B------:R-:W-:-:S04]  /*123d0*/  IMAD.HI.U32 R7, R15, R12, RZ ;  /* 0x0000000c0f077227 */ /* 0x000fc800078e00ff */
[----:B------:R-:W-:Y:S01]  /*123e0*/  IMAD.MOV R7, RZ, RZ, -R7 ;  /* 0x000000ffff077224 */ /* 0x000fe200078e0a07 */
[----:B------:R-:W-:-:S03]  /*123f0*/  ISETP.GT.U32.AND P5, PT, R28, R23, PT ;  /* 0x000000171c00720c */ /* 0x000fc60003fa4070 */
[----:B------:R-:W-:Y:S02]  /*12400*/  IMAD R12, R28, R7, R12 ;  /* 0x000000071c0c7224 */ /* 0x000fe400078e020c */
[----:B------:R-:W-:-:S03]  /*12410*/  IMAD.HI.U32 R2, R15, R9, RZ ;  /* 0x000000090f027227 */ /* 0x000fc600078e00ff */
[C---:B------:R-:W-:Y:S01]  /*12420*/  ISETP.GT.U32.AND P2, PT, R28.reuse, R12, PT ;  /* 0x0000000c1c00720c */ /* 0x040fe20003f44070 */
[----:B------:R-:W-:Y:S02]  /*12430*/  IMAD.MOV R2, RZ, RZ, -R2 ;  /* 0x000000ffff027224 */ /* 0x000fe400078e0a02 */
[----:B0-----:R-:W-:Y:S02]  /*12440*/  IMAD.MOV.U32 R0, RZ, RZ, R5 ;  /* 0x000000ffff007224 */ /* 0x001fe400078e0005 */
[----:B------:R-:W-:Y:S02]  /*12450*/  @!P5 IMAD.IADD R23, R23, 0x1, -R28 ;  /* 0x000000011717d824 */ /* 0x000fe400078e0a1c */
[C---:B------:R-:W-:Y:S02]  /*12460*/  IMAD R9, R28.reuse, R2, R9 ;  /* 0x000000021c097224 */ /* 0x040fe400078e0209 */
[----:B------:R-:W-:Y:S01]  /*12470*/  @!P0 IMAD.MOV R0, RZ, RZ, -R0 ;  /* 0x000000ffff008224 */ /* 0x000fe200078e0a00 */
[----:B------:R-:W-:-:S03]  /*12480*/  ISETP.GT.U32.AND P5, PT, R28, R23, PT ;  /* 0x000000171c00720c */ /* 0x000fc60003fa4070 */
[----:B------:R-:W-:Y:S01]  /*12490*/  @!P2 IMAD.IADD R12, R12, 0x1, -R28 ;  /* 0x000000010c0ca824 */ /* 0x000fe200078e0a1c */
[----:B------:R-:W-:Y:S01]  /*124a0*/  ISETP.GT.U32.AND P0, PT, R28, R9, PT ;  /* 0x000000091c00720c */ /* 0x000fe20003f04070 */
[----:B------:R-:W-:-:S03]  /*124b0*/  IMAD.HI.U32 R2, R15, R14, RZ ;  /* 0x0000000e0f027227 */ /* 0x000fc600078e00ff */
[C---:B------:R-:W-:Y:S01]  /*124c0*/  ISETP.GT.U32.AND P2, PT, R28.reuse, R12, PT ;  /* 0x0000000c1c00720c */ /* 0x040fe20003f44070 */
[----:B------:R-:W-:Y:S01]  /*124d0*/  IMAD.MOV R2, RZ, RZ, -R2 ;  /* 0x000000ffff027224 */ /* 0x000fe200078e0a02 */
[----:B------:R0:W-:Y:S03]  /*124e0*/  STL [R1+0xec], R0 ;  /* 0x0000ec0001007387 */ /* 0x0001e60000100800 */
[----:B------:R-:W-:Y:S02]  /*124f0*/  IMAD R14, R28, R2, R14 ;  /* 0x000000021c0e7224 */ /* 0x000fe400078e020e */
[--C-:B------:R-:W-:Y:S02]  /*12500*/  @!P5 IMAD.IADD R23, R23, 0x1, -R28.reuse ;  /* 0x000000011717d824 */ /* 0x100fe400078e0a1c */
[----:B------:R-:W-:Y:S02]  /*12510*/  @!P0 IMAD.IADD R9, R9, 0x1, -R28 ;  /* 0x0000000109098824 */ /* 0x000fe400078e0a1c */
[----:B------:R-:W-:-:S02]  /*12520*/  @!P6 IMAD.MOV R23, RZ, RZ, -R23 ;  /* 0x000000ffff17e224 */ /* 0x000fc400078e0a17 */
[----:B------:R-:W-:Y:S01]  /*12530*/  @!P2 IMAD.IADD R12, R12, 0x1, -R28 ;  /* 0x000000010c0ca824 */ /* 0x000fe200078e0a1c */
[C---:B------:R-:W-:Y:S02]  /*12540*/  ISETP.GT.U32.AND P2, PT, R28.reuse, R14, PT ;  /* 0x0000000e1c00720c */ /* 0x040fe40003f44070 */
[----:B------:R-:W-:Y:S02]  /*12550*/  ISETP.GT.U32.AND P6, PT, R28, R9, PT ;  /* 0x000000091c00720c */ /* 0x000fe40003fc4070 */
[----:B----4-:R-:W-:Y:S02]  /*12560*/  IABS R4, R29 ;  /* 0x0000001d00047213 */ /* 0x010fe40000000000 */
[----:B------:R-:W-:Y:S02]  /*12570*/  ISETP.GE.AND P5, PT, R29, RZ, PT ;  /* 0x000000ff1d00720c */ /* 0x000fe40003fa6270 */
[----:B-----5:R-:W-:Y:S01]  /*12580*/  IABS R13, R24 ;  /* 0x00000018000d7213 */ /* 0x020fe20000000000 */
[----:B------:R-:W4:Y:S01]  /*12590*/  LDL.LU R29, [R1+0x540] ;  /* 0x00054000011d7983 */ /* 0x000f220000300800 */
[----:B------:R-:W-:Y:S01]  /*125a0*/  IMAD.HI.U32 R7, R15, R4, RZ ;  /* 0x000000040f077227 */ /* 0x000fe200078e00ff */
[----:B------:R-:W-:-:S02]  /*125b0*/  ISETP.GE.AND P0, PT, R24, RZ, PT ;  /* 0x000000ff1800720c */ /* 0x000fc40003f06270 */
[----:B------:R-:W5:Y:S01]  /*125c0*/  LDL.LU R20, [R1+0x544] ;  /* 0x0005440001147983 */ /* 0x000f620000300800 */
[----:B------:R-:W-:-:S04]  /*125d0*/  IMAD.HI.U32 R2, R15, R13, RZ ;  /* 0x0000000d0f027227 */ /* 0x000fc800078e00ff */
[----:B------:R-:W-:Y:S02]  /*125e0*/  IMAD.MOV R7, RZ, RZ, -R7 ;  /* 0x000000ffff077224 */ /* 0x000fe400078e0a07 */
[----:B------:R-:W-:Y:S02]  /*125f0*/  IMAD.MOV R2, RZ, RZ, -R2 ;  /* 0x000000ffff027224 */ /* 0x000fe400078e0a02 */
[C---:B------:R-:W-:Y:S02]  /*12600*/  IMAD R4, R28.reuse, R7, R4 ;  /* 0x000000071c047224 */ /* 0x040fe400078e0204 */
[----:B0-----:R-:W-:Y:S02]  /*12610*/  IMAD.MOV.U32 R0, RZ, RZ, R12 ;  /* 0x000000ffff007224 */ /* 0x001fe400078e000c */
[C---:B------:R-:W-:Y:S02]  /*12620*/  IMAD R13, R28.reuse, R2, R13 ;  /* 0x000000021c0d7224 */ /* 0x040fe400078e020d */
[----:B------:R-:W-:Y:S01]  /*12630*/  @!P4 IMAD.MOV R0, RZ, RZ, -R0 ;  /* 0x000000ffff00c224 */ /* 0x000fe200078e0a00 */
[----:B------:R-:W-:Y:S01]  /*12640*/  ISETP.GT.U32.AND P4, PT, R28, R4, PT ;  /* 0x000000041c00720c */ /* 0x000fe20003f84070 */
[----:B------:R-:W-:-:S02]  /*12650*/  @!P2 IMAD.IADD R14, R14, 0x1, -R28 ;  /* 0x000000010e0ea824 */ /* 0x000fc400078e0a1c */
[--C-:B------:R-:W-:Y:S01]  /*12660*/  @!P6 IMAD.IADD R9, R9, 0x1, -R28.reuse ;  /* 0x000000010909e824 */ /* 0x100fe200078e0a1c */
[C---:B------:R-:W-:Y:S02]  /*12670*/  ISETP.GT.U32.AND P6, PT, R28.reuse, R13, PT ;  /* 0x0000000d1c00720c */ /* 0x040fe40003fc4070 */
[----:B------:R-:W-:Y:S01]  /*12680*/  ISETP.GT.U32.AND P2, PT, R28, R14, PT ;  /* 0x0000000e1c00720c */ /* 0x000fe20003f44070 */
[----:B------:R-:W-:Y:S04]  /*12690*/  STL [R1+0x49fc], R23 ;  /* 0x0049fc1701007387 */ /* 0x000fe80000100800 */
[----:B------:R-:W5:Y:S02]  /*126a0*/  LDL.LU R24, [R1+0x548] ;  /* 0x0005480001187983 */ /* 0x000f640000300800 */
[----:B------:R-:W-:-:S02]  /*126b0*/  @!P4 IMAD.IADD R4, R4, 0x1, -R28 ;  /* 0x000000010404c824 */ /* 0x000fc400078e0a1c */
[----:B------:R0:W-:Y:S02]  /*126c0*/  STL [R1+0x38], R0 ;  /* 0x0000380001007387 */ /* 0x0001e40000100800 */
[--C-:B------:R-:W-:Y:S01]  /*126d0*/  @!P6 IMAD.IADD R13, R13, 0x1, -R28.reuse ;  /* 0x000000010d0de824 */ /* 0x100fe200078e0a1c */
[----:B------:R-:W-:Y:S01]  /*126e0*/  ISETP.GT.U32.AND P6, PT, R28, R4, PT ;  /* 0x000000041c00720c */ /* 0x000fe20003fc4070 */
[----:B------:R-:W-:Y:S02]  /*126f0*/  @!P2 IMAD.IADD R14, R14, 0x1, -R28 ;  /* 0x000000010e0ea824 */ /* 0x000fe400078e0a1c */
[----:B0-----:R-:W-:-:S04]  /*12700*/  IMAD.MOV.U32 R0, RZ, RZ, R9 ;  /* 0x000000ffff007224 */ /* 0x001fc800078e0009 */
[----:B------:R-:W-:-:S05]  /*12710*/  @!P1 IMAD.MOV R0, RZ, RZ, -R0 ;  /* 0x000000ffff009224 */ /* 0x000fca00078e0a00 */
[----:B------:R0:W-:Y:S01]  /*12720*/  STL [R1+0x64], R0 ;  /* 0x0000640001007387 */ /* 0x0001e20000100800 */
[----:B------:R-:W-:Y:S02]  /*12730*/  @!P6 IMAD.IADD R4, R4, 0x1, -R28 ;  /* 0x000000010404e824 */ /* 0x000fe400078e0a1c */
[----:B0-----:R-:W-:-:S04]  /*12740*/  IMAD.MOV.U32 R0, RZ, RZ, R14 ;  /* 0x000000ffff007224 */ /* 0x001fc800078e000e */
[----:B------:R-:W-:-:S05]  /*12750*/  @!P3 IMAD.MOV R0, RZ, RZ, -R0 ;  /* 0x000000ffff00b224 */ /* 0x000fca00078e0a00 */
[----:B------:R0:W-:Y:S01]  /*12760*/  STL [R1+0xa0], R0 ;  /* 0x0000a00001007387 */ /* 0x0001e20000100800 */
[----:B--2---:R-:W-:Y:S02]  /*12770*/  IABS R2, R25 ;  /* 0x0000001900027213 */ /* 0x004fe40000000000 */
[----:B------:R-:W-:Y:S02]  /*12780*/  ISETP.GE.AND P6, PT, R25, RZ, PT ;  /* 0x000000ff1900720c */ /* 0x000fe40003fc6270 */
[----:B------:R-:W2:Y:S01]  /*12790*/  LDL.LU R25, [R1+0x550] ;  /* 0x0005500001197983 */ /* 0x000ea20000300800 */
[----:B---3--:R-:W-:-:S05]  /*127a0*/  IABS R5, R27 ;  /* 0x0000001b00057213 */ /* 0x008fca0000000000 */
[----:B------:R-:W-:-:S04]  /*127b0*/  IMAD.HI.U32 R7, R15, R5, RZ ;  /* 0x000000050f077227 */ /* 0x000fc800078e00ff */
[----:B------:R-:W-:-:S04]  /*127c0*/  IMAD.MOV R7, RZ, RZ, -R7 ;  /* 0x000000ffff077224 */ /* 0x000fc800078e0a07 */
[----:B------:R-:W-:Y:S02]  /*127d0*/  IMAD R5, R28, R7, R5 ;  /* 0x000000071c057224 */ /* 0x000fe400078e0205 */
[----:B------:R-:W-:-:S04]  /*127e0*/  IMAD.HI.U32 R7, R15, R2, RZ ;  /* 0x000000020f077227 */ /* 0x000fc800078e00ff */
[----:B------:R-:W-:Y:S01]  /*127f0*/  IMAD.MOV R7, RZ, RZ, -R7 ;  /* 0x000000ffff077224 */ /* 0x000fe200078e0a07 */
[C---:B------:R-:W-:Y:S02]  /*12800*/  ISETP.GT.U32.AND P2, PT, R28.reuse, R5, PT ;  /* 0x000000051c00720c */ /* 0x040fe40003f44070 */
[C---:B------:R-:W-:Y:S01]  /*12810*/  ISETP.GT.U32.AND P1, PT, R28.reuse, R13, PT ;  /* 0x0000000d1c00720c */ /* 0x040fe20003f24070 */
[C---:B------:R-:W-:Y:S01]  /*12820*/  IMAD R2, R28.reuse, R7, R2 ;  /* 0x000000071c027224 */ /* 0x040fe200078e0202 */
[----:B------:R-:W-:Y:S02]  /*12830*/  ISETP.GE.AND P4, PT, R27, RZ, PT ;  /* 0x000000ff1b00720c */ /* 0x000fe40003f86270 */
[----:B------:R-:W3:Y:S02]  /*12840*/  LDL.LU R27, [R1+0x554] ;  /* 0x00055400011b7983 */ /* 0x000ee40000300800 */
[----:B------:R-:W-:-:S05]  /*12850*/  ISETP.GT.U32.AND P3, PT, R28, R2, PT ;  /* 0x000000021c00720c */ /* 0x000fca0003f64070 */
[--C-:B------:R-:W-:Y:S02]  /*12860*/  @!P2 IMAD.IADD R5, R5, 0x1, -R28.reuse ;  /* 0x000000010505a824 */ /* 0x100fe400078e0a1c */
[----:B------:R-:W-:Y:S01]  /*12870*/  @!P1 IMAD.IADD R13, R13, 0x1, -R28 ;  /* 0x000000010d0d9824 */ /* 0x000fe200078e0a1c */
[----:B----4-:R-:W-:-:S05]  /*12880*/  IABS R12, R29 ;  /* 0x0000001d000c7213 */ /* 0x010fca0000000000 */
[----:B------:R-:W-:-:S04]  /*12890*/  IMAD.HI.U32 R7, R15, R12, RZ ;  /* 0x0000000c0f077227 */ /* 0x000fc800078e00ff */
[----:B------:R-:W-:-:S04]  /*128a0*/  IMAD.MOV R7, RZ, RZ, -R7 ;  /* 0x000000ffff077224 */ /* 0x000fc800078e0a07 */
[C---:B------:R-:W-:Y:S01]  /*128b0*/  IMAD R12, R28.reuse, R7, R12 ;  /* 0x000000071c0c7224 */ /* 0x040fe200078e020c */
[----:B------:R-:W-:-:S04]  /*128c0*/  ISETP.GT.U32.AND P2, PT, R28, R5, PT ;  /* 0x000000051c00720c */ /* 0x000fc80003f44070 */
[----:B------:R-:W-:Y:S01]  /*128d0*/  ISETP.GT.U32.AND P1, PT, R28, R12, PT ;  /* 0x0000000c1c00720c */ /* 0x000fe20003f24070 */
[----:B------:R-:W-:Y:S02]  /*128e0*/  @!P3 IMAD.IADD R2, R2, 0x1, -R28 ;  /* 0x000000010202b824 */ /* 0x000fe400078e0a1c */
[----:B0-----:R-:W-:-:S04]  /*128f0*/  IMAD.MOV.U32 R0, RZ, RZ, R4 ;  /* 0x000000ffff007224 */ /* 0x001fc800078e0004 */
[----:B------:R-:W-:Y:S02]  /*12900*/  @!P5 IMAD.MOV R0, RZ, RZ, -R0 ;  /* 0x000000ffff00d224 */ /* 0x000fe400078e0a00 */
[--C-:B------:R-:W-:Y:S01]  /*12910*/  @!P2 IMAD.IADD R5, R5, 0x1, -R28.reuse ;  /* 0x000000010505a824 */ /* 0x100fe200078e0a1c */
[----:B------:R-:W-:Y:S01]  /*12920*/  ISETP.GE.AND P2, PT, R29, RZ, PT ;  /* 0x000000ff1d00720c */ /* 0x000fe20003f46270 */
[----:B------:R-:W-:Y:S01]  /*12930*/  IMAD.MOV.U32 R8, RZ, RZ, R13 ;  /* 0x000000ffff087224 */ /* 0x000fe200078e000d */
[----:B------:R-:W4:Y:S01]  /*12940*/  LDL.LU R29, [R1+0x54c] ;  /* 0x00054c00011d7983 */ /* 0x000f220000300800 */
[----:B------:R-:W-:Y:S01]  /*12950*/  @!P1 IMAD.IADD R12, R12, 0x1, -R28 ;  /* 0x000000010c0c9824 */ /* 0x000fe200078e0a1c */
[----:B-----5:R-:W-:Y:S02]  /*12960*/  IABS R7, R24 ;  /* 0x0000001800077213 */ /* 0x020fe40000000000 */
[----:B------:R-:W-:Y:S01]  /*12970*/  ISETP.GT.U32.AND P1, PT, R28, R2, PT ;  /* 0x000000021c00720c */ /* 0x000fe20003f24070 */
[----:B------:R0:W-:Y:S02]  /*12980*/  STL [R1+0x6c], R0 ;  /* 0x00006c0001007387 */ /* 0x0001e40000100800 */
[----:B------:R-:W-:-:S04]  /*12990*/  IMAD.HI.U32 R4, R15, R7, RZ ;  /* 0x000000070f047227 */ /* 0x000fc800078e00ff */
[----:B------:R-:W-:Y:S02]  /*129a0*/  @!P0 IMAD.MOV R8, RZ, RZ, -R8 ;  /* 0x000000ffff088224 */ /* 0x000fe400078e0a08 */
[----:B0-----:R-:W-:Y:S02]  /*129b0*/  IMAD.MOV.U32 R0, RZ, RZ, R5 ;  /* 0x000000ffff007224 */ /* 0x001fe400078e0005 */
[----:B------:R-:W-:Y:S02]  /*129c0*/  IMAD.MOV R4, RZ, RZ, -R4 ;  /* 0x000000ffff047224 */ /* 0x000fe400078e0a04 */
[----:B------:R-:W-:Y:S01]  /*129d0*/  @!P4 IMAD.MOV R0, RZ, RZ, -R0 ;  /* 0x000000ffff00c224 */ /* 0x000fe200078e0a00 */
[----:B------:R-:W-:Y:S01]  /*129e0*/  STL [R1+0x88], R8 ;  /* 0x0000880801007387 */ /* 0x000fe20000100800 */
[----:B------:R-:W-:Y:S02]  /*129f0*/  IMAD R7, R28, R4, R7 ;  /* 0x000000041c077224 */ /* 0x000fe400078e0207 */
[----:B------:R-:W-:Y:S01]  /*12a00*/  @!P1 IMAD.IADD R2, R2, 0x1, -R28 ;  /* 0x0000000102029824 */ /* 0x000fe200078e0a1c */
[----:B------:R0:W-:Y:S01]  /*12a10*/  STL [R1+0x8c], R0 ;  /* 0x00008c0001007387 */ /* 0x0001e20000100800 */
[----:B--2---:R-:W-:-:S02]  /*12a20*/  ISETP.GE.AND P1, PT, R25, RZ, PT ;  /* 0x000000ff1900720c */ /* 0x004fc40003f26270 */
[----:B------:R-:W-:Y:S02]  /*12a30*/  IABS R4, R25 ;  /* 0x0000001900047213 */ /* 0x000fe40000000000 */
[----:B------:R-:W2:Y:S01]  /*12a40*/  LDL.LU R25, [R1+0x55c] ;  /* 0x00055c0001197983 */ /* 0x000ea20000300800 */
[----:B------:R-:W-:Y:S02]  /*12a50*/  IABS R9, R20 ;  /* 0x0000001400097213 */ /* 0x000fe40000000000 */
[----:B------:R-:W-:-:S03]  /*12a60*/  ISETP.GT.U32.AND P5, PT, R28, R12, PT ;  /* 0x0000000c1c00720c */ /* 0x000fc60003fa4070 */
[----:B------:R-:W-:-:S04]  /*12a70*/  IMAD.HI.U32 R14, R15, R9, RZ ;  /* 0x000000090f0e7227 */ /* 0x000fc800078e00ff */
[----:B------:R-:W-:-:S04]  /*12a80*/  IMAD.MOV R14, RZ, RZ, -R14 ;  /* 0x000000ffff0e7224 */ /* 0x000fc800078e0a0e */
[----:B------:R-:W-:Y:S02]  /*12a90*/  IMAD R9, R28, R14, R9 ;  /* 0x0000000e1c097224 */ /* 0x000fe400078e0209 */
[----:B------:R-:W-:-:S03]  /*12aa0*/  @!P5 IMAD.IADD R12, R12, 0x1, -R28 ;  /* 0x000000010c0cd824 */ /* 0x000fc600078e0a1c */
[----:B------:R-:W-:Y:S02]  /*12ab0*/  ISETP.GT.U32.AND P4, PT, R28, R9, PT ;  /* 0x000000091c00720c */ /* 0x000fe40003f84070 */
[----:B---3--:R-:W-:Y:S02]  /*12ac0*/  ISETP.GE.AND P5, PT, R27, RZ, PT ;  /* 0x000000ff1b00720c */ /* 0x008fe40003fa6270 */
[----:B------:R-:W-:Y:S02]  /*12ad0*/  IABS R18, R27 ;  /* 0x0000001b00127213 */ /* 0x000fe40000000000 */
[----:B------:R-:W3:Y:S04]  /*12ae0*/  LDL.LU R27, [R1+0x558] ;  /* 0x00055800011b7983 */ /* 0x000ee80000300800 */
[----:B------:R-:W5:Y:S01]  /*12af0*/  LDL.LU R22, [R1+0x560] ;  /* 0x0005600001167983 */ /* 0x000f620000300800 */
[----:B0-----:R-:W-:-:S02]  /*12b00*/  IMAD.MOV.U32 R0, RZ, RZ, R2 ;  /* 0x000000ffff007224 */ /* 0x001fc400078e0002 */
[----:B------:R-:W-:Y:S01]  /*12b10*/  @!P4 IMAD.IADD R9, R9, 0x1, -R28 ;  /* 0x000000010909c824 */ /* 0x000fe200078e0a1c */
[----:B------:R-:W3:Y:S01]  /*12b20*/  LDL.LU R21, [R1+0x564] ;  /* 0x0005640001157983 */ /* 0x000ee20000300800 */
[----:B------:R-:W-:-:S03]  /*12b30*/  @!P6 IMAD.MOV R0, RZ, RZ, -R0 ;  /* 0x000000ffff00e224 */ /* 0x000fc600078e0a00 */
[----:B------:R-:W-:Y:S02]  /*12b40*/  ISETP.GT.U32.AND P6, PT, R28, R9, PT ;  /* 0x000000091c00720c */ /* 0x000fe40003fc4070 */
[----:B------:R0:W-:Y:S01]  /*12b50*/  STL [R1+0x84], R0 ;  /* 0x0000840001007387 */ /* 0x0001e20000100800 */
[----:B------:R-:W-:-:S04]  /*12b60*/  IMAD.HI.U32 R14, R15, R4, RZ ;  /* 0x000000040f0e7227 */ /* 0x000fc800078e00ff */
[----:B0-----:R-:W-:Y:S02]  /*12b70*/  IMAD.MOV.U32 R0, RZ, RZ, R12 ;  /* 0x000000ffff007224 */ /* 0x001fe400078e000c */
[----:B------:R-:W-:Y:S02]  /*12b80*/  IMAD.MOV R12, RZ, RZ, -R14 ;  /* 0x000000ffff0c7224 */ /* 0x000fe400078e0a0e */
[----:B------:R-:W-:Y:S02]  /*12b90*/  @!P2 IMAD.MOV R0, RZ, RZ, -R0 ;  /* 0x000000ffff00a224 */ /* 0x000fe400078e0a00 */
[----:B------:R-:W-:Y:S02]  /*12ba0*/  IMAD R4, R28, R12, R4 ;  /* 0x0000000c1c047224 */ /* 0x000fe400078e0204 */
[----:B------:R-:W-:Y:S01]  /*12bb0*/  @!P6 IMAD.IADD R9, R9, 0x1, -R28 ;  /* 0x000000010909e824 */ /* 0x000fe200078e0a1c */
[----:B------:R0:W-:Y:S01]  /*12bc0*/  STL [R1+0x80], R0 ;  /* 0x0000800001007387 */ /* 0x0001e20000100800 */
[----:B----4-:R-:W-:-:S02]  /*12bd0*/  IABS R13, R29 ;  /* 0x0000001d000d7213 */ /* 0x010fc40000000000 */
[----:B------:R-:W-:Y:S02]  /*12be0*/  ISETP.GE.AND P2, PT, R29, RZ, PT ;  /* 0x000000ff1d00720c */ /* 0x000fe40003f46270 */
[----:B------:R-:W4:Y:S01]  /*12bf0*/  LDL.LU R29, [R1+0x568] ;  /* 0x00056800011d7983 */ /* 0x000f220000300800 */
[----:B--2---:R-:W-:Y:S02]  /*12c00*/  ISETP.GE.AND P6, PT, R25, RZ, PT ;  /* 0x000000ff1900720c */ /* 0x004fe40003fc6270 */
[----:B------:R-:W-:Y:S02]  /*12c10*/  IABS R12, R25 ;  /* 0x00000019000c7213 */ /* 0x000fe40000000000 */
[----:B------:R-:W2:Y:S01]  /*12c20*/  LDL.LU R25, [R1+0x56c] ;  /* 0x00056c0001197983 */ /* 0x000ea20000300800 */
[----:B------:R-:W-:Y:S02]  /*12c30*/  ISETP.GT.U32.AND P4, PT, R28, R7, PT ;  /* 0x000000071c00720c */ /* 0x000fe40003f84070 */
[----:B------:R-:W-:Y:S01]  /*12c40*/  ISETP.GE.AND P3, PT, R20, RZ, PT ;  /* 0x000000ff1400720c */ /* 0x000fe20003f66270 */
[----:B------:R-:W-:Y:S01]  /*12c50*/  IMAD.HI.U32 R5, R15, R18, RZ ;  /* 0x000000120f057227 */ /* 0x000fe200078e00ff */
[----:B------:R-:W-:Y:S01]  /*12c60*/  ISETP.GE.AND P0, PT, R24, RZ, PT ;  /* 0x000000ff1800720c */ /* 0x000fe20003f06270 */
[----:B------:R-:W2:Y:S08]  /*12c70*/  LDL.LU R20, [R1+0x570] ;  /* 0x0005700001147983 */ /* 0x000eb00000300800 */
[----:B------:R-:W-:-:S05]  /*12c80*/  @!P4 IMAD.IADD R7, R7, 0x1, -R28 ;  /* 0x000000010707c824 */ /* 0x000fca00078e0a1c */
[C---:B------:R-:W-:Y:S01]  /*12c90*/  ISETP.GT.U32.AND P4, PT, R28.reuse, R7, PT ;  /* 0x000000071c00720c */ /* 0x040fe20003f84070 */
[----:B------:R-:W-:Y:S02]  /*12ca0*/  IMAD.MOV R5, RZ, RZ, -R5 ;  /* 0x000000ffff057224 */ /* 0x000fe400078e0a05 */
[----:B0-----:R-:W-:Y:S02]  /*12cb0*/  IMAD.MOV.U32 R0, RZ, RZ, R9 ;  /* 0x000000ffff007224 */ /* 0x001fe400078e0009 */
[C---:B------:R-:W-:Y:S02]  /*12cc0*/  IMAD R18, R28.reuse, R5, R18 ;  /* 0x000000051c127224 */ /* 0x040fe400078e0212 */
[----:B------:R-:W-:Y:S01]  /*12cd0*/  @!P3 IMAD.MOV R0, RZ, RZ, -R0 ;  /* 0x000000ffff00b224 */ /* 0x000fe200078e0a00 */
[----:B------:R-:W-:-:S05]  /*12ce0*/  ISETP.GT.U32.AND P3, PT, R28, R4, PT ;  /* 0x000000041c00720c */ /* 0x000fca0003f64070 */
[----:B------:R-:W-:Y:S01]  /*12cf0*/  @!P4 IMAD.IADD R7, R7, 0x1, -R28 ;  /* 0x000000010707c824 */ /* 0x000fe200078e0a1c */
[----:B------:R-:W-:Y:S01]  /*12d00*/  ISETP.GT.U32.AND P4, PT, R28, R18, PT ;  /* 0x000000121c00720c */ /* 0x000fe20003f84070 */
[----:B------:R-:W-:-:S06]  /*12d10*/  IMAD.HI.U32 R2, R15, R13, RZ ;  /* 0x0000000d0f027227 */ /* 0x000fcc00078e00ff */
[----:B------:R-:W-:Y:S02]  /*12d20*/  @!P3 IMAD.IADD R4, R4, 0x1, -R28 ;  /* 0x000000010404b824 */ /* 0x000fe400078e0a1c */
[----:B------:R-:W-:-:S04]  /*12d30*/  IMAD.MOV R2, RZ, RZ, -R2 ;  /* 0x000000ffff027224 */ /* 0x000fc800078e0a02 */
[----:B------:R-:W-:Y:S01]  /*12d40*/  @!P4 IMAD.IADD R18, R18, 0x1, -R28 ;  /* 0x000000011212c824 */ /* 0x000fe200078e0a1c */
[C---:B------:R-:W-:Y:S01]  /*12d50*/  ISETP.GT.U32.AND P4, PT, R28.reuse, R4, PT ;  /* 0x000000041c00720c */ /* 0x040fe20003f84070 */
[C---:B------:R-:W-:Y:S01]  /*12d60*/  IMAD R13, R28.reuse, R2, R13 ;  /* 0x000000021c0d7224 */ /* 0x040fe200078e020d */
[----:B---3--:R-:W-:Y:S01]  /*12d70*/  IABS R5, R27 ;  /* 0x0000001b00057213 */ /* 0x008fe20000000000 */
[C---:B------:R-:W-:Y:S01]  /*12d80*/  IMAD.HI.U32 R16, R15.reuse, R12, RZ ;  /* 0x0000000c0f107227 */ /* 0x040fe200078e00ff */
[----:B------:R0:W-:Y:S01]  /*12d90*/  STL [R1+0x58], R0 ;  /* 0x0000580001007387 */ /* 0x0001e20000100800 */
[----:B-----5:R-:W-:Y:S02]  /*12da0*/  IABS R2, R22 ;  /* 0x0000001600027213 */ /* 0x020fe40000000000 */
[----:B------:R-:W-:Y:S01]  /*12db0*/  IMAD.MOV R16, RZ, RZ, -R16 ;  /* 0x000000ffff107224 */ /* 0x000fe200078e0a10 */
[----:B------:R-:W-:Y:S01]  /*12dc0*/  ISETP.GT.U32.AND P3, PT, R28, R13, PT ;  /* 0x0000000d1c00720c */ /* 0x000fe20003f64070 */
[----:B------:R-:W-:-:S04]  /*12dd0*/  IMAD.HI.U32 R14, R15, R5, RZ ;  /* 0x000000050f0e7227 */ /* 0x000fc800078e00ff */
[----:B0-----:R-:W-:Y:S02]  /*12de0*/  IMAD.MOV.U32 R0, RZ, RZ, R7 ;  /* 0x000000ffff007224 */ /* 0x001fe400078e0007 */
[C---:B------:R-:W-:Y:S02]  /*12df0*/  IMAD R12, R28.reuse, R16, R12 ;  /* 0x000000101c0c7224 */ /* 0x040fe400078e020c */
[----:B------:R-:W-:Y:S01]  /*12e00*/  @!P0 IMAD.MOV R0, RZ, RZ, -R0 ;  /* 0x000000ffff008224 */ /* 0x000fe200078e0a00 */
[----:B------:R-:W-:Y:S01]  /*12e10*/  ISETP.GT.U32.AND P0, PT, R28, R18, PT ;  /* 0x000000121c00720c */ /* 0x000fe20003f04070 */
[----:B------:R-:W-:Y:S02]  /*12e20*/  IMAD.MOV R14, RZ, RZ, -R14 ;  /* 0x000000ffff0e7224 */ /* 0x000fe400078e0a0e */
[----:B------:R-:W-:Y:S01]  /*12e30*/  IMAD.HI.U32 R16, R15, R2, RZ ;  /* 0x000000020f107227 */ /* 0x000fe200078e00ff */
[----:B------:R0:W-:Y:S03]  /*12e40*/  STL [R1+0x2c], R0 ;  /* 0x00002c0001007387 */ /* 0x0001e60000100800 */
[----:B------:R-:W-:-:S02]  /*12e50*/  @!P4 IMAD.IADD R4, R4, 0x1, -R28 ;  /* 0x000000010404c824 */ /* 0x000fc400078e0a1c */
[C---:B------:R-:W-:Y:S02]  /*12e60*/  IMAD R5, R28.reuse, R14, R5 ;  /* 0x0000000e1c057224 */ /* 0x040fe400078e0205 */
[----:B------:R-:W-:Y:S02]  /*12e70*/  IMAD.MOV R16, RZ, RZ, -R16 ;  /* 0x000000ffff107224 */ /* 0x000fe400078e0a10 */
[----:B0-----:R-:W-:Y:S01]  /*12e80*/  IMAD.MOV.U32 R0, RZ, RZ, R4 ;  /* 0x000000ffff007224 */ /* 0x001fe200078e0004 */
[----:B------:R-:W-:Y:S01]  /*12e90*/  IABS R9, R21 ;  /* 0x0000001500097213 */ /* 0x000fe20000000000 */
[C---:B------:R-:W-:Y:S02]  /*12ea0*/  IMAD R2, R28.reuse, R16, R2 ;  /* 0x000000101c027224 */ /* 0x040fe400078e0202 */
[----:B------:R-:W-:Y:S02]  /*12eb0*/  @!P3 IMAD.IADD R13, R13, 0x1, -R28 ;  /* 0x000000010d0db824 */ /* 0x000fe400078e0a1c */
[----:B------:R-:W-:Y:S01]  /*12ec0*/  @!P1 IMAD.MOV R0, RZ, RZ, -R0 ;  /* 0x000000ffff009224 */ /* 0x000fe200078e0a00 */
[----:B------:R-:W-:Y:S01]  /*12ed0*/  ISETP.GT.U32.AND P1, PT, R28, R5, PT ;  /* 0x000000051c00720c */ /* 0x000fe20003f24070 */
[----:B------:R-:W-:Y:S01]  /*12ee0*/  @!P0 IMAD.IADD R18, R18, 0x1, -R28 ;  /* 0x0000000112128824 */ /* 0x000fe200078e0a1c */
[C---:B------:R-:W-:Y:S01]  /*12ef0*/  ISETP.GT.U32.AND P3, PT, R28.reuse, R13, PT ;  /* 0x0000000d1c00720c */ /* 0x040fe20003f64070 */
[----:B------:R-:W-:Y:S01]  /*12f00*/  IMAD.HI.U32 R14, R15, R9, RZ ;  /* 0x000000090f0e7227 */ /* 0x000fe200078e00ff */
[----:B------:R-:W-:-:S03]  /*12f10*/  ISETP.GT.U32.AND P0, PT, R28, R2, PT ;  /* 0x000000021c00720c */ /* 0x000fc60003f04070 */
[----:B------:R-:W-:Y:S01]  /*12f20*/  IMAD.MOV R14, RZ, RZ, -R14 ;  /* 0x000000ffff0e7224 */ /* 0x000fe200078e0a0e */
[----:B----4-:R-:W-:Y:S02]  /*12f30*/  IABS R16, R29 ;  /* 0x0000001d00107213 */ /* 0x010fe40000000000 */
[C---:B------:R-:W-:Y:S01]  /*12f40*/  ISETP.GT.U32.AND P4, PT, R28.reuse, R12, PT ;  /* 0x0000000c1c00720c */ /* 0x040fe20003f84070 */
[C---:B------:R-:W-:Y:S02]  /*12f50*/  IMAD R9, R28.reuse, R14, R9 ;  /* 0x0000000e1c097224 */ /* 0x040fe400078e0209 */
[--C-:B------:R-:W-:Y:S02]  /*12f60*/  @!P1 IMAD.IADD R5, R5, 0x1, -R28.reuse ;  /* 0x0000000105059824 */ /* 0x100fe400078e0a1c */
[--C-:B------:R-:W-:Y:S01]  /*12f70*/  @!P3 IMAD.IADD R13, R13, 0x1, -R28.reuse ;  /* 0x000000010d0db824 */ /* 0x100fe200078e0a1c */
[----:B------:R-:W-:Y:S01]  /*12f80*/  ISETP.GT.U32.AND P3, PT, R28, R9, PT ;  /* 0x000000091c00720c */ /* 0x000fe20003f64070 */
[----:B------:R-:W-:Y:S01]  /*12f90*/  @!P0 IMAD.IADD R2, R2, 0x1, -R28 ;  /* 0x0000000102028824 */ /* 0x000fe200078e0a1c */
[----:B------:R-:W-:Y:S01]  /*12fa0*/  ISETP.GT.U32.AND P0, PT, R28, R5, PT ;  /* 0x000000051c00720c */ /* 0x000fe20003f04070 */
[----:B------:R-:W-:-:S04]  /*12fb0*/  IMAD.HI.U32 R14, R15, R16, RZ ;  /* 0x000000100f0e7227 */ /* 0x000fc800078e00ff */
[----:B------:R-:W-:Y:S02]  /*12fc0*/  IMAD.MOV R14, RZ, RZ, -R14 ;  /* 0x000000ffff0e7224 */ /* 0x000fe400078e0a0e */
[----:B------:R-:W-:Y:S02]  /*12fd0*/  @!P4 IMAD.IADD R12, R12, 0x1, -R28 ;  /* 0x000000010c0cc824 */ /* 0x000fe400078e0a1c */
[C---:B------:R-:W-:Y:S02]  /*12fe0*/  IMAD R16, R28.reuse, R14, R16 ;  /* 0x0000000e1c107224 */ /* 0x040fe400078e0210 */
[----:B------:R-:W-:Y:S01]  /*12ff0*/  @!P2 IMAD.MOV R13, RZ, RZ, -R13 ;  /* 0x000000ffff0da224 */ /* 0x000fe200078e0a0d */
[C---:B------:R-:W-:Y:S01]  /*13000*/  ISETP.GT.U32.AND P1, PT, R28.reuse, R12, PT ;  /* 0x0000000c1c00720c */ /* 0x040fe20003f24070 */
[--C-:B------:R-:W-:Y:S01]  /*13010*/  @!P3 IMAD.IADD R9, R9, 0x1, -R28.reuse ;  /* 0x000000010909b824 */ /* 0x100fe200078e0a1c */
[----:B------:R-:W-:Y:S01]  /*13020*/  ISETP.GT.U32.AND P2, PT, R28, R16, PT ;  /* 0x000000101c00720c */ /* 0x000fe20003f44070 */
[----:B------:R-:W-:Y:S01]  /*13030*/  @!P0 IMAD.IADD R5, R5, 0x1, -R28 ;  /* 0x0000000105058824 */ /* 0x000fe200078e0a1c */
[----:B------:R-:W-:Y:S01]  /*13040*/  STL [R1+0x28], R0 ;  /* 0x0000280001007387 */ /* 0x000fe20000100800 */
[----:B------:R-:W-:-:S02]  /*13050*/  ISETP.GE.AND P4, PT, R27, RZ, PT ;  /* 0x000000ff1b00720c */ /* 0x000fc40003f86270 */
[C---:B------:R-:W-:Y:S01]  /*13060*/  ISETP.GT.U32.AND P3, PT, R28.reuse, R2, PT ;  /* 0x000000021c00720c */ /* 0x040fe20003f64070 */
[----:B------:R-:W3:Y:S01]  /*13070*/  LDL.LU R27, [R1+0x574] ;  /* 0x00057400011b7983 */ /* 0x000ee20000300800 */
[----:B------:R-:W-:Y:S01]  /*13080*/  @!P5 IMAD.MOV R18, RZ, RZ, -R18 ;  /* 0x000000ffff12d224 */ /* 0x000fe200078e0a12 */
[----:B------:R-:W-:-:S03]  /*13090*/  ISETP.GT.U32.AND P5, PT, R28, R9, PT ;  /* 0x000000091c00720c */ /* 0x000fc60003fa4070 */
[--C-:B------:R-:W-:Y:S01]  /*130a0*/  @!P1 IMAD.IADD R12, R12, 0x1, -R28.reuse ;  /* 0x000000010c0c9824 */ /* 0x100fe200078e0a1c */
[----:B------:R-:W-:Y:S01]  /*130b0*/  STL [R1+0x49f8], R18 ;  /* 0x0049f81201007387 */ /* 0x000fe20000100800 */
[--C-:B------:R-:W-:Y:S01]  /*130c0*/  @!P2 IMAD.IADD R16, R16, 0x1, -R28.reuse ;  /* 0x000000011010a824 */ /* 0x100fe200078e0a1c */
[----:B------:R-:W-:Y:S02]  /*130d0*/  ISETP.GE.AND P1, PT, R22, RZ, PT ;  /* 0x000000ff1600720c */ /* 0x000fe40003f26270 */
[----:B------:R0:W-:Y:S01]  /*130e0*/  STL [R1+0x4a00], R13 ;  /* 0x004a000d01007387 */ /* 0x0001e20000100800 */
[----:B------:R-:W-:Y:S01]  /*130f0*/  ISETP.GE.AND P2, PT, R29, RZ, PT ;  /* 0x000000ff1d00720c */ /* 0x000fe20003f46270 */
[--C-:B------:R-:W-:Y:S01]  /*13100*/  @!P3 IMAD.IADD R2, R2, 0x1, -R28.reuse ;  /* 0x000000010202b824 */ /* 0x100fe200078e0a1c */
[----:B------:R-:W-:Y:S01]  /*13110*/  ISETP.GE.AND P3, PT, R21, RZ, PT ;  /* 0x000000ff1500720c */ /* 0x000fe20003f66270 */
[----:B------:R-:W4:Y:S01]  /*13120*/  LDL.LU R29, [R1+0x578] ;  /* 0x00057800011d7983 */ /* 0x000f220000300800 */
[----:B------:R-:W-:-:S02]  /*13130*/  @!P5 IMAD.IADD R9, R9, 0x1, -R28 ;  /* 0x000000010909d824 */ /* 0x000fc400078e0a1c */
[----:B------:R-:W-:Y:S02]  /*13140*/  @!P6 IMAD.MOV R12, RZ, RZ, -R12 ;  /* 0x000000ffff0ce224 */ /* 0x000fe400078e0a0c */
[----:B------:R-:W-:Y:S02]  /*13150*/  @!P4 IMAD.MOV R5, RZ, RZ, -R5 ;  /* 0x000000ffff05c224 */ /* 0x000fe400078e0a05 */
[----:B------:R-:W-:-:S05]  /*13160*/  @!P1 IMAD.MOV R2, RZ, RZ, -R2 ;  /* 0x000000ffff029224 */ /* 0x000fca00078e0a02 */
[----:B------:R-:W-:Y:S01]  /*13170*/  @!P3 IMAD.MOV R9, RZ, RZ, -R9 ;  /* 0x000000ffff09b224 */ /* 0x000fe200078e0a09 */
[----:B--2---:R-:W-:-:S05]  /*13180*/  IABS R24, R25 ;  /* 0x0000001900187213 */ /* 0x004fca0000000000 */
[----:B------:R-:W-:-:S04]  /*13190*/  IMAD.HI.U32 R4, R15, R24, RZ ;  /* 0x000000180f047227 */ /* 0x000fc800078e00ff */
[----:B------:R-:W-:-:S04]  /*131a0*/  IMAD.MOV R4, RZ, RZ, -R4 ;  /* 0x000000ffff047224 */ /* 0x000fc800078e0a04 */
[----:B------:R-:W-:-:S05]  /*131b0*/  IMAD R24, R28, R4, R24 ;  /* 0x000000041c187224 */ /* 0x000fca00078e0218 */
[----:B------:R-:W-:-:S13]  /*131c0*/  ISETP.GT.U32.AND P0, PT, R28, R24, PT ;  /* 0x000000181c00720c */ /* 0x000fda0003f04070 */
[----:B------:R-:W-:Y:S01]  /*131d0*/  @!P0 IMAD.IADD R24, R24, 0x1, -R28 ;  /* 0x0000000118188824 */ /* 0x000fe200078e0a1c */
[----:B------:R-:W-:Y:S02]  /*131e0*/  ISETP.GE.AND P0, PT, R25, RZ, PT ;  /* 0x000000ff1900720c */ /* 0x000fe40003f06270 */
[----:B------:R-:W2:Y:S04]  /*131f0*/  LDL.LU R25, [R1+0x57c] ;  /* 0x00057c0001197983 */ /* 0x000ea80000300800 */
[----:B------:R-:W5:Y:S04]  /*13200*/  LDL.LU R11, [R1+0x580] ;  /* 0x00058000010b7983 */ /* 0x000f680000300800 */
[----:B0-----:R-:W5:Y:S04]  /*13210*/  LDL.LU R13, [R1+0x584] ;  /* 0x00058400010d7983 */ /* 0x001f680000300800 */
[----:B------:R-:W-:Y:S04]  /*13220*/  STL [R1+0x4a04], R12 ;  /* 0x004a040c01007387 */ /* 0x000fe80000100800 */
[----:B------:R0:W-:Y:S04]  /*13230*/  STL [R1+0x4a0c], R5 ;  /* 0x004a0c0501007387 */ /* 0x0001e80000100800 */
[----:B------:R1:W-:Y:S04]  /*13240*/  STL [R1+0x4a10], R2 ;  /* 0x004a100201007387 */ /* 0x0003e80000100800 */
[----:B------:R-:W-:Y:S04]  /*13250*/  STL [R1+0x4a14], R9 ;  /* 0x004a140901007387 */ /* 0x000fe80000100800 */
[----:B------:R-:W5:Y:S04]  /*13260*/  LDL.LU R18, [R1+0x588] ;  /* 0x0005880001127983 */ /* 0x000f680000300800 */
[----:B------:R-:W5:Y:S04]  /*13270*/  LDL.LU R23, [R1+0x58c] ;  /* 0x00058c0001177983 */ /* 0x000f680000300800 */
[----:B------:R-:W5:Y:S04]  /*13280*/  LDL.LU R8, [R1+0x590] ;  /* 0x0005900001087983 */ /* 0x000f680000300800 */
[----:B------:R-:W0:Y:S01]  /*13290*/  LDL.LU R26, [R1+0x594] ;  /* 0x00059400011a7983 */ /* 0x000e220000300800 */
[----:B------:R-:W-:-:S05]  /*132a0*/  IABS R7, R20 ;  /* 0x0000001400077213 */ /* 0x000fca0000000000 */
[----:B------:R-:W-:-:S04]  /*132b0*/  IMAD.HI.U32 R4, R15, R7, RZ ;  /* 0x000000070f047227 */ /* 0x000fc800078e00ff */
[----:B------:R-:W-:-:S04]  /*132c0*/  IMAD.MOV R4, RZ, RZ, -R4 ;  /* 0x000000ffff047224 */ /* 0x000fc800078e0a04 */
[----:B------:R-:W-:-:S05]  /*132d0*/  IMAD R7, R28, R4, R7 ;  /* 0x000000041c077224 */ /* 0x000fca00078e0207 */
[C---:B------:R-:W-:Y:S02]  /*132e0*/  ISETP.GT.U32.AND P5, PT, R28.reuse, R7, PT ;  /* 0x000000071c00720c */ /* 0x040fe40003fa4070 */
[----:B------:R-:W-:-:S11]  /*132f0*/  ISETP.GT.U32.AND P4, PT, R28, R24, PT ;  /* 0x000000181c00720c */ /* 0x000fd60003f84070 */
[--C-:B------:R-:W-:Y:S01]  /*13300*/  @!P5 IMAD.IADD R7, R7, 0x1, -R28.reuse ;  /* 0x000000010707d824 */ /* 0x100fe200078e0a1c */
[----:B------:R-:W-:Y:S01]  /*13310*/  ISETP.GT.U32.AND P5, PT, R28, R16, PT ;  /* 0x000000101c00720c */ /* 0x000fe20003fa4070 */
[----:B------:R-:W-:Y:S01]  /*13320*/  @!P4 IMAD.IADD R24, R24, 0x1, -R28 ;  /* 0x000000011818c824 */ /* 0x000fe200078e0a1c */
[----:B---3--:R-:W-:-:S05]  /*13330*/  IABS R21, R27 ;  /* 0x0000001b00157213 */ /* 0x008fca0000000000 */
[----:B------:R-:W-:-:S04]  /*13340*/  IMAD.HI.U32 R4, R15, R21, RZ ;  /* 0x000000150f047227 */ /* 0x000fc800078e00ff */
[----:B------:R-:W-:Y:S01]  /*13350*/  IMAD.MOV R4, RZ, RZ, -R4 ;  /* 0x000000ffff047224 */ /* 0x000fe200078e0a04 */
[----:B------:R-:W-:-:S03]  /*13360*/  ISETP.GT.U32.AND P6, PT, R28, R7, PT ;  /* 0x000000071c00720c */ /* 0x000fc60003fc4070 */
[----:B------:R-:W-:Y:S01]  /*13370*/  IMAD R21, R28, R4, R21 ;  /* 0x000000041c157224 */ /* 0x000fe200078e0215 */
[----:B----4-:R-:W-:Y:S01]  /*13380*/  IABS R19, R29 ;  /* 0x0000001d00137213 */ /* 0x010fe20000000000 */
[----:B------:R-:W-:Y:S01]  /*13390*/  @!P5 IMAD.IADD R16, R16, 0x1, -R28 ;  /* 0x000000011010d824 */ /* 0x000fe200078e0a1c */
[----:B------:R-:W-:Y:S02]  /*133a0*/  ISETP.GE.AND P1, PT, R20, RZ, PT ;  /* 0x000000ff1400720c */ /* 0x000fe40003f26270 */
[----:B------:R-:W-:Y:S01]  /*133b0*/  ISETP.GE.AND P4, PT, R29, RZ, PT ;  /* 0x000000ff1d00720c */ /* 0x000fe20003f86270 */
[----:B------:R-:W-:Y:S01]  /*133c0*/  IMAD.MOV.U32 R20, RZ, RZ, R19 ;  /* 0x000000ffff147224 */ /* 0x000fe200078e0013 */
[----:B------:R-:W-:Y:S02]  /*133d0*/  ISETP.GT.U32.AND P5, PT, R28, R21, PT ;  /* 0x000000151c00720c */ /* 0x000fe40003fa4070 */
[----:B------:R-:W-:Y:S01]  /*133e0*/  ISETP.GE.AND P3, PT, R27, RZ, PT ;  /* 0x000000ff1b00720c */ /* 0x000fe20003f66270 */
[----:B------:R-:W-:-:S04]  /*133f0*/  IMAD.HI.U32 R19, R15, R20, RZ ;  /* 0x000000140f137227 */ /* 0x000fc800078e00ff */
[----:B------:R-:W-:Y:S02]  /*13400*/  IMAD.MOV R19, RZ, RZ, -R19 ;  /* 0x000000ffff137224 */ /* 0x000fe400078e0a13 */
[----:B------:R-:W-:Y:S02]  /*13410*/  @!P6 IMAD.IADD R7, R7, 0x1, -R28 ;  /* 0x000000010707e824 */ /* 0x000fe400078e0a1c */
[----:B------:R-:W-:Y:S02]  /*13420*/  IMAD R20, R28, R19, R20 ;  /* 0x000000131c147224 */ /* 0x000fe400078e0214 */
[----:B------:R-:W-:-:S05]  /*13430*/  @!P5 IMAD.IADD R21, R21, 0x1, -R28 ;  /* 0x000000011515d824 */ /* 0x000fca00078e0a1c */
[----:B------:R-:W-:Y:S01]  /*13440*/  ISETP.GT.U32.AND P5, PT, R28, R21, PT ;  /* 0x000000151c00720c */ /* 0x000fe20003fa4070 */
[----:B------:R-:W-:Y:S02]  /*13450*/  @!P1 IMAD.MOV R7, RZ, RZ, -R7 ;  /* 0x000000ffff079224 */ /* 0x000fe400078e0a07 */
[----:B------:R-:W-:-:S10]  /*13460*/  @!P0 IMAD.MOV R24, RZ, RZ, -R24 ;  /* 0x000000ffff188224 */ /* 0x000fd400078e0a18 */
[----:B------:R-:W-:-:S04]  /*13470*/  @!P5 IMAD.IADD R21, R21, 0x1, -R28 ;  /* 0x000000011515d824 */ /* 0x000fc800078e0a1c */
[----:B------:R-:W-:Y:S01]  /*13480*/  @!P3 IMAD.MOV R21, RZ, RZ, -R21 ;  /* 0x000000ffff15b224 */ /* 0x000fe200078e0a15 */
[----:B--2---:R-:W-:Y:S02]  /*13490*/  IABS R4, R25 ;  /* 0x0000001900047213 */ /* 0x004fe40000000000 */
[----:B-----5:R-:W-:-:S03]  /*134a0*/  IABS R14, R11 ;  /* 0x0000000b000e7213 */ /* 0x020fc60000000000 */
[----:B------:R-:W-:Y:S02]  /*134b0*/  IMAD.MOV.U32 R29, RZ, RZ, R4 ;  /* 0x000000ffff1d7224 */ /* 0x000fe400078e0004 */
[----:B------:R-:W-:Y:S02]  /*134c0*/  IMAD.MOV.U32 R4, RZ, RZ, R14 ;  /* 0x000000ffff047224 */ /* 0x000fe400078e000e */
[----:B------:R-:W-:Y:S01]  /*134d0*/  IMAD.HI.U32 R27, R15, R29, RZ ;  /* 0x0000001d0f1b7227 */ /* 0x000fe200078e00ff */
[----:B------:R-:W-:-:S03]  /*134e0*/  IABS R22, R13 ;  /* 0x0000000d00167213 */ /* 0x000fc60000000000 */
[----:B------:R-:W-:Y:S01]  /*134f0*/  IMAD.HI.U32 R14, R15, R4, RZ ;  /* 0x000000040f0e7227 */ /* 0x000fe200078e00ff */
[----:B------:R-:W-:-:S03]  /*13500*/  ISETP.GE.AND P6, PT, R25, RZ, PT ;  /* 0x000000ff1900720c */ /* 0x000fc60003fc6270 */
[----:B------:R-:W-:Y:S02]  /*13510*/  IMAD.MOV R27, RZ, RZ, -R27 ;  /* 0x000000ffff1b7224 */ /* 0x000fe400078e0a1b */
[----:B------:R-:W-:Y:S02]  /*13520*/  IMAD.MOV R14, RZ, RZ, -R14 ;  /* 0x000000ffff0e7224 */ /* 0x000fe400078e0a0e */
[----:B------:R-:W-:-:S04]  /*13530*/  IMAD.HI.U32 R25, R15, R22, RZ ;  /* 0x000000160f197227 */ /* 0x000fc800078e00ff */
[C---:B------:R-:W-:Y:S01]  /*13540*/  IMAD R19, R28.reuse, R27, R29 ;  /* 0x0000001b1c137224 */ /* 0x040fe200078e021d */
[----:B------:R-:W-:Y:S01]  /*13550*/  IABS R27, R18 ;  /* 0x00000012001b7213 */ /* 0x000fe20000000000 */
[----:B------:R-:W-:Y:S02]  /*13560*/  IMAD R4, R28, R14, R4 ;  /* 0x0000000e1c047224 */ /* 0x000fe400078e0204 */
[----:B------:R-:W-:Y:S01]  /*13570*/  IMAD.MOV R14, RZ, RZ, -R25 ;  /* 0x000000ffff0e7224 */ /* 0x000fe200078e0a19 */
[----:B------:R-:W-:Y:S01]  /*13580*/  IABS R25, R23 ;  /* 0x0000001700197213 */ /* 0x000fe20000000000 */
[----:B------:R-:W-:-:S04]  /*13590*/  IMAD.HI.U32 R29, R15, R27, RZ ;  /* 0x0000001b0f1d7227 */ /* 0x000fc800078e00ff */
[----:B------:R-:W-:Y:S01]  /*135a0*/  IMAD R22, R28, R14, R22 ;  /* 0x0000000e1c167224 */ /* 0x000fe200078e0216 */
[----:B0-----:R-:W-:Y:S01]  /*135b0*/  IABS R5, R26 ;  /* 0x0000001a00057213 */ /* 0x001fe20000000000 */
[----:B------:R-:W-:Y:S01]  /*135c0*/  IMAD.HI.U32 R0, R15, R25, RZ ;  /* 0x000000190f007227 */ /* 0x000fe200078e00ff */
[----:B------:R-:W-:-:S03]  /*135d0*/  IABS R14, R8 ;  /* 0x00000008000e7213 */ /* 0x000fc60000000000 */
[----:B-1----:R-:W-:Y:S02]  /*135e0*/  IMAD.MOV R2, RZ, RZ, -R29 ;  /* 0x000000ffff027224 */ /* 0x002fe400078e0a1d */
[----:B------:R-:W-:Y:S02]  /*135f0*/  IMAD.MOV.U32 R29, RZ, RZ, R5 ;  /* 0x000000ffff1d7224 */ /* 0x000fe400078e0005 */
[----:B------:R-:W-:Y:S02]  /*13600*/  IMAD.MOV R5, RZ, RZ, -R0 ;  /* 0x000000ffff057224 */ /* 0x000fe400078e0a00 */
[----:B------:R-:W-:Y:S02]  /*13610*/  IMAD R27, R28, R2, R27 ;  /* 0x000000021c1b7224 */ /* 0x000fe400078e021b */
[----:B------:R-:W-:-:S04]  /*13620*/  IMAD.HI.U32 R0, R15, R14, RZ ;  /* 0x0000000e0f007227 */ /* 0x000fc800078e00ff */
[----:B------:R-:W-:-:S04]  /*13630*/  IMAD.HI.U32 R2, R15, R29, RZ ;  /* 0x0000001d0f027227 */ /* 0x000fc800078e00ff */
[----:B------:R-:W-:Y:S01]  /*13640*/  IMAD.MOV.U32 R15, RZ, RZ, R16 ;  /* 0x000000ffff0f7224 */ /* 0x000fe200078e0010 */
[----:B------:R-:W-:-:S03]  /*13650*/  ISETP.GT.U32.AND P1, PT, R28, R27, PT ;  /* 0x0000001b1c00720c */ /* 0x000fc60003f24070 */
[----:B------:R-:W-:Y:S02]  /*13660*/  @!P2 IMAD.MOV R15, RZ, RZ, -R15 ;  /* 0x000000ffff0fa224 */ /* 0x000fe400078e0a0f */
[----:B------:R-:W-:-:S03]  /*13670*/  IMAD.MOV R0, RZ, RZ, -R0 ;  /* 0x000000ffff007224 */ /* 0x000fc600078e0a00 */
[----:B------:R-:W-:Y:S04]  /*13680*/  STL [R1+0x4a18], R15 ;  /* 0x004a180f01007387 */ /* 0x000fe80000100800 */
[----:B------:R-:W-:Y:S04]  /*13690*/  STL [R1+0x4a1c], R24 ;  /* 0x004a1c1801007387 */ /* 0x000fe80000100800 */
[----:B------:R-:W-:Y:S01]  /*136a0*/  STL [R1+0x4a20], R7 ;  /* 0x004a200701007387 */ /* 0x000fe20000100800 */
[----:B------:R-:W-:-:S03]  /*136b0*/  IMAD R14, R28, R0, R14 ;  /* 0x000000001c0e7224 */ /* 0x000fc600078e020e */
[----:B------:R-:W-:Y:S04]  /*136c0*/  STL [R1+0x4a24], R21 ;  /* 0x004a241501007387 */ /* 0x000fe80000100800 */
[----:B------:R-:W2:Y:S01]  /*136d0*/  LDL.LU R17, [R1+0x5a4] ;  /* 0x0005a40001117983 */ /* 0x000ea20000300800 */
[----:B------:R-:W-:-:S03]  /*136e0*/  @!P1 IMAD.IADD R27, R27, 0x1, -R28 ;  /* 0x000000011b1b9824 */ /* 0x000fc600078e0a1c */
[----:B------:R-:W3:Y:S01]  /*136f0*/  LDL.LU R10, [R1+0x5a0] ;  /* 0x0005a000010a7983 */ /* 0x000ee20000300800 */
[----:B------:R-:W-:-:S03]  /*13700*/  ISETP.GE.AND P1, PT, R11, RZ, PT ;  /* 0x000000ff0b00720c */ /* 0x000fc60003f26270 */
[----:B------:R-:W4:Y:S04]  /*13710*/  LDL.LU R0, [R1+0x59c] ;  /* 0x00059c0001007983 */ /* 0x000f280000300800 */
[----:B------:R-:W5:Y:S01]  /*13720*/  LDL.LU R11, [R1+0x598] ;  /* 0x00059800010b7983 */ /* 0x000f620000300800 */
[----:B------:R-:W-:-:S13]  /*13730*/  ISETP.GT.U32.AND P5, PT, R28, R19, PT ;  /* 0x000000131c00720c */ /* 0x000fda0003fa4070 */
[----:B------:R-:W-:Y:S01]  /*13740*/  @!P5 IMAD.IADD R19, R19, 0x1, -R28 ;  /* 0x000000011313d824 */ /* 0x000fe200078e0a1c */
[----:B------:R-:W-:-:S04]  /*13750*/  ISETP.GT.U32.AND P5, PT, R28, R4, PT ;  /* 0x000000041c00720c */ /* 0x000fc80003fa4070 */
[----:B------:R-:W-:-:S09]  /*13760*/  ISETP.GT.U32.AND P2, PT, R28, R19, PT ;  /* 0x000000131c00720c */ /* 0x000fd20003f44070 */
[----:B------:R-:W-:-:S05]  /*13770*/  @!P5 IMAD.IADD R4, R4, 0x1, -R28 ;  /* 0x000000010404d824 */ /* 0x000fca00078e0a1c */
[C---:B------:R-:W-:Y:S01]  /*13780*/  ISETP.GT.U32.AND P0, PT, R28.reuse, R4, PT ;  /* 0x000000041c00720c */ /* 0x040fe20003f04070 */
[----:B------:R-:W-:Y:S01]  /*13790*/  IMAD.MOV R16, RZ, RZ, -R2 ;  /* 0x000000ffff107224 */ /* 0x000fe200078e0a02 */
[C---:B------:R-:W-:Y:S01]  /*137a0*/  ISETP.GT.U32.AND P5, PT, R28.reuse, R22, PT ;  /* 0x000000161c00720c */ /* 0x040fe20003fa4070 */
[--C-:B------:R-:W-:Y:S01]  /*137b0*/  @!P2 IMAD.IADD R19, R19, 0x1, -R28.reuse ;  /* 0x000000011313a824 */ /* 0x100fe200078e0a1c */
[C---:B------:R-:W-:Y:S01]  /*137c0*/  ISETP.GT.U32.AND P2, PT, R28.reuse, R14, PT ;  /* 0x0000000e1c00720c */ /* 0x040fe20003f44070 */
[----:B------:R-:W-:Y:S01]  /*137d0*/  IMAD R16, R28, R16, R29 ;  /* 0x000000101c107224 */ /* 0x000fe200078e021d */
[----:B------:R-:W0:Y:S07]  /*137e0*/  LDC R2, c[0x0][0x3ac] ;  /* 0x0000eb00ff027b82 */ /* 0x000e2e0000000800 */
[--C-:B------:R-:W-:Y:S01]  /*137f0*/  @!P0 IMAD.IADD R4, R4, 0x1, -R28.reuse ;  /* 0x0000000104048824 */ /* 0x100fe200078e0a1c */
[----:B------:R-:W-:Y:S01]  /*13800*/  ISETP.GT.U32.AND P0, PT, R28, R16, PT ;  /* 0x000000101c00720c */ /* 0x000fe20003f04070 */
[----:B------:R-:W-:-:S02]  /*13810*/  @!P5 IMAD.IADD R22, R22, 0x1, -R28 ;  /* 0x000000011616d824 */ /* 0x000fc400078e0a1c */
[----:B------:R-:W-:Y:S01]  /*13820*/  @!P2 IMAD.IADD R14, R14, 0x1, -R28 ;  /* 0x000000010e0ea824 */ /* 0x000fe200078e0a1c */
[C---:B------:R-:W-:Y:S01]  /*13830*/  ISETP.GT.U32.AND P5, PT, R28.reuse, R20, PT ;  /* 0x000000141c00720c */ /* 0x040fe20003fa4070 */
[----:B------:R-:W-:Y:S01]  /*13840*/  @!P6 IMAD.MOV R19, RZ, RZ, -R19 ;  /* 0x000000ffff13e224 */ /* 0x000fe200078e0a13 */
[----:B------:R-:W-:-:S07]  /*13850*/  ISETP.GT.U32.AND P6, PT, R28, R22, PT ;  /* 0x000000161c00720c */ /* 0x000fce0003fc4070 */
[--C-:B------:R-:W-:Y:S01]  /*13860*/  @!P0 IMAD.IADD R16, R16, 0x1, -R28.reuse ;  /* 0x0000000110108824 */ /* 0x100fe200078e0a1c */
[C---:B------:R-:W-:Y:S01]  /*13870*/  ISETP.GT.U32.AND P0, PT, R28.reuse, R14, PT ;  /* 0x0000000e1c00720c */ /* 0x040fe20003f04070 */
[----:B------:R-:W-:Y:S02]  /*13880*/  IMAD R25, R28, R5, R25 ;  /* 0x000000051c197224 */ /* 0x000fe400078e0219 */
[--C-:B------:R-:W-:Y:S02]  /*13890*/  @!P5 IMAD.IADD R20, R20, 0x1, -R28.reuse ;  /* 0x000000011414d824 */ /* 0x100fe400078e0a1c */
[----:B------:R-:W-:Y:S01]  /*138a0*/  @!P6 IMAD.IADD R22, R22, 0x1, -R28 ;  /* 0x000000011616e824 */ /* 0x000fe200078e0a1c */
[----:B------:R-:W-:Y:S02]  /*138b0*/  ISETP.GE.AND P6, PT, R13, RZ, PT ;  /* 0x000000ff0d00720c */ /* 0x000fe40003fc6270 */
[C---:B------:R-:W-:Y:S02]  /*138c0*/  ISETP.GT.U32.AND P3, PT, R28.reuse, R25, PT ;  /* 0x000000191c00720c */ /* 0x040fe40003f64070 */
[----:B------:R-:W-:-:S03]  /*138d0*/  ISETP.GT.U32.AND P5, PT, R28, R20, PT ;  /* 0x000000141c00720c */ /* 0x000fc60003fa4070 */
[----:B------:R-:W-:Y:S01]  /*138e0*/  @!P0 IMAD.IADD R14, R14, 0x1, -R28 ;  /* 0x000000010e0e8824 */ /* 0x000fe200078e0a1c */
[----:B------:R-:W-:Y:S02]  /*138f0*/  ISETP.GE.AND P0, PT, R8, RZ, PT ;  /* 0x000000ff0800720c */ /* 0x000fe40003f06270 */
[----:B------:R-:W1:Y:S01]  /*13900*/  S2R R8, SR_TID.X ;  /* 0x0000000000087919 */ /* 0x000e620000002100 */
[----:B------:R-:W-:Y:S02]  /*13910*/  @!P1 IMAD.MOV R4, RZ, RZ, -R4 ;  /* 0x000000ffff049224 */ /* 0x000fe400078e0a04 */
[----:B------:R-:W-:Y:S02]  /*13920*/  @!P6 IMAD.MOV R22, RZ, RZ, -R22 ;  /* 0x000000ffff16e224 */ /* 0x000fe400078e0a16 */
[--C-:B------:R-:W-:Y:S01]  /*13930*/  @!P3 IMAD.IADD R25, R25, 0x1, -R28.reuse ;  /* 0x000000011919b824 */ /* 0x100fe200078e0a1c */
[----:B------:R-:W-:Y:S01]  /*13940*/  ISETP.GT.U32.AND P3, PT, R28, R27, PT ;  /* 0x0000001b1c00720c */ /* 0x000fe20003f64070 */
[----:B------:R-:W-:Y:S01]  /*13950*/  @!P5 IMAD.IADD R20, R20, 0x1, -R28 ;  /* 0x000000011414d824 */ /* 0x000fe200078e0a1c */
[----:B------:R-:W-:Y:S01]  /*13960*/  STL [R1+0x4a34], R19 ;  /* 0x004a341301007387 */ /* 0x000fe20000100800 */
[----:B------:R-:W-:-:S02]  /*13970*/  ISETP.NE.AND P5, PT, R3, RZ, PT ;  /* 0x000000ff0300720c */ /* 0x000fc40003fa5270 */
[----:B------:R-:W-:Y:S01]  /*13980*/  LOP3.LUT R29, RZ, R3, RZ, 0x33, !PT ;  /* 0x00000003ff1d7212 */ /* 0x000fe200078e33ff */
[----:B------:R0:W-:Y:S04]  /*13990*/  STL [R1+0x4a38], R4 ;  /* 0x004a380401007387 */ /* 0x0001e80000100800 */
[----:B------:R-:W-:Y:S01]  /*139a0*/  STL [R1+0x4a3c], R22 ;  /* 0x004a3c1601007387 */ /* 0x000fe20000100800 */
[----:B------:R-:W-:Y:S02]  /*139b0*/  ISETP.GT.U32.AND P1, PT, R28, R16, PT ;  /* 0x000000101c00720c */ /* 0x000fe40003f24070 */
[----:B------:R-:W-:Y:S01]  /*139c0*/  @!P3 IMAD.IADD R27, R27, 0x1, -R28 ;  /* 0x000000011b1bb824 */ /* 0x000fe200078e0a1c */
[----:B------:R-:W-:Y:S02]  /*139d0*/  ISETP.GE.AND P3, PT, R18, RZ, PT ;  /* 0x000000ff1200720c */ /* 0x000fe40003f66270 */
[----:B------:R-:W-:-:S02]  /*139e0*/  ISETP.GT.U32.AND P2, PT, R28, R25, PT ;  /* 0x000000191c00720c */ /* 0x000fc40003f44070 */
[----:B-1----:R-:W-:-:S06]  /*139f0*/  LOP3.LUT R8, R8, 0x3f, RZ, 0xc0, !PT ;  /* 0x0000003f08087812 */ /* 0x002fcc00078ec0ff */
[----:B------:R-:W-:Y:S01]  /*13a00*/  @!P1 IMAD.IADD R16, R16, 0x1, -R28 ;  /* 0x0000000110109824 */ /* 0x000fe200078e0a1c */
[----:B------:R-:W-:Y:S01]  /*13a10*/  ISETP.GE.AND P1, PT, R26, RZ, PT ;  /* 0x000000ff1a00720c */ /* 0x000fe20003f26270 */
[----:B0-----:R-:W-:Y:S02]  /*13a20*/  IMAD R4, R8, R2, RZ ;  /* 0x0000000208047224 */ /* 0x001fe400078e02ff */
[----:B------:R-:W-:Y:S02]  /*13a30*/  @!P3 IMAD.MOV R27, RZ, RZ, -R27 ;  /* 0x000000ffff1bb224 */ /* 0x000fe400078e0a1b */
[----:B------:R-:W-:Y:S02]  /*13a40*/  IMAD R2, R2, 0x40, R4 ;  /* 0x0000004002027824 */ /* 0x000fe400078e0204 */
[----:B------:R-:W-:-:S03]  /*13a50*/  @!P2 IMAD.IADD R25, R25, 0x1, -R28 ;  /* 0x000000011919a824 */ /* 0x000fc600078e0a1c */
[----:B------:R-:W-:Y:S02]  /*13a60*/  IADD3 R28, P6, PT, R2, UR26, RZ ;  /* 0x0000001a021c7c10 */ /* 0x000fe4000ffde0ff */
[----:B------:R-:W-:Y:S01]  /*13a70*/  ISETP.GE.AND P2, PT, R23, RZ, PT ;  /* 0x000000ff1700720c */ /* 0x000fe20003f46270 */
[----:B--2---:R-:W-:Y:S02]  /*13a80*/  IMAD R7, R17, UR53, RZ ;  /* 0x0000003511077c24 */ /* 0x004fe4000f8e02ff */
[----:B---3--:R-:W-:-:S03]  /*13a90*/  IMAD R5, R10, UR53, RZ ;  /* 0x000000350a057c24 */ /* 0x008fc6000f8e02ff */
[----:B------:R0:W-:Y:S01]  /*13aa0*/  STL [R1+0x3e4], R7 ;  /* 0x0003e40701007387 */ /* 0x0001e20000100800 */
[----:B----4-:R-:W-:-:S03]  /*13ab0*/  IMAD R3, R0, UR53, RZ ;  /* 0x0000003500037c24 */ /* 0x010fc6000f8e02ff */
[----:B------:R-:W-:Y:S01]  /*13ac0*/  STL [R1+0x3e8], R5 ;  /* 0x0003e80501007387 */ /* 0x000fe20000100800 */
[----:B-----5:R-:W-:Y:S01]  /*13ad0*/  IMAD R0, R11, UR53, RZ ;  /* 0x000000350b007c24 */ /* 0x020fe2000f8e02ff */
[----:B------:R-:W-:Y:S02]  /*13ae0*/  UIMAD UR76, UR54, 0x5f, URZ ;  /* 0x0000005f364c78a4 */ /* 0x000fe4000f8e02ff */
[----:B0-----:R-:W2:Y:S01]  /*13af0*/  LDL.LU R7, [R1+0x470] ;  /* 0x0004700001077983 */ /* 0x001ea20000300800 */
[----:B------:R-:W-:Y:S01]  /*13b00*/  @!P2 IMAD.MOV R25, RZ, RZ, -R25 ;  /* 0x000000ffff19a224 */ /* 0x000fe200078e0a19 */
[----:B------:R-:W-:Y:S02]  /*13b10*/  UIMAD UR5, UR5, 0x47, URZ ;  /* 0x00000047050578a4 */ /* 0x000fe4000f8e02ff */
[----:B------:R-:W-:Y:S01]  /*13b20*/  STL [R1+0x3ec], R3 ;  /* 0x0003ec0301007387 */ /* 0x000fe20000100800 */
[----:B------:R-:W-:Y:S01]  /*13b30*/  @!P0 IMAD.MOV R14, RZ, RZ, -R14 ;  /* 0x000000ffff0e8224 */ /* 0x000fe200078e0a0e */
[----:B------:R-:W-:-:S02]  /*13b40*/  UIMAD UR6, UR6, 0x46, URZ ;  /* 0x00000046060678a4 */ /* 0x000fc4000f8e02ff */
[----:B------:R-:W3:Y:S01]  /*13b50*/  LDL.LU R24, [R1+0x46c] ;  /* 0x00046c0001187983 */ /* 0x000ee20000300800 */
[----:B------:R-:W-:Y:S01]  /*13b60*/  @!P1 IMAD.MOV R16, RZ, RZ, -R16 ;  /* 0x000000ffff109224 */ /* 0x000fe200078e0a10 */
[----:B------:R-:W-:Y:S02]  /*13b70*/  UIMAD UR7, UR7, 0x45, URZ ;  /* 0x00000045070778a4 */ /* 0x000fe4000f8e02ff */
[----:B------:R0:W-:Y:S01]  /*13b80*/  STL [R1+0x3f0], R0 ;  /* 0x0003f00001007387 */ /* 0x0001e20000100800 */
[----:B------:R-:W-:Y:S01]  /*13b90*/  @!P4 IMAD.MOV R20, RZ, RZ, -R20 ;  /* 0x000000ffff14c224 */ /* 0x000fe200078e0a14 */
[----:B------:R-:W-:Y:S02]  /*13ba0*/  UIMAD UR8, UR8, 0x44, URZ ;  /* 0x00000044080878a4 */ /* 0x000fe4000f8e02ff */
[----:B------:R-:W-:Y:S02]  /*13bb0*/  UIMAD UR9, UR9, 0x43, URZ ;  /* 0x00000043090978a4 */ /* 0x000fe4000f8e02ff */
[----:B------:R-:W-:Y:S01]  /*13bc0*/  UIMAD UR10, UR10, 0x42, URZ ;  /* 0x000000420a0a78a4 */ /* 0x000fe2000f8e02ff */
[----:B------:R-:W1:Y:S01]  /*13bd0*/  LDCU UR53, c[0x0][0x3a8] ;  /* 0x00007500ff3577ac */ /* 0x000e620008000800 */
[----:B0-----:R-:W4:Y:S04]  /*13be0*/  LDL.LU R0, [R1+0x468] ;  /* 0x0004680001007983 */ /* 0x001f280000300800 */
[----:B------:R-:W5:Y:S04]  /*13bf0*/  LDL.LU R15, [R1+0x464] ;  /* 0x00046400010f7983 */ /* 0x000f680000300800 */
[----:B------:R-:W5:Y:S04]  /*13c00*/  LDL.LU R12, [R1+0x460] ;  /* 0x00046000010c7983 */ /* 0x000f680000300800 */
[----:B------:R-:W5:Y:S04]  /*13c10*/  LDL.LU R13, [R1+0x3cc] ;  /* 0x0003cc00010d7983 */ /* 0x000f680000300800 */
[----:B------:R-:W5:Y:S01]  /*13c20*/  LDL.LU R11, [R1+0x3c8] ;  /* 0x0003c800010b7983 */ /* 0x000f620000300800 */
[----:B------:R-:W-:Y:S01]  /*13c30*/  IADD3 R3, P3, PT, R4, UR26, RZ ;  /* 0x0000001a04037c10 */ /* 0x000fe2000ff7e0ff */
[----:B------:R-:W0:Y:S02]  /*13c40*/  LDCU UR26, c[0x0][0x3a8] ;  /* 0x00007500ff1a77ac */ /* 0x000e240008000800 */
[----:B------:R-:W5:Y:S04]  /*13c50*/  LDL.LU R26, [R1+0x3c4] ;  /* 0x0003c400011a7983 */ /* 0x000f680000300800 */
[----:B------:R-:W-:Y:S04]  /*13c60*/  STL [R1+0x4a40], R27 ;  /* 0x004a401b01007387 */ /* 0x000fe80000100800 */
[----:B------:R4:W-:Y:S04]  /*13c70*/  STL [R1+0x4900], R3 ;  /* 0x0049000301007387 */ /* 0x0009e80000100800 */
[----:B------:R-:W5:Y:S04]  /*13c80*/  LDL.LU R9, [R1+0x45c] ;  /* 0x00045c0001097983 */ /* 0x000f680000300800 */
[----:B------:R-:W5:Y:S04]  /*13c90*/  LDL.LU R2, [R1+0x3bc] ;  /* 0x0003bc0001027983 */ /* 0x000f680000300800 */
[----:B------:R-:W5:Y:S04]  /*13ca0*/  LDL.LU R8, [R1+0x3b8] ;  /* 0x0003b80001087983 */ /* 0x000f680000300800 */
[----:B------:R-:W5:Y:S04]  /*13cb0*/  LDL.LU R5, [R1+0x3b4] ;  /* 0x0003b40001057983 */ /* 0x000f680000300800 */
[----:B------:R-:W5:Y:S04]  /*13cc0*/  LDL.LU R18, [R1+0x458] ;  /* 0x0004580001127983 */ /* 0x000f680000300800 */
[----:B------:R-:W5:Y:S04]  /*13cd0*/  LDL.LU R17, [R1+0x454] ;  /* 0x0004540001117983 */ /* 0x000f680000300800 */
[----:B------:R-:W5:Y:S04]  /*13ce0*/  LDL.LU R23, [R1+0x450] ;  /* 0x0004500001177983 */ /* 0x000f680000300800 */
[----:B------:R-:W5:Y:S04]  /*13cf0*/  LDL.LU R10, [R1+0x44c] ;  /* 0x00044c00010a7983 */ /* 0x000f680000300800 */
[----:B------:R-:W-:Y:S01]  /*13d00*/  STL [R1+0x4904], R28 ;  /* 0x0049041c01007387 */ /* 0x000fe20000100800 */
[----:B--2---:R-:W-:-:S05]  /*13d10*/  SEL R7, R29, R7, !P5 ;  /* 0x000000071d077207 */ /* 0x004fca0006800000 */
[----:B------:R5:W-:Y:S01]  /*13d20*/  STL [R1+0x3e0], R7 ;  /* 0x0003e00701007387 */ /* 0x000be20000100800 */
[C---:B---3--:R-:W-:Y:S02]  /*13d30*/  SEL R4, R29.reuse, R24, !P5 ;  /* 0x000000181d047207 */ /* 0x048fe40006800000 */
[C---:B----4-:R-:W-:Y:S02]  /*13d40*/  SEL R3, R29.reuse, R0, !P5 ;  /* 0x000000001d037207 */ /* 0x050fe40006800000 */
[----:B------:R-:W2:Y:S04]  /*13d50*/  LDL.LU R0, [R1+0x448] ;  /* 0x0004480001007983 */ /* 0x000ea80000300800 */
[----:B------:R3:W-:Y:S01]  /*13d60*/  STL [R1+0x3dc], R4 ;  /* 0x0003dc0401007387 */ /* 0x0007e20000100800 */
[----:B-----5:R-:W-:-:S03]  /*13d70*/  SEL R7, R29, R12, !P5 ;  /* 0x0000000c1d077207 */ /* 0x020fc60006800000 */
[----:B------:R4:W-:Y:S01]  /*13d80*/  STL [R1+0x3d8], R3 ;  /* 0x0003d80301007387 */ /* 0x0009e20000100800 */
[C---:B---3--:R-:W-:Y:S02]  /*13d90*/  SEL R4, R29.reuse, R15, !P5 ;  /* 0x0000000f1d047207 */ /* 0x048fe40006800000 */
[----:B----4-:R-:W-:-:S03]  /*13da0*/  SEL R3, R29, R13, !P5 ;  /* 0x0000000d1d037207 */ /* 0x010fc60006800000 */
[----:B------:R3:W-:Y:S04]  /*13db0*/  STL [R1+0x3d4], R4 ;  /* 0x0003d40401007387 */ /* 0x0007e80000100800 */
[----:B------:R-:W-:Y:S01]  /*13dc0*/  STL [R1+0x3d0], R7 ;  /* 0x0003d00701007387 */ /* 0x000fe20000100800 */
[----:B---3--:R-:W-:-:S03]  /*13dd0*/  SEL R4, R29, R11, !P5 ;  /* 0x0000000b1d047207 */ /* 0x008fc60006800000 */
[----:B------:R-:W3:Y:S04]  /*13de0*/  LDL.LU R11, [R1+0x444] ;  /* 0x00044400010b7983 */ /* 0x000ee80000300800 */
[----:B------:R4:W-:Y:S04]  /*13df0*/  STL [R1+0x3cc], R3 ;  /* 0x0003cc0301007387 */ /* 0x0009e80000100800 */
[----:B------:R5:W-:Y:S04]  /*13e00*/  STL [R1+0x3c8], R4 ;  /* 0x0003c80401007387 */ /* 0x000be80000100800 */
[----:B------:R-:W3:Y:S01]  /*13e10*/  LDL.LU R12, [R1+0x440] ;  /* 0x00044000010c7983 */ /* 0x000ee20000300800 */
[----:B----4-:R-:W-:-:S03]  /*13e20*/  SEL R3, R29, R26, !P5 ;  /* 0x0000001a1d037207 */ /* 0x010fc60006800000 */
[----:B------:R-:W4:Y:S04]  /*13e30*/  LDL.LU R13, [R1+0x43c] ;  /* 0x00043c00010d7983 */ /* 0x000f280000300800 */
[----:B------:R0:W-:Y:S01]  /*13e40*/  STL [R1+0x3c4], R3 ;  /* 0x0003c40301007387 */ /* 0x0001e20000100800 */
[----:B-----5:R-:W-:-:S03]  /*13e50*/  SEL R4, R29, R9, !P5 ;  /* 0x000000091d047207 */ /* 0x020fc60006800000 */
[----:B------:R-:W5:Y:S04]  /*13e60*/  LDL.LU R26, [R1+0x390] ;  /* 0x00039000011a7983 */ /* 0x000f680000300800 */
[----:B------:R1:W-:Y:S01]  /*13e70*/  STL [R1+0x3c0], R4 ;  /* 0x0003c00401007387 */ /* 0x0003e20000100800 */
[C---:B0-----:R-:W-:Y:S02]  /*13e80*/  SEL R3, R29.reuse, R2, !P5 ;  /* 0x000000021d037207 */ /* 0x041fe40006800000 */
[C---:B------:R-:W-:Y:S02]  /*13e90*/  SEL R2, R29.reuse, R8, !P5 ;  /* 0x000000081d027207 */ /* 0x040fe40006800000 */
[----:B------:R-:W5:Y:S01]  /*13ea0*/  LDL.LU R8, [R1+0x438] ;  /* 0x0004380001087983 */ /* 0x000f620000300800 */
[----:B-1----:R-:W-:-:S03]  /*13eb0*/  SEL R4, R29, R5, !P5 ;  /* 0x000000051d047207 */ /* 0x002fc60006800000 */
[----:B------:R0:W-:Y:S04]  /*13ec0*/  STL [R1+0x3bc], R3 ;  /* 0x0003bc0301007387 */ /* 0x0001e80000100800 */
[----:B------:R1:W-:Y:S04]  /*13ed0*/  STL [R1+0x3b8], R2 ;  /* 0x0003b80201007387 */ /* 0x0003e80000100800 */
[----:B------:R-:W-:Y:S01]  /*13ee0*/  STL [R1+0x3b4], R4 ;  /* 0x0003b40401007387 */ /* 0x000fe20000100800 */
[----:B0-----:R-:W-:-:S03]  /*13ef0*/  SEL R3, R29, R18, !P5 ;  /* 0x000000121d037207 */ /* 0x001fc60006800000 */
[----:B------:R-:W5:Y:S01]  /*13f00*/  LDL.LU R28, [R1+0x434] ;  /* 0x00043400011c7983 */ /* 0x000f620000300800 */
[----:B-1----:R-:W-:-:S03]  /*13f10*/  SEL R2, R29, R17, !P5 ;  /* 0x000000111d027207 */ /* 0x002fc60006800000 */
[----:B------:R0:W-:Y:S04]  /*13f20*/  STL [R1+0x3b0], R3 ;  /* 0x0003b00301007387 */ /* 0x0001e80000100800 */
[----:B0-----:R-:W5:Y:S04]  /*13f30*/  LDL.LU R3, [R1+0x384] ;  /* 0x0003840001037983 */ /* 0x001f680000300800 */
[----:B------:R0:W-:Y:S04]  /*13f40*/  STL [R1+0x3ac], R2 ;  /* 0x0003ac0201007387 */ /* 0x0001e80000100800 */
[----:B------:R-:W5:Y:S04]  /*13f50*/  LDL.LU R27, [R1+0x380] ;  /* 0x00038000011b7983 */ /* 0x000f680000300800 */
[----:B------:R-:W5:Y:S04]  /*13f60*/  LDL.LU R22, [R1+0x430] ;  /* 0x0004300001167983 */ /* 0x000f680000300800 */
[----:B------:R-:W5:Y:S04]  /*13f70*/  LDL.LU R4, [R1+0x42c] ;  /* 0x00042c0001047983 */ /* 0x000f680000300800 */
[----:B------:R-:W5:Y:S04]  /*13f80*/  LDL.LU R19, [R1+0x428] ;  /* 0x0004280001137983 */ /* 0x000f680000300800 */
[----:B------:R-:W5:Y:S04]  /*13f90*/  LDL.LU R21, [R1+0x370] ;  /* 0x0003700001157983 */ /* 0x000f680000300800 */
[----:B------:R-:W5:Y:S01]  /*13fa0*/  LDL.LU R18, [R1+0x36c] ;  /* 0x00036c0001127983 */ /* 0x000f620000300800 */
[----:B------:R-:W-:-:S03]  /*13fb0*/  SEL R5, R29, R23, !P5 ;  /* 0x000000171d057207 */ /* 0x000fc60006800000 */
[----:B------:R-:W5:Y:S01]  /*13fc0*/  LDL.LU R17, [R1+0x368] ;  /* 0x0003680001117983 */ /* 0x000f620000300800 */
[----:B0-----:R-:W-:-:S03]  /*13fd0*/  SEL R2, R29, R10, !P5 ;  /* 0x0000000a1d027207 */ /* 0x001fc60006800000 */
[----:B------:R-:W5:Y:S04]  /*13fe0*/  LDL.LU R7, [R1+0x424] ;  /* 0x0004240001077983 */ /* 0x000f680000300800 */
[----:B------:R0:W-:Y:S04]  /*13ff0*/  STL [R1+0x3a8], R5 ;  /* 0x0003a80501007387 */ /* 0x0001e80000100800 */
[----:B------:R-:W5:Y:S04]  /*14000*/  LDL.LU R24, [R1+0x360] ;  /* 0x0003600001187983 */ /* 0x000f680000300800 */
[----:B------:R-:W-:Y:S04]  /*14010*/  STL [R1+0x3a4], R2 ;  /* 0x0003a40201007387 */ /* 0x000fe80000100800 */
[----:B------:R-:W5:Y:S04]  /*14020*/  LDL.LU R10, [R1+0x35c] ;  /* 0x00035c00010a7983 */ /* 0x000f680000300800 */
[----:B------:R-:W5:Y:S04]  /*14030*/  LDL.LU R15, [R1+0x420] ;  /* 0x00042000010f7983 */ /* 0x000f680000300800 */
[----:B0-----:R-:W5:Y:S01]  /*14040*/  LDL.LU R5, [R1+0x354] ;  /* 0x0003540001057983 */ /* 0x001f620000300800 */
[----:B--2---:R-:W-:-:S05]  /*14050*/  SEL R0, R29, R0, !P5 ;  /* 0x000000001d007207 */ /* 0x004fca0006800000 */
[----:B------:R0:W-:Y:S04]  /*14060*/  STL [R1+0x3a0], R0 ;  /* 0x0003a00001007387 */ /* 0x0001e80000100800 */
[----:B------:R-:W2:Y:S04]  /*14070*/  LDL.LU R23, [R1+0x350] ;  /* 0x0003500001177983 */ /* 0x000ea80000300800 */
[----:B0-----:R-:W2:Y:S01]  /*14080*/  LDL.LU R0, [R1+0x41c] ;  /* 0x00041c0001007983 */ /* 0x001ea20000300800 */
[----:B---3--:R-:W-:-:S03]  /*14090*/  SEL R2, R29, R11, !P5 ;  /* 0x0000000b1d027207 */ /* 0x008fc60006800000 */
[----:B------:R-:W3:Y:S04]  /*140a0*/  LDL.LU R11, [R1+0x418] ;  /* 0x00041800010b7983 */ /* 0x000ee80000300800 */
[----:B------:R4:W-:Y:S01]  /*140b0*/  STL [R1+0x39c], R2 ;  /* 0x00039c0201007387 */ /* 0x0009e20000100800 */
[C---:B------:R-:W-:Y:S02]  /*140c0*/  SEL R9, R29.reuse, R12, !P5 ;  /* 0x0000000c1d097207 */ /* 0x040fe40006800000 */
[----:B----4-:R-:W-:-:S03]  /*140d0*/  SEL R2, R29, R13, !P5 ;  /* 0x0000000d1d027207 */ /* 0x010fc60006800000 */
[----:B------:R0:W-:Y:S01]  /*140e0*/  STL [R1+0x398], R9 ;  /* 0x0003980901007387 */ /* 0x0001e20000100800 */
[----:B-----5:R-:W-:-:S03]  /*140f0*/  SEL R12, R29, R26, !P5 ;  /* 0x0000001a1d0c7207 */ /* 0x020fc60006800000 */
[----:B0-----:R-:W4:Y:S04]  /*14100*/  LDL.LU R9, [R1+0x414] ;  /* 0x0004140001097983 */ /* 0x001f280000300800 */
[----:B------:R0:W-:Y:S01]  /*14110*/  STL [R1+0x394], R2 ;  /* 0x0003940201007387 */ /* 0x0001e20000100800 */
[----:B------:R-:W-:-:S03]  /*14120*/  SEL R8, R29, R8, !P5 ;  /* 0x000000081d087207 */ /* 0x000fc60006800000 */
[----:B0-----:R-:W5:Y:S04]  /*14130*/  LDL.LU R2, [R1+0x340] ;  /* 0x0003400001027983 */ /* 0x001f680000300800 */
[----:B------:R0:W-:Y:S04]  /*14140*/  STL [R1+0x390], R12 ;  /* 0x0003900c01007387 */ /* 0x0001e80000100800 */
[----:B------:R-:W5:Y:S04]  /*14150*/  LDL.LU R26, [R1+0x410] ;  /* 0x00041000011a7983 */ /* 0x000f680000300800 */
[----:B0-----:R-:W5:Y:S04]  /*14160*/  LDL.LU R12, [R1+0x40c] ;  /* 0x00040c00010c7983 */ /* 0x001f680000300800 */
[----:B------:R-:W5:Y:S04]  /*14170*/  LDL.LU R13, [R1+0x334] ;  /* 0x00033400010d7983 */ /* 0x000f680000300800 */
[----:B------:R0:W-:Y:S04]  /*14180*/  STL [R1+0x38c], R8 ;  /* 0x00038c0801007387 */ /* 0x0001e80000100800 */
[----:B0-----:R-:W5:Y:S01]  /*14190*/  LDL.LU R8, [R1+0x330] ;  /* 0x0003300001087983 */ /* 0x001f620000300800 */
[----:B------:R-:W-:-:S05]  /*141a0*/  SEL R28, R29, R28, !P5 ;  /* 0x0000001c1d1c7207 */ /* 0x000fca0006800000 */
[----:B------:R0:W-:Y:S01]  /*141b0*/  STL [R1+0x388], R28 ;  /* 0x0003881c01007387 */ /* 0x0001e20000100800 */
[C---:B------:R-:W-:Y:S02]  /*141c0*/  SEL R22, R29.reuse, R22, !P5 ;  /* 0x000000161d167207 */ /* 0x040fe40006800000 */
[C---:B------:R-:W-:Y:S02]  /*141d0*/  SEL R4, R29.reuse, R4, !P5 ;  /* 0x000000041d047207 */ /* 0x040fe40006800000 */
[C---:B0-----:R-:W-:Y:S02]  /*141e0*/  SEL R28, R29.reuse, R3, !P5 ;  /* 0x000000031d1c7207 */ /* 0x041fe40006800000 */
[----:B------:R-:W-:-:S03]  /*141f0*/  SEL R3, R29, R27, !P5 ;  /* 0x0000001b1d037207 */ /* 0x000fc60006800000 */
[----:B------:R-:W-:Y:S04]  /*14200*/  STL [R1+0x384], R28 ;  /* 0x0003841c01007387 */ /* 0x000fe80000100800 */
[----:B------:R0:W-:Y:S04]  /*14210*/  STL [R1+0x380], R3 ;  /* 0x0003800301007387 */ /* 0x0001e80000100800 */
[----:B------:R-:W-:Y:S04]  /*14220*/  STL [R1+0x37c], R22 ;  /* 0x00037c1601007387 */ /* 0x000fe80000100800 */
[----:B------:R1:W-:Y:S01]  /*14230*/  STL [R1+0x378], R4 ;  /* 0x0003780401007387 */ /* 0x0003e20000100800 */
[----:B0-----:R-:W-:-:S02]  /*14240*/  SEL R3, R29, R19, !P5 ;  /* 0x000000131d037207 */ /* 0x001fc40006800000 */
[----:B------:R-:W-:-:S03]  /*14250*/  SEL R19, R29, R21, !P5 ;  /* 0x000000151d137207 */ /* 0x000fc60006800000 */
[----:B------:R0:W-:Y:S01]  /*14260*/  STL [R1+0x374], R3 ;  /* 0x0003740301007387 */ /* 0x0001e20000100800 */
[----:B-1----:R-:W-:-:S03]  /*14270*/  SEL R4, R29, R18, !P5 ;  /* 0x000000121d047207 */ /* 0x002fc60006800000 */
[----:B------:R-:W-:Y:S04]  /*14280*/  STL [R1+0x370], R19 ;  /* 0x0003701301007387 */ /* 0x000fe80000100800 */
[----:B------:R-:W5:Y:S01]  /*14290*/  LDL.LU R18, [R1+0x32c] ;  /* 0x00032c0001127983 */ /* 0x000f620000300800 */
[----:B0-----:R-:W-:-:S03]  /*142a0*/  SEL R3, R29, R17, !P5 ;  /* 0x000000111d037207 */ /* 0x001fc60006800000 */
[----:B------:R-:W-:Y:S04]  /*142b0*/  STL [R1+0x36c], R4 ;  /* 0x00036c0401007387 */ /* 0x000fe80000100800 */
[----:B------:R-:W5:Y:S01]  /*142c0*/  LDL.LU R17, [R1+0x328] ;  /* 0x0003280001117983 */ /* 0x000f620000300800 */
[----:B------:R-:W-:-:S03]  /*142d0*/  SEL R7, R29, R7, !P5 ;  /* 0x000000071d077207 */ /* 0x000fc60006800000 */
[----:B------:R0:W-:Y:S04]  /*142e0*/  STL [R1+0x368], R3 ;  /* 0x0003680301007387 */ /* 0x0001e80000100800 */
[----:B------:R-:W-:Y:S01]  /*142f0*/  STL [R1+0x364], R7 ;  /* 0x0003640701007387 */ /* 0x000fe20000100800 */
[----:B0-----:R-:W-:-:S03]  /*14300*/  SEL R3, R29, R10, !P5 ;  /* 0x0000000a1d037207 */ /* 0x001fc60006800000 */
[----:B------:R-:W5:Y:S01]  /*14310*/  LDL.LU R10, [R1+0x324] ;  /* 0x00032400010a7983 */ /* 0x000f620000300800 */
[----:B------:R-:W-:-:S05]  /*14320*/  SEL R4, R29, R24, !P5 ;  /* 0x000000181d047207 */ /* 0x000fca0006800000 */
[----:B------:R0:W-:Y:S01]  /*14330*/  STL [R1+0x360], R4 ;  /* 0x0003600401007387 */ /* 0x0001e20000100800 */
[----:B------:R-:W-:-:S03]  /*14340*/  SEL R5, R29, R5, !P5 ;  /* 0x000000051d057207 */ /* 0x000fc60006800000 */
[----:B------:R2:W-:Y:S01]  /*14350*/  STL [R1+0x35c], R3 ;  /* 0x00035c0301007387 */ /* 0x0005e20000100800 */
[----:B0-----:R-:W-:-:S05]  /*14360*/  SEL R4, R29, R15, !P5 ;  /* 0x0000000f1d047207 */ /* 0x001fca0006800000 */
[----:B------:R0:W-:Y:S04]  /*14370*/  STL [R1+0x358], R4 ;  /* 0x0003580401007387 */ /* 0x0001e80000100800 */
[----:B------:R1:W-:Y:S01]  /*14380*/  STL [R1+0x354], R5 ;  /* 0x0003540501007387 */ /* 0x0003e20000100800 */
[C---:B--2---:R-:W-:Y:S02]  /*14390*/  SEL R3, R29.reuse, R23, !P5 ;  /* 0x000000171d037207 */ /* 0x044fe40006800000 */
[C---:B0-----:R-:W-:Y:S02]  /*143a0*/  SEL R4, R29.reuse, R0, !P5 ;  /* 0x000000001d047207 */ /* 0x041fe40006800000 */
[----:B------:R-:W2:Y:S04]  /*143b0*/  LDL.LU R0, [R1+0x408] ;  /* 0x0004080001007983 */ /* 0x000ea80000300800 */
[----:B------:R3:W-:Y:S04]  /*143c0*/  STL [R1+0x350], R3 ;  /* 0x0003500301007387 */ /* 0x0007e80000100800 */
[----:B------:R4:W-:Y:S04]  /*143d0*/  STL [R1+0x34c], R4 ;  /* 0x00034c0401007387 */ /* 0x0009e80000100800 */
[----:B-1----:R-:W2:Y:S01]  /*143e0*/  LDL.LU R5, [R1+0x404] ;  /* 0x0004040001057983 */ /* 0x002ea20000300800 */
[----:B---3--:R-:W-:-:S03]  /*143f0*/  SEL R3, R29, R11, !P5 ;  /* 0x0000000b1d037207 */ /* 0x008fc60006800000 */
[----:B------:R-:W3:Y:S04]  /*14400*/  LDL.LU R23, [R1+0x3fc] ;  /* 0x0003fc0001177983 */ /* 0x000ee80000300800 */
[----:B------:R5:W-:Y:S04]  /*14410*/  STL [R1+0x348], R3 ;  /* 0x0003480301007387 */ /* 0x000be80000100800 */
[----:B------:R-:W3:Y:S01]  /*14420*/  LDL.LU R11, [R1+0x3f8] ;  /* 0x0003f800010b7983 */ /* 0x000ee20000300800 */
[----:B----4-:R-:W-:-:S05]  /*14430*/  SEL R4, R29, R9, !P5 ;  /* 0x000000091d047207 */ /* 0x010fca0006800000 */
[----:B------:R0:W-:Y:S01]  /*14440*/  STL [R1+0x344], R4 ;  /* 0x0003440401007387 */ /* 0x0001e20000100800 */
[C---:B-----5:R-:W-:Y:S02]  /*14450*/  SEL R3, R29.reuse, R2, !P5 ;  /* 0x000000021d037207 */ /* 0x060fe40006800000 */
[C---:B------:R-:W-:Y:S02]  /*14460*/  SEL R2, R29.reuse, R26, !P5 ;  /* 0x0000001a1d027207 */ /* 0x040fe40006800000 */
[----:B------:R-:W4:Y:S01]  /*14470*/  LDL.LU R26, [R1+0x3f4] ;  /* 0x0003f400011a7983 */ /* 0x000f220000300800 */
[----:B0-----:R-:W-:-:S03]  /*14480*/  SEL R4, R29, R12, !P5 ;  /* 0x0000000c1d047207 */ /* 0x001fc60006800000 */
        /* <DEDUP_REMOVED lines=16> */
[----:B------:R-:W5:Y:S01]  /*14590*/  LDL.LU R7, [R1+0x2cc] ;  /* 0x0002cc0001077983 */ /* 0x000f620000300800 */
[----:B------:R-:W-:-:S05]  /*145a0*/  SEL R9, R29, R18, !P5 ;  /* 0x000000121d097207 */ /* 0x000fca0006800000 */
[----:B------:R-:W-:Y:S01]  /*145b0*/  STL [R1+0x32c], R9 ;  /* 0x00032c0901007387 */ /* 0x000fe20000100800 */
[----:B0-----:R-:W-:-:S03]  /*145c0*/  SEL R2, R29, R17, !P5 ;  /* 0x000000111d027207 */ /* 0x001fc60006800000 */
[----:B------:R-:W5:Y:S04]  /*145d0*/  LDL.LU R24, [R1+0x2c8] ;  /* 0x0002c80001187983 */ /* 0x000f680000300800 */
[----:B------:R0:W-:Y:S04]  /*145e0*/  STL [R1+0x328], R2 ;  /* 0x0003280201007387 */ /* 0x0001e80000100800 */
[----:B------:R-:W5:Y:S04]  /*145f0*/  LDL.LU R17, [R1+0x2c4] ;  /* 0x0002c40001117983 */ /* 0x000f680000300800 */
[----:B------:R-:W5:Y:S01]  /*14600*/  LDL.LU R15, [R1+0x2c0] ;  /* 0x0002c000010f7983 */ /* 0x000f620000300800 */
[----:B0-----:R-:W-:-:S03]  /*14610*/  SEL R2, R29, R10, !P5 ;  /* 0x0000000a1d027207 */ /* 0x001fc60006800000 */
[----:B------:R-:W5:Y:S04]  /*14620*/  LDL.LU R13, [R1+0x2bc] ;  /* 0x0002bc00010d7983 */ /* 0x000f680000300800 */
[----:B------:R2:W-:Y:S04]  /*14630*/  STL [R1+0x324], R2 ;  /* 0x0003240201007387 */ /* 0x0005e80000100800 */
[----:B------:R-:W5:Y:S04]  /*14640*/  LDL.LU R18, [R1+0x2b8] ;  /* 0x0002b80001127983 */ /* 0x000f680000300800 */
[----:B------:R-:W5:Y:S01]  /*14650*/  LDL.LU R10, [R1+0x2b0] ;  /* 0x0002b000010a7983 */ /* 0x000f620000300800 */
[----:B--2---:R-:W-:-:S03]  /*14660*/  SEL R2, R29, R0, !P5 ;  /* 0x000000001d027207 */ /* 0x004fc60006800000 */
[----:B------:R-:W2:Y:S04]  /*14670*/  LDL.LU R0, [R1+0x2ac] ;  /* 0x0002ac0001007983 */ /* 0x000ea80000300800 */
[----:B------:R3:W-:Y:S01]  /*14680*/  STL [R1+0x320], R2 ;  /* 0x0003200201007387 */ /* 0x0007e20000100800 */
[C---:B------:R-:W-:Y:S02]  /*14690*/  SEL R9, R29.reuse, R5, !P5 ;  /* 0x000000051d097207 */ /* 0x040fe40006800000 */
[----:B---3--:R-:W-:-:S03]  /*146a0*/  SEL R2, R29, R23, !P5 ;  /* 0x000000171d027207 */ /* 0x008fc60006800000 */
[----:B------:R0:W-:Y:S01]  /*146b0*/  STL [R1+0x31c], R9 ;  /* 0x00031c0901007387 */ /* 0x0001e20000100800 */
[----:B------:R-:W-:-:S03]  /*146c0*/  SEL R5, R29, R11, !P5 ;  /* 0x0000000b1d057207 */ /* 0x000fc60006800000 */
[----:B0-----:R-:W3:Y:S04]  /*146d0*/  LDL.LU R9, [R1+0x2a8] ;  /* 0x0002a80001097983 */ /* 0x001ee80000300800 */
[----:B------:R0:W-:Y:S04]  /*146e0*/  STL [R1+0x318], R2 ;  /* 0x0003180201007387 */ /* 0x0001e80000100800 */
[----:B0-----:R-:W3:Y:S04]  /*146f0*/  LDL.LU R2, [R1+0x2a0] ;  /* 0x0002a00001027983 */ /* 0x001ee80000300800 */
[----:B------:R0:W-:Y:S04]  /*14700*/  STL [R1+0x314], R5 ;  /* 0x0003140501007387 */ /* 0x0001e80000100800 */
[----:B------:R-:W3:Y:S04]  /*14710*/  LDL.LU R11, [R1+0x29c] ;  /* 0x00029c00010b7983 */ /* 0x000ee80000300800 */
[----:B0-----:R-:W3:Y:S04]  /*14720*/  LDL.LU R5, [R1+0x290] ;  /* 0x0002900001057983 */ /* 0x001ee80000300800 */
[----:B------:R-:W3:Y:S01]  /*14730*/  LDL.LU R23, [R1+0x28c] ;  /* 0x00028c0001177983 */ /* 0x000ee20000300800 */
[----:B----4-:R-:W-:-:S05]  /*14740*/  SEL R26, R29, R26, !P5 ;  /* 0x0000001a1d1a7207 */ /* 0x010fca0006800000 */
[----:B------:R0:W-:Y:S04]  /*14750*/  STL [R1+0x310], R26 ;  /* 0x0003101a01007387 */ /* 0x0001e80000100800 */
[----:B0-----:R-:W4:Y:S01]  /*14760*/  LDL.LU R26, [R1+0x280] ;  /* 0x00028000011a7983 */ /* 0x001f220000300800 */
[----:B-----5:R-:W-:-:S05]  /*14770*/  SEL R28, R29, R28, !P5 ;  /* 0x0000001c1d1c7207 */ /* 0x020fca0006800000 */
[----:B------:R0:W-:Y:S02]  /*14780*/  STL [R1+0x30c], R28 ;  /* 0x00030c1c01007387 */ /* 0x0001e40000100800 */
[C---:B0-----:R-:W-:Y:S02]  /*14790*/  SEL R28, R29.reuse, R3, !P5 ;  /* 0x000000031d1c7207 */ /* 0x041fe40006800000 */
[----:B------:R-:W-:-:S03]  /*147a0*/  SEL R3, R29, R27, !P5 ;  /* 0x0000001b1d037207 */ /* 0x000fc60006800000 */
[----:B------:R-:W-:Y:S01]  /*147b0*/  STL [R1+0x308], R28 ;  /* 0x0003081c01007387 */ /* 0x000fe20000100800 */
[----:B------:R-:W-:-:S03]  /*147c0*/  SEL R22, R29, R22, !P5 ;  /* 0x000000161d167207 */ /* 0x000fc60006800000 */
[----:B------:R0:W-:Y:S01]  /*147d0*/  STL [R1+0x304], R3 ;  /* 0x0003040301007387 */ /* 0x0001e20000100800 */
[----:B------:R-:W-:-:S03]  /*147e0*/  SEL R4, R29, R4, !P5 ;  /* 0x000000041d047207 */ /* 0x000fc60006800000 */
[----:B------:R-:W-:Y:S04]  /*147f0*/  STL [R1+0x300], R22 ;  /* 0x0003001601007387 */ /* 0x000fe80000100800 */
[----:B------:R1:W-:Y:S01]  /*14800*/  STL [R1+0x2fc], R4 ;  /* 0x0002fc0401007387 */ /* 0x0003e20000100800 */
[C---:B0-----:R-:W-:Y:S02]  /*14810*/  SEL R3, R29.reuse, R19, !P5 ;  /* 0x000000131d037207 */ /* 0x041fe40006800000 */
[----:B------:R-:W-:-:S03]  /*14820*/  SEL R19, R29, R21, !P5 ;  /* 0x000000151d137207 */ /* 0x000fc60006800000 */
[----:B------:R0:W-:Y:S01]  /*14830*/  STL [R1+0x2f8], R3 ;  /* 0x0002f80301007387 */ /* 0x0001e20000100800 */
[----:B-1----:R-:W-:-:S03]  /*14840*/  SEL R4, R29, R12, !P5 ;  /* 0x0000000c1d047207 */ /* 0x002fc60006800000 */
[----:B------:R-:W-:Y:S04]  /*14850*/  STL [R1+0x2f4], R19 ;  /* 0x0002f41301007387 */ /* 0x000fe80000100800 */
[----:B------:R-:W5:Y:S01]  /*14860*/  LDL.LU R12, [R1+0x27c] ;  /* 0x00027c00010c7983 */ /* 0x000f620000300800 */
[----:B0-----:R-:W-:-:S03]  /*14870*/  SEL R3, R29, R8, !P5 ;  /* 0x000000081d037207 */ /* 0x001fc60006800000 */
[----:B------:R0:W-:Y:S04]  /*14880*/  STL [R1+0x2f0], R4 ;  /* 0x0002f00401007387 */ /* 0x0001e80000100800 */
[----:B------:R-:W5:Y:S01]  /*14890*/  LDL.LU R8, [R1+0x278] ;  /* 0x0002780001087983 */ /* 0x000f620000300800 */
[----:B------:R-:W-:-:S03]  /*148a0*/  SEL R7, R29, R7, !P5 ;  /* 0x000000071d077207 */ /* 0x000fc60006800000 */
[----:B------:R1:W-:Y:S04]  /*148b0*/  STL [R1+0x2ec], R3 ;  /* 0x0002ec0301007387 */ /* 0x0003e80000100800 */
[----:B------:R1:W-:Y:S01]  /*148c0*/  STL [R1+0x2e8], R7 ;  /* 0x0002e80701007387 */ /* 0x0003e20000100800 */
[----:B0-----:R-:W-:-:S03]  /*148d0*/  SEL R4, R29, R17, !P5 ;  /* 0x000000111d047207 */ /* 0x001fc60006800000 */
[----:B------:R-:W5:Y:S01]  /*148e0*/  LDL.LU R17, [R1+0x26c] ;  /* 0x00026c0001117983 */ /* 0x000f620000300800 */
[----:B-1----:R-:W-:-:S05]  /*148f0*/  SEL R3, R29, R24, !P5 ;  /* 0x000000181d037207 */ /* 0x002fca0006800000 */
[----:B------:R0:W-:Y:S01]  /*14900*/  STL [R1+0x2e4], R3 ;  /* 0x0002e40301007387 */ /* 0x0001e20000100800 */
[----:B------:R-:W-:-:S03]  /*14910*/  SEL R7, R29, R13, !P5 ;  /* 0x0000000d1d077207 */ /* 0x000fc60006800000 */
[----:B------:R-:W-:Y:S01]  /*14920*/  STL [R1+0x2e0], R4 ;  /* 0x0002e00401007387 */ /* 0x000fe20000100800 */
[----:B0-----:R-:W-:-:S05]  /*14930*/  SEL R3, R29, R15, !P5 ;  /* 0x0000000f1d037207 */ /* 0x001fca0006800000 */
[----:B------:R0:W-:Y:S04]  /*14940*/  STL [R1+0x2dc], R3 ;  /* 0x0002dc0301007387 */ /* 0x0001e80000100800 */
[----:B------:R-:W-:Y:S01]  /*14950*/  STL [R1+0x2d8], R7 ;  /* 0x0002d80701007387 */ /* 0x000fe20000100800 */
[----:B0-----:R-:W-:-:S03]  /*14960*/  SEL R3, R29, R10, !P5 ;  /* 0x0000000a1d037207 */ /* 0x001fc60006800000 */
[----:B------:R-:W5:Y:S01]  /*14970*/  LDL.LU R10, [R1+0x268] ;  /* 0x00026800010a7983 */ /* 0x000f620000300800 */
[----:B------:R-:W-:-:S05]  /*14980*/  SEL R4, R29, R18, !P5 ;  /* 0x000000121d047207 */ /* 0x000fca0006800000 */
[----:B------:R-:W-:Y:S04]  /*14990*/  STL [R1+0x2d4], R4 ;  /* 0x0002d40401007387 */ /* 0x000fe80000100800 */
[----:B------:R-:W-:Y:S04]  /*149a0*/  STL [R1+0x2d0], R3 ;  /* 0x0002d00301007387 */ /* 0x000fe80000100800 */
[----:B------:R-:W5:Y:S04]  /*149b0*/  LDL.LU R13, [R1+0x264] ;  /* 0x00026400010d7983 */ /* 0x000f680000300800 */
[----:B------:R-:W5:Y:S01]  /*149c0*/  LDL.LU R18, [R1+0x260] ;  /* 0x0002600001127983 */ /* 0x000f620000300800 */
[----:B--2---:R-:W-:-:S05]  /*149d0*/  SEL R0, R29, R0, !P5 ;  /* 0x000000001d007207 */ /* 0x004fca0006800000 */
[----:B------:R0:W-:Y:S04]  /*149e0*/  STL [R1+0x2cc], R0 ;  /* 0x0002cc0001007387 */ /* 0x0001e80000100800 */
[----:B0-----:R-:W2:Y:S01]  /*149f0*/  LDL.LU R0, [R1+0x25c] ;  /* 0x00025c0001007983 */ /* 0x001ea20000300800 */
[----:B---3--:R-:W-:-:S05]  /*14a00*/  SEL R4, R29, R9, !P5 ;  /* 0x000000091d047207 */ /* 0x008fca0006800000 */
[----:B------:R0:W-:Y:S01]  /*14a10*/  STL [R1+0x2c8], R4 ;  /* 0x0002c80401007387 */ /* 0x0001e20000100800 */
[C---:B------:R-:W-:Y:S02]  /*14a20*/  SEL R3, R29.reuse, R2, !P5 ;  /* 0x000000021d037207 */ /* 0x040fe40006800000 */
[C---:B------:R-:W-:Y:S02]  /*14a30*/  SEL R2, R29.reuse, R11, !P5 ;  /* 0x0000000b1d027207 */ /* 0x040fe40006800000 */
[----:B------:R-:W3:Y:S01]  /*14a40*/  LDL.LU R11, [R1+0x258] ;  /* 0x00025800010b7983 */ /* 0x000ee20000300800 */
[----:B0-----:R-:W-:-:S03]  /*14a50*/  SEL R4, R29, R5, !P5 ;  /* 0x000000051d047207 */ /* 0x001fc60006800000 */
[----:B------:R0:W-:Y:S04]  /*14a60*/  STL [R1+0x2c4], R3 ;  /* 0x0002c40301007387 */ /* 0x0001e80000100800 */
[----:B------:R4:W-:Y:S04]  /*14a70*/  STL [R1+0x2c0], R2 ;  /* 0x0002c00201007387 */ /* 0x0009e80000100800 */
[----:B------:R-:W-:Y:S01]  /*14a80*/  STL [R1+0x2bc], R4 ;  /* 0x0002bc0401007387 */ /* 0x000fe20000100800 */
[----:B0-----:R-:W-:-:S03]  /*14a90*/  SEL R3, R29, R23, !P5 ;  /* 0x000000171d037207 */ /* 0x001fc60006800000 */
[----:B------:R-:W3:Y:S04]  /*14aa0*/  LDL.LU R28, [R1+0x254] ;  /* 0x00025400011c7983 */ /* 0x000ee80000300800 */
[----:B------:R0:W-:Y:S01]  /*14ab0*/  STL [R1+0x2b8], R3 ;  /* 0x0002b80301007387 */ /* 0x0001e20000100800 */
[----:B----4-:R-:W-:-:S03]  /*14ac0*/  SEL R2, R29, R26, !P5 ;  /* 0x0000001a1d027207 */ /* 0x010fc60006800000 */
[----:B0-----:R-:W4:Y:S04]  /*14ad0*/  LDL.LU R3, [R1+0x250] ;  /* 0x0002500001037983 */ /* 0x001f280000300800 */
[----:B------:R0:W-:Y:S04]  /*14ae0*/  STL [R1+0x2b4], R2 ;  /* 0x0002b40201007387 */ /* 0x0001e80000100800 */
[----:B------:R-:W4:Y:S04]  /*14af0*/  LDL.LU R27, [R1+0x24c] ;  /* 0x00024c00011b7983 */ /* 0x000f280000300800 */
[----:B------:R-:W4:Y:S04]  /*14b00*/  LDL.LU R22, [R1+0x248] ;  /* 0x0002480001167983 */ /* 0x000f280000300800 */
[----:B------:R-:W4:Y:S04]  /*14b10*/  LDL.LU R4, [R1+0x244] ;  /* 0x0002440001047983 */ /* 0x000f280000300800 */
[----:B------:R-:W4:Y:S04]  /*14b20*/  LDL.LU R19, [R1+0x240] ;  /* 0x0002400001137983 */ /* 0x000f280000300800 */
[----:B------:R-:W4:Y:S04]  /*14b30*/  LDL.LU R21, [R1+0x23c] ;  /* 0x00023c0001157983 */ /* 0x000f280000300800 */
[----:B------:R-:W4:Y:S04]  /*14b40*/  LDL.LU R23, [R1+0x238] ;  /* 0x0002380001177983 */ /* 0x000f280000300800 */
[----:B------:R-:W4:Y:S04]  /*14b50*/  LDL.LU R26, [R1+0x234] ;  /* 0x00023400011a7983 */ /* 0x000f280000300800 */
[----:B------:R-:W4:Y:S01]  /*14b60*/  LDL.LU R7, [R1+0x230] ;  /* 0x0002300001077983 */ /* 0x000f220000300800 */
[----:B-----5:R-:W-:-:S05]  /*14b70*/  SEL R5, R29, R12, !P5 ;  /* 0x0000000c1d057207 */ /* 0x020fca0006800000 */
        /* <DEDUP_REMOVED lines=9> */
[----:B0-----:R-:W5:Y:S04]  /*14c10*/  LDL.LU R2, [R1+0x21c] ;  /* 0x00021c0001027983 */ /* 0x001f680000300800 */
[----:B------:R-:W5:Y:S01]  /*14c20*/  LDL.LU R17, [R1+0x218] ;  /* 0x0002180001117983 */ /* 0x000f620000300800 */
[----:B------:R-:W-:-:S03]  /*14c30*/  SEL R12, R29, R10, !P5 ;  /* 0x0000000a1d0c7207 */ /* 0x000fc60006800000 */
[----:B------:R-:W5:Y:S04]  /*14c40*/  LDL.LU R10, [R1+0x214] ;  /* 0x00021400010a7983 */ /* 0x000f680000300800 */
[----:B------:R0:W-:Y:S01]  /*14c50*/  STL [R1+0x2a4], R12 ;  /* 0x0002a40c01007387 */ /* 0x0001e20000100800 */
[C---:B------:R-:W-:Y:S02]  /*14c60*/  SEL R5, R29.reuse, R13, !P5 ;  /* 0x0000000d1d057207 */ /* 0x040fe40006800000 */
[----:B0-----:R-:W-:-:S03]  /*14c70*/  SEL R12, R29, R18, !P5 ;  /* 0x000000121d0c7207 */ /* 0x001fc60006800000 */
[----:B------:R0:W-:Y:S04]  /*14c80*/  STL [R1+0x2a0], R5 ;  /* 0x0002a00501007387 */ /* 0x0001e80000100800 */
[----:B0-----:R-:W5:Y:S04]  /*14c90*/  LDL.LU R5, [R1+0x210] ;  /* 0x0002100001057983 */ /* 0x001f680000300800 */
[----:B------:R0:W-:Y:S04]  /*14ca0*/  STL [R1+0x29c], R12 ;  /* 0x00029c0c01007387 */ /* 0x0001e80000100800 */
[----:B0-----:R-:W5:Y:S01]  /*14cb0*/  LDL.LU R12, [R1+0x20c] ;  /* 0x00020c00010c7983 */ /* 0x001f620000300800 */
[----:B--2---:R-:W-:-:S05]  /*14cc0*/  SEL R0, R29, R0, !P5 ;  /* 0x000000001d007207 */ /* 0x004fca0006800000 */
[----:B------:R0:W-:Y:S04]  /*14cd0*/  STL [R1+0x298], R0 ;  /* 0x0002980001007387 */ /* 0x0001e80000100800 */
[----:B------:R-:W2:Y:S04]  /*14ce0*/  LDL.LU R18, [R1+0x208] ;  /* 0x0002080001127983 */ /* 0x000ea80000300800 */
[----:B------:R-:W2:Y:S04]  /*14cf0*/  LDL.LU R13, [R1+0x9c] ;  /* 0x00009c00010d7983 */ /* 0x000ea80000300800 */
[----:B0-----:R-:W2:Y:S01]  /*14d00*/  LDL.LU R0, [R1+0x24] ;  /* 0x0000240001007983 */ /* 0x001ea20000300800 */
[----:B---3--:R-:W-:-:S05]  /*14d10*/  SEL R11, R29, R11, !P5 ;  /* 0x0000000b1d0b7207 */ /* 0x008fca0006800000 */
[----:B------:R0:W-:Y:S04]  /*14d20*/  STL [R1+0x294], R11 ;  /* 0x0002940b01007387 */ /* 0x0001e80000100800 */
[----:B0-----:R-:W3:Y:S01]  /*14d30*/  LDL.LU R11, [R1+0x14] ;  /* 0x00001400010b7983 */ /* 0x001ee20000300800 */
[----:B------:R-:W-:-:S05]  /*14d40*/  SEL R28, R29, R28, !P5 ;  /* 0x0000001c1d1c7207 */ /* 0x000fca0006800000 */
[----:B------:R4:W-:Y:S02]  /*14d50*/  STL [R1+0x290], R28 ;  /* 0x0002901c01007387 */ /* 0x0009e40000100800 */
[C---:B----4-:R-:W-:Y:S02]  /*14d60*/  SEL R28, R29.reuse, R3, !P5 ;  /* 0x000000031d1c7207 */ /* 0x050fe40006800000 */
[----:B------:R-:W-:-:S03]  /*14d70*/  SEL R3, R29, R27, !P5 ;  /* 0x0000001b1d037207 */ /* 0x000fc60006800000 */
[----:B------:R-:W-:Y:S01]  /*14d80*/  STL [R1+0x28c], R28 ;  /* 0x00028c1c01007387 */ /* 0x000fe20000100800 */
[----:B------:R-:W-:-:S03]  /*14d90*/  SEL R22, R29, R22, !P5 ;  /* 0x000000161d167207 */ /* 0x000fc60006800000 */
[----:B------:R0:W-:Y:S01]  /*14da0*/  STL [R1+0x288], R3 ;  /* 0x0002880301007387 */ /* 0x0001e20000100800 */
[----:B------:R-:W-:-:S03]  /*14db0*/  SEL R4, R29, R4, !P5 ;  /* 0x000000041d047207 */ /* 0x000fc60006800000 */
[----:B------:R-:W-:Y:S01]  /*14dc0*/  STL [R1+0x284], R22 ;  /* 0x0002841601007387 */ /* 0x000fe20000100800 */
[C---:B0-----:R-:W-:Y:S02]  /*14dd0*/  SEL R3, R29.reuse, R19, !P5 ;  /* 0x000000131d037207 */ /* 0x041fe40006800000 */
[C---:B------:R-:W-:Y:S01]  /*14de0*/  SEL R19, R29.reuse, R21, !P5 ;  /* 0x000000151d137207 */ /* 0x040fe20006800000 */
[----:B------:R0:W-:Y:S04]  /*14df0*/  STL [R1+0x280], R4 ;  /* 0x0002800401007387 */ /* 0x0001e80000100800 */
[----:B------:R1:W-:Y:S04]  /*14e00*/  STL [R1+0x27c], R3 ;  /* 0x00027c0301007387 */ /* 0x0003e80000100800 */
[----:B------:R-:W-:Y:S01]  /*14e10*/  STL [R1+0x278], R19 ;  /* 0x0002781301007387 */ /* 0x000fe20000100800 */
[----:B0-----:R-:W-:-:S03]  /*14e20*/  SEL R4, R29, R23, !P5 ;  /* 0x000000171d047207 */ /* 0x001fc60006800000 */
[----:B------:R-:W4:Y:S01]  /*14e30*/  LDL.LU R23, [R1+0x204] ;  /* 0x0002040001177983 */ /* 0x000f220000300800 */
[----:B-1----:R-:W-:-:S03]  /*14e40*/  SEL R3, R29, R26, !P5 ;  /* 0x0000001a1d037207 */ /* 0x002fc60006800000 */
[----:B------:R-:W-:Y:S01]  /*14e50*/  STL [R1+0x274], R4 ;  /* 0x0002740401007387 */ /* 0x000fe20000100800 */
[----:B------:R-:W-:-:S03]  /*14e60*/  SEL R7, R29, R7, !P5 ;  /* 0x000000071d077207 */ /* 0x000fc60006800000 */
[----:B------:R-:W4:Y:S04]  /*14e70*/  LDL.LU R26, [R1+0x10] ;  /* 0x00001000011a7983 */ /* 0x000f280000300800 */
[----:B------:R5:W-:Y:S04]  /*14e80*/  STL [R1+0x270], R3 ;  /* 0x0002700301007387 */ /* 0x000be80000100800 */
[----:B------:R0:W-:Y:S01]  /*14e90*/  STL [R1+0x26c], R7 ;  /* 0x00026c0701007387 */ /* 0x0001e20000100800 */
[----:B-----5:R-:W-:-:S03]  /*14ea0*/  SEL R3, R29, R8, !P5 ;  /* 0x000000081d037207 */ /* 0x020fc60006800000 */
[----:B------:R-:W5:Y:S01]  /*14eb0*/  LDL.LU R8, [R1+0xc] ;  /* 0x00000c0001087983 */ /* 0x000f620000300800 */
[C---:B------:R-:W-:Y:S02]  /*14ec0*/  SEL R4, R29.reuse, R24, !P5 ;  /* 0x000000181d047207 */ /* 0x040fe40006800000 */
[----:B0-----:R-:W-:-:S03]  /*14ed0*/  SEL R7, R29, R15, !P5 ;  /* 0x0000000f1d077207 */ /* 0x001fc60006800000 */
[----:B------:R0:W-:Y:S04]  /*14ee0*/  STL [R1+0x268], R4 ;  /* 0x0002680401007387 */ /* 0x0001e80000100800 */
[----:B------:R1:W-:Y:S01]  /*14ef0*/  STL [R1+0x264], R3 ;  /* 0x0002640301007387 */ /* 0x0003e20000100800 */
[----:B0-----:R-:W-:-:S03]  /*14f00*/  SEL R4, R29, R9, !P5 ;  /* 0x000000091d047207 */ /* 0x001fc60006800000 */
[----:B------:R-:W-:Y:S01]  /*14f10*/  STL [R1+0x260], R7 ;  /* 0x0002600701007387 */ /* 0x000fe20000100800 */
[----:B-1----:R-:W-:-:S03]  /*14f20*/  SEL R3, R29, R2, !P5 ;  /* 0x000000021d037207 */ /* 0x002fc60006800000 */
[----:B------:R-:W-:Y:S01]  /*14f30*/  STL [R1+0x25c], R4 ;  /* 0x00025c0401007387 */ /* 0x000fe20000100800 */
[----:B------:R-:W-:-:S03]  /*14f40*/  SEL R2, R29, R17, !P5 ;  /* 0x000000111d027207 */ /* 0x000fc60006800000 */
[----:B------:R-:W5:Y:S04]  /*14f50*/  LDL.LU R17, [R1+0x8] ;  /* 0x0000080001117983 */ /* 0x000f680000300800 */
[----:B------:R0:W-:Y:S04]  /*14f60*/  STL [R1+0x258], R3 ;  /* 0x0002580301007387 */ /* 0x0001e80000100800 */
[----:B------:R1:W-:Y:S04]  /*14f70*/  STL [R1+0x254], R2 ;  /* 0x0002540201007387 */ /* 0x0003e80000100800 */
[----:B------:R-:W5:Y:S01]  /*14f80*/  LDL.LU R9, [R1+0x4] ;  /* 0x0000040001097983 */ /* 0x000f620000300800 */
[----:B0-----:R-:W-:-:S03]  /*14f90*/  SEL R3, R29, R10, !P5 ;  /* 0x0000000a1d037207 */ /* 0x001fc60006800000 */
[----:B-1----:R-:W5:Y:S04]  /*14fa0*/  LDL.LU R2, [R1] ;  /* 0x0000000001027983 */ /* 0x002f680000300800 */
[----:B------:R2:W-:Y:S04]  /*14fb0*/  STL [R1+0x250], R3 ;  /* 0x0002500301007387 */ /* 0x0005e80000100800 */
[----:B------:R-:W5:Y:S01]  /*14fc0*/  LDL.LU R10, [R1+0x200] ;  /* 0x00020000010a7983 */ /* 0x000f620000300800 */
[----:B------:R-:W-:-:S05]  /*14fd0*/  SEL R5, R29, R5, !P5 ;  /* 0x000000051d057207 */ /* 0x000fca0006800000 */
[----:B------:R0:W-:Y:S01]  /*14fe0*/  STL [R1+0x24c], R5 ;  /* 0x00024c0501007387 */ /* 0x0001e20000100800 */
[C---:B------:R-:W-:Y:S02]  /*14ff0*/  SEL R4, R29.reuse, R12, !P5 ;  /* 0x0000000c1d047207 */ /* 0x040fe40006800000 */
[C---:B--2---:R-:W-:Y:S02]  /*15000*/  SEL R3, R29.reuse, R18, !P5 ;  /* 0x000000121d037207 */ /* 0x044fe40006800000 */
[----:B------:R-:W2:Y:S01]  /*15010*/  LDL.LU R18, [R1+0x1a0] ;  /* 0x0001a00001127983 */ /* 0x000ea20000300800 */
[----:B0-----:R-:W-:-:S03]  /*15020*/  SEL R5, R29, R13, !P5 ;  /* 0x0000000d1d057207 */ /* 0x001fc60006800000 */
[----:B------:R0:W-:Y:S04]  /*15030*/  STL [R1+0x248], R4 ;  /* 0x0002480401007387 */ /* 0x0001e80000100800 */
[----:B------:R3:W-:Y:S01]  /*15040*/  STL [R1+0x244], R3 ;  /* 0x0002440301007387 */ /* 0x0007e20000100800 */
[----:B0-----:R-:W-:-:S03]  /*15050*/  SEL R4, R29, R0, !P5 ;  /* 0x000000001d047207 */ /* 0x001fc60006800000 */
[----:B------:R-:W-:Y:S04]  /*15060*/  STL [R1+0x240], R5 ;  /* 0x0002400501007387 */ /* 0x000fe80000100800 */
[----:B------:R-:W2:Y:S04]  /*15070*/  LDL.LU R0, [R1+0x1a4] ;  /* 0x0001a40001007983 */ /* 0x000ea80000300800 */
[----:B------:R-:W-:Y:S01]  /*15080*/  STL [R1+0x23c], R4 ;  /* 0x00023c0401007387 */ /* 0x000fe20000100800 */
[----:B---3--:R-:W-:-:S03]  /*15090*/  SEL R3, R29, R11, !P5 ;  /* 0x0000000b1d037207 */ /* 0x008fc60006800000 */
[----:B------:R-:W3:Y:S04]  /*150a0*/  LDL.LU R11, [R1+0x1cc] ;  /* 0x0001cc00010b7983 */ /* 0x000ee80000300800 */
[----:B------:R0:W-:Y:S04]  /*150b0*/  STL [R1+0x238], R3 ;  /* 0x0002380301007387 */ /* 0x0001e80000100800 */
[----:B------:R-:W3:Y:S04]  /*150c0*/  LDL.LU R28, [R1+0x1ec] ;  /* 0x0001ec00011c7983 */ /* 0x000ee80000300800 */
[----:B0-----:R-:W3:Y:S04]  /*150d0*/  LDL.LU R3, [R1+0x1f0] ;  /* 0x0001f00001037983 */ /* 0x001ee80000300800 */
[----:B------:R-:W3:Y:S04]  /*150e0*/  LDL.LU R27, [R1+0x1f4] ;  /* 0x0001f400011b7983 */ /* 0x000ee80000300800 */
[----:B------:R-:W3:Y:S04]  /*150f0*/  LDL.LU R22, [R1+0x1f8] ;  /* 0x0001f80001167983 */ /* 0x000ee80000300800 */
[----:B------:R-:W3:Y:S04]  /*15100*/  LDL.LU R4, [R1+0x1fc] ;  /* 0x0001fc0001047983 */ /* 0x000ee80000300800 */
[----:B------:R-:W3:Y:S04]  /*15110*/  LDL.LU R5, [R1+0x1e4] ;  /* 0x0001e40001057983 */ /* 0x000ee80000300800 */
[----:B------:R-:W3:Y:S04]  /*15120*/  LDL.LU R12, [R1+0x1e8] ;  /* 0x0001e800010c7983 */ /* 0x000ee80000300800 */
[----:B------:R-:W3:Y:S01]  /*15130*/  LDL.LU R19, [R1+0x1e0] ;  /* 0x0001e00001137983 */ /* 0x000ee20000300800 */
[----:B----4-:R-:W-:-:S05]  /*15140*/  SEL R13, R29, R23, !P5 ;  /* 0x000000171d0d7207 */ /* 0x010fca0006800000 */
[----:B------:R0:W-:Y:S01]  /*15150*/  STL [R1+0x234], R13 ;  /* 0x0002340d01007387 */ /* 0x0001e20000100800 */
[----:B------:R-:W-:-:S03]  /*15160*/  SEL R7, R29, R26, !P5 ;  /* 0x0000001a1d077207 */ /* 0x000fc60006800000 */
[----:B------:R-:W4:Y:S04]  /*15170*/  LDL.LU R21, [R1+0x1dc] ;  /* 0x0001dc0001157983 */ /* 0x000f280000300800 */
[----:B------:R1:W-:Y:S04]  /*15180*/  STL [R1+0x230], R7 ;  /* 0x0002300701007387 */ /* 0x0003e80000100800 */
[----:B0-----:R-:W4:Y:S04]  /*15190*/  LDL.LU R13, [R1+0x1d8] ;  /* 0x0001d800010d7983 */ /* 0x001f280000300800 */
[----:B-1----:R-:W4:Y:S04]  /*151a0*/  LDL.LU R7, [R1+0x1d4] ;  /* 0x0001d40001077983 */ /* 0x002f280000300800 */
[----:B------:R-:W4:Y:S01]  /*151b0*/  LDL.LU R23, [R1+0x1d0] ;  /* 0x0001d00001177983 */ /* 0x000f220000300800 */
[----:B-----5:R-:W-:-:S05]  /*151c0*/  SEL R8, R29, R8, !P5 ;  /* 0x000000081d087207 */ /* 0x020fca0006800000 */
[----:B------:R0:W-:Y:S04]  /*151d0*/  STL [R1+0x22c], R8 ;  /* 0x00022c0801007387 */ /* 0x0001e80000100800 */
[----:B------:R-:W5:Y:S04]  /*151e0*/  LDL.LU R26, [R1+0x1b8] ;  /* 0x0001b800011a7983 */ /* 0x000f680000300800 */
[----:B0-----:R-:W5:Y:S01]  /*151f0*/  LDL.LU R8, [R1+0x1bc] ;  /* 0x0001bc0001087983 */ /* 0x001f620000300800 */
[----:B------:R-:W-:-:S03]  /*15200*/  SEL R24, R29, R17, !P5 ;  /* 0x000000111d187207 */ /* 0x000fc60006800000 */
[----:B------:R-:W5:Y:S04]  /*15210*/  LDL.LU R17, [R1+0x1c0] ;  /* 0x0001c00001117983 */ /* 0x000f680000300800 */
[----:B------:R0:W-:Y:S01]  /*15220*/  STL [R1+0x228], R24 ;  /* 0x0002281801007387 */ /* 0x0001e20000100800 */
[C---:B------:R-:W-:Y:S02]  /*15230*/  SEL R15, R29.reuse, R9, !P5 ;  /* 0x000000091d0f7207 */ /* 0x040fe40006800000 */
[----:B------:R-:W-:-:S03]  /*15240*/  SEL R9, R29, R2, !P5 ;  /* 0x000000021d097207 */ /* 0x000fc60006800000 */
[----:B------:R1:W-:Y:S04]  /*15250*/  STL [R1+0x224], R15 ;  /* 0x0002240f01007387 */ /* 0x0003e80000100800 */
[----:B0-----:R-:W5:Y:S01]  /*15260*/  LDL.LU R24, [R1+0x1c4] ;  /* 0x0001c40001187983 */ /* 0x001f620000300800 */
[----:B------:R-:W-:-:S03]  /*15270*/  SEL R2, R29, R10, !P5 ;  /* 0x0000000a1d027207 */ /* 0x000fc60006800000 */
[----:B------:R0:W-:Y:S04]  /*15280*/  STL [R1+0x220], R9 ;  /* 0x0002200901007387 */ /* 0x0001e80000100800 */
[----:B-1----:R-:W5:Y:S04]  /*15290*/  LDL.LU R15, [R1+0x1c8] ;  /* 0x0001c800010f7983 */ /* 0x002f680000300800 */
[----:B------:R1:W-:Y:S04]  /*152a0*/  STL [R1+0x21c], R2 ;  /* 0x00021c0201007387 */ /* 0x0003e80000100800 */
[----:B------:R-:W5:Y:S04]  /*152b0*/  LDL.LU R10, [R1+0x1b4] ;  /* 0x0001b400010a7983 */ /* 0x000f680000300800 */
[----:B0-----:R-:W5:Y:S04]  /*152c0*/  LDL.LU R9, [R1+0x1b0] ;  /* 0x0001b00001097983 */ /* 0x001f680000300800 */
[----:B-1----:R-:W5:Y:S01]  /*152d0*/  LDL.LU R2, [R1+0x1ac] ;  /* 0x0001ac0001027983 */ /* 0x002f620000300800 */
[----:B--2---:R-:W-:-:S05]  /*152e0*/  SEL R18, R29, R18, !P5 ;  /* 0x000000121d127207 */ /* 0x004fca0006800000 */
[----:B------:R0:W-:Y:S04]  /*152f0*/  STL [R1+0x218], R18 ;  /* 0x0002181201007387 */ /* 0x0001e80000100800 */
[----:B0-----:R-:W2:Y:S01]  /*15300*/  LDL.LU R18, [R1+0x1a8] ;  /* 0x0001a80001127983 */ /* 0x001ea20000300800 */
[----:B------:R-:W-:-:S05]  /*15310*/  SEL R0, R29, R0, !P5 ;  /* 0x000000001d007207 */ /* 0x000fca0006800000 */
[----:B------:R0:W-:Y:S04]  /*15320*/  STL [R1+0x214], R0 ;  /* 0x0002140001007387 */ /* 0x0001e80000100800 */
[----:B0-----:R-:W2:Y:S01]  /*15330*/  LDL.LU R0, [R1+0x4a48] ;  /* 0x004a480001007983 */ /* 0x001ea20000300800 */
[----:B---3--:R-:W-:-:S05]  /*15340*/  SEL R11, R29, R11, !P5 ;  /* 0x0000000b1d0b7207 */ /* 0x008fca0006800000 */
[----:B------:R0:W-:Y:S01]  /*15350*/  STL [R1+0x210], R11 ;  /* 0x0002100b01007387 */ /* 0x0001e20000100800 */
[----:B------:R-:W-:-:S03]  /*15360*/  SEL R28, R29, R28, !P5 ;  /* 0x0000001c1d1c7207 */ /* 0x000fc60006800000 */
[----:B0-----:R-:W3:Y:S04]  /*15370*/  LDL.LU R11, [R1+0x4a44] ;  /* 0x004a4400010b7983 */ /* 0x001ee80000300800 */
[----:B------:R0:W-:Y:S01]  /*15380*/  STL [R1+0x20c], R28 ;  /* 0x00020c1c01007387 */ /* 0x0001e20000100800 */
[C---:B------:R-:W-:Y:S02]  /*15390*/  SEL R27, R29.reuse, R27, !P5 ;  /* 0x0000001b1d1b7207 */ /* 0x040fe40006800000 */
[C---:B0-----:R-:W-:Y:S02]  /*153a0*/  SEL R28, R29.reuse, R3, !P5 ;  /* 0x000000031d1c7207 */ /* 0x041fe40006800000 */
[C---:B------:R-:W-:Y:S02]  /*153b0*/  SEL R3, R29.reuse, R22, !P5 ;  /* 0x000000161d037207 */ /* 0x040fe40006800000 */
[C---:B------:R-:W-:Y:S01]  /*153c0*/  SEL R22, R29.reuse, R4, !P5 ;  /* 0x000000041d167207 */ /* 0x040fe20006800000 */
[----:B------:R-:W-:Y:S01]  /*153d0*/  STL [R1+0x208], R28 ;  /* 0x0002081c01007387 */ /* 0x000fe20000100800 */
[----:B------:R-:W-:-:S03]  /*153e0*/  SEL R4, R29, R5, !P5 ;  /* 0x000000051d047207 */ /* 0x000fc60006800000 */
[----:B------:R-:W-:Y:S01]  /*153f0*/  STL [R1+0x204], R27 ;  /* 0x0002041b01007387 */ /* 0x000fe20000100800 */
[----:B------:R-:W-:-:S03]  /*15400*/  SEL R19, R29, R19, !P5 ;  /* 0x000000131d137207 */ /* 0x000fc60006800000 */
[----:B------:R0:W-:Y:S04]  /*15410*/  STL [R1+0x200], R3 ;  /* 0x0002000301007387 */ /* 0x0001e80000100800 */
[----:B------:R-:W-:Y:S04]  /*15420*/  STL [R1+0x1fc], R22 ;  /* 0x0001fc1601007387 */ /* 0x000fe80000100800 */
[----:B------:R-:W3:Y:S01]  /*15430*/  LDL.LU R5, [R1+0x19c] ;  /* 0x00019c0001057983 */ /* 0x000ee20000300800 */
[----:B0-----:R-:W-:-:S03]  /*15440*/  SEL R3, R29, R12, !P5 ;  /* 0x0000000c1d037207 */ /* 0x001fc60006800000 */
[----:B------:R4:W-:Y:S04]  /*15450*/  STL [R1+0x1f8], R4 ;  /* 0x0001f80401007387 */ /* 0x0009e80000100800 */
[----:B------:R-:W3:Y:S04]  /*15460*/  LDL.LU R12, [R1+0x198] ;  /* 0x00019800010c7983 */ /* 0x000ee80000300800 */
[----:B------:R0:W-:Y:S01]  /*15470*/  STL [R1+0x1f4], R3 ;  /* 0x0001f40301007387 */ /* 0x0001e20000100800 */
[----:B----4-:R-:W-:-:S03]  /*15480*/  SEL R4, R29, R21, !P5 ;  /* 0x000000151d047207 */ /* 0x010fc60006800000 */
[----:B------:R-:W-:Y:S01]  /*15490*/  STL [R1+0x1f0], R19 ;  /* 0x0001f01301007387 */ /* 0x000fe20000100800 */
[----:B0-----:R-:W-:-:S03]  /*154a0*/  SEL R3, R29, R13, !P5 ;  /* 0x0000000d1d037207 */ /* 0x001fc60006800000 */
[----:B------:R-:W4:Y:S04]  /*154b0*/  LDL.LU R13, [R1+0x194] ;  /* 0x00019400010d7983 */ /* 0x000f280000300800 */
[----:B------:R0:W-:Y:S04]  /*154c0*/  STL [R1+0x1ec], R4 ;  /* 0x0001ec0401007387 */ /* 0x0001e80000100800 */
[----:B------:R5:W-:Y:S01]  /*154d0*/  STL [R1+0x1e8], R3 ;  /* 0x0001e80301007387 */ /* 0x000be20000100800 */
[C---:B0-----:R-:W-:Y:S02]  /*154e0*/  SEL R4, R29.reuse, R7, !P5 ;  /* 0x000000071d047207 */ /* 0x041fe40006800000 */
[----:B------:R-:W-:-:S02]  /*154f0*/  SEL R7, R29, R23, !P5 ;  /* 0x000000171d077207 */ /* 0x000fc40006800000 */
[C---:B-----5:R-:W-:Y:S01]  /*15500*/  SEL R3, R29.reuse, R26, !P5 ;  /* 0x0000001a1d037207 */ /* 0x060fe20006800000 */
[----:B------:R0:W-:Y:S04]  /*15510*/  STL [R1+0x1e4], R4 ;  /* 0x0001e40401007387 */ /* 0x0001e80000100800 */
[----:B------:R-:W-:Y:S04]  /*15520*/  STL [R1+0x1e0], R7 ;  /* 0x0001e00701007387 */ /* 0x000fe80000100800 */
[----:B------:R-:W5:Y:S01]  /*15530*/  LDL.LU R23, [R1+0x190] ;  /* 0x0001900001177983 */ /* 0x000f620000300800 */
[----:B0-----:R-:W-:-:S03]  /*15540*/  SEL R4, R29, R8, !P5 ;  /* 0x000000081d047207 */ /* 0x001fc60006800000 */
[----:B------:R0:W-:Y:S04]  /*15550*/  STL [R1+0x1dc], R3 ;  /* 0x0001dc0301007387 */ /* 0x0001e80000100800 */
[----:B------:R-:W-:Y:S04]  /*15560*/  STL [R1+0x1d8], R4 ;  /* 0x0001d80401007387 */ /* 0x000fe80000100800 */
[----:B------:R-:W5:Y:S04]  /*15570*/  LDL.LU R26, [R1+0x18c] ;  /* 0x00018c00011a7983 */ /* 0x000f680000300800 */
[----:B------:R-:W5:Y:S01]  /*15580*/  LDL.LU R8, [R1+0x188] ;  /* 0x0001880001087983 */ /* 0x000f620000300800 */
[----:B0-----:R-:W-:-:S05]  /*15590*/  SEL R3, R29, R17, !P5 ;  /* 0x000000111d037207 */ /* 0x001fca0006800000 */
[----:B------:R0:W-:Y:S04]  /*155a0*/  STL [R1+0x1d4], R3 ;  /* 0x0001d40301007387 */ /* 0x0001e80000100800 */
[----:B------:R-:W5:Y:S01]  /*155b0*/  LDL.LU R17, [R1+0x184] ;  /* 0x0001840001117983 */ /* 0x000f620000300800 */
[----:B------:R-:W-:-:S05]  /*155c0*/  SEL R7, R29, R24, !P5 ;  /* 0x000000181d077207 */ /* 0x000fca0006800000 */
[----:B------:R-:W-:Y:S01]  /*155d0*/  STL [R1+0x1d0], R7 ;  /* 0x0001d00701007387 */ /* 0x000fe20000100800 */
[----:B0-----:R-:W-:-:S03]  /*155e0*/  SEL R3, R29, R10, !P5 ;  /* 0x0000000a1d037207 */ /* 0x001fc60006800000 */
[----:B------:R-:W5:Y:S01]  /*155f0*/  LDL.LU R10, [R1+0x180] ;  /* 0x00018000010a7983 */ /* 0x000f620000300800 */
[----:B------:R-:W-:-:S05]  /*15600*/  SEL R4, R29, R15, !P5 ;  /* 0x0000000f1d047207 */ /* 0x000fca0006800000 */
[----:B------:R0:W-:Y:S04]  /*15610*/  STL [R1+0x1cc], R4 ;  /* 0x0001cc0401007387 */ /* 0x0001e80000100800 */
[----:B------:R1:W-:Y:S01]  /*15620*/  STL [R1+0x1c8], R3 ;  /* 0x0001c80301007387 */ /* 0x0003e20000100800 */
[C---:B0-----:R-:W-:Y:S02]  /*15630*/  SEL R4, R29.reuse, R9, !P5 ;  /* 0x000000091d047207 */ /* 0x041fe40006800000 */
[----:B-1----:R-:W-:-:S03]  /*15640*/  SEL R3, R29, R2, !P5 ;  /* 0x000000021d037207 */ /* 0x002fc60006800000 */
[----:B------:R-:W-:Y:S04]  /*15650*/  STL [R1+0x1c4], R4 ;  /* 0x0001c40401007387 */ /* 0x000fe80000100800 */
[----:B------:R-:W5:Y:S04]  /*15660*/  LDL.LU R28, [R1+0x17c] ;  /* 0x00017c00011c7983 */ /* 0x000f680000300800 */
[----:B------:R0:W-:Y:S04]  /*15670*/  STL [R1+0x1c0], R3 ;  /* 0x0001c00301007387 */ /* 0x0001e80000100800 */
[----:B0-----:R-:W5:Y:S01]  /*15680*/  LDL.LU R3, [R1+0x170] ;  /* 0x0001700001037983 */ /* 0x001f620000300800 */
[----:B--2---:R-:W-:-:S05]  /*15690*/  SEL R2, R29, R18, !P5 ;  /* 0x000000121d027207 */ /* 0x004fca0006800000 */
[----:B------:R0:W-:Y:S04]  /*156a0*/  STL [R1+0x1bc], R2 ;  /* 0x0001bc0201007387 */ /* 0x0001e80000100800 */
[----:B------:R-:W2:Y:S04]  /*156b0*/  LDL.LU R27, [R1+0x178] ;  /* 0x00017800011b7983 */ /* 0x000ea80000300800 */
[----:B------:R-:W2:Y:S04]  /*156c0*/  LDL.LU R22, [R1+0x174] ;  /* 0x0001740001167983 */ /* 0x000ea80000300800 */
[----:B------:R-:W2:Y:S04]  /*156d0*/  LDL.LU R4, [R1+0x158] ;  /* 0x0001580001047983 */ /* 0x000ea80000300800 */
[----:B------:R-:W2:Y:S04]  /*156e0*/  LDL.LU R19, [R1+0x15c] ;  /* 0x00015c0001137983 */ /* 0x000ea80000300800 */
[----:B------:R-:W2:Y:S04]  /*156f0*/  LDL.LU R21, [R1+0x160] ;  /* 0x0001600001157983 */ /* 0x000ea80000300800 */
[----:B------:R-:W2:Y:S04]  /*15700*/  LDL.LU R15, [R1+0x168] ;  /* 0x00016800010f7983 */ /* 0x000ea80000300800 */
[----:B------:R-:W2:Y:S04]  /*15710*/  LDL.LU R18, [R1+0x164] ;  /* 0x0001640001127983 */ /* 0x000ea80000300800 */
[----:B------:R-:W2:Y:S01]  /*15720*/  LDL.LU R7, [R1+0x154] ;  /* 0x0001540001077983 */ /* 0x000ea20000300800 */
[----:B---3--:R-:W-:-:S05]  /*15730*/  SEL R5, R29, R5, !P5 ;  /* 0x000000051d057207 */ /* 0x008fca0006800000 */
[----:B------:R-:W-:Y:S01]  /*15740*/  STL [R1+0x1b8], R5 ;  /* 0x0001b80501007387 */ /* 0x000fe20000100800 */
[----:B0-----:R-:W-:-:S03]  /*15750*/  SEL R2, R29, R12, !P5 ;  /* 0x0000000c1d027207 */ /* 0x001fc60006800000 */
[----:B------:R-:W3:Y:S04]  /*15760*/  LDL.LU R24, [R1+0x150] ;  /* 0x0001500001187983 */ /* 0x000ee80000300800 */
[----:B------:R0:W-:Y:S04]  /*15770*/  STL [R1+0x1b4], R2 ;  /* 0x0001b40201007387 */ /* 0x0001e80000100800 */
[----:B------:R-:W3:Y:S04]  /*15780*/  LDL.LU R9, [R1+0x14c] ;  /* 0x00014c0001097983 */ /* 0x000ee80000300800 */
[----:B0-----:R-:W3:Y:S01]  /*15790*/  LDL.LU R2, [R1+0x144] ;  /* 0x0001440001027983 */ /* 0x001ee20000300800 */
[----:B----4-:R-:W-:-:S03]  /*157a0*/  SEL R12, R29, R13, !P5 ;  /* 0x0000000d1d0c7207 */ /* 0x010fc60006800000 */
[----:B------:R-:W4:Y:S04]  /*157b0*/  LDL.LU R5, [R1+0x140] ;  /* 0x0001400001057983 */ /* 0x000f280000300800 */
[----:B------:R0:W-:Y:S04]  /*157c0*/  STL [R1+0x1b0], R12 ;  /* 0x0001b00c01007387 */ /* 0x0001e80000100800 */
[----:B0-----:R-:W3:Y:S04]  /*157d0*/  LDL.LU R12, [R1+0x13c] ;  /* 0x00013c00010c7983 */ /* 0x001ee80000300800 */
[----:B------:R-:W3:Y:S01]  /*157e0*/  LDL.LU R13, [R1+0x138] ;  /* 0x00013800010d7983 */ /* 0x000ee20000300800 */
[----:B-----5:R-:W-:-:S05]  /*157f0*/  SEL R23, R29, R23, !P5 ;  /* 0x000000171d177207 */ /* 0x020fca0006800000 */
[----:B------:R0:W-:Y:S01]  /*15800*/  STL [R1+0x1ac], R23 ;  /* 0x0001ac1701007387 */ /* 0x0001e20000100800 */
[----:B------:R-:W-:-:S03]  /*15810*/  SEL R26, R29, R26, !P5 ;  /* 0x0000001a1d1a7207 */ /* 0x000fc60006800000 */
[----:B0-----:R-:W5:Y:S04]  /*15820*/  LDL.LU R23, [R1+0x134] ;  /* 0x0001340001177983 */ /* 0x001f680000300800 */
[----:B------:R0:W-:Y:S02]  /*15830*/  STL [R1+0x1a8], R26 ;  /* 0x0001a81a01007387 */ /* 0x0001e40000100800 */
[C---:B0-----:R-:W-:Y:S02]  /*15840*/  SEL R26, R29.reuse, R8, !P5 ;  /* 0x000000081d1a7207 */ /* 0x041fe40006800000 */
[----:B------:R-:W-:-:S03]  /*15850*/  SEL R8, R29, R11, !P5 ;  /* 0x0000000b1d087207 */ /* 0x000fc60006800000 */
[----:B------:R0:W-:Y:S04]  /*15860*/  STL [R1+0x1a4], R26 ;  /* 0x0001a41a01007387 */ /* 0x0001e80000100800 */
[----:B------:R-:W3:Y:S01]  /*15870*/  LDL.LU R11, [R1+0x16c] ;  /* 0x00016c00010b7983 */ /* 0x000ee20000300800 */
[----:B------:R-:W-:-:S05]  /*15880*/  SEL R17, R29, R17, !P5 ;  /* 0x000000111d117207 */ /* 0x000fca0006800000 */
[----:B------:R-:W-:Y:S04]  /*15890*/  STL [R1+0x1a0], R17 ;  /* 0x0001a01101007387 */ /* 0x000fe80000100800 */
[----:B0-----:R-:W4:Y:S01]  /*158a0*/  LDL.LU R26, [R1+0x130] ;  /* 0x00013000011a7983 */ /* 0x001f220000300800 */
[----:B------:R-:W-:-:S03]  /*158b0*/  SEL R10, R29, R10, !P5 ;  /* 0x0000000a1d0a7207 */ /* 0x000fc60006800000 */
[----:B------:R0:W-:Y:S04]  /*158c0*/  STL [R1+0x19c], R8 ;  /* 0x00019c0801007387 */ /* 0x0001e80000100800 */
[----:B0-----:R-:W4:Y:S04]  /*158d0*/  LDL.LU R8, [R1+0x12c] ;  /* 0x00012c0001087983 */ /* 0x001f280000300800 */
[----:B------:R-:W4:Y:S04]  /*158e0*/  LDL.LU R17, [R1+0xf8] ;  /* 0x0000f80001117983 */ /* 0x000f280000300800 */
[----:B------:R0:W-:Y:S04]  /*158f0*/  STL [R1+0x198], R10 ;  /* 0x0001980a01007387 */ /* 0x0001e80000100800 */
[----:B0-----:R-:W4:Y:S01]  /*15900*/  LDL.LU R10, [R1+0x108] ;  /* 0x00010800010a7983 */ /* 0x001f220000300800 */
[----:B------:R-:W-:-:S02]  /*15910*/  SEL R0, R29, R0, !P5 ;  /* 0x000000001d007207 */ /* 0x000fc40006800000 */
[C---:B--2---:R-:W-:Y:S02]  /*15920*/  SEL R4, R29.reuse, R4, !P5 ;  /* 0x000000041d047207 */ /* 0x044fe40006800000 */
[C---:B------:R-:W-:Y:S02]  /*15930*/  SEL R7, R29.reuse, R7, !P5 ;  /* 0x000000071d077207 */ /* 0x040fe40006800000 */
[----:B---3--:R-:W-:-:S05]  /*15940*/  SEL R11, R29, R11, !P5 ;  /* 0x0000000b1d0b7207 */ /* 0x008fca0006800000 */
[----:B------:R0:W-:Y:S02]  /*15950*/  STL [R1+0x194], R11 ;  /* 0x0001940b01007387 */ /* 0x0001e40000100800 */
[C---:B0-----:R-:W-:Y:S02]  /*15960*/  SEL R11, R29.reuse, R28, !P5 ;  /* 0x0000001c1d0b7207 */ /* 0x041fe40006800000 */
[C---:B------:R-:W-:Y:S02]  /*15970*/  SEL R28, R29.reuse, R3, !P5 ;  /* 0x000000031d1c7207 */ /* 0x040fe40006800000 */
[C---:B------:R-:W-:Y:S01]  /*15980*/  SEL R3, R29.reuse, R27, !P5 ;  /* 0x0000001b1d037207 */ /* 0x040fe20006800000 */
[----:B------:R0:W-:Y:S04]  /*15990*/  STL [R1+0x190], R11 ;  /* 0x0001900b01007387 */ /* 0x0001e80000100800 */
[----:B------:R-:W-:Y:S01]  /*159a0*/  STL [R1+0x18c], R28 ;  /* 0x00018c1c01007387 */ /* 0x000fe20000100800 */
[----:B0-----:R-:W-:-:S03]  /*159b0*/  SEL R11, R29, R22, !P5 ;  /* 0x000000161d0b7207 */ /* 0x001fc60006800000 */
[----:B------:R0:W-:Y:S04]  /*159c0*/  STL [R1+0x188], R3 ;  /* 0x0001880301007387 */ /* 0x0001e80000100800 */
[----:B------:R1:W-:Y:S04]  /*159d0*/  STL [R1+0x184], R11 ;  /* 0x0001840b01007387 */ /* 0x0003e80000100800 */
[----:B------:R2:W-:Y:S01]  /*159e0*/  STL [R1+0x180], R4 ;  /* 0x0001800401007387 */ /* 0x0005e20000100800 */
[C---:B0-----:R-:W-:Y:S02]  /*159f0*/  SEL R3, R29.reuse, R19, !P5 ;  /* 0x000000131d037207 */ /* 0x041fe40006800000 */
[----:B-1----:R-:W-:-:S03]  /*15a00*/  SEL R11, R29, R21, !P5 ;  /* 0x000000151d0b7207 */ /* 0x002fc60006800000 */
[----:B------:R0:W-:Y:S01]  /*15a10*/  STL [R1+0x17c], R3 ;  /* 0x00017c0301007387 */ /* 0x0001e20000100800 */
[----:B--2---:R-:W-:-:S03]  /*15a20*/  SEL R4, R29, R15, !P5 ;  /* 0x0000000f1d047207 */ /* 0x004fc60006800000 */
[----:B------:R-:W-:Y:S04]  /*15a30*/  STL [R1+0x178], R11 ;  /* 0x0001780b01007387 */ /* 0x000fe80000100800 */
[----:B------:R-:W2:Y:S01]  /*15a40*/  LDL.LU R15, [R1+0x128] ;  /* 0x00012800010f7983 */ /* 0x000ea20000300800 */
[----:B0-----:R-:W-:-:S03]  /*15a50*/  SEL R3, R29, R18, !P5 ;  /* 0x000000121d037207 */ /* 0x001fc60006800000 */
[----:B------:R0:W-:Y:S04]  /*15a60*/  STL [R1+0x174], R4 ;  /* 0x0001740401007387 */ /* 0x0001e80000100800 */
[----:B------:R-:W3:Y:S04]  /*15a70*/  LDL.LU R18, [R1+0x11c] ;  /* 0x00011c0001127983 */ /* 0x000ee80000300800 */
[----:B------:R1:W-:Y:S01]  /*15a80*/  STL [R1+0x170], R3 ;  /* 0x0001700301007387 */ /* 0x0003e20000100800 */
[----:B0-----:R-:W-:-:S03]  /*15a90*/  SEL R4, R29, R24, !P5 ;  /* 0x000000181d047207 */ /* 0x001fc60006800000 */
[----:B------:R-:W-:Y:S01]  /*15aa0*/  STL [R1+0x16c], R7 ;  /* 0x00016c0701007387 */ /* 0x000fe20000100800 */
[----:B-1----:R-:W-:-:S03]  /*15ab0*/  SEL R3, R29, R9, !P5 ;  /* 0x000000091d037207 */ /* 0x002fc60006800000 */
[----:B------:R-:W3:Y:S04]  /*15ac0*/  LDL.LU R9, [R1+0x10c] ;  /* 0x00010c0001097983 */ /* 0x000ee80000300800 */
[----:B------:R0:W-:Y:S04]  /*15ad0*/  STL [R1+0x168], R4 ;  /* 0x0001680401007387 */ /* 0x0001e80000100800 */
[----:B------:R1:W-:Y:S01]  /*15ae0*/  STL [R1+0x164], R3 ;  /* 0x0001640301007387 */ /* 0x0003e20000100800 */
[C---:B0-----:R-:W-:Y:S02]  /*15af0*/  SEL R4, R29.reuse, R2, !P5 ;  /* 0x000000021d047207 */ /* 0x041fe40006800000 */
[----:B----4-:R-:W-:-:S02]  /*15b00*/  SEL R2, R29, R5, !P5 ;  /* 0x000000051d027207 */ /* 0x010fc40006800000 */
[C---:B-1----:R-:W-:Y:S01]  /*15b10*/  SEL R3, R29.reuse, R12, !P5 ;  /* 0x0000000c1d037207 */ /* 0x042fe20006800000 */
[----:B------:R0:W-:Y:S04]  /*15b20*/  STL [R1+0x160], R4 ;  /* 0x0001600401007387 */ /* 0x0001e80000100800 */
[----:B------:R1:W-:Y:S01]  /*15b30*/  STL [R1+0x15c], R2 ;  /* 0x00015c0201007387 */ /* 0x0003e20000100800 */
[----:B0-----:R-:W-:-:S03]  /*15b40*/  SEL R4, R29, R13, !P5 ;  /* 0x0000000d1d047207 */ /* 0x001fc60006800000 */
[----:B-1----:R-:W4:Y:S04]  /*15b50*/  LDL.LU R2, [R1+0x114] ;  /* 0x0001140001027983 */ /* 0x002f280000300800 */
[----:B------:R5:W-:Y:S04]  /*15b60*/  STL [R1+0x158], R3 ;  /* 0x0001580301007387 */ /* 0x000be80000100800 */
[----:B------:R0:W-:Y:S04]  /*15b70*/  STL [R1+0x154], R4 ;  /* 0x0001540401007387 */ /* 0x0001e80000100800 */
[----:B------:R-:W4:Y:S01]  /*15b80*/  LDL.LU R5, [R1+0x118] ;  /* 0x0001180001057983 */ /* 0x000f220000300800 */
[----:B-----5:R-:W-:-:S05]  /*15b90*/  SEL R3, R29, R23, !P5 ;  /* 0x000000171d037207 */ /* 0x020fca0006800000 */
[----:B------:R1:W-:Y:S04]  /*15ba0*/  STL [R1+0x150], R3 ;  /* 0x0001500301007387 */ /* 0x0003e80000100800 */
[----:B------:R-:W5:Y:S01]  /*15bb0*/  LDL.LU R12, [R1+0x110] ;  /* 0x00011000010c7983 */ /* 0x000f620000300800 */
[----:B0-----:R-:W-:-:S03]  /*15bc0*/  SEL R4, R29, R8, !P5 ;  /* 0x000000081d047207 */ /* 0x001fc60006800000 */
[----:B------:R0:W-:Y:S01]  /*15bd0*/  STL [R1+0x14c], R0 ;  /* 0x00014c0001007387 */ /* 0x0001e20000100800 */
[----:B-1----:R-:W-:-:S05]  /*15be0*/  SEL R3, R29, R6, !P5 ;  /* 0x000000061d037207 */ /* 0x002fca0006800000 */
[----:B------:R1:W-:Y:S01]  /*15bf0*/  STL [R1+0x144], R3 ;  /* 0x0001440301007387 */ /* 0x0003e20000100800 */
[----:B0-----:R-:W-:-:S03]  /*15c00*/  SEL R0, R29, R26, !P5 ;  /* 0x0000001a1d007207 */ /* 0x001fc60006800000 */
[----:B------:R-:W5:Y:S04]  /*15c10*/  LDL.LU R26, [R1+0x104] ;  /* 0x00010400011a7983 */ /* 0x000f680000300800 */
[----:B------:R0:W-:Y:S01]  /*15c20*/  STL [R1+0x140], R0 ;  /* 0x0001400001007387 */ /* 0x0001e20000100800 */
[----:B-1----:R-:W-:-:S03]  /*15c30*/  SEL R3, R29, R17, !P5 ;  /* 0x000000111d037207 */ /* 0x002fc60006800000 */
[----:B------:R1:W-:Y:S04]  /*15c40*/  STL [R1+0x13c], R4 ;  /* 0x00013c0401007387 */ /* 0x0003e80000100800 */
[----:B------:R-:W5:Y:S01]  /*15c50*/  LDL.LU R27, [R1+0x100] ;  /* 0x00010000011b7983 */ /* 0x000f620000300800 */
[----:B0-----:R-:W-:-:S03]  /*15c60*/  SEL R0, R29, R10, !P5 ;  /* 0x0000000a1d007207 */ /* 0x001fc60006800000 */
[----:B------:R-:W-:Y:S04]  /*15c70*/  STL [R1+0x138], R3 ;  /* 0x0001380301007387 */ /* 0x000fe80000100800 */
[----:B------:R-:W5:Y:S04]  /*15c80*/  LDL.LU R22, [R1+0xfc] ;  /* 0x0000fc0001167983 */ /* 0x000f680000300800 */
[----:B------:R0:W-:Y:S04]  /*15c90*/  STL [R1+0x134], R0 ;  /* 0x0001340001007387 */ /* 0x0001e80000100800 */
[----:B-1----:R-:W5:Y:S04]  /*15ca0*/  LDL.LU R4, [R1+0xe0] ;  /* 0x0000e00001047983 */ /* 0x002f680000300800 */
[----:B------:R-:W5:Y:S04]  /*15cb0*/  LDL.LU R19, [R1+0xf0] ;  /* 0x0000f00001137983 */ /* 0x000f680000300800 */
[----:B------:R-:W5:Y:S04]  /*15cc0*/  LDL.LU R8, [R1+0xe8] ;  /* 0x0000e80001087983 */ /* 0x000f680000300800 */
[----:B------:R-:W5:Y:S04]  /*15cd0*/  LDL.LU R17, [R1+0xdc] ;  /* 0x0000dc0001117983 */ /* 0x000f680000300800 */
[----:B------:R-:W5:Y:S04]  /*15ce0*/  LDL.LU R10, [R1+0xd8] ;  /* 0x0000d800010a7983 */ /* 0x000f680000300800 */
[----:B------:R-:W5:Y:S04]  /*15cf0*/  LDL.LU R6, [R1+0xd4] ;  /* 0x0000d40001067983 */ /* 0x000f680000300800 */
[----:B------:R-:W5:Y:S04]  /*15d00*/  LDL.LU R13, [R1+0xd0] ;  /* 0x0000d000010d7983 */ /* 0x000f680000300800 */
[----:B------:R-:W5:Y:S04]  /*15d10*/  LDL.LU R23, [R1+0xcc] ;  /* 0x0000cc0001177983 */ /* 0x000f680000300800 */
[----:B0-----:R-:W5:Y:S01]  /*15d20*/  LDL.LU R0, [R1+0xc8] ;  /* 0x0000c80001007983 */ /* 0x001f620000300800 */
[----:B--2---:R-:W-:-:S05]  /*15d30*/  SEL R7, R29, R15, !P5 ;  /* 0x0000000f1d077207 */ /* 0x004fca0006800000 */
[----:B------:R0:W-:Y:S01]  /*15d40*/  STL [R1+0x130], R7 ;  /* 0x0001300701007387 */ /* 0x0001e20000100800 */
[----:B---3--:R-:W-:-:S03]  /*15d50*/  SEL R3, R29, R18, !P5 ;  /* 0x000000121d037207 */ /* 0x008fc60006800000 */
[----:B------:R-:W2:Y:S04]  /*15d60*/  LDL.LU R11, [R1+0xc4] ;  /* 0x0000c400010b7983 */ /* 0x000ea80000300800 */
[----:B------:R1:W-:Y:S04]  /*15d70*/  STL [R1+0x12c], R3 ;  /* 0x00012c0301007387 */ /* 0x0003e80000100800 */
[----:B------:R-:W3:Y:S04]  /*15d80*/  LDL.LU R18, [R1+0x7c] ;  /* 0x00007c0001127983 */ /* 0x000ee80000300800 */
[----:B------:R-:W3:Y:S01]  /*15d90*/  LDL.LU R28, [R1+0xc0] ;  /* 0x0000c000011c7983 */ /* 0x000ee20000300800 */
[----:B0-----:R-:W-:-:S03]  /*15da0*/  SEL R7, R29, R9, !P5 ;  /* 0x000000091d077207 */ /* 0x001fc60006800000 */
[----:B-1----:R-:W3:Y:S04]  /*15db0*/  LDL.LU R3, [R1+0xbc] ;  /* 0x0000bc0001037983 */ /* 0x002ee80000300800 */
[----:B------:R0:W-:Y:S04]  /*15dc0*/  STL [R1+0x128], R7 ;  /* 0x0001280701007387 */ /* 0x0001e80000100800 */
[----:B------:R-:W3:Y:S04]  /*15dd0*/  LDL.LU R21, [R1+0xb0] ;  /* 0x0000b00001157983 */ /* 0x000ee80000300800 */
[----:B0-----:R-:W3:Y:S04]  /*15de0*/  LDL.LU R7, [R1+0xb4] ;  /* 0x0000b40001077983 */ /* 0x001ee80000300800 */
[----:B------:R-:W3:Y:S01]  /*15df0*/  LDL.LU R24, [R1+0xb8] ;  /* 0x0000b80001187983 */ /* 0x000ee20000300800 */
[----:B----4-:R-:W-:-:S05]  /*15e00*/  SEL R9, R29, R2, !P5 ;  /* 0x000000021d097207 */ /* 0x010fca0006800000 */
[----:B------:R0:W-:Y:S04]  /*15e10*/  STL [R1+0x11c], R9 ;  /* 0x00011c0901007387 */ /* 0x0001e80000100800 */
[----:B------:R-:W4:Y:S01]  /*15e20*/  LDL.LU R15, [R1+0xa8] ;  /* 0x0000a800010f7983 */ /* 0x000f220000300800 */
[----:B------:R-:W-:-:S03]  /*15e30*/  SEL R2, R29, R5, !P5 ;  /* 0x000000051d027207 */ /* 0x000fc60006800000 */
[----:B0-----:R-:W4:Y:S04]  /*15e40*/  LDL.LU R9, [R1+0xac] ;  /* 0x0000ac0001097983 */ /* 0x001f280000300800 */
[----:B------:R0:W-:Y:S01]  /*15e50*/  STL [R1+0x118], R2 ;  /* 0x0001180201007387 */ /* 0x0001e20000100800 */
[----:B-----5:R-:W-:-:S03]  /*15e60*/  SEL R5, R29, R12, !P5 ;  /* 0x0000000c1d057207 */ /* 0x020fc60006800000 */
[----:B0-----:R-:W5:Y:S04]  /*15e70*/  LDL.LU R2, [R1+0xa4] ;  /* 0x0000a40001027983 */ /* 0x001f680000300800 */
[----:B------:R0:W-:Y:S01]  /*15e80*/  STL [R1+0x114], R5 ;  /* 0x0001140501007387 */ /* 0x0001e20000100800 */
[----:B------:R-:W-:-:S03]  /*15e90*/  SEL R26, R29, R26, !P5 ;  /* 0x0000001a1d1a7207 */ /* 0x000fc60006800000 */
[----:B0-----:R-:W5:Y:S04]  /*15ea0*/  LDL.LU R5, [R1+0x98] ;  /* 0x0000980001057983 */ /* 0x001f680000300800 */
[----:B------:R-:W5:Y:S01]  /*15eb0*/  LDL.LU R12, [R1+0x94] ;  /* 0x00009400010c7983 */ /* 0x000f620000300800 */
[----:B------:R-:W-:-:S03]  /*15ec0*/  SEL R27, R29, R27, !P5 ;  /* 0x0000001b1d1b7207 */ /* 0x000fc60006800000 */
[----:B------:R0:W-:Y:S01]  /*15ed0*/  STL [R1+0x110], R26 ;  /* 0x0001101a01007387 */ /* 0x0001e20000100800 */
[----:B------:R-:W-:-:S03]  /*15ee0*/  SEL R22, R29, R22, !P5 ;  /* 0x000000161d167207 */ /* 0x000fc60006800000 */
[----:B0-----:R-:W5:Y:S04]  /*15ef0*/  LDL.LU R26, [R1+0x90] ;  /* 0x00009000011a7983 */ /* 0x001f680000300800 */
[----:B------:R0:W-:Y:S01]  /*15f00*/  STL [R1+0x10c], R27 ;  /* 0x00010c1b01007387 */ /* 0x0001e20000100800 */
[C---:B------:R-:W-:Y:S02]  /*15f10*/  SEL R4, R29.reuse, R4, !P5 ;  /* 0x000000041d047207 */ /* 0x040fe40006800000 */
[C---:B------:R-:W-:Y:S01]  /*15f20*/  SEL R19, R29.reuse, R19, !P5 ;  /* 0x000000131d137207 */ /* 0x040fe20006800000 */
[----:B0-----:R-:W5:Y:S01]  /*15f30*/  LDL.LU R27, [R1+0x4a40] ;  /* 0x004a4000011b7983 */ /* 0x001f620000300800 */
[----:B------:R-:W-:-:S03]  /*15f40*/  SEL R8, R29, R8, !P5 ;  /* 0x000000081d087207 */ /* 0x000fc60006800000 */
[----:B------:R0:W-:Y:S01]  /*15f50*/  STL [R1+0x108], R22 ;  /* 0x0001081601007387 */ /* 0x0001e20000100800 */
[C---:B------:R-:W-:Y:S02]  /*15f60*/  SEL R17, R29.reuse, R17, !P5 ;  /* 0x000000111d117207 */ /* 0x040fe40006800000 */
[C---:B------:R-:W-:Y:S01]  /*15f70*/  SEL R10, R29.reuse, R10, !P5 ;  /* 0x0000000a1d0a7207 */ /* 0x040fe20006800000 */
[----:B0-----:R-:W5:Y:S04]  /*15f80*/  LDL.LU R22, [R1+0x4a3c] ;  /* 0x004a3c0001167983 */ /* 0x001f680000300800 */
[----:B------:R0:W-:Y:S04]  /*15f90*/  STL [R1+0x104], R4 ;  /* 0x0001040401007387 */ /* 0x0001e80000100800 */
[----:B0-----:R-:W5:Y:S04]  /*15fa0*/  LDL.LU R4, [R1+0x4a38] ;  /* 0x004a380001047983 */ /* 0x001f680000300800 */
[----:B------:R0:W-:Y:S01]  /*15fb0*/  STL [R1+0x100], R19 ;  /* 0x0001001301007387 */ /* 0x0001e20000100800 */
[----:B------:R-:W-:-:S03]  /*15fc0*/  SEL R6, R29, R6, !P5 ;  /* 0x000000061d067207 */ /* 0x000fc60006800000 */
[----:B0-----:R-:W5:Y:S04]  /*15fd0*/  LDL.LU R19, [R1+0x4a34] ;  /* 0x004a340001137983 */ /* 0x001f680000300800 */
[----:B------:R0:W-:Y:S01]  /*15fe0*/  STL [R1+0xfc], R8 ;  /* 0x0000fc0801007387 */ /* 0x0001e20000100800 */
[----:B------:R-:W-:-:S03]  /*15ff0*/  SEL R13, R29, R13, !P5 ;  /* 0x0000000d1d0d7207 */ /* 0x000fc60006800000 */
[----:B0-----:R-:W5:Y:S04]  /*16000*/  LDL.LU R8, [R1+0x4a30] ;  /* 0x004a300001087983 */ /* 0x001f680000300800 */
[----:B------:R0:W-:Y:S04]  /*16010*/  STL [R1+0xf8], R17 ;  /* 0x0000f81101007387 */ /* 0x0001e80000100800 */
[----:B0-----:R-:W5:Y:S04]  /*16020*/  LDL.LU R17, [R1+0x4a2c] ;  /* 0x004a2c0001117983 */ /* 0x001f680000300800 */
[----:B------:R0:W-:Y:S04]  /*16030*/  STL [R1+0xf0], R10 ;  /* 0x0000f00a01007387 */ /* 0x0001e80000100800 */
[----:B0-----:R-:W5:Y:S04]  /*16040*/  LDL.LU R10, [R1+0x4a28] ;  /* 0x004a2800010a7983 */ /* 0x001f680000300800 */
[----:B------:R0:W-:Y:S04]  /*16050*/  STL [R1+0xe8], R6 ;  /* 0x0000e80601007387 */ /* 0x0001e80000100800 */
[----:B------:R1:W-:Y:S01]  /*16060*/  STL [R1+0xe0], R13 ;  /* 0x0000e00d01007387 */ /* 0x0003e20000100800 */
[----:B0-----:R-:W-:-:S03]  /*16070*/  SEL R6, R29, R23, !P5 ;  /* 0x000000171d067207 */ /* 0x001fc60006800000 */
[----:B-1----:R-:W5:Y:S04]  /*16080*/  LDL.LU R13, [R1+0x70] ;  /* 0x00007000010d7983 */ /* 0x002f680000300800 */
[----:B------:R-:W5:Y:S01]  /*16090*/  LDL.LU R23, [R1+0x78] ;  /* 0x0000780001177983 */ /* 0x000f620000300800 */
[----:B------:R-:W-:-:S03]  /*160a0*/  SEL R0, R29, R0, !P5 ;  /* 0x000000001d007207 */ /* 0x000fc60006800000 */
[----:B------:R2:W-:Y:S04]  /*160b0*/  STL [R1+0xdc], R6 ;  /* 0x0000dc0601007387 */ /* 0x0005e80000100800 */
[----:B------:R3:W-:Y:S01]  /*160c0*/  STL [R1+0xd8], R0 ;  /* 0x0000d80001007387 */ /* 0x0007e20000100800 */
[C---:B--2---:R-:W-:Y:S02]  /*160d0*/  SEL R6, R29.reuse, R11, !P5 ;  /* 0x0000000b1d067207 */ /* 0x044fe40006800000 */
[C---:B---3--:R-:W-:Y:S02]  /*160e0*/  SEL R0, R29.reuse, R18, !P5 ;  /* 0x000000121d007207 */ /* 0x048fe40006800000 */
[----:B------:R-:W2:Y:S04]  /*160f0*/  LDL.LU R18, [R1+0x74] ;  /* 0x0000740001127983 */ /* 0x000ea80000300800 */
[----:B------:R0:W-:Y:S01]  /*16100*/  STL [R1+0xd4], R6 ;  /* 0x0000d40601007387 */ /* 0x0001e20000100800 */
[----:B------:R-:W-:-:S03]  /*16110*/  SEL R3, R29, R3, !P5 ;  /* 0x000000031d037207 */ /* 0x000fc60006800000 */
[----:B------:R1:W-:Y:S01]  /*16120*/  STL [R1+0xd0], R0 ;  /* 0x0000d00001007387 */ /* 0x0003e20000100800 */
[C---:B0-----:R-:W-:Y:S02]  /*16130*/  SEL R6, R29.reuse, R28, !P5 ;  /* 0x0000001c1d067207 */ /* 0x041fe40006800000 */
[----:B-1----:R-:W-:-:S03]  /*16140*/  SEL R0, R29, R21, !P5 ;  /* 0x000000151d007207 */ /* 0x002fc60006800000 */
[----:B------:R0:W-:Y:S04]  /*16150*/  STL [R1+0xcc], R6 ;  /* 0x0000cc0601007387 */ /* 0x0001e80000100800 */
[----:B------:R1:W-:Y:S01]  /*16160*/  STL [R1+0xc8], R3 ;  /* 0x0000c80301007387 */ /* 0x0003e20000100800 */
[----:B0-----:R-:W-:-:S03]  /*16170*/  SEL R6, R29, R7, !P5 ;  /* 0x000000071d067207 */ /* 0x001fc60006800000 */
[----:B-1----:R-:W3:Y:S04]  /*16180*/  LDL.LU R3, [R1+0x68] ;  /* 0x0000680001037983 */ /* 0x002ee80000300800 */
[----:B------:R0:W-:Y:S04]  /*16190*/  STL [R1+0xc4], R0 ;  /* 0x0000c40001007387 */ /* 0x0001e80000100800 */
[----:B------:R1:W-:Y:S01]  /*161a0*/  STL [R1+0xc0], R6 ;  /* 0x0000c00601007387 */ /* 0x0003e20000100800 */
[C---:B0-----:R-:W-:Y:S02]  /*161b0*/  SEL R0, R29.reuse, R24, !P5 ;  /* 0x000000181d007207 */ /* 0x041fe40006800000 */
[C---:B----4-:R-:W-:Y:S01]  /*161c0*/  SEL R7, R29.reuse, R15, !P5 ;  /* 0x0000000f1d077207 */ /* 0x050fe20006800000 */
[----:B-1----:R-:W4:Y:S01]  /*161d0*/  LDL.LU R6, [R1+0x5c] ;  /* 0x00005c0001067983 */ /* 0x002f220000300800 */
[----:B------:R-:W-:-:S03]  /*161e0*/  SEL R9, R29, R9, !P5 ;  /* 0x000000091d097207 */ /* 0x000fc60006800000 */
[----:B------:R0:W-:Y:S04]  /*161f0*/  STL [R1+0xbc], R0 ;  /* 0x0000bc0001007387 */ /* 0x0001e80000100800 */
[----:B0-----:R-:W4:Y:S04]  /*16200*/  LDL.LU R0, [R1+0x54] ;  /* 0x0000540001007983 */ /* 0x001f280000300800 */
[----:B------:R5:W-:Y:S04]  /*16210*/  STL [R1+0xb8], R7 ;  /* 0x0000b80701007387 */ /* 0x000be80000100800 */
[----:B------:R-:W-:Y:S04]  /*16220*/  STL [R1+0xb4], R9 ;  /* 0x0000b40901007387 */ /* 0x000fe80000100800 */
[----:B------:R-:W4:Y:S01]  /*16230*/  LDL.LU R11, [R1+0x4c] ;  /* 0x00004c00010b7983 */ /* 0x000f220000300800 */
[----:B-----5:R-:W-:-:S02]  /*16240*/  SEL R7, R29, R2, !P5 ;  /* 0x000000021d077207 */ /* 0x020fc40006800000 */
[----:B------:R-:W-:-:S03]  /*16250*/  SEL R2, R29, R5, !P5 ;  /* 0x000000051d027207 */ /* 0x000fc60006800000 */
[----:B------:R0:W-:Y:S04]  /*16260*/  STL [R1+0xb0], R7 ;  /* 0x0000b00701007387 */ /* 0x0001e80000100800 */
[----:B------:R1:W-:Y:S01]  /*16270*/  STL [R1+0xac], R2 ;  /* 0x0000ac0201007387 */ /* 0x0003e20000100800 */
[C---:B0-----:R-:W-:Y:S02]  /*16280*/  SEL R7, R29.reuse, R12, !P5 ;  /* 0x0000000c1d077207 */ /* 0x041fe40006800000 */
[----:B------:R-:W-:-:S03]  /*16290*/  SEL R5, R29, R26, !P5 ;  /* 0x0000001a1d057207 */ /* 0x000fc60006800000 */
[----:B------:R0:W-:Y:S01]  /*162a0*/  STL [R1+0xa8], R7 ;  /* 0x0000a80701007387 */ /* 0x0001e20000100800 */
[----:B-1----:R-:W-:-:S03]  /*162b0*/  SEL R2, R29, R10, !P5 ;  /* 0x0000000a1d027207 */ /* 0x002fc60006800000 */
[----:B------:R-:W5:Y:S04]  /*162c0*/  LDL.LU R10, [R1+0x60] ;  /* 0x00006000010a7983 */ /* 0x000f680000300800 */
[----:B------:R-:W-:Y:S04]  /*162d0*/  STL [R1+0xa4], R5 ;  /* 0x0000a40501007387 */ /* 0x000fe80000100800 */
[----:B------:R-:W5:Y:S04]  /*162e0*/  LDL.LU R21, [R1+0x30] ;  /* 0x0000300001157983 */ /* 0x000f680000300800 */
[----:B------:R1:W-:Y:S04]  /*162f0*/  STL [R1+0x9c], R2 ;  /* 0x00009c0201007387 */ /* 0x0003e80000100800 */
[----:B0-----:R-:W5:Y:S01]  /*16300*/  LDL.LU R7, [R1+0x48] ;  /* 0x0000480001077983 */ /* 0x001f620000300800 */
[----:B------:R-:W-:-:S03]  /*16310*/  SEL R13, R29, R13, !P5 ;  /* 0x0000000d1d0d7207 */ /* 0x000fc60006800000 */
[----:B------:R-:W5:Y:S01]  /*16320*/  LDL.LU R24, [R1+0x44] ;  /* 0x0000440001187983 */ /* 0x000f620000300800 */
[----:B------:R-:W-:-:S03]  /*16330*/  SEL R23, R29, R23, !P5 ;  /* 0x000000171d177207 */ /* 0x000fc60006800000 */
[----:B------:R-:W5:Y:S04]  /*16340*/  LDL.LU R15, [R1+0x40] ;  /* 0x00004000010f7983 */ /* 0x000f680000300800 */
[----:B------:R-:W5:Y:S04]  /*16350*/  LDL.LU R9, [R1+0x3c] ;  /* 0x00003c0001097983 */ /* 0x000f680000300800 */
[----:B-1----:R-:W5:Y:S04]  /*16360*/  LDL.LU R2, [R1+0x124] ;  /* 0x0001240001027983 */ /* 0x002f680000300800 */
[----:B------:R-:W5:Y:S04]  /*16370*/  LDL.LU R5, [R1+0x34] ;  /* 0x0000340001057983 */ /* 0x000f680000300800 */
[----:B------:R-:W5:Y:S04]  /*16380*/  LDL.LU R26, [R1+0x120] ;  /* 0x00012000011a7983 */ /* 0x000f680000300800 */
[----:B------:R-:W5:Y:S01]  /*16390*/  LDL.LU R12, [R1+0xe4] ;  /* 0x0000e400010c7983 */ /* 0x000f620000300800 */
[----:B------:R-:W-:-:S03]  /*163a0*/  SEL R28, R29, R17, !P5 ;  /* 0x000000111d1c7207 */ /* 0x000fc60006800000 */
[----:B------:R0:W-:Y:S04]  /*163b0*/  STL [R1+0x98], R13 ;  /* 0x0000980d01007387 */ /* 0x0001e80000100800 */
[----:B0-----:R-:W5:Y:S04]  /*163c0*/  LDL.LU R13, [R1+0xf4] ;  /* 0x0000f400010d7983 */ /* 0x001f680000300800 */
[----:B------:R0:W-:Y:S04]  /*163d0*/  STL [R1+0x94], R23 ;  /* 0x0000941701007387 */ /* 0x0001e80000100800 */
[----:B0-----:R-:W5:Y:S04]  /*163e0*/  LDL.LU R23, [R1+0xec] ;  /* 0x0000ec0001177983 */ /* 0x001f680000300800 */
[----:B------:R-:W5:Y:S01]  /*163f0*/  LDL.LU R17, [R1+0x50] ;  /* 0x0000500001117983 */ /* 0x000f620000300800 */
[----:B--2---:R-:W-:-:S05]  /*16400*/  SEL R18, R29, R18, !P5 ;  /* 0x000000121d127207 */ /* 0x004fca0006800000 */
[----:B------:R0:W-:Y:S04]  /*16410*/  STL [R1+0x90], R18 ;  /* 0x0000901201007387 */ /* 0x0001e80000100800 */
[----:B0-----:R-:W2:Y:S04]  /*16420*/  LDL.LU R18, [R1+0x38] ;  /* 0x0000380001127983 */ /* 0x001ea80000300800 */
[----:B------:R0:W-:Y:S04]  /*16430*/  STL [R1+0x7c], R28 ;  /* 0x00007c1c01007387 */ /* 0x0001e80000100800 */
[----:B0-----:R-:W2:Y:S01]  /*16440*/  LDL.LU R28, [R1+0x6c] ;  /* 0x00006c00011c7983 */ /* 0x001ea20000300800 */
[----:B---3--:R-:W-:-:S05]  /*16450*/  SEL R3, R29, R3, !P5 ;  /* 0x000000031d037207 */ /* 0x008fca0006800000 */
[----:B------:R0:W-:Y:S04]  /*16460*/  STL [R1+0x78], R3 ;  /* 0x0000780301007387 */ /* 0x0001e80000100800 */
[----:B0-----:R-:W3:Y:S01]  /*16470*/  LDL.LU R3, [R1+0x88] ;  /* 0x0000880001037983 */ /* 0x001ee20000300800 */
[C---:B----4-:R-:W-:Y:S02]  /*16480*/  SEL R0, R29.reuse, R0, !P5 ;  /* 0x000000001d007207 */ /* 0x050fe40006800000 */
[C---:B------:R-:W-:Y:S02]  /*16490*/  SEL R11, R29.reuse, R11, !P5 ;  /* 0x0000000b1d0b7207 */ /* 0x040fe40006800000 */
[C---:B-----5:R-:W-:Y:S02]  /*164a0*/  SEL R10, R29.reuse, R10, !P5 ;  /* 0x0000000a1d0a7207 */ /* 0x060fe40006800000 */
[----:B------:R-:W-:-:S02]  /*164b0*/  SEL R21, R29, R21, !P5 ;  /* 0x000000151d157207 */ /* 0x000fc40006800000 */
[C---:B------:R-:W-:Y:S02]  /*164c0*/  SEL R7, R29.reuse, R7, !P5 ;  /* 0x000000071d077207 */ /* 0x040fe40006800000 */
[C---:B------:R-:W-:Y:S02]  /*164d0*/  SEL R24, R29.reuse, R24, !P5 ;  /* 0x000000181d187207 */ /* 0x040fe40006800000 */
[C---:B------:R-:W-:Y:S02]  /*164e0*/  SEL R15, R29.reuse, R15, !P5 ;  /* 0x0000000f1d0f7207 */ /* 0x040fe40006800000 */
[C---:B------:R-:W-:Y:S02]  /*164f0*/  SEL R9, R29.reuse, R9, !P5 ;  /* 0x000000091d097207 */ /* 0x040fe40006800000 */
[C---:B------:R-:W-:Y:S02]  /*16500*/  SEL R2, R29.reuse, R2, !P5 ;  /* 0x000000021d027207 */ /* 0x040fe40006800000 */
[----:B------:R-:W-:-:S02]  /*16510*/  SEL R5, R29, R5, !P5 ;  /* 0x000000051d057207 */ /* 0x000fc40006800000 */
[C---:B------:R-:W-:Y:S02]  /*16520*/  SEL R26, R29.reuse, R26, !P5 ;  /* 0x0000001a1d1a7207 */ /* 0x040fe40006800000 */
[----:B------:R-:W-:-:S05]  /*16530*/  SEL R17, R29, R17, !P5 ;  /* 0x000000111d117207 */ /* 0x000fca0006800000 */
[----:B------:R0:W-:Y:S02]  /*16540*/  STL [R1+0x74], R17 ;  /* 0x0000741101007387 */ /* 0x0001e40000100800 */
[C---:B0-----:R-:W-:Y:S02]  /*16550*/  SEL R17, R29.reuse, R6, !P5 ;  /* 0x000000061d117207 */ /* 0x041fe40006800000 */
[----:B------:R-:W4:Y:S04]  /*16560*/  LDL.LU R6, [R1+0x84] ;  /* 0x0000840001067983 */ /* 0x000f280000300800 */
[----:B------:R0:W-:Y:S04]  /*16570*/  STL [R1+0x70], R17 ;  /* 0x0000701101007387 */ /* 0x0001e80000100800 */
[----:B0-----:R-:W5:Y:S04]  /*16580*/  LDL.LU R17, [R1+0x80] ;  /* 0x0000800001117983 */ /* 0x001f680000300800 */
[----:B------:R0:W-:Y:S04]  /*16590*/  STL [R1+0x5c], R10 ;  /* 0x00005c0a01007387 */ /* 0x0001e80000100800 */
[----:B0-----:R-:W2:Y:S04]  /*165a0*/  LDL.LU R10, [R1+0x58] ;  /* 0x00005800010a7983 */ /* 0x001ea80000300800 */
[----:B------:R0:W-:Y:S04]  /*165b0*/  STL [R1+0x68], R0 ;  /* 0x0000680001007387 */ /* 0x0001e80000100800 */
[----:B0-----:R-:W2:Y:S04]  /*165c0*/  LDL.LU R0, [R1+0x2c] ;  /* 0x00002c0001007983 */ /* 0x001ea80000300800 */
[----:B------:R0:W-:Y:S02]  /*165d0*/  STL [R1+0x60], R11 ;  /* 0x0000600b01007387 */ /* 0x0001e40000100800 */
[----:B0-----:R-:W-:-:S02]  /*165e0*/  SEL R11, R29, R8, !P5 ;  /* 0x000000081d0b7207 */ /* 0x001fc40006800000 */
[----:B------:R-:W2:Y:S04]  /*165f0*/  LDL.LU R8, [R1+0x8c] ;  /* 0x00008c0001087983 */ /* 0x000ea80000300800 */
[----:B------:R0:W-:Y:S04]  /*16600*/  STL [R1+0x54], R11 ;  /* 0x0000540b01007387 */ /* 0x0001e80000100800 */
[----:B0-----:R-:W2:Y:S04]  /*16610*/  LDL.LU R11, [R1+0x28] ;  /* 0x00002800010b7983 */ /* 0x001ea80000300800 */
        /* <DEDUP_REMOVED lines=15> */
[----:B0-----:R-:W2:Y:S01]  /*16710*/  LDL.LU R26, [R1+0x4a08] ;  /* 0x004a0800011a7983 */ /* 0x001ea20000300800 */
[----:B------:R-:W-:-:S02]  /*16720*/  SEL R12, R29, R12, !P5 ;  /* 0x0000000c1d0c7207 */ /* 0x000fc40006800000 */
[C---:B------:R-:W-:Y:S02]  /*16730*/  SEL R13, R29.reuse, R13, !P5 ;  /* 0x0000000d1d0d7207 */ /* 0x040fe40006800000 */
[C---:B------:R-:W-:Y:S02]  /*16740*/  SEL R23, R29.reuse, R23, !P5 ;  /* 0x000000171d177207 */ /* 0x040fe40006800000 */
[----:B--2---:R-:W-:-:S05]  /*16750*/  SEL R26, R29, R26, !P5 ;  /* 0x0000001a1d1a7207 */ /* 0x004fca0006800000 */
        /* <DEDUP_REMOVED lines=9> */
[----:B--2---:R-:W-:-:S05]  /*167f0*/  SEL R23, R29, R23, !P5 ;  /* 0x000000171d177207 */ /* 0x004fca0006800000 */
[----:B------:R0:W-:Y:S04]  /*16800*/  STL [R1+0x14], R23 ;  /* 0x0000141701007387 */ /* 0x0001e80000100800 */
[----:B0-----:R-:W2:Y:S04]  /*16810*/  LDL.LU R23, [R1+0x64] ;  /* 0x0000640001177983 */ /* 0x001ea80000300800 */
[----:B------:R0:W-:Y:S04]  /*16820*/  STL [R1+0x10], R18 ;  /* 0x0000101201007387 */ /* 0x0001e80000100800 */
[----:B0-----:R-:W2:Y:S01]  /*16830*/  LDL.LU R18, [R1+0x49f8] ;  /* 0x0049f80001127983 */ /* 0x001ea20000300800 */
[----:B------:R-:W-:-:S02]  /*16840*/  SEL R28, R29, R28, !P5 ;  /* 0x0000001c1d1c7207 */ /* 0x000fc40006800000 */
[C---:B---3--:R-:W-:Y:S02]  /*16850*/  SEL R3, R29.reuse, R3, !P5 ;  /* 0x000000031d037207 */ /* 0x048fe40006800000 */
[C---:B----4-:R-:W-:Y:S02]  /*16860*/  SEL R6, R29.reuse, R6, !P5 ;  /* 0x000000061d067207 */ /* 0x050fe40006800000 */
[C---:B-----5:R-:W-:Y:S02]  /*16870*/  SEL R17, R29.reuse, R17, !P5 ;  /* 0x000000111d117207 */ /* 0x060fe40006800000 */
[C---:B------:R-:W-:Y:S02]  /*16880*/  SEL R10, R29.reuse, R10, !P5 ;  /* 0x0000000a1d0a7207 */ /* 0x040fe40006800000 */
[C---:B------:R-:W-:Y:S02]  /*16890*/  SEL R11, R29.reuse, R11, !P5 ;  /* 0x0000000b1d0b7207 */ /* 0x040fe40006800000 */
[----:B------:R-:W-:-:S02]  /*168a0*/  SEL R13, R29, R13, !P5 ;  /* 0x0000000d1d0d7207 */ /* 0x000fc40006800000 */
[C---:B------:R-:W-:Y:S02]  /*168b0*/  SEL R12, R29.reuse, R12, !P5 ;  /* 0x0000000c1d0c7207 */ /* 0x040fe40006800000 */
[C---:B------:R-:W-:Y:S02]  /*168c0*/  SEL R5, R29.reuse, R5, !P5 ;  /* 0x000000051d057207 */ /* 0x040fe40006800000 */
[C---:B------:R-:W-:Y:S02]  /*168d0*/  SEL R9, R29.reuse, R9, !P5 ;  /* 0x000000091d097207 */ /* 0x040fe40006800000 */
[C---:B------:R-:W-:Y:S02]  /*168e0*/  SEL R15, R29.reuse, R15, !P5 ;  /* 0x0000000f1d0f7207 */ /* 0x040fe40006800000 */
[C---:B------:R-:W-:Y:S02]  /*168f0*/  SEL R24, R29.reuse, R24, !P5 ;  /* 0x000000181d187207 */ /* 0x040fe40006800000 */
[----:B------:R-:W-:-:S02]  /*16900*/  SEL R7, R29, R7, !P5 ;  /* 0x000000071d077207 */ /* 0x000fc40006800000 */
[----:B--2---:R-:W-:-:S05]  /*16910*/  SEL R23, R29, R23, !P5 ;  /* 0x000000171d177207 */ /* 0x004fca0006800000 */
[----:B------:R0:W-:Y:S04]  /*16920*/  STL [R1+0xc], R23 ;  /* 0x00000c1701007387 */ /* 0x0001e80000100800 */
[----:B------:R-:W-:Y:S01]  /*16930*/  STL [R1+0x4954], R28 ;  /* 0x0049541c01007387 */ /* 0x000fe20000100800 */
[C---:B0-----:R-:W-:Y:S02]  /*16940*/  SEL R23, R29.reuse, R26, !P5 ;  /* 0x0000001a1d177207 */ /* 0x041fe40006800000 */
[C---:B------:R-:W-:Y:S02]  /*16950*/  SEL R26, R29.reuse, R8, !P5 ;  /* 0x000000081d1a7207 */ /* 0x040fe40006800000 */
[C---:B------:R-:W-:Y:S01]  /*16960*/  SEL R8, R29.reuse, R0, !P5 ;  /* 0x000000001d087207 */ /* 0x040fe20006800000 */
[----:B------:R0:W-:Y:S04]  /*16970*/  STL [R1+0x8], R23 ;  /* 0x0000081701007387 */ /* 0x0001e80000100800 */
[----:B------:R-:W-:Y:S01]  /*16980*/  STL [R1+0x4958], R3 ;  /* 0x0049580301007387 */ /* 0x000fe20000100800 */
[----:B------:R-:W-:-:S03]  /*16990*/  SEL R18, R29, R18, !P5 ;  /* 0x000000121d127207 */ /* 0x000fc60006800000 */
[----:B------:R1:W-:Y:S04]  /*169a0*/  STL [R1+0x495c], R26 ;  /* 0x00495c1a01007387 */ /* 0x0003e80000100800 */
[----:B------:R-:W-:Y:S04]  /*169b0*/  STL [R1+0x4960], R6 ;  /* 0x0049600601007387 */ /* 0x000fe80000100800 */
[----:B------:R-:W-:Y:S01]  /*169c0*/  STL [R1+0x4964], R17 ;  /* 0x0049641101007387 */ /* 0x000fe20000100800 */
[C---:B0-----:R-:W-:Y:S01]  /*169d0*/  SEL R23, R29.reuse, R2, !P5 ;  /* 0x000000021d177207 */ /* 0x041fe20006800000 */
[----:B-1----:R-:W0:Y:S02]  /*169e0*/  LDC R26, c[0x0][0x3ac] ;  /* 0x0000eb00ff1a7b82 */ /* 0x002e240000000800 */
[----:B------:R-:W-:Y:S04]  /*169f0*/  STL [R1+0x4968], R10 ;  /* 0x0049680a01007387 */ /* 0x000fe80000100800 */
[----:B------:R-:W-:Y:S04]  /*16a00*/  STL [R1+0x496c], R8 ;  /* 0x00496c0801007387 */ /* 0x000fe80000100800 */
[----:B------:R-:W2:Y:S04]  /*16a10*/  LDL.LU R3, [R1+0x3e0] ;  /* 0x0003e00001037983 */ /* 0x000ea80000300800 */
[----:B------:R-:W3:Y:S04]  /*16a20*/  LDL.LU R28, [R1+0x3dc] ;  /* 0x0003dc00011c7983 */ /* 0x000ee80000300800 */
[----:B------:R-:W-:Y:S04]  /*16a30*/  STL [R1+0x4970], R11 ;  /* 0x0049700b01007387 */ /* 0x000fe80000100800 */
[----:B------:R-:W-:Y:S04]  /*16a40*/  STL [R1+0x4974], R18 ;  /* 0x0049741201007387 */ /* 0x000fe80000100800 */
[----:B------:R-:W-:Y:S04]  /*16a50*/  STL [R1+0x4978], R13 ;  /* 0x0049780d01007387 */ /* 0x000fe80000100800 */
[----:B------:R-:W-:Y:S04]  /*16a60*/  STL [R1+0x497c], R12 ;  /* 0x00497c0c01007387 */ /* 0x000fe80000100800 */
[----:B------:R-:W-:Y:S04]  /*16a70*/  STL [R1+0x4980], R5 ;  /* 0x0049800501007387 */ /* 0x000fe80000100800 */
[----:B------:R1:W-:Y:S04]  /*16a80*/  STL [R1+0x4984], R23 ;  /* 0x0049841701007387 */ /* 0x0003e80000100800 */
[----:B-1----:R-:W4:Y:S04]  /*16a90*/  LDL.LU R23, [R1+0x3d8] ;  /* 0x0003d80001177983 */ /* 0x002f280000300800 */
[----:B------:R1:W-:Y:S04]  /*16aa0*/  STL [R1+0x4988], R9 ;  /* 0x0049880901007387 */ /* 0x0003e80000100800 */
[----:B-1----:R-:W5:Y:S04]  /*16ab0*/  LDL.LU R9, [R1+0x3f0] ;  /* 0x0003f00001097983 */ /* 0x002f680000300800 */
[----:B------:R1:W-:Y:S04]  /*16ac0*/  STL [R1+0x498c], R15 ;  /* 0x00498c0f01007387 */ /* 0x0003e80000100800 */
[----:B-1----:R-:W2:Y:S04]  /*16ad0*/  LDL.LU R15, [R1+0x3ec] ;  /* 0x0003ec00010f7983 */ /* 0x002ea80000300800 */
[----:B------:R1:W-:Y:S04]  /*16ae0*/  STL [R1+0x4990], R24 ;  /* 0x0049901801007387 */ /* 0x0003e80000100800 */
[----:B-1----:R-:W3:Y:S04]  /*16af0*/  LDL.LU R24, [R1+0x3e8] ;  /* 0x0003e80001187983 */ /* 0x002ee80000300800 */
[----:B------:R1:W-:Y:S04]  /*16b00*/  STL [R1+0x4994], R7 ;  /* 0x0049940701007387 */ /* 0x0003e80000100800 */
[----:B-1----:R-:W4:Y:S01]  /*16b10*/  LDL.LU R7, [R1+0x3e4] ;  /* 0x0003e40001077983 */ /* 0x002f220000300800 */
[----:B------:R-:W1:Y:S01]  /*16b20*/  S2R R0, SR_TID.X ;  /* 0x0000000000007919 */ /* 0x000e620000002100 */
[----:B------:R-:W-:-:S02]  /*16b30*/  SEL R21, R29, R21, !P5 ;  /* 0x000000151d157207 */ /* 0x000fc40006800000 */
[C---:B------:R-:W-:Y:S02]  /*16b40*/  SEL R19, R29.reuse, R19, !P5 ;  /* 0x000000131d137207 */ /* 0x040fe40006800000 */
[C---:B------:R-:W-:Y:S02]  /*16b50*/  SEL R4, R29.reuse, R4, !P5 ;  /* 0x000000041d047207 */ /* 0x040fe40006800000 */
[C---:B------:R-:W-:Y:S01]  /*16b60*/  SEL R22, R29.reuse, R22, !P5 ;  /* 0x000000161d167207 */ /* 0x040fe20006800000 */
[----:B------:R-:W-:Y:S01]  /*16b70*/  STL [R1+0x4998], R21 ;  /* 0x0049981501007387 */ /* 0x000fe20000100800 */
[----:B------:R-:W-:Y:S02]  /*16b80*/  SEL R27, R29, R27, !P5 ;  /* 0x0000001b1d1b7207 */ /* 0x000fe40006800000 */
[----:B-1----:R-:W-:-:S05]  /*16b90*/  LOP3.LUT R0, R0, 0x3f, RZ, 0xc0, !PT ;  /* 0x0000003f00007812 */ /* 0x002fca00078ec0ff */
[----:B0-----:R-:W-:Y:S01]  /*16ba0*/  IMAD R0, R0, R26, RZ ;  /* 0x0000001a00007224 */ /* 0x001fe200078e02ff */
[C---:B------:R-:W-:Y:S01]  /*16bb0*/  SEL R25, R29.reuse, R25, !P5 ;  /* 0x000000191d197207 */ /* 0x040fe20006800000 */
[----:B------:R-:W-:Y:S01]  /*16bc0*/  STL [R1+0x499c], R19 ;  /* 0x00499c1301007387 */ /* 0x000fe20000100800 */
[C---:B------:R-:W-:Y:S01]  /*16bd0*/  SEL R14, R29.reuse, R14, !P5 ;  /* 0x0000000e1d0e7207 */ /* 0x040fe20006800000 */
[----:B------:R-:W0:Y:S01]  /*16be0*/  LDC R26, c[0x0][0x3ac] ;  /* 0x0000eb00ff1a7b82 */ /* 0x000e220000000800 */
[----:B------:R-:W-:Y:S02]  /*16bf0*/  LEA.HI.X.SX32 R2, R0, UR27, 0x1, P3 ;  /* 0x0000001b00027c11 */ /* 0x000fe400098f0eff */
[----:B------:R-:W1:Y:S01]  /*16c00*/  S2R R0, SR_TID.X ;  /* 0x0000000000007919 */ /* 0x000e620000002100 */
[C---:B------:R-:W-:Y:S02]  /*16c10*/  SEL R16, R29.reuse, R16, !P5 ;  /* 0x000000101d107207 */ /* 0x040fe40006800000 */
[----:B------:R-:W-:Y:S01]  /*16c20*/  SEL R20, R29, R20, !P5 ;  /* 0x000000141d147207 */ /* 0x000fe20006800000 */
[----:B------:R-:W-:Y:S04]  /*16c30*/  STL [R1+0x49a0], R4 ;  /* 0x0049a00401007387 */ /* 0x000fe80000100800 */
[----:B------:R-:W-:Y:S04]  /*16c40*/  STL [R1+0x49a4], R22 ;  /* 0x0049a41601007387 */ /* 0x000fe80000100800 */
[----:B------:R-:W-:Y:S04]  /*16c50*/  STL [R1+0x49a8], R27 ;  /* 0x0049a81b01007387 */ /* 0x000fe80000100800 */
[----:B------:R-:W-:Y:S04]  /*16c60*/  STL [R1+0x49ac], R25 ;  /* 0x0049ac1901007387 */ /* 0x000fe80000100800 */
[----:B------:R-:W-:Y:S04]  /*16c70*/  STL [R1+0x49b0], R14 ;  /* 0x0049b00e01007387 */ /* 0x000fe80000100800 */
[----:B------:R-:W-:Y:S04]  /*16c80*/  STL [R1+0x49b4], R16 ;  /* 0x0049b41001007387 */ /* 0x000fe80000100800 */
[----:B------:R-:W-:Y:S04]  /*16c90*/  STL [R1+0x49b8], R20 ;  /* 0x0049b81401007387 */ /* 0x000fe80000100800 */
[----:B------:R-:W5:Y:S04]  /*16ca0*/  LDL.LU R5, [R1+0x3d4] ;  /* 0x0003d40001057983 */ /* 0x000f680000300800 */
[----:B------:R-:W5:Y:S04]  /*16cb0*/  LDL.LU R12, [R1+0x3d0] ;  /* 0x0003d000010c7983 */ /* 0x000f680000300800 */
[----:B------:R-:W5:Y:S04]  /*16cc0*/  LDL.LU R13, [R1+0x3cc] ;  /* 0x0003cc00010d7983 */ /* 0x000f680000300800 */
[----:B------:R-:W5:Y:S04]  /*16cd0*/  LDL.LU R18, [R1+0x3c8] ;  /* 0x0003c80001127983 */ /* 0x000f680000300800 */
[----:B------:R-:W5:Y:S01]  /*16ce0*/  LDL.LU R11, [R1+0x3c4] ;  /* 0x0003c400010b7983 */ /* 0x000f620000300800 */
[----:B-1----:R-:W-:-:S03]  /*16cf0*/  LOP3.LUT R0, R0, 0x3f, RZ, 0xc0, !PT ;  /* 0x0000003f00007812 */ /* 0x002fc600078ec0ff */
[----:B------:R-:W5:Y:S04]  /*16d00*/  LDL.LU R8, [R1+0x3c0] ;  /* 0x0003c00001087983 */ /* 0x000f680000300800 */
[----:B------:R-:W5:Y:S01]  /*16d10*/  LDL.LU R10, [R1+0x3bc] ;  /* 0x0003bc00010a7983 */ /* 0x000f620000300800 */
[----:B0-----:R-:W-:-:S03]  /*16d20*/  IMAD R0, R0, R26, RZ ;  /* 0x0000001a00007224 */ /* 0x001fc600078e02ff */
[----:B------:R-:W5:Y:S01]  /*16d30*/  LDL.LU R17, [R1+0x3b8] ;  /* 0x0003b80001117983 */ /* 0x000f620000300800 */
[----:B------:R-:W-:-:S03]  /*16d40*/  IMAD R0, R26, 0x40, R0 ;  /* 0x000000401a007824 */ /* 0x000fc600078e0200 */
[----:B------:R-:W5:Y:S04]  /*16d50*/  LDL.LU R6, [R1+0x3b4] ;  /* 0x0003b40001067983 */ /* 0x000f680000300800 */
[----:B------:R-:W5:Y:S01]  /*16d60*/  LDL.LU R26, [R1+0x3b0] ;  /* 0x0003b000011a7983 */ /* 0x000f620000300800 */
[----:B------:R-:W-:Y:S01]  /*16d70*/  LEA.HI.X.SX32 R0, R0, UR27, 0x1, P6 ;  /* 0x0000001b00007c11 */ /* 0x000fe2000b0f0eff */
[----:B------:R-:W0:Y:S02]  /*16d80*/  LDCU UR27, c[0x0][0x3a8] ;  /* 0x00007500ff1b77ac */ /* 0x000e240008000800 */
[----:B------:R-:W-:Y:S04]  /*16d90*/  STL [R1+0x48f4], R2 ;  /* 0x0048f40201007387 */ /* 0x000fe80000100800 */
[----:B------:R2:W-:Y:S02]  /*16da0*/  STL [R1+0x48f8], R0 ;  /* 0x0048f80001007387 */ /* 0x0005e40000100800 */
[----:B--2---:R-:W-:-:S02]  /*16db0*/  IADD3 R0, P2, PT, R15, UR24, RZ ;  /* 0x000000180f007c10 */ /* 0x004fc4000ff5e0ff */
[----:B---3--:R-:W-:Y:S02]  /*16dc0*/  IADD3 R4, P1, PT, R24, UR24, RZ ;  /* 0x0000001818047c10 */ /* 0x008fe4000ff3e0ff */
[----:B----4-:R-:W-:-:S05]  /*16dd0*/  IADD3 R2, P0, PT, R7, UR24, RZ ;  /* 0x0000001807027c10 */ /* 0x010fca000ff1e0ff */
[----:B------:R5:W-:Y:S04]  /*16de0*/  STL [R1+0x19e8], R2 ;  /* 0x0019e80201007387 */ /* 0x000be80000100800 */
[----:B------:R1:W-:Y:S04]  /*16df0*/  STL [R1+0x19f0], R4 ;  /* 0x0019f00401007387 */ /* 0x0003e80000100800 */
[----:B------:R2:W-:Y:S01]  /*16e00*/  STL [R1+0x19f8], R0 ;  /* 0x0019f80001007387 */ /* 0x0005e20000100800 */
[----:B-----5:R-:W-:Y:S01]  /*16e10*/  IADD3 R2, P3, PT, R9, UR24, RZ ;  /* 0x0000001809027c10 */ /* 0x020fe2000ff7e0ff */
[----:B------:R-:W3:Y:S01]  /*16e20*/  LDCU UR24, c[0x0][0x3a8] ;  /* 0x00007500ff1877ac */ /* 0x000ee20008000800 */
[----:B-1----:R-:W-:-:S03]  /*16e30*/  LEA.HI.X.SX32 R4, R24, UR25, 0x1, P1 ;  /* 0x0000001918047c11 */ /* 0x002fc600088f0eff */
[----:B------:R1:W-:Y:S01]  /*16e40*/  STL [R1+0x1a00], R2 ;  /* 0x001a000201007387 */ /* 0x0003e20000100800 */
[----:B--2---:R-:W-:-:S05]  /*16e50*/  LEA.HI.X.SX32 R0, R7, UR25, 0x1, P0 ;  /* 0x0000001907007c11 */ /* 0x004fca00080f0eff */
[----:B------:R2:W-:Y:S01]  /*16e60*/  STL [R1+0x19e4], R0 ;  /* 0x0019e40001007387 */ /* 0x0005e20000100800 */
[----:B-1----:R-:W-:-:S03]  /*16e70*/  LEA.HI.X.SX32 R2, R15, UR25, 0x1, P2 ;  /* 0x000000190f027c11 */ /* 0x002fc600090f0eff */
[----:B------:R-:W-:Y:S01]  /*16e80*/  STL [R1+0x19ec], R4 ;  /* 0x0019ec0401007387 */ /* 0x000fe20000100800 */
[----:B--2---:R-:W-:-:S03]  /*16e90*/  LEA.HI.X.SX32 R0, R9, UR25, 0x1, P3 ;  /* 0x0000001909007c11 */ /* 0x004fc600098f0eff */
[----:B------:R1:W-:Y:S04]  /*16ea0*/  STL [R1+0x19f4], R2 ;  /* 0x0019f40201007387 */ /* 0x0003e80000100800 */
[----:B------:R2:W-:Y:S01]  /*16eb0*/  STL [R1+0x19fc], R0 ;  /* 0x0019fc0001007387 */ /* 0x0005e20000100800 */
[----:B-1----:R-:W-:-:S03]  /*16ec0*/  IMAD R2, R3, UR11, RZ ;  /* 0x0000000b03027c24 */ /* 0x002fc6000f8e02ff */
[----:B------:R-:W4:Y:S01]  /*16ed0*/  LDL.LU R3, [R1+0x3ac] ;  /* 0x0003ac0001037983 */ /* 0x000f220000300800 */
[----:B--2---:R-:W-:-:S03]  /*16ee0*/  IMAD R0, R28, UR11, RZ ;  /* 0x0000000b1c007c24 */ /* 0x004fc6000f8e02ff */
[----:B------:R1:W-:Y:S04]  /*16ef0*/  STL [R1+0x28], R2 ;  /* 0x0000280201007387 */ /* 0x0003e80000100800 */
[----:B------:R-:W2:Y:S01]  /*16f00*/  LDL.LU R28, [R1+0x3a8] ;  /* 0x0003a800011c7983 */ /* 0x000ea20000300800 */
[----:B-1----:R-:W-:-:S03]  /*16f10*/  IMAD R2, R23, UR11, RZ ;  /* 0x0000000b17027c24 */ /* 0x002fc6000f8e02ff */
[----:B------:R-:W-:Y:S04]  /*16f20*/  STL [R1+0x49bc], R0 ;  /* 0x0049bc0001007387 */ /* 0x000fe80000100800 */
[----:B------:R1:W-:Y:S01]  /*16f30*/  STL [R1+0x49c0], R2 ;  /* 0x0049c00201007387 */ /* 0x0003e20000100800 */
[----:B------:R-:W-:Y:S02]  /*16f40*/  IMAD R4, R5, UR11, RZ ;  /* 0x0000000b05047c24 */ /* 0x000fe4000f8e02ff */
[----:B-1----:R-:W-:-:S03]  /*16f50*/  IMAD R2, R12, UR11, RZ ;  /* 0x0000000b0c027c24 */ /* 0x002fc6000f8e02ff */
[----:B------:R1:W-:Y:S01]  /*16f60*/  STL [R1+0x64], R4 ;  /* 0x0000640401007387 */ /* 0x0003e20000100800 */
[----:B------:R-:W-:-:S03]  /*16f70*/  IMAD R0, R13, UR11, RZ ;  /* 0x0000000b0d007c24 */ /* 0x000fc6000f8e02ff */
[----:B------:R5:W-:Y:S01]  /*16f80*/  STL [R1+0x6c], R2 ;  /* 0x00006c0201007387 */ /* 0x000be20000100800 */
[----:B-1----:R-:W-:-:S03]  /*16f90*/  IMAD R4, R18, UR11, RZ ;  /* 0x0000000b12047c24 */ /* 0x002fc6000f8e02ff */
[----:B------:R1:W-:Y:S01]  /*16fa0*/  STL [R1+0x80], R0 ;  /* 0x0000800001007387 */ /* 0x0003e20000100800 */
[----:B-----5:R-:W-:-:S03]  /*16fb0*/  IMAD R2, R11, UR11, RZ ;  /* 0x0000000b0b027c24 */ /* 0x020fc6000f8e02ff */
[----:B------:R5:W-:Y:S04]  /*16fc0*/  STL [R1+0x84], R4 ;  /* 0x0000840401007387 */ /* 0x000be80000100800 */
[----:B------:R0:W-:Y:S01]  /*16fd0*/  STL [R1+0x88], R2 ;  /* 0x0000880201007387 */ /* 0x0001e20000100800 */
[----:B-1----:R-:W-:Y:S02]  /*16fe0*/  IMAD R0, R8, UR11, RZ ;  /* 0x0000000b08007c24 */ /* 0x002fe4000f8e02ff */
[----:B-----5:R-:W-:-:S03]  /*16ff0*/  IMAD R4, R10, UR11, RZ ;  /* 0x0000000b0a047c24 */ /* 0x020fc6000f8e02ff */
[----:B------:R1:W-:Y:S01]  /*17000*/  STL [R1+0x8c], R0 ;  /* 0x00008c0001007387 */ /* 0x0003e20000100800 */
[----:B0-----:R-:W-:-:S03]  /*17010*/  IMAD R2, R17, UR11, RZ ;  /* 0x0000000b11027c24 */ /* 0x001fc6000f8e02ff */
[----:B------:R0:W-:Y:S04]  /*17020*/  STL [R1+0xa0], R4 ;  /* 0x0000a00401007387 */ /* 0x0001e80000100800 */
[----:B------:R5:W-:Y:S01]  /*17030*/  STL [R1+0xe4], R2 ;  /* 0x0000e40201007387 */ /* 0x000be20000100800 */
[----:B-1----:R-:W-:Y:S02]  /*17040*/  IMAD R0, R6, UR11, RZ ;  /* 0x0000000b06007c24 */ /* 0x002fe4000f8e02ff */
[----:B0-----:R-:W-:Y:S01]  /*17050*/  IMAD R4, R26, UR11, RZ ;  /* 0x0000000b1a047c24 */ /* 0x001fe2000f8e02ff */
[----:B-----5:R-:W5:Y:S04]  /*17060*/  LDL.LU R2, [R1+0x3a4] ;  /* 0x0003a40001027983 */ /* 0x020f680000300800 */
[----:B------:R0:W-:Y:S04]  /*17070*/  STL [R1+0xec], R0 ;  /* 0x0000ec0001007387 */ /* 0x0001e80000100800 */
[----:B0-----:R-:W3:Y:S04]  /*17080*/  LDL.LU R0, [R1+0x3a0] ;  /* 0x0003a00001007983 */ /* 0x001ee80000300800 */
[----:B------:R0:W-:Y:S04]  /*17090*/  STL [R1+0xf4], R4 ;  /* 0x0000f40401007387 */ /* 0x0001e80000100800 */
[----:B------:R-:W3:Y:S04]  /*170a0*/  LDL.LU R20, [R1+0x39c] ;  /* 0x00039c0001147983 */ /* 0x000ee80000300800 */
[----:B------:R-:W3:Y:S04]  /*170b0*/  LDL.LU R29, [R1+0x398] ;  /* 0x00039800011d7983 */ /* 0x000ee80000300800 */
[----:B------:R-:W3:Y:S04]  /*170c0*/  LDL.LU R16, [R1+0x394] ;  /* 0x0003940001107983 */ /* 0x000ee80000300800 */
[----:B------:R-:W3:Y:S04]  /*170d0*/  LDL.LU R14, [R1+0x390] ;  /* 0x00039000010e7983 */ /* 0x000ee80000300800 */
[----:B------:R-:W3:Y:S04]  /*170e0*/  LDL.LU R25, [R1+0x38c] ;  /* 0x00038c0001197983 */ /* 0x000ee80000300800 */
[----:B------:R-:W3:Y:S04]  /*170f0*/  LDL.LU R27, [R1+0x388] ;  /* 0x00038800011b7983 */ /* 0x000ee80000300800 */
[----:B------:R-:W3:Y:S04]  /*17100*/  LDL.LU R22, [R1+0x384] ;  /* 0x0003840001167983 */ /* 0x000ee80000300800 */
[----:B0-----:R-:W3:Y:S04]  /*17110*/  LDL.LU R4, [R1+0x380] ;  /* 0x0003800001047983 */ /* 0x001ee80000300800 */
[----:B------:R-:W3:Y:S04]  /*17120*/  LDL.LU R19, [R1+0x37c] ;  /* 0x00037c0001137983 */ /* 0x000ee80000300800 */
[----:B------:R-:W3:Y:S04]  /*17130*/  LDL.LU R21, [R1+0x378] ;  /* 0x0003780001157983 */ /* 0x000ee80000300800 */
[----:B------:R-:W3:Y:S04]  /*17140*/  LDL.LU R7, [R1+0x374] ;  /* 0x0003740001077983 */ /* 0x000ee80000300800 */
[----:B------:R-:W3:Y:S04]  /*17150*/  LDL.LU R24, [R1+0x370] ;  /* 0x0003700001187983 */ /* 0x000ee80000300800 */
[----:B------:R-:W3:Y:S04]  /*17160*/  LDL.LU R15, [R1+0x36c] ;  /* 0x00036c00010f7983 */ /* 0x000ee80000300800 */
[----:B------:R-:W3:Y:S04]  /*17170*/  LDL.LU R9, [R1+0x368] ;  /* 0x0003680001097983 */ /* 0x000ee80000300800 */
[----:B------:R-:W3:Y:S01]  /*17180*/  LDL.LU R23, [R1+0x364] ;  /* 0x0003640001177983 */ /* 0x000ee20000300800 */
[----:B----4-:R-:W-:-:S05]  /*17190*/  IMAD R5, R3, UR11, RZ ;  /* 0x0000000b03057c24 */ /* 0x010fca000f8e02ff */
[----:B------:R0:W-:Y:S01]  /*171a0*/  STL [R1+0x120], R5 ;  /* 0x0001200501007387 */ /* 0x0001e20000100800 */
[----:B--2---:R-:W-:-:S03]  /*171b0*/  IMAD R3, R28, UR11, RZ ;  /* 0x0000000b1c037c24 */ /* 0x004fc6000f8e02ff */
[----:B0-----:R-:W2:Y:S04]  /*171c0*/  LDL.LU R5, [R1+0x360] ;  /* 0x0003600001057983 */ /* 0x001ea80000300800 */
        /* <DEDUP_REMOVED lines=10> */
[----:B0-----:R-:W4:Y:S04]  /*17270*/  LDL.LU R3, [R1+0x338] ;  /* 0x0003380001037983 */ /* 0x001f280000300800 */
[----:B------:R-:W4:Y:S01]  /*17280*/  LDL.LU R28, [R1+0x334] ;  /* 0x00033400011c7983 */ /* 0x000f220000300800 */
[----:B-----5:R-:W-:-:S05]  /*17290*/  IMAD R2, R2, UR11, RZ ;  /* 0x0000000b02027c24 */ /* 0x020fca000f8e02ff */
[----:B------:R3:W-:Y:S02]  /*172a0*/  STL [R1+0x148], R2 ;  /* 0x0001480201007387 */ /* 0x0007e40000100800 */
[----:B---3--:R-:W-:Y:S02]  /*172b0*/  IMAD R2, R0, UR11, RZ ;  /* 0x0000000b00027c24 */ /* 0x008fe4000f8e02ff */
[----:B------:R-:W-:-:S03]  /*172c0*/  IMAD R0, R20, UR11, RZ ;  /* 0x0000000b14007c24 */ /* 0x000fc6000f8e02ff */
[----:B------:R0:W-:Y:S01]  /*172d0*/  STL [R1+0x3a0], R2 ;  /* 0x0003a00201007387 */ /* 0x0001e20000100800 */
[----:B------:R-:W-:-:S03]  /*172e0*/  IMAD R20, R29, UR11, RZ ;  /* 0x0000000b1d147c24 */ /* 0x000fc6000f8e02ff */
[----:B------:R1:W-:Y:S01]  /*172f0*/  STL [R1+0x39c], R0 ;  /* 0x00039c0001007387 */ /* 0x0003e20000100800 */
[----:B0-----:R-:W-:-:S03]  /*17300*/  IMAD R2, R16, UR11, RZ ;  /* 0x0000000b10027c24 */ /* 0x001fc6000f8e02ff */
[----:B------:R-:W-:Y:S01]  /*17310*/  STL [R1+0x398], R20 ;  /* 0x0003981401007387 */ /* 0x000fe20000100800 */
[----:B-1----:R-:W-:-:S03]  /*17320*/  IMAD R0, R14, UR11, RZ ;  /* 0x0000000b0e007c24 */ /* 0x002fc6000f8e02ff */
[----:B------:R0:W-:Y:S01]  /*17330*/  STL [R1+0x394], R2 ;  /* 0x0003940201007387 */ /* 0x0001e20000100800 */
[----:B------:R-:W-:-:S03]  /*17340*/  IMAD R14, R25, UR11, RZ ;  /* 0x0000000b190e7c24 */ /* 0x000fc6000f8e02ff */
[----:B------:R1:W-:Y:S01]  /*17350*/  STL [R1+0x390], R0 ;  /* 0x0003900001007387 */ /* 0x0003e20000100800 */
[----:B0-----:R-:W-:-:S03]  /*17360*/  IMAD R2, R27, UR11, RZ ;  /* 0x0000000b1b027c24 */ /* 0x001fc6000f8e02ff */
[----:B------:R-:W-:Y:S01]  /*17370*/  STL [R1+0x38c], R14 ;  /* 0x00038c0e01007387 */ /* 0x000fe20000100800 */
[----:B------:R-:W-:Y:S02]  /*17380*/  IMAD R4, R4, UR11, RZ ;  /* 0x0000000b04047c24 */ /* 0x000fe4000f8e02ff */
[----:B-1----:R-:W-:Y:S01]  /*17390*/  IMAD R0, R22, UR11, RZ ;  /* 0x0000000b16007c24 */ /* 0x002fe2000f8e02ff */
[----:B------:R0:W-:Y:S04]  /*173a0*/  STL [R1+0x388], R2 ;  /* 0x0003880201007387 */ /* 0x0001e80000100800 */
[----:B------:R1:W-:Y:S01]  /*173b0*/  STL [R1+0x384], R0 ;  /* 0x0003840001007387 */ /* 0x0003e20000100800 */
[----:B0-----:R-:W-:-:S03]  /*173c0*/  IMAD R2, R19, UR11, RZ ;  /* 0x0000000b13027c24 */ /* 0x001fc6000f8e02ff */
[----:B------:R0:W-:Y:S01]  /*173d0*/  STL [R1+0x380], R4 ;  /* 0x0003800401007387 */ /* 0x0001e20000100800 */
[----:B-1----:R-:W-:-:S03]  /*173e0*/  IMAD R0, R21, UR11, RZ ;  /* 0x0000000b15007c24 */ /* 0x002fc6000f8e02ff */
[----:B------:R1:W-:Y:S01]  /*173f0*/  STL [R1+0x37c], R2 ;  /* 0x00037c0201007387 */ /* 0x0003e20000100800 */
[----:B------:R-:W-:Y:S02]  /*17400*/  IMAD R29, R7, UR11, RZ ;  /* 0x0000000b071d7c24 */ /* 0x000fe4000f8e02ff */
[----:B0-----:R-:W-:Y:S01]  /*17410*/  IMAD R4, R24, UR11, RZ ;  /* 0x0000000b18047c24 */ /* 0x001fe2000f8e02ff */
[----:B------:R0:W-:Y:S01]  /*17420*/  STL [R1+0x378], R0 ;  /* 0x0003780001007387 */ /* 0x0001e20000100800 */
[----:B-1----:R-:W-:-:S03]  /*17430*/  IMAD R2, R15, UR11, RZ ;  /* 0x0000000b0f027c24 */ /* 0x002fc6000f8e02ff */
[----:B------:R-:W-:Y:S04]  /*17440*/  STL [R1+0x370], R4 ;  /* 0x0003700401007387 */ /* 0x000fe80000100800 */
[----:B------:R-:W-:Y:S01]  /*17450*/  STL [R1+0x374], R29 ;  /* 0x0003741d01007387 */ /* 0x000fe20000100800 */
[----:B0-----:R-:W-:-:S03]  /*17460*/  IMAD R0, R9, UR11, RZ ;  /* 0x0000000b09007c24 */ /* 0x001fc6000f8e02ff */
[----:B------:R-:W-:Y:S04]  /*17470*/  STL [R1+0x36c], R2 ;  /* 0x00036c0201007387 */ /* 0x000fe80000100800 */
[----:B------:R-:W-:Y:S04]  /*17480*/  STL [R1+0x49c4], R29 ;  /* 0x0049c41d01007387 */ /* 0x000fe80000100800 */
[----:B------:R0:W-:Y:S02]  /*17490*/  STL [R1+0x368], R0 ;  /* 0x0003680001007387 */ /* 0x0001e40000100800 */
[----:B0-----:R-:W-:-:S05]  /*174a0*/  IMAD R0, R23, UR11, RZ ;  /* 0x0000000b17007c24 */ /* 0x001fca000f8e02ff */
[----:B------:R0:W-:Y:S01]  /*174b0*/  STL [R1+0x364], R0 ;  /* 0x0003640001007387 */ /* 0x0001e20000100800 */
[----:B--2---:R-:W-:-:S05]  /*174c0*/  IMAD R4, R5, UR11, RZ ;  /* 0x0000000b05047c24 */ /* 0x004fca000f8e02ff */
[----:B------:R1:W-:Y:S01]  /*174d0*/  STL [R1+0x360], R4 ;  /* 0x0003600401007387 */ /* 0x0003e20000100800 */
[----:B----4-:R-:W-:Y:S02]  /*174e0*/  IMAD R2, R12, UR11, RZ ;  /* 0x0000000b0c027c24 */ /* 0x010fe4000f8e02ff */
[----:B0-----:R-:W-:-:S03]  /*174f0*/  IMAD R0, R13, UR11, RZ ;  /* 0x0000000b0d007c24 */ /* 0x001fc6000f8e02ff */
[----:B------:R0:W-:Y:S01]  /*17500*/  STL [R1+0x35c], R2 ;  /* 0x00035c0201007387 */ /* 0x0001e20000100800 */
[----:B-1----:R-:W-:-:S03]  /*17510*/  IMAD R4, R18, UR11, RZ ;  /* 0x0000000b12047c24 */ /* 0x002fc6000f8e02ff */
[----:B------:R1:W-:Y:S04]  /*17520*/  STL [R1+0x358], R0 ;  /* 0x0003580001007387 */ /* 0x0003e80000100800 */
[----:B------:R2:W-:Y:S01]  /*17530*/  STL [R1+0x354], R4 ;  /* 0x0003540401007387 */ /* 0x0005e20000100800 */
[----:B0-----:R-:W-:Y:S02]  /*17540*/  IMAD R2, R11, UR11, RZ ;  /* 0x0000000b0b027c24 */ /* 0x001fe4000f8e02ff */
[----:B-1----:R-:W-:-:S03]  /*17550*/  IMAD R0, R8, UR11, RZ ;  /* 0x0000000b08007c24 */ /* 0x002fc6000f8e02ff */
[----:B------:R0:W-:Y:S01]  /*17560*/  STL [R1+0x350], R2 ;  /* 0x0003500201007387 */ /* 0x0001e20000100800 */
[----:B--2---:R-:W-:-:S03]  /*17570*/  IMAD R4, R10, UR11, RZ ;  /* 0x0000000b0a047c24 */ /* 0x004fc6000f8e02ff */
[----:B------:R1:W-:Y:S04]  /*17580*/  STL [R1+0x34c], R0 ;  /* 0x00034c0001007387 */ /* 0x0003e80000100800 */
[----:B------:R2:W-:Y:S01]  /*17590*/  STL [R1+0x348], R4 ;  /* 0x0003480401007387 */ /* 0x0005e20000100800 */
[----:B0-----:R-:W-:Y:S02]  /*175a0*/  IMAD R2, R17, UR11, RZ ;  /* 0x0000000b11027c24 */ /* 0x001fe4000f8e02ff */
[----:B-1----:R-:W-:-:S03]  /*175b0*/  IMAD R0, R6, UR11, RZ ;  /* 0x0000000b06007c24 */ /* 0x002fc6000f8e02ff */
[----:B------:R0:W-:Y:S01]  /*175c0*/  STL [R1+0x344], R2 ;  /* 0x0003440201007387 */ /* 0x0001e20000100800 */
[----:B--2---:R-:W-:-:S03]  /*175d0*/  IMAD R4, R26, UR11, RZ ;  /* 0x0000000b1a047c24 */ /* 0x004fc6000f8e02ff */
[----:B------:R1:W-:Y:S04]  /*175e0*/  STL [R1+0x340], R0 ;  /* 0x0003400001007387 */ /* 0x0003e80000100800 */
[----:B------:R-:W-:Y:S04]  /*175f0*/  STL [R1+0x33c], R4 ;  /* 0x00033c0401007387 */ /* 0x000fe80000100800 */
[----:B------:R-:W2:Y:S01]  /*17600*/  LDL.LU R29, [R1+0x328] ;  /* 0x00032800011d7983 */ /* 0x000ea20000300800 */
[----:B0-----:R-:W-:Y:S02]  /*17610*/  IMAD R2, R3, UR11, RZ ;  /* 0x0000000b03027c24 */ /* 0x001fe4000f8e02ff */
[----:B-1----:R-:W-:-:S03]  /*17620*/  IMAD R0, R28, UR11, RZ ;  /* 0x0000000b1c007c24 */ /* 0x002fc6000f8e02ff */
[----:B------:R-:W-:Y:S04]  /*17630*/  STL [R1+0x338], R2 ;  /* 0x0003380201007387 */ /* 0x000fe80000100800 */
[----:B--2---:R0:W-:Y:S04]  /*17640*/  STL [R1+0x49f0], R29 ;  /* 0x0049f01d01007387 */ /* 0x0041e80000100800 */
[----:B------:R-:W-:Y:S04]  /*17650*/  STL [R1+0x334], R0 ;  /* 0x0003340001007387 */ /* 0x000fe80000100800 */
[----:B0-----:R-:W2:Y:S04]  /*17660*/  LDL.LU R29, [R1+0x32c] ;  /* 0x00032c00011d7983 */ /* 0x001ea80000300800 */
[----:B--2---:R0:W-:Y:S04]  /*17670*/  STL [R1+0x49f4], R29 ;  /* 0x0049f41d01007387 */ /* 0x0041e80000100800 */
[----:B0-----:R-:W2:Y:S04]  /*17680*/  LDL.LU R29, [R1+0x330] ;  /* 0x00033000011d7983 */ /* 0x001ea80000300800 */
[----:B------:R-:W3:Y:S04]  /*17690*/  LDL.LU R2, [R1+0x324] ;  /* 0x0003240001027983 */ /* 0x000ee80000300800 */
[----:B------:R-:W4:Y:S04]  /*176a0*/  LDL.LU R0, [R1+0x320] ;  /* 0x0003200001007983 */ /* 0x000f280000300800 */
[----:B------:R-:W5:Y:S04]  /*176b0*/  LDL.LU R20, [R1+0x31c] ;  /* 0x00031c0001147983 */ /* 0x000f680000300800 */
[----:B------:R-:W3:Y:S04]  /*176c0*/  LDL.LU R16, [R1+0x318] ;  /* 0x0003180001107983 */ /* 0x000ee80000300800 */
        /* <DEDUP_REMOVED lines=23> */
[----:B------:R-:W3:Y:S01]  /*17840*/  LDL.LU R28, [R1+0x2b8] ;  /* 0x0002b800011c7983 */ /* 0x000ee20000300800 */
[----:B--2---:R-:W-:-:S05]  /*17850*/  IMAD R29, R29, UR11, RZ ;  /* 0x0000000b1d1d7c24 */ /* 0x004fca000f8e02ff */
[----:B------:R0:W-:Y:S04]  /*17860*/  STL [R1+0x330], R29 ;  /* 0x0003301d01007387 */ /* 0x0001e80000100800 */
[----:B0-----:R-:W2:Y:S02]  /*17870*/  LDL.LU R29, [R1+0x49f4] ;  /* 0x0049f400011d7983 */ /* 0x001ea40000300800 */
[----:B--2---:R-:W-:-:S05]  /*17880*/  IMAD R29, R29, UR11, RZ ;  /* 0x0000000b1d1d7c24 */ /* 0x004fca000f8e02ff */
[----:B------:R0:W-:Y:S04]  /*17890*/  STL [R1+0x32c], R29 ;  /* 0x00032c1d01007387 */ /* 0x0001e80000100800 */
[----:B0-----:R-:W2:Y:S01]  /*178a0*/  LDL.LU R29, [R1+0x49f0] ;  /* 0x0049f000011d7983 */ /* 0x001ea20000300800 */
[----:B---3--:R-:W-:Y:S02]  /*178b0*/  IMAD R2, R2, UR11, RZ ;  /* 0x0000000b02027c24 */ /* 0x008fe4000f8e02ff */
[----:B------:R-:W-:Y:S02]  /*178c0*/  IMAD R14, R14, UR11, RZ ;  /* 0x0000000b0e0e7c24 */ /* 0x000fe4000f8e02ff */
[----:B--2---:R-:W-:-:S05]  /*178d0*/  IMAD R29, R29, UR11, RZ ;  /* 0x0000000b1d1d7c24 */ /* 0x004fca000f8e02ff */
[----:B------:R4:W-:Y:S04]  /*178e0*/  STL [R1+0x328], R29 ;  /* 0x0003281d01007387 */ /* 0x0009e80000100800 */
[----:B------:R5:W-:Y:S01]  /*178f0*/  STL [R1+0x324], R2 ;  /* 0x0003240201007387 */ /* 0x000be20000100800 */
[----:B----4-:R-:W-:Y:S02]  /*17900*/  IMAD R29, R0, UR11, RZ ;  /* 0x0000000b001d7c24 */ /* 0x010fe4000f8e02ff */
[----:B------:R-:W-:Y:S02]  /*17910*/  IMAD R0, R16, UR11, RZ ;  /* 0x0000000b10007c24 */ /* 0x000fe4000f8e02ff */
[----:B-----5:R-:W-:Y:S01]  /*17920*/  IMAD R2, R20, UR11, RZ ;  /* 0x0000000b14027c24 */ /* 0x020fe2000f8e02ff */
[----:B------:R-:W-:Y:S04]  /*17930*/  STL [R1+0x320], R29 ;  /* 0x0003201d01007387 */ /* 0x000fe80000100800 */
[----:B------:R0:W-:Y:S04]  /*17940*/  STL [R1+0x31c], R2 ;  /* 0x00031c0201007387 */ /* 0x0001e80000100800 */
[----:B------:R1:W-:Y:S01]  /*17950*/  STL [R1+0x318], R0 ;  /* 0x0003180001007387 */ /* 0x0003e20000100800 */
[----:B0-----:R-:W-:-:S03]  /*17960*/  IMAD R2, R25, UR11, RZ ;  /* 0x0000000b19027c24 */ /* 0x001fc6000f8e02ff */
[----:B------:R0:W-:Y:S01]  /*17970*/  STL [R1+0x314], R14 ;  /* 0x0003140e01007387 */ /* 0x0001e20000100800 */
[----:B-1----:R-:W-:-:S03]  /*17980*/  IMAD R0, R27, UR11, RZ ;  /* 0x0000000b1b007c24 */ /* 0x002fc6000f8e02ff */
[----:B------:R1:W-:Y:S04]  /*17990*/  STL [R1+0x310], R2 ;  /* 0x0003100201007387 */ /* 0x0003e80000100800 */
[----:B------:R2:W-:Y:S01]  /*179a0*/  STL [R1+0x30c], R0 ;  /* 0x00030c0001007387 */ /* 0x0005e20000100800 */
[----:B0-----:R-:W-:Y:S02]  /*179b0*/  IMAD R14, R22, UR11, RZ ;  /* 0x0000000b160e7c24 */ /* 0x001fe4000f8e02ff */
[----:B-1----:R-:W-:Y:S02]  /*179c0*/  IMAD R2, R4, UR11, RZ ;  /* 0x0000000b04027c24 */ /* 0x002fe4000f8e02ff */
[----:B------:R-:W-:Y:S02]  /*179d0*/  IMAD R4, R21, UR11, RZ ;  /* 0x0000000b15047c24 */ /* 0x000fe4000f8e02ff */
[----:B--2---:R-:W-:Y:S01]  /*179e0*/  IMAD R0, R19, UR11, RZ ;  /* 0x0000000b13007c24 */ /* 0x004fe2000f8e02ff */
[----:B------:R-:W-:Y:S04]  /*179f0*/  STL [R1+0x308], R14 ;  /* 0x0003080e01007387 */ /* 0x000fe80000100800 */
[----:B------:R0:W-:Y:S04]  /*17a00*/  STL [R1+0x304], R2 ;  /* 0x0003040201007387 */ /* 0x0001e80000100800 */
[----:B------:R1:W-:Y:S04]  /*17a10*/  STL [R1+0x300], R0 ;  /* 0x0003000001007387 */ /* 0x0003e80000100800 */
[----:B------:R2:W-:Y:S01]  /*17a20*/  STL [R1+0x2fc], R4 ;  /* 0x0002fc0401007387 */ /* 0x0005e20000100800 */
[----:B0-----:R-:W-:-:S02]  /*17a30*/  IMAD R2, R7, UR11, RZ ;  /* 0x0000000b07027c24 */ /* 0x001fc4000f8e02ff */
        /* <DEDUP_REMOVED lines=461> */
[----:B----4-:R-:W-:Y:S02]  /*19710*/  IMAD R0, R0, UR11, RZ ;  /* 0x0000000b00007c24 */ /* 0x010fe4000f8e02ff */
[----:B-----5:R-:W-:Y:S02]  /*19720*/  IMAD R20, R20, UR11, RZ ;  /* 0x0000000b14147c24 */ /* 0x020fe4000f8e02ff */
[----:B------:R-:W-:-:S02]  /*19730*/  IMAD R16, R16, UR11, RZ ;  /* 0x0000000b10107c24 */ /* 0x000fc4000f8e02ff */
[----:B------:R-:W-:Y:S02]  /*19740*/  IMAD R14, R14, UR11, RZ ;  /* 0x0000000b0e0e7c24 */ /* 0x000fe4000f8e02ff */
[----:B------:R-:W-:Y:S02]  /*19750*/  IMAD R25, R25, UR11, RZ ;  /* 0x0000000b19197c24 */ /* 0x000fe4000f8e02ff */
[----:B------:R-:W-:Y:S02]  /*19760*/  IMAD R27, R27, UR11, RZ ;  /* 0x0000000b1b1b7c24 */ /* 0x000fe4000f8e02ff */
[----:B------:R-:W-:Y:S02]  /*19770*/  IMAD R22, R22, UR11, RZ ;  /* 0x0000000b16167c24 */ /* 0x000fe4000f8e02ff */
[----:B------:R-:W-:Y:S02]  /*19780*/  IMAD R4, R4, UR11, RZ ;  /* 0x0000000b04047c24 */ /* 0x000fe4000f8e02ff */
        /* <DEDUP_REMOVED lines=19> */
[----:B--2---:R-:W-:-:S05]  /*198c0*/  IMAD R29, R29, UR11, RZ ;  /* 0x0000000b1d1d7c24 */ /* 0x004fca000f8e02ff */
[----:B------:R0:W-:Y:S04]  /*198d0*/  STL [R1+0x528], R29 ;  /* 0x0005281d01007387 */ /* 0x0001e80000100800 */
[----:B0-----:R-:W2:Y:S04]  /*198e0*/  LDL.LU R29, [R1+0x49c4] ;  /* 0x0049c400011d7983 */ /* 0x001ea80000300800 */
[----:B------:R0:W-:Y:S04]  /*198f0*/  STL [R1+0x530], R2 ;  /* 0x0005300201007387 */ /* 0x0001e80000100800 */
[----:B0-----:R-:W3:Y:S04]  /*19900*/  LDL.LU R2, [R1+0x49c0] ;  /* 0x0049c00001027983 */ /* 0x001ee80000300800 */
[----:B------:R0:W-:Y:S04]  /*19910*/  STL [R1+0x534], R0 ;  /* 0x0005340001007387 */ /* 0x0001e80000100800 */
[----:B0-----:R-:W4:Y:S04]  /*19920*/  LDL.LU R0, [R1+0x49bc] ;  /* 0x0049bc0001007983 */ /* 0x001f280000300800 */
[----:B------:R0:W-:Y:S04]  /*19930*/  STL [R1+0x53c], R20 ;  /* 0x00053c1401007387 */ /* 0x0001e80000100800 */
[----:B0-----:R-:W5:Y:S04]  /*19940*/  LDL.LU R20, [R1+0x49b8] ;  /* 0x0049b80001147983 */ /* 0x001f680000300800 */
        /* <DEDUP_REMOVED lines=39> */
[----:B0-----:R-:W3:Y:S04]  /*19bc0*/  LDL.LU R10, [R1+0x4968] ;  /* 0x00496800010a7983 */ /* 0x001ee80000300800 */
        /* <DEDUP_REMOVED lines=9> */
[----:B0-----:R-:W3:Y:S01]  /*19c60*/  LDL.LU R28, [R1+0x4954] ;  /* 0x00495400011c7983 */ /* 0x001ee20000300800 */
[----:B--2---:R-:W-:-:S02]  /*19c70*/  IMAD R8, R8, UR11, RZ ;  /* 0x0000000b08087c24 */ /* 0x004fc4000f8e02ff */
[----:B---3--:R-:W-:-:S05]  /*19c80*/  IMAD R28, R28, UR11, RZ ;  /* 0x0000000b1c1c7c24 */ /* 0x008fca000f8e02ff */
[----:B------:R0:W-:Y:S02]  /*19c90*/  STL [R1+0x5e4], R28 ;  /* 0x0005e41c01007387 */ /* 0x0001e40000100800 */
[----:B0-----:R-:W-:Y:S02]  /*19ca0*/  IMAD R28, R3, UR11, RZ ;  /* 0x0000000b031c7c24 */ /* 0x001fe4000f8e02ff */
[----:B------:R-:W-:Y:S02]  /*19cb0*/  IMAD R3, R26, UR11, RZ ;  /* 0x0000000b1a037c24 */ /* 0x000fe4000f8e02ff */
[----:B------:R-:W-:Y:S01]  /*19cc0*/  IMAD R26, R6, UR11, RZ ;  /* 0x0000000b061a7c24 */ /* 0x000fe2000f8e02ff */
[----:B------:R-:W-:Y:S01]  /*19cd0*/  STL [R1+0x5ec], R28 ;  /* 0x0005ec1c01007387 */ /* 0x000fe20000100800 */
[----:B------:R-:W-:-:S03]  /*19ce0*/  IMAD R6, R17, UR11, RZ ;  /* 0x0000000b11067c24 */ /* 0x000fc6000f8e02ff */
[----:B------:R0:W-:Y:S04]  /*19cf0*/  STL [R1+0x5f0], R3 ;  /* 0x0005f00301007387 */ /* 0x0001e80000100800 */
[----:B------:R-:W-:Y:S04]  /*19d00*/  STL [R1+0x5f8], R26 ;  /* 0x0005f81a01007387 */ /* 0x000fe80000100800 */
[----:B------:R1:W-:Y:S01]  /*19d10*/  STL [R1+0x600], R6 ;  /* 0x0006000601007387 */ /* 0x0003e20000100800 */
[----:B0-----:R-:W-:-:S05]  /*19d20*/  IMAD R3, R10, UR11, RZ ;  /* 0x0000000b0a037c24 */ /* 0x001fca000f8e02ff */
[----:B------:R0:W-:Y:S01]  /*19d30*/  STL [R1+0x604], R3 ;  /* 0x0006040301007387 */ /* 0x0001e20000100800 */
[----:B-1----:R-:W-:-:S03]  /*19d40*/  IMAD R6, R11, UR11, RZ ;  /* 0x0000000b0b067c24 */ /* 0x002fc6000f8e02ff */
[----:B------:R-:W-:Y:S01]  /*19d50*/  STL [R1+0x60c], R8 ;  /* 0x00060c0801007387 */ /* 0x000fe20000100800 */
[----:B0-----:R-:W-:-:S03]  /*19d60*/  IMAD R3, R18, UR11, RZ ;  /* 0x0000000b12037c24 */ /* 0x001fc6000f8e02ff */
[----:B------:R-:W2:Y:S04]  /*19d70*/  LDL R18, [R1+0x19fc] ;  /* 0x0019fc0001127983 */ /* 0x000ea80000100800 */
[----:B------:R0:W-:Y:S04]  /*19d80*/  STL [R1+0x610], R6 ;  /* 0x0006100601007387 */ /* 0x0001e80000100800 */
[----:B------:R-:W3:Y:S01]  /*19d90*/  LDL R11, [R1+0x19f4] ;  /* 0x0019f400010b7983 */ /* 0x000ee20000100800 */
[----:B0-----:R-:W-:-:S03]  /*19da0*/  IMAD R6, R13, UR11, RZ ;  /* 0x0000000b0d067c24 */ /* 0x001fc6000f8e02ff */
[----:B------:R0:W-:Y:S04]  /*19db0*/  STL [R1+0x618], R3 ;  /* 0x0006180301007387 */ /* 0x0001e80000100800 */
[----:B------:R-:W2:Y:S04]  /*19dc0*/  LDL R8, [R1+0x19ec] ;  /* 0x0019ec0001087983 */ /* 0x000ea80000100800 */
[----:B------:R-:W2:Y:S01]  /*19dd0*/  LDL R10, [R1+0x19e4] ;  /* 0x0019e400010a7983 */ /* 0x000ea20000100800 */
[----:B0-----:R-:W-:-:S03]  /*19de0*/  IMAD R3, R12, UR11, RZ ;  /* 0x0000000b0c037c24 */ /* 0x001fc6000f8e02ff */
[----:B------:R-:W2:Y:S04]  /*19df0*/  LDL R13, [R1+0x19e8] ;  /* 0x0019e800010d7983 */ /* 0x000ea80000100800 */
[----:B------:R0:W-:Y:S04]  /*19e00*/  STL [R1+0x620], R6 ;  /* 0x0006200601007387 */ /* 0x0001e80000100800 */
[----:B------:R-:W2:Y:S01]  /*19e10*/  LDL R12, [R1+0x19f0] ;  /* 0x0019f000010c7983 */ /* 0x000ea20000100800 */
[----:B0-----:R-:W-:-:S03]  /*19e20*/  IMAD R6, R5, UR11, RZ ;  /* 0x0000000b05067c24 */ /* 0x001fc6000f8e02ff */
[----:B------:R0:W-:Y:S04]  /*19e30*/  STL [R1+0x624], R3 ;  /* 0x0006240301007387 */ /* 0x0001e80000100800 */
[----:B------:R-:W3:Y:S04]  /*19e40*/  LDL R5, [R1+0x19f8] ;  /* 0x0019f80001057983 */ /* 0x000ee80000100800 */
[----:B------:R1:W-:Y:S01]  /*19e50*/  STL [R1+0x62c], R6 ;  /* 0x00062c0601007387 */ /* 0x0003e20000100800 */
[----:B0-----:R-:W-:-:S03]  /*19e60*/  IMAD R3, R23, UR11, RZ ;  /* 0x0000000b17037c24 */ /* 0x001fc6000f8e02ff */
[----:B------:R-:W4:Y:S04]  /*19e70*/  LDL R23, [R1+0x1a00] ;  /* 0x001a000001177983 */ /* 0x000f280000100800 */
[----:B------:R0:W-:Y:S01]  /*19e80*/  STL [R1+0x630], R3 ;  /* 0x0006300301007387 */ /* 0x0001e20000100800 */
[----:B-1----:R-:W-:Y:S02]  /*19e90*/  IMAD R6, R9, UR11, RZ ;  /* 0x0000000b09067c24 */ /* 0x002fe4000f8e02ff */
[----:B------:R-:W-:Y:S02]  /*19ea0*/  IMAD R9, R24, UR11, RZ ;  /* 0x0000000b18097c24 */ /* 0x000fe4000f8e02ff */
[----:B0-----:R-:W-:Y:S01]  /*19eb0*/  IMAD R3, R15, UR11, RZ ;  /* 0x0000000b0f037c24 */ /* 0x001fe2000f8e02ff */
[----:B------:R0:W-:Y:S04]  /*19ec0*/  STL [R1+0x638], R6 ;  /* 0x0006380601007387 */ /* 0x0001e80000100800 */
[----:B------:R1:W-:Y:S01]  /*19ed0*/  STL [R1+0x63c], R3 ;  /* 0x00063c0301007387 */ /* 0x0003e20000100800 */
[----:B0-----:R-:W-:-:S03]  /*19ee0*/  IMAD R6, R7, UR11, RZ ;  /* 0x0000000b07067c24 */ /* 0x001fc6000f8e02ff */
[----:B------:R-:W-:Y:S01]  /*19ef0*/  STL [R1+0x644], R9 ;  /* 0x0006440901007387 */ /* 0x000fe20000100800 */
[----:B-1----:R-:W-:-:S03]  /*19f00*/  IMAD R3, R21, UR11, RZ ;  /* 0x0000000b15037c24 */ /* 0x002fc6000f8e02ff */
[----:B------:R0:W-:Y:S01]  /*19f10*/  STL [R1+0x64c], R6 ;  /* 0x00064c0601007387 */ /* 0x0001e20000100800 */
[----:B------:R-:W-:-:S03]  /*19f20*/  IMAD R7, R19, UR11, RZ ;  /* 0x0000000b13077c24 */ /* 0x000fc6000f8e02ff */
[----:B------:R1:W-:Y:S01]  /*19f30*/  STL [R1+0x650], R3 ;  /* 0x0006500301007387 */ /* 0x0003e20000100800 */
[----:B------:R-:W-:Y:S02]  /*19f40*/  IMAD R28, R25, UR11, RZ ;  /* 0x0000000b191c7c24 */ /* 0x000fe4000f8e02ff */
[----:B0-----:R-:W-:Y:S02]  /*19f50*/  IMAD R6, R4, UR11, RZ ;  /* 0x0000000b04067c24 */ /* 0x001fe4000f8e02ff */
[----:B------:R-:W-:Y:S02]  /*19f60*/  IMAD R4, R27, UR11, RZ ;  /* 0x0000000b1b047c24 */ /* 0x000fe4000f8e02ff */
[----:B-1----:R-:W-:Y:S01]  /*19f70*/  IMAD R3, R22, UR11, RZ ;  /* 0x0000000b16037c24 */ /* 0x002fe2000f8e02ff */
[----:B------:R-:W-:Y:S04]  /*19f80*/  STL [R1+0x658], R7 ;  /* 0x0006580701007387 */ /* 0x000fe80000100800 */
[----:B------:R0:W-:Y:S04]  /*19f90*/  STL [R1+0x65c], R6 ;  /* 0x00065c0601007387 */ /* 0x0001e80000100800 */
[----:B------:R1:W-:Y:S01]  /*19fa0*/  STL [R1+0x664], R3 ;  /* 0x0006640301007387 */ /* 0x0003e20000100800 */
[----:B------:R-:W-:-:S03]  /*19fb0*/  UIMAD UR25, UR54, 0x7f, URZ ;  /* 0x0000007f361978a4 */ /* 0x000fc6000f8e02ff */
[----:B------:R5:W-:Y:S01]  /*19fc0*/  STL [R1+0x668], R4 ;  /* 0x0006680401007387 */ /* 0x000be20000100800 */
[----:B0-----:R-:W-:-:S03]  /*19fd0*/  IMAD R6, R16, UR11, RZ ;  /* 0x0000000b10067c24 */ /* 0x001fc6000f8e02ff */
[----:B------:R-:W-:Y:S01]  /*19fe0*/  STL [R1+0x670], R28 ;  /* 0x0006701c01007387 */ /* 0x000fe20000100800 */
[----:B-1----:R-:W-:Y:S02]  /*19ff0*/  IMAD R3, R14, UR11, RZ ;  /* 0x0000000b0e037c24 */ /* 0x002fe4000f8e02ff */
[----:B-----5:R-:W-:Y:S01]  /*1a000*/  IMAD R4, R20, UR11, RZ ;  /* 0x0000000b14047c24 */ /* 0x020fe2000f8e02ff */
[----:B------:R-:W-:Y:S04]  /*1a010*/  STL [R1+0x680], R6 ;  /* 0x0006800601007387 */ /* 0x000fe80000100800 */
[----:B------:R-:W-:Y:S04]  /*1a020*/  STL [R1+0x4908], R28 ;  /* 0x0049081c01007387 */ /* 0x000fe80000100800 */
[----:B------:R2:W-:Y:S04]  /*1a030*/  STL [R1+0x508], R4 ;  /* 0x0005080401007387 */ /* 0x0005e80000100800 */
[----:B------:R-:W-:Y:S04]  /*1a040*/  STL [R1+0x678], R3 ;  /* 0x0006780301007387 */ /* 0x000fe80000100800 */
[----:B------:R4:W-:Y:S01]  /*1a050*/  STL [R1+0x490c], R3 ;  /* 0x00490c0301007387 */ /* 0x0009e20000100800 */
[----:B------:R-:W-:-:S02]  /*1a060*/  USHF.R.S32.HI UR11, URZ, 0x1f, UR25 ;  /* 0x0000001fff0b7899 */ /* 0x000fc40008011419 */
[----:B--2---:R-:W-:Y:S02]  /*1a070*/  IADD3 R4, P2, PT, R12, UR25, RZ ;  /* 0x000000190c047c10 */ /* 0x004fe4000ff5e0ff */
[----:B---3--:R-:W-:Y:S02]  /*1a080*/  IADD3 R6, P1, PT, R5, UR25, RZ ;  /* 0x0000001905067c10 */ /* 0x008fe4000ff3e0ff */
[----:B----4-:R-:W-:-:S05]  /*1a090*/  IADD3 R3, P0, PT, R23, UR25, RZ ;  /* 0x0000001917037c10 */ /* 0x010fca000ff1e0ff */
[----:B------:R0:W-:Y:S04]  /*1a0a0*/  STL [R1+0x3acc], R3 ;  /* 0x003acc0301007387 */ /* 0x0001e80000100800 */
[----:B------:R1:W-:Y:S01]  /*1a0b0*/  STL [R1+0x3ad4], R6 ;  /* 0x003ad40601007387 */ /* 0x0003e20000100800 */
[----:B0-----:R-:W-:-:S03]  /*1a0c0*/  IADD3 R3, P3, PT, R13, UR25, RZ ;  /* 0x000000190d037c10 */ /* 0x001fc6000ff7e0ff */
[----:B------:R0:W-:Y:S01]  /*1a0d0*/  STL [R1+0x3adc], R4 ;  /* 0x003adc0401007387 */ /* 0x0001e20000100800 */
[----:B------:R-:W-:Y:S01]  /*1a0e0*/  UIMAD UR25, UR54, 0x7e, URZ ;  /* 0x0000007e361978a4 */ /* 0x000fe2000f8e02ff */
[----:B-1----:R-:W-:Y:S02]  /*1a0f0*/  IADD3.X R6, PT, PT, R11, UR11, RZ, P1, !PT ;  /* 0x0000000b0b067c10 */ /* 0x002fe40008ffe4ff */
[----:B------:R1:W-:Y:S01]  /*1a100*/  STL [R1+0x3ae4], R3 ;  /* 0x003ae40301007387 */ /* 0x0003e20000100800 */
[----:B0-----:R-:W-:Y:S02]  /*1a110*/  IADD3.X R4, PT, PT, R18, UR11, RZ, P0, !PT ;  /* 0x0000000b12047c10 */ /* 0x001fe400087fe4ff */
[----:B-1----:R-:W-:-:S03]  /*1a120*/  IADD3.X R3, PT, PT, R8, UR11, RZ, P2, !PT ;  /* 0x0000000b08037c10 */ /* 0x002fc600097fe4ff */
[----:B------:R0:W-:Y:S04]  /*1a130*/  STL [R1+0x3ac8], R4 ;  /* 0x003ac80401007387 */ /* 0x0001e80000100800 */
[----:B------:R1:W-:Y:S04]  /*1a140*/  STL [R1+0x3ad0], R6 ;  /* 0x003ad00601007387 */ /* 0x0003e80000100800 */
[----:B------:R2:W-:Y:S01]  /*1a150*/  STL [R1+0x3ad8], R3 ;  /* 0x003ad80301007387 */ /* 0x0005e20000100800 */
[----:B0-----:R-:W-:Y:S01]  /*1a160*/  IADD3.X R4, PT, PT, R10, UR11, RZ, P3, !PT ;  /* 0x0000000b0a047c10 */ /* 0x001fe20009ffe4ff */
[----:B------:R-:W-:-:S02]  /*1a170*/  USHF.R.S32.HI UR11, URZ, 0x1f, UR25 ;  /* 0x0000001fff0b7899 */ /* 0x000fc40008011419 */
[----:B-1----:R-:W-:Y:S02]  /*1a180*/  IADD3 R6, P1, PT, R5, UR25, RZ ;  /* 0x0000001905067c10 */ /* 0x002fe4000ff3e0ff */
[----:B------:R0:W-:Y:S01]  /*1a190*/  STL [R1+0x3ae0], R4 ;  /* 0x003ae00401007387 */ /* 0x0001e20000100800 */
[----:B--2---:R-:W-:-:S05]  /*1a1a0*/  IADD3 R3, P0, PT, R23, UR25, RZ ;  /* 0x0000001917037c10 */ /* 0x004fca000ff1e0ff */
[----:B------:R1:W-:Y:S01]  /*1a1b0*/  STL [R1+0x3aec], R3 ;  /* 0x003aec0301007387 */ /* 0x0003e20000100800 */
[----:B0-----:R-:W-:-:S03]  /*1a1c0*/  IADD3 R4, P2, PT, R12, UR25, RZ ;  /* 0x000000190c047c10 */ /* 0x001fc6000ff5e0ff */
[----:B------:R0:W-:Y:S01]  /*1a1d0*/  STL [R1+0x3af4], R6 ;  /* 0x003af40601007387 */ /* 0x0001e20000100800 */
[----:B-1----:R-:W-:-:S03]  /*1a1e0*/  IADD3 R3, P3, PT, R13, UR25, RZ ;  /* 0x000000190d037c10 */ /* 0x002fc6000ff7e0ff */
[----:B------:R1:W-:Y:S01]  /*1a1f0*/  STL [R1+0x3afc], R4 ;  /* 0x003afc0401007387 */ /* 0x0003e20000100800 */
[----:B------:R-:W-:Y:S01]  /*1a200*/  UIMAD UR25, UR54, 0x7d, URZ ;  /* 0x0000007d361978a4 */ /* 0x000fe2000f8e02ff */
[----:B0-----:R-:W-:Y:S02]  /*1a210*/  IADD3.X R6, PT, PT, R11, UR11, RZ, P1, !PT ;  /* 0x0000000b0b067c10 */ /* 0x001fe40008ffe4ff */
[----:B------:R0:W-:Y:S01]  /*1a220*/  STL [R1+0x3b04], R3 ;  /* 0x003b040301007387 */ /* 0x0001e20000100800 */
[----:B-1----:R-:W-:Y:S02]  /*1a230*/  IADD3.X R4, PT, PT, R18, UR11, RZ, P0, !PT ;  /* 0x0000000b12047c10 */ /* 0x002fe400087fe4ff */
[----:B0-----:R-:W-:-:S03]  /*1a240*/  IADD3.X R3, PT, PT, R8, UR11, RZ, P2, !PT ;  /* 0x0000000b08037c10 */ /* 0x001fc600097fe4ff */
        /* <DEDUP_REMOVED lines=535> */
[----:B0-----:R-:W-:-:S03]  /*1c3c0*/  IADD3.X R6, PT, PT, R11, UR11, RZ, P1, !PT ;  /* 0x0000000b0b067c10 */ /* 0x001fc60008ffe4ff */
[----:B------:R0:W-:Y:S01]  /*1c3d0*/  STL [R1+0x3ec4], R3 ;  /* 0x003ec40301007387 */ /* 0x0001e20000100800 */
[----:B-1----:R-:W-:Y:S02]  /*1c3e0*/  IADD3.X R4, PT, PT, R18, UR11, RZ, P0, !PT ;  /* 0x0000000b12047c10 */ /* 0x002fe400087fe4ff */
[----:B0-----:R-:W-:-:S03]  /*1c3f0*/  IADD3.X R3, PT, PT, R8, UR11, RZ, P2, !PT ;  /* 0x0000000b08037c10 */ /* 0x001fc600097fe4ff */
[----:B------:R0:W-:Y:S04]  /*1c400*/  STL [R1+0x3ea8], R4 ;  /* 0x003ea80401007387 */ /* 0x0001e80000100800 */
[----:B------:R1:W-:Y:S04]  /*1c410*/  STL [R1+0x3eb0], R6 ;  /* 0x003eb00601007387 */ /* 0x0003e80000100800 */
[----:B------:R2:W-:Y:S01]  /*1c420*/  STL [R1+0x3eb8], R3 ;  /* 0x003eb80301007387 */ /* 0x0005e20000100800 */
[----:B0-----:R-:W-:Y:S01]  /*1c430*/  IADD3.X R4, PT, PT, R10, UR11, RZ, P3, !PT ;  /* 0x0000000b0a047c10 */ /* 0x001fe20009ffe4ff */
[----:B------:R-:W-:Y:S01]  /*1c440*/  USHF.R.S32.HI UR25, URZ, 0x1f, UR76 ;  /* 0x0000001fff197899 */ /* 0x000fe2000801144c */
[----:B------:R-:W-:Y:S01]  /*1c450*/  SHF.R.S32.HI R29, RZ, 0x1f, R29 ;  /* 0x0000001fff1d7819 */ /* 0x000fe2000001141d */
[----:B------:R-:W0:Y:S01]  /*1c460*/  LDCU UR11, c[0x0][0x3a8] ;  /* 0x00007500ff0b77ac */ /* 0x000e220008000800 */
[----:B-1----:R-:W-:Y:S01]  /*1c470*/  IADD3 R6, P1, PT, R5, UR76, RZ ;  /* 0x0000004c05067c10 */ /* 0x002fe2000ff3e0ff */
[----:B------:R1:W-:Y:S01]  /*1c480*/  STL [R1+0x3ec0], R4 ;  /* 0x003ec00401007387 */ /* 0x0003e20000100800 */
[----:B--2---:R-:W-:-:S05]  /*1c490*/  IADD3 R3, P0, PT, R23, UR76, RZ ;  /* 0x0000004c17037c10 */ /* 0x004fca000ff1e0ff */
[----:B------:R2:W-:Y:S01]  /*1c4a0*/  STL [R1+0x3ecc], R3 ;  /* 0x003ecc0301007387 */ /* 0x0005e20000100800 */
[----:B-1----:R-:W-:-:S03]  /*1c4b0*/  IADD3 R4, P2, PT, R12, UR76, RZ ;  /* 0x0000004c0c047c10 */ /* 0x002fc6000ff5e0ff */
[----:B------:R1:W-:Y:S01]  /*1c4c0*/  STL [R1+0x3ed4], R6 ;  /* 0x003ed40601007387 */ /* 0x0003e20000100800 */
[----:B--2---:R-:W-:-:S03]  /*1c4d0*/  IADD3 R3, P3, PT, R13, UR76, RZ ;  /* 0x0000004c0d037c10 */ /* 0x004fc6000ff7e0ff */
[----:B------:R2:W-:Y:S01]  /*1c4e0*/  STL [R1+0x3edc], R4 ;  /* 0x003edc0401007387 */ /* 0x0005e20000100800 */
[----:B------:R-:W-:Y:S01]  /*1c4f0*/  UIMAD UR76, UR54, 0x5e, URZ ;  /* 0x0000005e364c78a4 */ /* 0x000fe2000f8e02ff */
[----:B-1----:R-:W-:Y:S02]  /*1c500*/  IADD3.X R6, PT, PT, R11, UR25, RZ, P1, !PT ;  /* 0x000000190b067c10 */ /* 0x002fe40008ffe4ff */
[----:B------:R1:W-:Y:S01]  /*1c510*/  STL [R1+0x3ee4], R3 ;  /* 0x003ee40301007387 */ /* 0x0003e20000100800 */
[----:B--2---:R-:W-:Y:S02]  /*1c520*/  IADD3.X R4, PT, PT, R18, UR25, RZ, P0, !PT ;  /* 0x0000001912047c10 */ /* 0x004fe400087fe4ff */
[----:B-1----:R-:W-:-:S03]  /*1c530*/  IADD3.X R3, PT, PT, R8, UR25, RZ, P2, !PT ;  /* 0x0000001908037c10 */ /* 0x002fc600097fe4ff */
[----:B------:R1:W-:Y:S04]  /*1c540*/  STL [R1+0x3ec8], R4 ;  /* 0x003ec80401007387 */ /* 0x0003e80000100800 */
[----:B------:R2:W-:Y:S04]  /*1c550*/  STL [R1+0x3ed0], R6 ;  /* 0x003ed00601007387 */ /* 0x0005e80000100800 */
[----:B------:R3:W-:Y:S01]  /*1c560*/  STL [R1+0x3ed8], R3 ;  /* 0x003ed80301007387 */ /* 0x0007e20000100800 */
[----:B-1----:R-:W-:Y:S01]  /*1c570*/  IADD3.X R4, PT, PT, R10, UR25, RZ, P3, !PT ;  /* 0x000000190a047c10 */ /* 0x002fe20009ffe4ff */
[----:B------:R-:W-:Y:S01]  /*1c580*/  USHF.R.S32.HI UR54, URZ, 0x1f, UR76 ;  /* 0x0000001fff367899 */ /* 0x000fe2000801144c */
[----:B------:R-:W1:Y:S01]  /*1c590*/  LDCU UR25, c[0x0][0x3a8] ;  /* 0x00007500ff1977ac */ /* 0x000e620008000800 */
[----:B--2---:R-:W-:-:S02]  /*1c5a0*/  IADD3 R6, P1, PT, R5, UR76, RZ ;  /* 0x0000004c05067c10 */ /* 0x004fc4000ff3e0ff */
[----:B------:R2:W-:Y:S01]  /*1c5b0*/  STL [R1+0x3ee0], R4 ;  /* 0x003ee00401007387 */ /* 0x0005e20000100800 */
[----:B---3--:R-:W-:-:S05]  /*1c5c0*/  IADD3 R3, P0, PT, R23, UR76, RZ ;  /* 0x0000004c17037c10 */ /* 0x008fca000ff1e0ff */
[----:B------:R3:W-:Y:S01]  /*1c5d0*/  STL [R1+0x3eec], R3 ;  /* 0x003eec0301007387 */ /* 0x0007e20000100800 */
[----:B--2---:R-:W-:-:S03]  /*1c5e0*/  IADD3 R4, P2, PT, R12, UR76, RZ ;  /* 0x0000004c0c047c10 */ /* 0x004fc6000ff5e0ff */
[----:B------:R2:W-:Y:S01]  /*1c5f0*/  STL [R1+0x3ef4], R6 ;  /* 0x003ef40601007387 */ /* 0x0005e20000100800 */
[----:B---3--:R-:W-:-:S03]  /*1c600*/  IADD3 R3, P3, PT, R13, UR76, RZ ;  /* 0x0000004c0d037c10 */ /* 0x008fc6000ff7e0ff */
[----:B------:R3:W-:Y:S01]  /*1c610*/  STL [R1+0x3efc], R4 ;  /* 0x003efc0401007387 */ /* 0x0007e20000100800 */
[----:B------:R-:W-:Y:S01]  /*1c620*/  UIMAD UR76, UR55, 0x5d, URZ ;  /* 0x0000005d374c78a4 */ /* 0x000fe2000f8e02ff */
[----:B--2---:R-:W-:Y:S02]  /*1c630*/  IADD3.X R6, PT, PT, R11, UR54, RZ, P1, !PT ;  /* 0x000000360b067c10 */ /* 0x004fe40008ffe4ff */
[----:B------:R2:W-:Y:S01]  /*1c640*/  STL [R1+0x3f04], R3 ;  /* 0x003f040301007387 */ /* 0x0005e20000100800 */
[----:B---3--:R-:W-:Y:S02]  /*1c650*/  IADD3.X R4, PT, PT, R18, UR54, RZ, P0, !PT ;  /* 0x0000003612047c10 */ /* 0x008fe400087fe4ff */
[----:B--2---:R-:W-:-:S03]  /*1c660*/  IADD3.X R3, PT, PT, R8, UR54, RZ, P2, !PT ;  /* 0x0000003608037c10 */ /* 0x004fc600097fe4ff */
[----:B------:R2:W-:Y:S04]  /*1c670*/  STL [R1+0x3ee8], R4 ;  /* 0x003ee80401007387 */ /* 0x0005e80000100800 */
[----:B------:R3:W-:Y:S04]  /*1c680*/  STL [R1+0x3ef0], R6 ;  /* 0x003ef00601007387 */ /* 0x0007e80000100800 */
[----:B------:R4:W-:Y:S01]  /*1c690*/  STL [R1+0x3ef8], R3 ;  /* 0x003ef80301007387 */ /* 0x0009e20000100800 */
[----:B--2---:R-:W-:Y:S01]  /*1c6a0*/  IADD3.X R4, PT, PT, R10, UR54, RZ, P3, !PT ;  /* 0x000000360a047c10 */ /* 0x004fe20009ffe4ff */
[----:B------:R-:W-:Y:S01]  /*1c6b0*/  USHF.R.S32.HI UR55, URZ, 0x1f, UR76 ;  /* 0x0000001fff377899 */ /* 0x000fe2000801144c */
[----:B------:R-:W2:Y:S01]  /*1c6c0*/  LDCU UR54, c[0x0][0x3a8] ;  /* 0x00007500ff3677ac */ /* 0x000ea20008000800 */
[----:B---3--:R-:W-:-:S02]  /*1c6d0*/  IADD3 R6, P1, PT, R5, UR76, RZ ;  /* 0x0000004c05067c10 */ /* 0x008fc4000ff3e0ff */
[----:B------:R3:W-:Y:S01]  /*1c6e0*/  STL [R1+0x3f00], R4 ;  /* 0x003f000401007387 */ /* 0x0007e20000100800 */
[----:B----4-:R-:W-:-:S05]  /*1c6f0*/  IADD3 R3, P0, PT, R23, UR76, RZ ;  /* 0x0000004c17037c10 */ /* 0x010fca000ff1e0ff */
[----:B------:R4:W-:Y:S01]  /*1c700*/  STL [R1+0x3f0c], R3 ;  /* 0x003f0c0301007387 */ /* 0x0009e20000100800 */
[----:B---3--:R-:W-:-:S03]  /*1c710*/  IADD3 R4, P2, PT, R12, UR76, RZ ;  /* 0x0000004c0c047c10 */ /* 0x008fc6000ff5e0ff */
[----:B------:R3:W-:Y:S01]  /*1c720*/  STL [R1+0x3f14], R6 ;  /* 0x003f140601007387 */ /* 0x0007e20000100800 */
[----:B----4-:R-:W-:-:S03]  /*1c730*/  IADD3 R3, P3, PT, R13, UR76, RZ ;  /* 0x0000004c0d037c10 */ /* 0x010fc6000ff7e0ff */
[----:B------:R4:W-:Y:S01]  /*1c740*/  STL [R1+0x3f1c], R4 ;  /* 0x003f1c0401007387 */ /* 0x0009e20000100800 */
[----:B------:R-:W-:Y:S01]  /*1c750*/  UIMAD UR76, UR56, 0x5c, URZ ;  /* 0x0000005c384c78a4 */ /* 0x000fe2000f8e02ff */
[----:B---3--:R-:W-:Y:S02]  /*1c760*/  IADD3.X R6, PT, PT, R11, UR55, RZ, P1, !PT ;  /* 0x000000370b067c10 */ /* 0x008fe40008ffe4ff */
[----:B------:R3:W-:Y:S01]  /*1c770*/  STL [R1+0x3f24], R3 ;  /* 0x003f240301007387 */ /* 0x0007e20000100800 */
[----:B----4-:R-:W-:Y:S02]  /*1c780*/  IADD3.X R4, PT, PT, R18, UR55, RZ, P0, !PT ;  /* 0x0000003712047c10 */ /* 0x010fe400087fe4ff */
[----:B---3--:R-:W-:-:S03]  /*1c790*/  IADD3.X R3, PT, PT, R8, UR55, RZ, P2, !PT ;  /* 0x0000003708037c10 */ /* 0x008fc600097fe4ff */
[----:B------:R3:W-:Y:S04]  /*1c7a0*/  STL [R1+0x3f08], R4 ;  /* 0x003f080401007387 */ /* 0x0007e80000100800 */
[----:B------:R4:W-:Y:S04]  /*1c7b0*/  STL [R1+0x3f10], R6 ;  /* 0x003f100601007387 */ /* 0x0009e80000100800 */
[----:B------:R5:W-:Y:S01]  /*1c7c0*/  STL [R1+0x3f18], R3 ;  /* 0x003f180301007387 */ /* 0x000be20000100800 */
[----:B---3--:R-:W-:Y:S01]  /*1c7d0*/  IADD3.X R4, PT, PT, R10, UR55, RZ, P3, !PT ;  /* 0x000000370a047c10 */ /* 0x008fe20009ffe4ff */
[----:B------:R-:W-:Y:S01]  /*1c7e0*/  USHF.R.S32.HI UR56, URZ, 0x1f, UR76 ;  /* 0x0000001fff387899 */ /* 0x000fe2000801144c */
[----:B------:R-:W3:Y:S01]  /*1c7f0*/  LDCU UR55, c[0x0][0x3a8] ;  /* 0x00007500ff3777ac */ /* 0x000ee20008000800 */
[----:B----4-:R-:W-:-:S02]  /*1c800*/  IADD3 R6, P1, PT, R5, UR76, RZ ;  /* 0x0000004c05067c10 */ /* 0x010fc4000ff3e0ff */
[----:B------:R4:W-:Y:S01]  /*1c810*/  STL [R1+0x3f20], R4 ;  /* 0x003f200401007387 */ /* 0x0009e20000100800 */
[----:B-----5:R-:W-:-:S05]  /*1c820*/  IADD3 R3, P0, PT, R23, UR76, RZ ;  /* 0x0000004c17037c10 */ /* 0x020fca000ff1e0ff */
[----:B------:R5:W-:Y:S01]  /*1c830*/  STL [R1+0x3f2c], R3 ;  /* 0x003f2c0301007387 */ /* 0x000be20000100800 */
[----:B----4-:R-:W-:-:S03]  /*1c840*/  IADD3 R4, P2, PT, R12, UR76, RZ ;  /* 0x0000004c0c047c10 */ /* 0x010fc6000ff5e0ff */
[----:B------:R4:W-:Y:S01]  /*1c850*/  STL [R1+0x3f34], R6 ;  /* 0x003f340601007387 */ /* 0x0009e20000100800 */
[----:B-----5:R-:W-:-:S03]  /*1c860*/  IADD3 R3, P3, PT, R13, UR76, RZ ;  /* 0x0000004c0d037c10 */ /* 0x020fc6000ff7e0ff */
[----:B------:R5:W-:Y:S01]  /*1c870*/  STL [R1+0x3f3c], R4 ;  /* 0x003f3c0401007387 */ /* 0x000be20000100800 */
[----:B------:R-:W-:Y:S01]  /*1c880*/  UIMAD UR76, UR57, 0x5b, URZ ;  /* 0x0000005b394c78a4 */ /* 0x000fe2000f8e02ff */
[----:B----4-:R-:W-:Y:S02]  /*1c890*/  IADD3.X R6, PT, PT, R11, UR56, RZ, P1, !PT ;  /* 0x000000380b067c10 */ /* 0x010fe40008ffe4ff */
[----:B------:R4:W-:Y:S01]  /*1c8a0*/  STL [R1+0x3f44], R3 ;  /* 0x003f440301007387 */ /* 0x0009e20000100800 */
[----:B-----5:R-:W-:Y:S02]  /*1c8b0*/  IADD3.X R4, PT, PT, R18, UR56, RZ, P0, !PT ;  /* 0x0000003812047c10 */ /* 0x020fe400087fe4ff */
[----:B----4-:R-:W-:-:S03]  /*1c8c0*/  IADD3.X R3, PT, PT, R8, UR56, RZ, P2, !PT ;  /* 0x0000003808037c10 */ /* 0x010fc600097fe4ff */
[----:B------:R4:W-:Y:S04]  /*1c8d0*/  STL [R1+0x3f28], R4 ;  /* 0x003f280401007387 */ /* 0x0009e80000100800 */
[----:B------:R5:W-:Y:S04]  /*1c8e0*/  STL [R1+0x3f30], R6 ;  /* 0x003f300601007387 */ /* 0x000be80000100800 */
[----:B------:R0:W-:Y:S01]  /*1c8f0*/  STL [R1+0x3f38], R3 ;  /* 0x003f380301007387 */ /* 0x0001e20000100800 */
[----:B----4-:R-:W-:Y:S01]  /*1c900*/  IADD3.X R4, PT, PT, R10, UR56, RZ, P3, !PT ;  /* 0x000000380a047c10 */ /* 0x010fe20009ffe4ff */
[----:B------:R-:W-:Y:S01]  /*1c910*/  USHF.R.S32.HI UR57, URZ, 0x1f, UR76 ;  /* 0x0000001fff397899 */ /* 0x000fe2000801144c */
[----:B------:R-:W4:Y:S01]  /*1c920*/  LDCU UR56, c[0x0][0x3a8] ;  /* 0x00007500ff3877ac */ /* 0x000f220008000800 */
[----:B-----5:R-:W-:-:S02]  /*1c930*/  IADD3 R6, P1, PT, R5, UR76, RZ ;  /* 0x0000004c05067c10 */ /* 0x020fc4000ff3e0ff */
[----:B------:R5:W-:Y:S01]  /*1c940*/  STL [R1+0x3f40], R4 ;  /* 0x003f400401007387 */ /* 0x000be20000100800 */
[----:B0-----:R-:W-:-:S05]  /*1c950*/  IADD3 R3, P0, PT, R23, UR76, RZ ;  /* 0x0000004c17037c10 */ /* 0x001fca000ff1e0ff */
[----:B------:R0:W-:Y:S01]  /*1c960*/  STL [R1+0x3f4c], R3 ;  /* 0x003f4c0301007387 */ /* 0x0001e20000100800 */
[----:B-----5:R-:W-:-:S03]  /*1c970*/  IADD3 R4, P2, PT, R12, UR76, RZ ;  /* 0x0000004c0c047c10 */ /* 0x020fc6000ff5e0ff */
[----:B------:R5:W-:Y:S01]  /*1c980*/  STL [R1+0x3f54], R6 ;  /* 0x003f540601007387 */ /* 0x000be20000100800 */
[----:B0-----:R-:W-:-:S03]  /*1c990*/  IADD3 R3, P3, PT, R13, UR76, RZ ;  /* 0x0000004c0d037c10 */ /* 0x001fc6000ff7e0ff */
[----:B------:R0:W-:Y:S01]  /*1c9a0*/  STL [R1+0x3f5c], R4 ;  /* 0x003f5c0401007387 */ /* 0x0001e20000100800 */
[----:B------:R-:W-:Y:S01]  /*1c9b0*/  UIMAD UR76, UR58, 0x5a, URZ ;  /* 0x0000005a3a4c78a4 */ /* 0x000fe2000f8e02ff */
[----:B-----5:R-:W-:Y:S02]  /*1c9c0*/  IADD3.X R6, PT, PT, R11, UR57, RZ, P1, !PT ;  /* 0x000000390b067c10 */ /* 0x020fe40008ffe4ff */
[----:B------:R5:W-:Y:S01]  /*1c9d0*/  STL [R1+0x3f64], R3 ;  /* 0x003f640301007387 */ /* 0x000be20000100800 */
[----:B0-----:R-:W-:Y:S02]  /*1c9e0*/  IADD3.X R4, PT, PT, R18, UR57, RZ, P0, !PT ;  /* 0x0000003912047c10 */ /* 0x001fe400087fe4ff */
[----:B-----5:R-:W-:-:S03]  /*1c9f0*/  IADD3.X R3, PT, PT, R8, UR57, RZ, P2, !PT ;  /* 0x0000003908037c10 */ /* 0x020fc600097fe4ff */
[----:B------:R0:W-:Y:S04]  /*1ca00*/  STL [R1+0x3f48], R4 ;  /* 0x003f480401007387 */ /* 0x0001e80000100800 */
[----:B------:R5:W-:Y:S04]  /*1ca10*/  STL [R1+0x3f50], R6 ;  /* 0x003f500601007387 */ /* 0x000be80000100800 */
[----:B------:R1:W-:Y:S01]  /*1ca20*/  STL [R1+0x3f58], R3 ;  /* 0x003f580301007387 */ /* 0x0003e20000100800 */
[----:B0-----:R-:W-:Y:S01]  /*1ca30*/  IADD3.X R4, PT, PT, R10, UR57, RZ, P3, !PT ;  /* 0x000000390a047c10 */ /* 0x001fe20009ffe4ff */
[----:B------:R-:W-:Y:S01]  /*1ca40*/  USHF.R.S32.HI UR58, URZ, 0x1f, UR76 ;  /* 0x0000001fff3a7899 */ /* 0x000fe2000801144c */
[----:B------:R-:W0:Y:S01]  /*1ca50*/  LDCU UR57, c[0x0][0x3a8] ;  /* 0x00007500ff3977ac */ /* 0x000e220008000800 */
[----:B-----5:R-:W-:-:S02]  /*1ca60*/  IADD3 R6, P1, PT, R5, UR76, RZ ;  /* 0x0000004c05067c10 */ /* 0x020fc4000ff3e0ff */
[----:B------:R5:W-:Y:S01]  /*1ca70*/  STL [R1+0x3f60], R4 ;  /* 0x003f600401007387 */ /* 0x000be20000100800 */
[----:B-1----:R-:W-:-:S05]  /*1ca80*/  IADD3 R3, P0, PT, R23, UR76, RZ ;  /* 0x0000004c17037c10 */ /* 0x002fca000ff1e0ff */
[----:B------:R1:W-:Y:S01]  /*1ca90*/  STL [R1+0x3f6c], R3 ;  /* 0x003f6c0301007387 */ /* 0x0003e20000100800 */
[----:B-----5:R-:W-:-:S03]  /*1caa0*/  IADD3 R4, P2, PT, R12, UR76, RZ ;  /* 0x0000004c0c047c10 */ /* 0x020fc6000ff5e0ff */
[----:B------:R5:W-:Y:S01]  /*1cab0*/  STL [R1+0x3f74], R6 ;  /* 0x003f740601007387 */ /* 0x000be20000100800 */
[----:B-1----:R-:W-:-:S03]  /*1cac0*/  IADD3 R3, P3, PT, R13, UR76, RZ ;  /* 0x0000004c0d037c10 */ /* 0x002fc6000ff7e0ff */
[----:B------:R1:W-:Y:S01]  /*1cad0*/  STL [R1+0x3f7c], R4 ;  /* 0x003f7c0401007387 */ /* 0x0003e20000100800 */
[----:B------:R-:W-:Y:S01]  /*1cae0*/  UIMAD UR76, UR59, 0x59, URZ ;  /* 0x000000593b4c78a4 */ /* 0x000fe2000f8e02ff */
[----:B-----5:R-:W-:Y:S02]  /*1caf0*/  IADD3.X R6, PT, PT, R11, UR58, RZ, P1, !PT ;  /* 0x0000003a0b067c10 */ /* 0x020fe40008ffe4ff */
[----:B------:R5:W-:Y:S01]  /*1cb00*/  STL [R1+0x3f84], R3 ;  /* 0x003f840301007387 */ /* 0x000be20000100800 */
[----:B-1----:R-:W-:Y:S02]  /*1cb10*/  IADD3.X R4, PT, PT, R18, UR58, RZ, P0, !PT ;  /* 0x0000003a12047c10 */ /* 0x002fe400087fe4ff */
[----:B-----5:R-:W-:-:S03]  /*1cb20*/  IADD3.X R3, PT, PT, R8, UR58, RZ, P2, !PT ;  /* 0x0000003a08037c10 */ /* 0x020fc600097fe4ff */
[----:B------:R1:W-:Y:S04]  /*1cb30*/  STL [R1+0x3f68], R4 ;  /* 0x003f680401007387 */ /* 0x0003e80000100800 */
[----:B------:R5:W-:Y:S04]  /*1cb40*/  STL [R1+0x3f70], R6 ;  /* 0x003f700601007387 */ /* 0x000be80000100800 */
[----:B------:R0:W-:Y:S01]  /*1cb50*/  STL [R1+0x3f78], R3 ;  /* 0x003f780301007387 */ /* 0x0001e20000100800 */
[----:B-1----:R-:W-:Y:S01]  /*1cb60*/  IADD3.X R4, PT, PT, R10, UR58, RZ, P3, !PT ;  /* 0x0000003a0a047c10 */ /* 0x002fe20009ffe4ff */
[----:B------:R-:W-:Y:S01]  /*1cb70*/  USHF.R.S32.HI UR59, URZ, 0x1f, UR76 ;  /* 0x0000001fff3b7899 */ /* 0x000fe2000801144c */
[----:B------:R-:W1:Y:S01]  /*1cb80*/  LDCU UR58, c[0x0][0x3a8] ;  /* 0x00007500ff3a77ac */ /* 0x000e620008000800 */
        /* <DEDUP_REMOVED lines=331> */
[----:B------:R-:W0:Y:S01]  /*1e040*/  LDCU UR76, c[0x0][0x3a8] ;  /* 0x00007500ff4c77ac */ /* 0x000e220008000800 */
        /* <DEDUP_REMOVED lines=8> */
[----:B------:R-:W-:-:S02]  /*1e0d0*/  USHF.R.S32.HI UR4, URZ, 0x1f, UR5 ;  /* 0x0000001fff047899 */ /* 0x000fc40008011405 */
[----:B-----5:R-:W-:Y:S02]  /*1e0e0*/  IADD3 R6, P1, PT, R5, UR5, RZ ;  /* 0x0000000505067c10 */ /* 0x020fe4000ff3e0ff */
[----:B0-----:R-:W-:Y:S01]  /*1e0f0*/  IADD3 R3, P0, PT, R23, UR5, RZ ;  /* 0x0000000517037c10 */ /* 0x001fe2000ff1e0ff */
[----:B------:R0:W-:Y:S04]  /*1e100*/  STL [R1+0x41c0], R4 ;  /* 0x0041c00401007387 */ /* 0x0001e80000100800 */
[----:B------:R1:W-:Y:S01]  /*1e110*/  STL [R1+0x41cc], R3 ;  /* 0x0041cc0301007387 */ /* 0x0003e20000100800 */
[----:B0-----:R-:W-:-:S03]  /*1e120*/  IADD3 R4, P2, PT, R12, UR5, RZ ;  /* 0x000000050c047c10 */ /* 0x001fc6000ff5e0ff */
[----:B------:R0:W-:Y:S01]  /*1e130*/  STL [R1+0x41d4], R6 ;  /* 0x0041d40601007387 */ /* 0x0001e20000100800 */
[----:B-1----:R-:W-:-:S03]  /*1e140*/  IADD3 R3, P3, PT, R13, UR5, RZ ;  /* 0x000000050d037c10 */ /* 0x002fc6000ff7e0ff */
[----:B------:R1:W-:Y:S04]  /*1e150*/  STL [R1+0x41dc], R4 ;  /* 0x0041dc0401007387 */ /* 0x0003e80000100800 */
[----:B------:R5:W-:Y:S01]  /*1e160*/  STL [R1+0x41e4], R3 ;  /* 0x0041e40301007387 */ /* 0x000be20000100800 */
[----:B0-----:R-:W-:-:S03]  /*1e170*/  IADD3.X R6, PT, PT, R11, UR4, RZ, P1, !PT ;  /* 0x000000040b067c10 */ /* 0x001fc60008ffe4ff */
[----:B------:R-:W2:Y:S01]  /*1e180*/  LDL R17, [R1+0x28] ;  /* 0x0000280001117983 */ /* 0x000ea20000100800 */
[----:B-1----:R-:W-:Y:S02]  /*1e190*/  IADD3.X R4, PT, PT, R8, UR4, RZ, P2, !PT ;  /* 0x0000000408047c10 */ /* 0x002fe400097fe4ff */
[----:B-----5:R-:W-:-:S05]  /*1e1a0*/  IADD3.X R3, PT, PT, R18, UR4, RZ, P0, !PT ;  /* 0x0000000412037c10 */ /* 0x020fca00087fe4ff */
[----:B------:R0:W-:Y:S04]  /*1e1b0*/  STL [R1+0x41c8], R3 ;  /* 0x0041c80301007387 */ /* 0x0001e80000100800 */
[----:B------:R-:W-:Y:S04]  /*1e1c0*/  STL [R1+0x41d0], R6 ;  /* 0x0041d00601007387 */ /* 0x000fe80000100800 */
[----:B------:R1:W-:Y:S01]  /*1e1d0*/  STL [R1+0x41d8], R4 ;  /* 0x0041d80401007387 */ /* 0x0003e20000100800 */
[----:B0-----:R-:W-:-:S05]  /*1e1e0*/  IADD3.X R3, PT, PT, R10, UR4, RZ, P3, !PT ;  /* 0x000000040a037c10 */ /* 0x001fca0009ffe4ff */
[----:B------:R0:W-:Y:S01]  /*1e1f0*/  STL [R1+0x41e0], R3 ;  /* 0x0041e00301007387 */ /* 0x0001e20000100800 */
[----:B-1----:R-:W-:-:S03]  /*1e200*/  IADD3 R4, P0, PT, R23, UR6, RZ ;  /* 0x0000000617047c10 */ /* 0x002fc6000ff1e0ff */
[----:B------:R-:W5:Y:S04]  /*1e210*/  LDL R6, [R1+0x64] ;  /* 0x0000640001067983 */ /* 0x000f680000100800 */
[----:B------:R1:W-:Y:S04]  /*1e220*/  STL [R1+0x41ec], R4 ;  /* 0x0041ec0401007387 */ /* 0x0003e80000100800 */
[----:B------:R-:W3:Y:S01]  /*1e230*/  LDL R26, [R1+0x6c] ;  /* 0x00006c00011a7983 */ /* 0x000ee20000100800 */
[----:B0-----:R-:W-:Y:S01]  /*1e240*/  IADD3 R3, P1, PT, R5, UR6, RZ ;  /* 0x0000000605037c10 */ /* 0x001fe2000ff3e0ff */
[----:B------:R-:W-:-:S02]  /*1e250*/  USHF.R.S32.HI UR4, URZ, 0x1f, UR6 ;  /* 0x0000001fff047899 */ /* 0x000fc40008011406 */
[----:B-1----:R-:W-:Y:S02]  /*1e260*/  IADD3 R4, P2, PT, R12, UR6, RZ ;  /* 0x000000060c047c10 */ /* 0x002fe4000ff5e0ff */
[----:B------:R0:W-:Y:S02]  /*1e270*/  STL [R1+0x41f4], R3 ;  /* 0x0041f40301007387 */ /* 0x0001e40000100800 */
[----:B------:R-:W-:Y:S02]  /*1e280*/  IADD3.X R7, PT, PT, R11, UR4, RZ, P1, !PT ;  /* 0x000000040b077c10 */ /* 0x000fe40008ffe4ff */
[----:B------:R1:W-:Y:S01]  /*1e290*/  STL [R1+0x41fc], R4 ;  /* 0x0041fc0401007387 */ /* 0x0003e20000100800 */
[----:B0-----:R-:W-:Y:S02]  /*1e2a0*/  IADD3 R3, P3, PT, R13, UR6, RZ ;  /* 0x000000060d037c10 */ /* 0x001fe4000ff7e0ff */
[----:B-1----:R-:W-:-:S03]  /*1e2b0*/  IADD3.X R4, PT, PT, R18, UR4, RZ, P0, !PT ;  /* 0x0000000412047c10 */ /* 0x002fc600087fe4ff */
[----:B------:R0:W-:Y:S04]  /*1e2c0*/  STL [R1+0x4204], R3 ;  /* 0x0042040301007387 */ /* 0x0001e80000100800 */
[----:B------:R1:W-:Y:S01]  /*1e2d0*/  STL [R1+0x41e8], R4 ;  /* 0x0041e80401007387 */ /* 0x0003e20000100800 */
[----:B0-----:R-:W-:-:S03]  /*1e2e0*/  IADD3.X R3, PT, PT, R8, UR4, RZ, P2, !PT ;  /* 0x0000000408037c10 */ /* 0x001fc600097fe4ff */
[----:B------:R-:W-:Y:S01]  /*1e2f0*/  STL [R1+0x41f0], R7 ;  /* 0x0041f00701007387 */ /* 0x000fe20000100800 */
[----:B-1----:R-:W-:-:S03]  /*1e300*/  IADD3.X R4, PT, PT, R10, UR4, RZ, P3, !PT ;  /* 0x000000040a047c10 */ /* 0x002fc60009ffe4ff */
[----:B------:R0:W-:Y:S01]  /*1e310*/  STL [R1+0x41f8], R3 ;  /* 0x0041f80301007387 */ /* 0x0001e20000100800 */
[----:B------:R-:W-:Y:S01]  /*1e320*/  IADD3 R5, P1, PT, R5, UR7, RZ ;  /* 0x0000000705057c10 */ /* 0x000fe2000ff3e0ff */
[----:B------:R-:W-:Y:S02]  /*1e330*/  USHF.R.S32.HI UR4, URZ, 0x1f, UR7 ;  /* 0x0000001fff047899 */ /* 0x000fe40008011407 */
[----:B------:R1:W-:Y:S01]  /*1e340*/  STL [R1+0x4200], R4 ;  /* 0x0042000401007387 */ /* 0x0003e20000100800 */
[----:B0-----:R-:W-:Y:S02]  /*1e350*/  IADD3 R3, P0, PT, R23, UR7, RZ ;  /* 0x0000000717037c10 */ /* 0x001fe4000ff1e0ff */
[----:B-1----:R-:W-:-:S03]  /*1e360*/  IADD3 R4, P2, PT, R12, UR7, RZ ;  /* 0x000000070c047c10 */ /* 0x002fc6000ff5e0ff */
[----:B------:R0:W-:Y:S04]  /*1e370*/  STL [R1+0x420c], R3 ;  /* 0x00420c0301007387 */ /* 0x0001e80000100800 */
[----:B------:R-:W-:Y:S01]  /*1e380*/  STL [R1+0x4214], R5 ;  /* 0x0042140501007387 */ /* 0x000fe20000100800 */
[----:B0-----:R-:W-:-:S03]  /*1e390*/  IADD3 R3, P3, PT, R13, UR7, RZ ;  /* 0x000000070d037c10 */ /* 0x001fc6000ff7e0ff */
[----:B------:R0:W-:Y:S01]  /*1e3a0*/  STL [R1+0x421c], R4 ;  /* 0x00421c0401007387 */ /* 0x0001e20000100800 */
[----:B------:R-:W-:Y:S02]  /*1e3b0*/  USHF.R.S32.HI UR5, URZ, 0x1f, UR9 ;  /* 0x0000001fff057899 */ /* 0x000fe40008011409 */
[----:B------:R-:W-:Y:S01]  /*1e3c0*/  USHF.R.S32.HI UR6, URZ, 0x1f, UR10 ;  /* 0x0000001fff067899 */ /* 0x000fe2000801140a */
[----:B------:R1:W-:Y:S01]  /*1e3d0*/  STL [R1+0x4224], R3 ;  /* 0x0042240301007387 */ /* 0x0003e20000100800 */
[----:B------:R-:W2:Y:S01]  /*1e3e0*/  LDCU UR7, c[0x0][0x3a8] ;  /* 0x00007500ff0777ac */ /* 0x000ea20008000800 */
[----:B0-----:R-:W-:Y:S02]  /*1e3f0*/  IADD3.X R4, PT, PT, R18, UR4, RZ, P0, !PT ;  /* 0x0000000412047c10 */ /* 0x001fe400087fe4ff */
[----:B-1----:R-:W-:Y:S02]  /*1e400*/  IADD3.X R3, PT, PT, R11, UR4, RZ, P1, !PT ;  /* 0x000000040b037c10 */ /* 0x002fe40008ffe4ff */
[----:B------:R-:W4:Y:S04]  /*1e410*/  LDL R11, [R1+0x8c] ;  /* 0x00008c00010b7983 */ /* 0x000f280000100800 */
[----:B------:R0:W-:Y:S04]  /*1e420*/  STL [R1+0x4208], R4 ;  /* 0x0042080401007387 */ /* 0x0001e80000100800 */
[----:B------:R1:W-:Y:S01]  /*1e430*/  STL [R1+0x4210], R3 ;  /* 0x0042100301007387 */ /* 0x0003e20000100800 */
[----:B0-----:R-:W-:-:S02]  /*1e440*/  IADD3.X R4, PT, PT, R8, UR4, RZ, P2, !PT ;  /* 0x0000000408047c10 */ /* 0x001fc400097fe4ff */
[----:B-1----:R-:W-:Y:S02]  /*1e450*/  IADD3.X R3, PT, PT, R10, UR4, RZ, P3, !PT ;  /* 0x000000040a037c10 */ /* 0x002fe40009ffe4ff */
[----:B------:R-:W4:Y:S04]  /*1e460*/  LDL R10, [R1+0xa0] ;  /* 0x0000a000010a7983 */ /* 0x000f280000100800 */
[----:B------:R-:W-:Y:S04]  /*1e470*/  STL [R1+0x4218], R4 ;  /* 0x0042180401007387 */ /* 0x000fe80000100800 */
[----:B------:R0:W-:Y:S04]  /*1e480*/  STL [R1+0x4220], R3 ;  /* 0x0042200301007387 */ /* 0x0001e80000100800 */
[----:B------:R1:W-:Y:S01]  /*1e490*/  STL [R1+0x4910], R0 ;  /* 0x0049100001007387 */ /* 0x0003e20000100800 */
[----:B0-----:R-:W-:-:S02]  /*1e4a0*/  SHF.R.S32.HI R3, RZ, 0x1f, R0 ;  /* 0x0000001fff037819 */ /* 0x001fc40000011400 */
[----:B-1----:R-:W-:Y:S02]  /*1e4b0*/  SHF.R.S32.HI R0, RZ, 0x1f, R2 ;  /* 0x0000001fff007819 */ /* 0x002fe40000011402 */
[----:B--2---:R-:W-:-:S05]  /*1e4c0*/  SHF.R.S32.HI R4, RZ, 0x1f, R17 ;  /* 0x0000001fff047819 */ /* 0x004fca0000011411 */
[----:B------:R5:W-:Y:S04]  /*1e4d0*/  STL [R1+0x8], R4 ;  /* 0x0000080401007387 */ /* 0x000be80000100800 */
[----:B------:R-:W-:Y:S04]  /*1e4e0*/  STL [R1+0x4], R3 ;  /* 0x0000040301007387 */ /* 0x000fe80000100800 */
[----:B------:R-:W2:Y:S04]  /*1e4f0*/  LDL R13, [R1+0xec] ;  /* 0x0000ec00010d7983 */ /* 0x000ea80000100800 */
[----:B------:R-:W-:Y:S04]  /*1e500*/  STL [R1+0x48fc], R2 ;  /* 0x0048fc0201007387 */ /* 0x000fe80000100800 */
[----:B------:R-:W-:Y:S01]  /*1e510*/  STL [R1], R0 ;  /* 0x0000000001007387 */ /* 0x000fe20000100800 */
[----:B-----5:R-:W-:-:S05]  /*1e520*/  SHF.R.S32.HI R4, RZ, 0x1f, R6 ;  /* 0x0000001fff047819 */ /* 0x020fca0000011406 */
[----:B------:R-:W-:Y:S01]  /*1e530*/  STL [R1+0x48e0], R4 ;  /* 0x0048e00401007387 */ /* 0x000fe20000100800 */
[----:B---3--:R-:W-:-:S03]  /*1e540*/  SHF.R.S32.HI R5, RZ, 0x1f, R26 ;  /* 0x0000001fff057819 */ /* 0x008fc6000001141a */
[----:B------:R-:W3:Y:S04]  /*1e550*/  LDL R15, [R1+0x120] ;  /* 0x00012000010f7983 */ /* 0x000ee80000100800 */
[----:B------:R-:W5:Y:S04]  /*1e560*/  LDL R23, [R1+0x124] ;  /* 0x0001240001177983 */ /* 0x000f680000100800 */
[----:B------:R-:W2:Y:S04]  /*1e570*/  LDL R17, [R1+0x148] ;  /* 0x0001480001117983 */ /* 0x000ea80000100800 */
[----:B------:R-:W2:Y:S04]  /*1e580*/  LDL R26, [R1+0x3a0] ;  /* 0x0003a000011a7983 */ /* 0x000ea80000100800 */
[----:B------:R0:W-:Y:S04]  /*1e590*/  STL [R1+0x48dc], R5 ;  /* 0x0048dc0501007387 */ /* 0x0001e80000100800 */
[----:B0-----:R-:W2:Y:S02]  /*1e5a0*/  LDL.LU R5, [R1+0x80] ;  /* 0x0000800001057983 */ /* 0x001ea40000300800 */
[----:B--2---:R-:W-:-:S02]  /*1e5b0*/  SHF.R.S32.HI R6, RZ, 0x1f, R5 ;  /* 0x0000001fff067819 */ /* 0x004fc40000011405 */
[----:B------:R-:W-:Y:S04]  /*1e5c0*/  STL [R1+0x48e8], R5 ;  /* 0x0048e80501007387 */ /* 0x000fe80000100800 */
[----:B------:R0:W-:Y:S04]  /*1e5d0*/  STL [R1+0x48d8], R6 ;  /* 0x0048d80601007387 */ /* 0x0001e80000100800 */
[----:B0-----:R-:W2:Y:S02]  /*1e5e0*/  LDL.LU R6, [R1+0x84] ;  /* 0x0000840001067983 */ /* 0x001ea40000300800 */
[----:B--2---:R-:W-:-:S02]  /*1e5f0*/  SHF.R.S32.HI R7, RZ, 0x1f, R6 ;  /* 0x0000001fff077819 */ /* 0x004fc40000011406 */
[----:B------:R-:W-:Y:S04]  /*1e600*/  STL [R1+0x48e4], R6 ;  /* 0x0048e40601007387 */ /* 0x000fe80000100800 */
[----:B------:R0:W-:Y:S04]  /*1e610*/  STL [R1+0x48d4], R7 ;  /* 0x0048d40701007387 */ /* 0x0001e80000100800 */
[----:B0-----:R-:W2:Y:S01]  /*1e620*/  LDL.LU R7, [R1+0x88] ;  /* 0x0000880001077983 */ /* 0x001ea20000300800 */
[----:B----4-:R-:W-:Y:S02]  /*1e630*/  SHF.R.S32.HI R9, RZ, 0x1f, R11 ;  /* 0x0000001fff097819 */ /* 0x010fe4000001140b */
[----:B------:R-:W-:-:S02]  /*1e640*/  SHF.R.S32.HI R10, RZ, 0x1f, R10 ;  /* 0x0000001fff0a7819 */ /* 0x000fc4000001140a */
[----:B--2---:R-:W-:-:S05]  /*1e650*/  SHF.R.S32.HI R8, RZ, 0x1f, R7 ;  /* 0x0000001fff087819 */ /* 0x004fca0000011407 */
[----:B------:R-:W-:Y:S04]  /*1e660*/  STL [R1+0x48f0], R8 ;  /* 0x0048f00801007387 */ /* 0x000fe80000100800 */
[----:B------:R-:W-:Y:S04]  /*1e670*/  STL [R1+0x48ec], R7 ;  /* 0x0048ec0701007387 */ /* 0x000fe80000100800 */
[----:B------:R-:W2:Y:S04]  /*1e680*/  LDL R18, [R1+0x39c] ;  /* 0x00039c0001127983 */ /* 0x000ea80000100800 */
[----:B------:R-:W-:Y:S04]  /*1e690*/  STL [R1+0x4914], R9 ;  /* 0x0049140901007387 */ /* 0x000fe80000100800 */
[----:B------:R0:W-:Y:S04]  /*1e6a0*/  STL [R1+0x48d0], R10 ;  /* 0x0048d00a01007387 */ /* 0x0001e80000100800 */
[----:B0-----:R-:W4:Y:S01]  /*1e6b0*/  LDL.LU R10, [R1+0xe4] ;  /* 0x0000e400010a7983 */ /* 0x001f220000300800 */
[----:B------:R-:W-:-:S02]  /*1e6c0*/  SHF.R.S32.HI R12, RZ, 0x1f, R13 ;  /* 0x0000001fff0c7819 */ /* 0x000fc4000001140d */
[----:B----4-:R-:W-:-:S05]  /*1e6d0*/  SHF.R.S32.HI R11, RZ, 0x1f, R10 ;  /* 0x0000001fff0b7819 */ /* 0x010fca000001140a */
[----:B------:R-:W-:Y:S04]  /*1e6e0*/  STL [R1+0x491c], R11 ;  /* 0x00491c0b01007387 */ /* 0x000fe80000100800 */
[----:B------:R-:W-:Y:S04]  /*1e6f0*/  STL [R1+0x4918], R10 ;  /* 0x0049180a01007387 */ /* 0x000fe80000100800 */
[----:B------:R-:W4:Y:S04]  /*1e700*/  LDL R19, [R1+0x398] ;  /* 0x0003980001137983 */ /* 0x000f280000100800 */
[----:B------:R-:W4:Y:S04]  /*1e710*/  LDL R20, [R1+0x394] ;  /* 0x0003940001147983 */ /* 0x000f280000100800 */
[----:B------:R-:W4:Y:S04]  /*1e720*/  LDL R21, [R1+0x390] ;  /* 0x0003900001157983 */ /* 0x000f280000100800 */
[----:B------:R0:W-:Y:S04]  /*1e730*/  STL [R1+0x48cc], R12 ;  /* 0x0048cc0c01007387 */ /* 0x0001e80000100800 */
[----:B0-----:R-:W4:Y:S01]  /*1e740*/  LDL.LU R12, [R1+0xf4] ;  /* 0x0000f400010c7983 */ /* 0x001f220000300800 */
[----:B---3--:R-:W-:-:S02]  /*1e750*/  SHF.R.S32.HI R14, RZ, 0x1f, R15 ;  /* 0x0000001fff0e7819 */ /* 0x008fc4000001140f */
[----:B-----5:R-:W-:Y:S02]  /*1e760*/  SHF.R.S32.HI R15, RZ, 0x1f, R23 ;  /* 0x0000001fff0f7819 */ /* 0x020fe40000011417 */
[----:B------:R-:W-:Y:S02]  /*1e770*/  SHF.R.S32.HI R16, RZ, 0x1f, R17 ;  /* 0x0000001fff107819 */ /* 0x000fe40000011411 */
[----:B------:R-:W-:Y:S02]  /*1e780*/  SHF.R.S32.HI R17, RZ, 0x1f, R26 ;  /* 0x0000001fff117819 */ /* 0x000fe4000001141a */
[----:B--2---:R-:W-:Y:S02]  /*1e790*/  SHF.R.S32.HI R18, RZ, 0x1f, R18 ;  /* 0x0000001fff127819 */ /* 0x004fe40000011412 */
[----:B----4-:R-:W-:-:S05]  /*1e7a0*/  SHF.R.S32.HI R13, RZ, 0x1f, R12 ;  /* 0x0000001fff0d7819 */ /* 0x010fca000001140c */
[----:B------:R-:W-:Y:S04]  /*1e7b0*/  STL [R1+0x4924], R13 ;  /* 0x0049240d01007387 */ /* 0x000fe80000100800 */
[----:B------:R0:W-:Y:S04]  /*1e7c0*/  STL [R1+0x4920], R12 ;  /* 0x0049200c01007387 */ /* 0x0001e80000100800 */
[----:B------:R-:W2:Y:S04]  /*1e7d0*/  LDL R22, [R1+0x38c] ;  /* 0x00038c0001167983 */ /* 0x000ea80000100800 */
[----:B------:R1:W-:Y:S04]  /*1e7e0*/  STL [R1+0x4928], R14 ;  /* 0x0049280e01007387 */ /* 0x0003e80000100800 */
[----:B------:R-:W-:Y:S04]  /*1e7f0*/  STL [R1+0x492c], R15 ;  /* 0x00492c0f01007387 */ /* 0x000fe80000100800 */
[----:B------:R-:W3:Y:S04]  /*1e800*/  LDL R23, [R1+0x388] ;  /* 0x0003880001177983 */ /* 0x000ee80000100800 */
[----:B------:R-:W-:Y:S04]  /*1e810*/  STL [R1+0x4930], R16 ;  /* 0x0049301001007387 */ /* 0x000fe80000100800 */
[----:B------:R-:W4:Y:S04]  /*1e820*/  LDL R24, [R1+0x384] ;  /* 0x0003840001187983 */ /* 0x000f280000100800 */
[----:B------:R-:W5:Y:S04]  /*1e830*/  LDL R25, [R1+0x380] ;  /* 0x0003800001197983 */ /* 0x000f680000100800 */
[----:B------:R-:W5:Y:S04]  /*1e840*/  LDL R26, [R1+0x37c] ;  /* 0x00037c00011a7983 */ /* 0x000f680000100800 */
[----:B------:R-:W5:Y:S04]  /*1e850*/  LDL R27, [R1+0x378] ;  /* 0x00037800011b7983 */ /* 0x000f680000100800 */
[----:B------:R-:W-:Y:S04]  /*1e860*/  STL [R1+0x4934], R17 ;  /* 0x0049341101007387 */ /* 0x000fe80000100800 */
[----:B0-----:R-:W1:Y:S04]  /*1e870*/  LDL R12, [R1+0x370] ;  /* 0x00037000010c7983 */ /* 0x001e680000100800 */
[----:B------:R-:W5:Y:S04]  /*1e880*/  LDL R13, [R1+0x36c] ;  /* 0x00036c00010d7983 */ /* 0x000f680000100800 */
[----:B------:R-:W5:Y:S04]  /*1e890*/  LDL R10, [R1+0x368] ;  /* 0x00036800010a7983 */ /* 0x000f680000100800 */
[----:B------:R-:W5:Y:S04]  /*1e8a0*/  LDL R11, [R1+0x364] ;  /* 0x00036400010b7983 */ /* 0x000f680000100800 */
[----:B------:R-:W5:Y:S04]  /*1e8b0*/  LDL R9, [R1+0x360] ;  /* 0x0003600001097983 */ /* 0x000f680000100800 */
[----:B------:R-:W5:Y:S04]  /*1e8c0*/  LDL R7, [R1+0x35c] ;  /* 0x00035c0001077983 */ /* 0x000f680000100800 */
[----:B------:R-:W5:Y:S04]  /*1e8d0*/  LDL R8, [R1+0x358] ;  /* 0x0003580001087983 */ /* 0x000f680000100800 */
[----:B------:R-:W5:Y:S04]  /*1e8e0*/  LDL R4, [R1+0x354] ;  /* 0x0003540001047983 */ /* 0x000f680000100800 */
[----:B------:R-:W-:Y:S04]  /*1e8f0*/  STL [R1+0x4938], R18 ;  /* 0x0049381201007387 */ /* 0x000fe80000100800 */
[----:B------:R-:W5:Y:S01]  /*1e900*/  LDL R0, [R1+0x350] ;  /* 0x0003500001007983 */ /* 0x000f620000100800 */
[----:B------:R-:W-:-:S02]  /*1e910*/  SHF.R.S32.HI R19, RZ, 0x1f, R19 ;  /* 0x0000001fff137819 */ /* 0x000fc40000011413 */
[----:B------:R-:W-:-:S03]  /*1e920*/  SHF.R.S32.HI R20, RZ, 0x1f, R20 ;  /* 0x0000001fff147819 */ /* 0x000fc60000011414 */
[----:B------:R-:W-:Y:S01]  /*1e930*/  STL [R1+0x493c], R19 ;  /* 0x00493c1301007387 */ /* 0x000fe20000100800 */
[----:B------:R-:W-:-:S03]  /*1e940*/  SHF.R.S32.HI R21, RZ, 0x1f, R21 ;  /* 0x0000001fff157819 */ /* 0x000fc60000011415 */
[----:B------:R-:W-:Y:S04]  /*1e950*/  STL [R1+0x4940], R20 ;  /* 0x0049401401007387 */ /* 0x000fe80000100800 */
[----:B------:R-:W5:Y:S04]  /*1e960*/  LDL R6, [R1+0x34c] ;  /* 0x00034c0001067983 */ /* 0x000f680000100800 */
[----:B------:R-:W5:Y:S04]  /*1e970*/  LDL R3, [R1+0x348] ;  /* 0x0003480001037983 */ /* 0x000f680000100800 */
[----:B------:R-:W-:Y:S04]  /*1e980*/  STL [R1+0x4944], R21 ;  /* 0x0049441501007387 */ /* 0x000fe80000100800 */
[----:B------:R-:W5:Y:S04]  /*1e990*/  LDL R5, [R1+0x344] ;  /* 0x0003440001057983 */ /* 0x000f680000100800 */
[----:B------:R-:W5:Y:S01]  /*1e9a0*/  LDL R28, [R1+0x340] ;  /* 0x00034000011c7983 */ /* 0x000f620000100800 */
[----:B--2---:R-:W-:-:S05]  /*1e9b0*/  SHF.R.S32.HI R22, RZ, 0x1f, R22 ;  /* 0x0000001fff167819 */ /* 0x004fca0000011416 */
[----:B------:R-:W-:Y:S04]  /*1e9c0*/  STL [R1+0x4948], R22 ;  /* 0x0049481601007387 */ /* 0x000fe80000100800 */
[----:B------:R-:W2:Y:S01]  /*1e9d0*/  LDL R2, [R1+0x33c] ;  /* 0x00033c0001027983 */ /* 0x000ea20000100800 */
[----:B---3--:R-:W-:Y:S02]  /*1e9e0*/  SHF.R.S32.HI R23, RZ, 0x1f, R23 ;  /* 0x0000001fff177819 */ /* 0x008fe40000011417 */
[----:B----4-:R-:W-:-:S03]  /*1e9f0*/  SHF.R.S32.HI R24, RZ, 0x1f, R24 ;  /* 0x0000001fff187819 */ /* 0x010fc60000011418 */
[----:B------:R-:W-:Y:S04]  /*1ea00*/  STL [R1+0x494c], R23 ;  /* 0x00494c1701007387 */ /* 0x000fe80000100800 */
[----:B------:R0:W-:Y:S01]  /*1ea10*/  STL [R1+0x4950], R24 ;  /* 0x0049501801007387 */ /* 0x0001e20000100800 */
[----:B-1----:R-:W-:Y:S02]  /*1ea20*/  SHF.R.S32.HI R14, RZ, 0x1f, R12 ;  /* 0x0000001fff0e7819 */ /* 0x002fe4000001140c */
[----:B-----5:R-:W-:-:S03]  /*1ea30*/  SHF.R.S32.HI R13, RZ, 0x1f, R13 ;  /* 0x0000001fff0d7819 */ /* 0x020fc6000001140d */
[----:B------:R-:W-:Y:S01]  /*1ea40*/  STL [R1+0xc], R14 ;  /* 0x00000c0e01007387 */ /* 0x000fe20000100800 */
[----:B------:R-:W-:-:S03]  /*1ea50*/  SHF.R.S32.HI R12, RZ, 0x1f, R10 ;  /* 0x0000001fff0c7819 */ /* 0x000fc6000001140a */
        /* <DEDUP_REMOVED lines=8> */
[----:B------:R-:W-:Y:S04]  /*1eae0*/  STL [R1+0x20], R9 ;  /* 0x0000200901007387 */ /* 0x000fe80000100800 */
[----:B0-----:R-:W3:Y:S01]  /*1eaf0*/  LDL R24, [R1+0x338] ;  /* 0x0003380001187983 */ /* 0x001ee20000100800 */
[----:B------:R-:W-:-:S03]  /*1eb00*/  SHF.R.S32.HI R7, RZ, 0x1f, R4 ;  /* 0x0000001fff077819 */ /* 0x000fc60000011404 */
[----:B------:R0:W-:Y:S04]  /*1eb10*/  STL [R1+0x24], R8 ;  /* 0x0000240801007387 */ /* 0x0001e80000100800 */
[----:B------:R-:W4:Y:S01]  /*1eb20*/  LDL R4, [R1+0x334] ;  /* 0x0003340001047983 */ /* 0x000f220000100800 */
[----:B------:R-:W-:-:S03]  /*1eb30*/  SHF.R.S32.HI R0, RZ, 0x1f, R0 ;  /* 0x0000001fff007819 */ /* 0x000fc60000011400 */
[----:B------:R-:W-:Y:S04]  /*1eb40*/  STL [R1+0x2c], R7 ;  /* 0x00002c0701007387 */ /* 0x000fe80000100800 */
[----:B------:R-:W5:Y:S04]  /*1eb50*/  LDL R23, [R1+0x330] ;  /* 0x0003300001177983 */ /* 0x000f680000100800 */
[----:B------:R-:W5:Y:S04]  /*1eb60*/  LDL R22, [R1+0x32c] ;  /* 0x00032c0001167983 */ /* 0x000f680000100800 */
[----:B------:R1:W-:Y:S04]  /*1eb70*/  STL [R1+0x30], R0 ;  /* 0x0000300001007387 */ /* 0x0003e80000100800 */
[----:B------:R-:W5:Y:S04]  /*1eb80*/  LDL R21, [R1+0x328] ;  /* 0x0003280001157983 */ /* 0x000f680000100800 */
[----:B0-----:R-:W5:Y:S01]  /*1eb90*/  LDL R8, [R1+0x324] ;  /* 0x0003240001087983 */ /* 0x001f620000100800 */
[----:B------:R-:W-:-:S03]  /*1eba0*/  SHF.R.S32.HI R9, RZ, 0x1f, R6 ;  /* 0x0000001fff097819 */ /* 0x000fc60000011406 */
[----:B-1----:R-:W5:Y:S01]  /*1ebb0*/  LDL R0, [R1+0x320] ;  /* 0x0003200001007983 */ /* 0x002f620000100800 */
[----:B------:R-:W-:-:S03]  /*1ebc0*/  SHF.R.S32.HI R7, RZ, 0x1f, R3 ;  /* 0x0000001fff077819 */ /* 0x000fc60000011403 */
[----:B------:R-:W5:Y:S04]  /*1ebd0*/  LDL R6, [R1+0x31c] ;  /* 0x00031c0001067983 */ /* 0x000f680000100800 */
[----:B------:R-:W-:Y:S04]  /*1ebe0*/  STL [R1+0x34], R9 ;  /* 0x0000340901007387 */ /* 0x000fe80000100800 */
[----:B------:R-:W5:Y:S04]  /*1ebf0*/  LDL R3, [R1+0x318] ;  /* 0x0003180001037983 */ /* 0x000f680000100800 */
[----:B------:R0:W-:Y:S04]  /*1ec00*/  STL [R1+0x3c], R7 ;  /* 0x00003c0701007387 */ /* 0x0001e80000100800 */
[----:B------:R-:W5:Y:S01]  /*1ec10*/  LDL R20, [R1+0x314] ;  /* 0x0003140001147983 */ /* 0x000f620000100800 */
[----:B0-----:R-:W-:-:S02]  /*1ec20*/  SHF.R.S32.HI R7, RZ, 0x1f, R5 ;  /* 0x0000001fff077819 */ /* 0x001fc40000011405 */
[----:B------:R-:W-:-:S03]  /*1ec30*/  SHF.R.S32.HI R5, RZ, 0x1f, R28 ;  /* 0x0000001fff057819 */ /* 0x000fc6000001141c */
[----:B------:R0:W-:Y:S04]  /*1ec40*/  STL [R1+0x40], R7 ;  /* 0x0000400701007387 */ /* 0x0001e80000100800 */
[----:B------:R-:W5:Y:S04]  /*1ec50*/  LDL R28, [R1+0x310] ;  /* 0x00031000011c7983 */ /* 0x000f680000100800 */
[----:B------:R1:W-:Y:S04]  /*1ec60*/  STL [R1+0x44], R5 ;  /* 0x0000440501007387 */ /* 0x0003e80000100800 */
[----:B------:R-:W5:Y:S04]  /*1ec70*/  LDL R19, [R1+0x30c] ;  /* 0x00030c0001137983 */ /* 0x000f680000100800 */
[----:B------:R-:W5:Y:S01]  /*1ec80*/  LDL R18, [R1+0x308] ;  /* 0x0003080001127983 */ /* 0x000f620000100800 */
[----:B--2---:R-:W-:-:S05]  /*1ec90*/  SHF.R.S32.HI R2, RZ, 0x1f, R2 ;  /* 0x0000001fff027819 */ /* 0x004fca0000011402 */
[----:B------:R2:W-:Y:S04]  /*1eca0*/  STL [R1+0x48], R2 ;  /* 0x0000480201007387 */ /* 0x0005e80000100800 */
[----:B------:R-:W5:Y:S04]  /*1ecb0*/  LDL R17, [R1+0x304] ;  /* 0x0003040001117983 */ /* 0x000f680000100800 */
        /* <DEDUP_REMOVED lines=8> */
[----:B0-----:R-:W5:Y:S04]  /*1ed40*/  LDL R7, [R1+0x2e0] ;  /* 0x0002e00001077983 */ /* 0x001f680000100800 */
[----:B-1----:R-:W5:Y:S04]  /*1ed50*/  LDL R5, [R1+0x2dc] ;  /* 0x0002dc0001057983 */ /* 0x002f680000100800 */
[----:B--2---:R-:W2:Y:S01]  /*1ed60*/  LDL R2, [R1+0x2d8] ;  /* 0x0002d80001027983 */ /* 0x004ea20000100800 */
[----:B---3--:R-:W-:-:S05]  /*1ed70*/  SHF.R.S32.HI R24, RZ, 0x1f, R24 ;  /* 0x0000001fff187819 */ /* 0x008fca0000011418 */
[----:B------:R4:W-:Y:S02]  /*1ed80*/  STL [R1+0x4c], R24 ;  /* 0x00004c1801007387 */ /* 0x0009e40000100800 */
[----:B----4-:R-:W-:Y:S02]  /*1ed90*/  SHF.R.S32.HI R24, RZ, 0x1f, R4 ;  /* 0x0000001fff187819 */ /* 0x010fe40000011404 */
[----:B------:R-:W3:Y:S01]  /*1eda0*/  LDL R4, [R1+0x2d4] ;  /* 0x0002d40001047983 */ /* 0x000ee20000100800 */
[----:B-----5:R-:W-:-:S03]  /*1edb0*/  SHF.R.S32.HI R23, RZ, 0x1f, R23 ;  /* 0x0000001fff177819 */ /* 0x020fc60000011417 */
[----:B------:R0:W-:Y:S04]  /*1edc0*/  STL [R1+0x50], R24 ;  /* 0x0000501801007387 */ /* 0x0001e80000100800 */
[----:B------:R1:W-:Y:S01]  /*1edd0*/  STL [R1+0x54], R23 ;  /* 0x0000541701007387 */ /* 0x0003e20000100800 */
[----:B0-----:R-:W-:Y:S02]  /*1ede0*/  SHF.R.S32.HI R24, RZ, 0x1f, R22 ;  /* 0x0000001fff187819 */ /* 0x001fe40000011416 */
[----:B------:R-:W-:Y:S02]  /*1edf0*/  SHF.R.S32.HI R22, RZ, 0x1f, R8 ;  /* 0x0000001fff167819 */ /* 0x000fe40000011408 */
[----:B-1----:R-:W-:Y:S01]  /*1ee00*/  SHF.R.S32.HI R23, RZ, 0x1f, R21 ;  /* 0x0000001fff177819 */ /* 0x002fe20000011415 */
[----:B------:R-:W-:Y:S01]  /*1ee10*/  STL [R1+0x5c], R24 ;  /* 0x00005c1801007387 */ /* 0x000fe20000100800 */
[----:B------:R-:W-:-:S03]  /*1ee20*/  SHF.R.S32.HI R21, RZ, 0x1f, R0 ;  /* 0x0000001fff157819 */ /* 0x000fc60000011400 */
[----:B------:R-:W-:Y:S04]  /*1ee30*/  STL [R1+0x60], R23 ;  /* 0x0000601701007387 */ /* 0x000fe80000100800 */
[----:B------:R-:W4:Y:S04]  /*1ee40*/  LDL R8, [R1+0x2d0] ;  /* 0x0002d00001087983 */ /* 0x000f280000100800 */
[----:B------:R0:W-:Y:S04]  /*1ee50*/  STL [R1+0x68], R22 ;  /* 0x0000681601007387 */ /* 0x0001e80000100800 */
[----:B------:R-:W5:Y:S04]  /*1ee60*/  LDL R0, [R1+0x2cc] ;  /* 0x0002cc0001007983 */ /* 0x000f680000100800 */
[----:B------:R1:W-:Y:S01]  /*1ee70*/  STL [R1+0x70], R21 ;  /* 0x0000701501007387 */ /* 0x0003e20000100800 */
[----:B0-----:R-:W-:-:S03]  /*1ee80*/  SHF.R.S32.HI R22, RZ, 0x1f, R6 ;  /* 0x0000001fff167819 */ /* 0x001fc60000011406 */
[----:B------:R-:W5:Y:S04]  /*1ee90*/  LDL R6, [R1+0x2c8] ;  /* 0x0002c80001067983 */ /* 0x000f680000100800 */
[----:B------:R-:W-:Y:S01]  /*1eea0*/  STL [R1+0x74], R22 ;  /* 0x0000741601007387 */ /* 0x000fe20000100800 */
[----:B-1----:R-:W-:-:S03]  /*1eeb0*/  SHF.R.S32.HI R21, RZ, 0x1f, R3 ;  /* 0x0000001fff157819 */ /* 0x002fc60000011403 */
[----:B------:R-:W5:Y:S04]  /*1eec0*/  LDL R3, [R1+0x2c4] ;  /* 0x0002c40001037983 */ /* 0x000f680000100800 */
[----:B------:R0:W-:Y:S02]  /*1eed0*/  STL [R1+0x78], R21 ;  /* 0x0000781501007387 */ /* 0x0001e40000100800 */
[----:B0-----:R-:W-:Y:S02]  /*1eee0*/  SHF.R.S32.HI R21, RZ, 0x1f, R28 ;  /* 0x0000001fff157819 */ /* 0x001fe4000001141c */
[----:B------:R-:W5:Y:S01]  /*1eef0*/  LDL R28, [R1+0x2c0] ;  /* 0x0002c000011c7983 */ /* 0x000f620000100800 */
[----:B------:R-:W-:-:S05]  /*1ef00*/  SHF.R.S32.HI R20, RZ, 0x1f, R20 ;  /* 0x0000001fff147819 */ /* 0x000fca0000011414 */
[----:B------:R0:W-:Y:S04]  /*1ef10*/  STL [R1+0x7c], R20 ;  /* 0x00007c1401007387 */ /* 0x0001e80000100800 */
[----:B------:R1:W-:Y:S01]  /*1ef20*/  STL [R1+0x90], R21 ;  /* 0x0000901501007387 */ /* 0x0003e20000100800 */
[----:B0-----:R-:W-:Y:S02]  /*1ef30*/  SHF.R.S32.HI R20, RZ, 0x1f, R19 ;  /* 0x0000001fff147819 */ /* 0x001fe40000011413 */
[----:B------:R-:W-:-:S03]  /*1ef40*/  SHF.R.S32.HI R19, RZ, 0x1f, R18 ;  /* 0x0000001fff137819 */ /* 0x000fc60000011412 */
[----:B------:R-:W-:Y:S04]  /*1ef50*/  STL [R1+0x94], R20 ;  /* 0x0000941401007387 */ /* 0x000fe80000100800 */
[----:B------:R-:W-:Y:S01]  /*1ef60*/  STL [R1+0x98], R19 ;  /* 0x0000981301007387 */ /* 0x000fe20000100800 */
[----:B------:R-:W-:Y:S02]  /*1ef70*/  SHF.R.S32.HI R18, RZ, 0x1f, R17 ;  /* 0x0000001fff127819 */ /* 0x000fe40000011411 */
        /* <DEDUP_REMOVED lines=20> */
[----:B--2---:R-:W-:-:S03]  /*1f0c0*/  SHF.R.S32.HI R5, RZ, 0x1f, R2 ;  /* 0x0000001fff057819 */ /* 0x004fc60000011402 */
[----:B------:R-:W2:Y:S04]  /*1f0d0*/  LDL R24, [R1+0x2bc] ;  /* 0x0002bc0001187983 */ /* 0x000ea80000100800 */
[----:B------:R-:W-:Y:S04]  /*1f0e0*/  STL [R1+0xc8], R7 ;  /* 0x0000c80701007387 */ /* 0x000fe80000100800 */
[----:B------:R-:W2:Y:S04]  /*1f0f0*/  LDL R2, [R1+0x2b8] ;  /* 0x0002b80001027983 */ /* 0x000ea80000100800 */
[----:B------:R0:W-:Y:S04]  /*1f100*/  STL [R1+0xcc], R5 ;  /* 0x0000cc0501007387 */ /* 0x0001e80000100800 */
[----:B------:R-:W2:Y:S04]  /*1f110*/  LDL R23, [R1+0x2b4] ;  /* 0x0002b40001177983 */ /* 0x000ea80000100800 */
[----:B------:R-:W2:Y:S01]  /*1f120*/  LDL R22, [R1+0x2b0] ;  /* 0x0002b00001167983 */ /* 0x000ea20000100800 */
[----:B---3--:R-:W-:-:S05]  /*1f130*/  SHF.R.S32.HI R4, RZ, 0x1f, R4 ;  /* 0x0000001fff047819 */ /* 0x008fca0000011404 */
[----:B------:R3:W-:Y:S04]  /*1f140*/  STL [R1+0xd0], R4 ;  /* 0x0000d00401007387 */ /* 0x0007e80000100800 */
[----:B-1----:R-:W2:Y:S04]  /*1f150*/  LDL R21, [R1+0x2ac] ;  /* 0x0002ac0001157983 */ /* 0x002ea80000100800 */
[----:B0-----:R-:W2:Y:S04]  /*1f160*/  LDL R5, [R1+0x2a8] ;  /* 0x0002a80001057983 */ /* 0x001ea80000100800 */
[----:B---3--:R-:W3:Y:S01]  /*1f170*/  LDL R4, [R1+0x2a4] ;  /* 0x0002a40001047983 */ /* 0x008ee20000100800 */
[----:B----4-:R-:W-:-:S03]  /*1f180*/  SHF.R.S32.HI R9, RZ, 0x1f, R8 ;  /* 0x0000001fff097819 */ /* 0x010fc60000011408 */
[----:B------:R-:W4:Y:S01]  /*1f190*/  LDL R8, [R1+0x2a0] ;  /* 0x0002a00001087983 */ /* 0x000f220000100800 */
[----:B-----5:R-:W-:-:S03]  /*1f1a0*/  SHF.R.S32.HI R7, RZ, 0x1f, R0 ;  /* 0x0000001fff077819 */ /* 0x020fc60000011400 */
[----:B------:R-:W-:Y:S04]  /*1f1b0*/  STL [R1+0xd4], R9 ;  /* 0x0000d40901007387 */ /* 0x000fe80000100800 */
[----:B------:R-:W5:Y:S04]  /*1f1c0*/  LDL R0, [R1+0x29c] ;  /* 0x00029c0001007983 */ /* 0x000f680000100800 */
[----:B------:R0:W-:Y:S04]  /*1f1d0*/  STL [R1+0xd8], R7 ;  /* 0x0000d80701007387 */ /* 0x0001e80000100800 */
[----:B------:R-:W5:Y:S01]  /*1f1e0*/  LDL R20, [R1+0x298] ;  /* 0x0002980001147983 */ /* 0x000f620000100800 */
[----:B0-----:R-:W-:-:S02]  /*1f1f0*/  SHF.R.S32.HI R7, RZ, 0x1f, R6 ;  /* 0x0000001fff077819 */ /* 0x001fc40000011406 */
[----:B------:R-:W-:-:S03]  /*1f200*/  SHF.R.S32.HI R6, RZ, 0x1f, R3 ;  /* 0x0000001fff067819 */ /* 0x000fc60000011403 */
[----:B------:R-:W-:Y:S04]  /*1f210*/  STL [R1+0xdc], R7 ;  /* 0x0000dc0701007387 */ /* 0x000fe80000100800 */
[----:B------:R-:W5:Y:S04]  /*1f220*/  LDL R3, [R1+0x294] ;  /* 0x0002940001037983 */ /* 0x000f680000100800 */
[----:B------:R0:W-:Y:S04]  /*1f230*/  STL [R1+0xe0], R6 ;  /* 0x0000e00601007387 */ /* 0x0001e80000100800 */
[----:B------:R-:W5:Y:S04]  /*1f240*/  LDL R19, [R1+0x290] ;  /* 0x0002900001137983 */ /* 0x000f680000100800 */
[----:B------:R-:W5:Y:S01]  /*1f250*/  LDL R18, [R1+0x28c] ;  /* 0x00028c0001127983 */ /* 0x000f620000100800 */
[----:B0-----:R-:W-:-:S05]  /*1f260*/  SHF.R.S32.HI R6, RZ, 0x1f, R28 ;  /* 0x0000001fff067819 */ /* 0x001fca000001141c */
        /* <DEDUP_REMOVED lines=12> */
[----:B------:R-:W5:Y:S01]  /*1f330*/  LDL R28, [R1+0x25c] ;  /* 0x00025c00011c7983 */ /* 0x000f620000100800 */
[----:B--2---:R-:W-:-:S05]  /*1f340*/  SHF.R.S32.HI R24, RZ, 0x1f, R24 ;  /* 0x0000001fff187819 */ /* 0x004fca0000011418 */
[----:B------:R0:W-:Y:S02]  /*1f350*/  STL [R1+0xf0], R24 ;  /* 0x0000f01801007387 */ /* 0x0001e40000100800 */
[----:B0-----:R-:W-:Y:S02]  /*1f360*/  SHF.R.S32.HI R24, RZ, 0x1f, R2 ;  /* 0x0000001fff187819 */ /* 0x001fe40000011402 */
[----:B------:R-:W2:Y:S01]  /*1f370*/  LDL R2, [R1+0x258] ;  /* 0x0002580001027983 */ /* 0x000ea20000100800 */
[----:B------:R-:W-:-:S03]  /*1f380*/  SHF.R.S32.HI R23, RZ, 0x1f, R23 ;  /* 0x0000001fff177819 */ /* 0x000fc60000011417 */
[----:B------:R0:W-:Y:S04]  /*1f390*/  STL [R1+0xf8], R24 ;  /* 0x0000f81801007387 */ /* 0x0001e80000100800 */
[----:B------:R1:W-:Y:S01]  /*1f3a0*/  STL [R1+0xfc], R23 ;  /* 0x0000fc1701007387 */ /* 0x0003e20000100800 */
[----:B0-----:R-:W-:Y:S02]  /*1f3b0*/  SHF.R.S32.HI R24, RZ, 0x1f, R22 ;  /* 0x0000001fff187819 */ /* 0x001fe40000011416 */
[----:B-1----:R-:W-:-:S03]  /*1f3c0*/  SHF.R.S32.HI R23, RZ, 0x1f, R21 ;  /* 0x0000001fff177819 */ /* 0x002fc60000011415 */
[----:B------:R-:W-:Y:S01]  /*1f3d0*/  STL [R1+0x100], R24 ;  /* 0x0001001801007387 */ /* 0x000fe20000100800 */
[----:B------:R-:W-:-:S03]  /*1f3e0*/  SHF.R.S32.HI R22, RZ, 0x1f, R5 ;  /* 0x0000001fff167819 */ /* 0x000fc60000011405 */
[----:B------:R-:W-:Y:S01]  /*1f3f0*/  STL [R1+0x104], R23 ;  /* 0x0001041701007387 */ /* 0x000fe20000100800 */
[----:B---3--:R-:W-:-:S03]  /*1f400*/  SHF.R.S32.HI R21, RZ, 0x1f, R4 ;  /* 0x0000001fff157819 */ /* 0x008fc60000011404 */
[----:B------:R-:W3:Y:S04]  /*1f410*/  LDL R5, [R1+0x254] ;  /* 0x0002540001057983 */ /* 0x000ee80000100800 */
[----:B------:R4:W-:Y:S04]  /*1f420*/  STL [R1+0x108], R22 ;  /* 0x0001081601007387 */ /* 0x0009e80000100800 */
[----:B------:R-:W3:Y:S04]  /*1f430*/  LDL R4, [R1+0x250] ;  /* 0x0002500001047983 */ /* 0x000ee80000100800 */
[----:B------:R5:W-:Y:S01]  /*1f440*/  STL [R1+0x10c], R21 ;  /* 0x00010c1501007387 */ /* 0x000be20000100800 */
[----:B----4-:R-:W-:-:S03]  /*1f450*/  SHF.R.S32.HI R22, RZ, 0x1f, R8 ;  /* 0x0000001fff167819 */ /* 0x010fc60000011408 */
[----:B------:R-:W4:Y:S04]  /*1f460*/  LDL R8, [R1+0x24c] ;  /* 0x00024c0001087983 */ /* 0x000f280000100800 */
[----:B------:R-:W-:Y:S01]  /*1f470*/  STL [R1+0x110], R22 ;  /* 0x0001101601007387 */ /* 0x000fe20000100800 */
[----:B-----5:R-:W-:-:S03]  /*1f480*/  SHF.R.S32.HI R21, RZ, 0x1f, R0 ;  /* 0x0000001fff157819 */ /* 0x020fc60000011400 */
[----:B------:R-:W5:Y:S04]  /*1f490*/  LDL R0, [R1+0x248] ;  /* 0x0002480001007983 */ /* 0x000f680000100800 */
[----:B------:R0:W-:Y:S01]  /*1f4a0*/  STL [R1+0x114], R21 ;  /* 0x0001141501007387 */ /* 0x0001e20000100800 */
[----:B------:R-:W-:Y:S02]  /*1f4b0*/  SHF.R.S32.HI R20, RZ, 0x1f, R20 ;  /* 0x0000001fff147819 */ /* 0x000fe40000011414 */
[----:B0-----:R-:W-:Y:S02]  /*1f4c0*/  SHF.R.S32.HI R21, RZ, 0x1f, R3 ;  /* 0x0000001fff157819 */ /* 0x001fe40000011403 */
[----:B------:R-:W5:Y:S04]  /*1f4d0*/  LDL R3, [R1+0x244] ;  /* 0x0002440001037983 */ /* 0x000f680000100800 */
[----:B------:R0:W-:Y:S04]  /*1f4e0*/  STL [R1+0x118], R20 ;  /* 0x0001181401007387 */ /* 0x0001e80000100800 */
[----:B------:R1:W-:Y:S01]  /*1f4f0*/  STL [R1+0x11c], R21 ;  /* 0x00011c1501007387 */ /* 0x0003e20000100800 */
[----:B0-----:R-:W-:-:S02]  /*1f500*/  SHF.R.S32.HI R20, RZ, 0x1f, R19 ;  /* 0x0000001fff147819 */ /* 0x001fc40000011413 */
[----:B------:R-:W-:Y:S02]  /*1f510*/  SHF.R.S32.HI R19, RZ, 0x1f, R18 ;  /* 0x0000001fff137819 */ /* 0x000fe40000011412 */
[----:B------:R-:W-:Y:S01]  /*1f520*/  SHF.R.S32.HI R18, RZ, 0x1f, R17 ;  /* 0x0000001fff127819 */ /* 0x000fe20000011411 */
        /* <DEDUP_REMOVED lines=19> */
[----:B------:R-:W-:Y:S01]  /*1f660*/  STL [R1+0x154], R10 ;  /* 0x0001540a01007387 */ /* 0x000fe20000100800 */
[----:B------:R-:W-:-:S03]  /*1f670*/  SHF.R.S32.HI R7, RZ, 0x1f, R6 ;  /* 0x0000001fff077819 */ /* 0x000fc60000011406 */
[----:B------:R-:W-:Y:S04]  /*1f680*/  STL [R1+0x158], R9 ;  /* 0x0001580901007387 */ /* 0x000fe80000100800 */
[----:B------:R-:W5:Y:S01]  /*1f690*/  LDL R24, [R1+0x240] ;  /* 0x0002400001187983 */ /* 0x000f620000100800 */
[----:B------:R-:W-:-:S03]  /*1f6a0*/  SHF.R.S32.HI R6, RZ, 0x1f, R28 ;  /* 0x0000001fff067819 */ /* 0x000fc6000001141c */
[----:B------:R-:W-:Y:S04]  /*1f6b0*/  STL [R1+0x15c], R7 ;  /* 0x00015c0701007387 */ /* 0x000fe80000100800 */
[----:B------:R-:W5:Y:S04]  /*1f6c0*/  LDL R28, [R1+0x23c] ;  /* 0x00023c00011c7983 */ /* 0x000f680000100800 */
[----:B------:R0:W-:Y:S04]  /*1f6d0*/  STL [R1+0x160], R6 ;  /* 0x0001600601007387 */ /* 0x0001e80000100800 */
[----:B------:R-:W5:Y:S04]  /*1f6e0*/  LDL R23, [R1+0x238] ;  /* 0x0002380001177983 */ /* 0x000f680000100800 */
[----:B------:R-:W5:Y:S01]  /*1f6f0*/  LDL R22, [R1+0x234] ;  /* 0x0002340001167983 */ /* 0x000f620000100800 */
[----:B--2---:R-:W-:-:S05]  /*1f700*/  SHF.R.S32.HI R2, RZ, 0x1f, R2 ;  /* 0x0000001fff027819 */ /* 0x004fca0000011402 */
[----:B------:R2:W-:Y:S04]  /*1f710*/  STL [R1+0x164], R2 ;  /* 0x0001640201007387 */ /* 0x0005e80000100800 */
[----:B-1----:R-:W5:Y:S04]  /*1f720*/  LDL R21, [R1+0x230] ;  /* 0x0002300001157983 */ /* 0x002f680000100800 */
[----:B0-----:R-:W5:Y:S04]  /*1f730*/  LDL R6, [R1+0x22c] ;  /* 0x00022c0001067983 */ /* 0x001f680000100800 */
[----:B--2---:R-:W2:Y:S01]  /*1f740*/  LDL R2, [R1+0x228] ;  /* 0x0002280001027983 */ /* 0x004ea20000100800 */
[----:B---3--:R-:W-:-:S03]  /*1f750*/  SHF.R.S32.HI R9, RZ, 0x1f, R5 ;  /* 0x0000001fff097819 */ /* 0x008fc60000011405 */
[----:B------:R-:W3:Y:S04]  /*1f760*/  LDL R5, [R1+0x224] ;  /* 0x0002240001057983 */ /* 0x000ee80000100800 */
[----:B------:R-:W-:Y:S01]  /*1f770*/  STL [R1+0x168], R9 ;  /* 0x0001680901007387 */ /* 0x000fe20000100800 */
[----:B------:R-:W-:-:S03]  /*1f780*/  SHF.R.S32.HI R7, RZ, 0x1f, R4 ;  /* 0x0000001fff077819 */ /* 0x000fc60000011404 */
[----:B------:R-:W3:Y:S01]  /*1f790*/  LDL R4, [R1+0x220] ;  /* 0x0002200001047983 */ /* 0x000ee20000100800 */
[----:B----4-:R-:W-:-:S03]  /*1f7a0*/  SHF.R.S32.HI R8, RZ, 0x1f, R8 ;  /* 0x0000001fff087819 */ /* 0x010fc60000011408 */
[----:B------:R5:W-:Y:S04]  /*1f7b0*/  STL [R1+0x16c], R7 ;  /* 0x00016c0701007387 */ /* 0x000be80000100800 */
[----:B------:R-:W4:Y:S04]  /*1f7c0*/  LDL R20, [R1+0x21c] ;  /* 0x00021c0001147983 */ /* 0x000f280000100800 */
[----:B------:R-:W-:Y:S01]  /*1f7d0*/  STL [R1+0x170], R8 ;  /* 0x0001700801007387 */ /* 0x000fe20000100800 */
[----:B-----5:R-:W-:-:S03]  /*1f7e0*/  SHF.R.S32.HI R7, RZ, 0x1f, R0 ;  /* 0x0000001fff077819 */ /* 0x020fc60000011400 */
[----:B------:R-:W5:Y:S04]  /*1f7f0*/  LDL R0, [R1+0x218] ;  /* 0x0002180001007983 */ /* 0x000f680000100800 */
[----:B------:R0:W-:Y:S04]  /*1f800*/  STL [R1+0x174], R7 ;  /* 0x0001740701007387 */ /* 0x0001e80000100800 */
[----:B------:R-:W5:Y:S04]  /*1f810*/  LDL R19, [R1+0x214] ;  /* 0x0002140001137983 */ /* 0x000f680000100800 */
[----:B------:R-:W5:Y:S01]  /*1f820*/  LDL R18, [R1+0x210] ;  /* 0x0002100001127983 */ /* 0x000f620000100800 */
[----:B------:R-:W-:-:S05]  /*1f830*/  SHF.R.S32.HI R3, RZ, 0x1f, R3 ;  /* 0x0000001fff037819 */ /* 0x000fca0000011403 */
        /* <DEDUP_REMOVED lines=11> */
[----:B------:R-:W5:Y:S04]  /*1f8f0*/  LDL R8, [R1+0x1e4] ;  /* 0x0001e40001087983 */ /* 0x000f680000100800 */
[----:B-1----:R-:W5:Y:S01]  /*1f900*/  LDL R3, [R1+0x1e0] ;  /* 0x0001e00001037983 */ /* 0x002f620000100800 */
[----:B------:R-:W-:-:S05]  /*1f910*/  SHF.R.S32.HI R24, RZ, 0x1f, R24 ;  /* 0x0000001fff187819 */ /* 0x000fca0000011418 */
[----:B------:R0:W-:Y:S02]  /*1f920*/  STL [R1+0x17c], R24 ;  /* 0x00017c1801007387 */ /* 0x0001e40000100800 */
[----:B0-----:R-:W-:Y:S02]  /*1f930*/  SHF.R.S32.HI R24, RZ, 0x1f, R28 ;  /* 0x0000001fff187819 */ /* 0x001fe4000001141c */
[----:B------:R-:W5:Y:S01]  /*1f940*/  LDL R28, [R1+0x1dc] ;  /* 0x0001dc00011c7983 */ /* 0x000f620000100800 */
[----:B------:R-:W-:-:S03]  /*1f950*/  SHF.R.S32.HI R23, RZ, 0x1f, R23 ;  /* 0x0000001fff177819 */ /* 0x000fc60000011417 */
[----:B------:R0:W-:Y:S04]  /*1f960*/  STL [R1+0x180], R24 ;  /* 0x0001801801007387 */ /* 0x0001e80000100800 */
[----:B------:R1:W-:Y:S01]  /*1f970*/  STL [R1+0x184], R23 ;  /* 0x0001841701007387 */ /* 0x0003e20000100800 */
[----:B0-----:R-:W-:-:S05]  /*1f980*/  SHF.R.S32.HI R24, RZ, 0x1f, R22 ;  /* 0x0000001fff187819 */ /* 0x001fca0000011416 */
[----:B------:R-:W-:Y:S01]  /*1f990*/  STL [R1+0x188], R24 ;  /* 0x0001881801007387 */ /* 0x000fe20000100800 */
[----:B-1----:R-:W-:Y:S02]  /*1f9a0*/  SHF.R.S32.HI R23, RZ, 0x1f, R21 ;  /* 0x0000001fff177819 */ /* 0x002fe40000011415 */
[----:B------:R-:W-:-:S03]  /*1f9b0*/  SHF.R.S32.HI R22, RZ, 0x1f, R6 ;  /* 0x0000001fff167819 */ /* 0x000fc60000011406 */
[----:B------:R-:W-:Y:S01]  /*1f9c0*/  STL [R1+0x18c], R23 ;  /* 0x00018c1701007387 */ /* 0x000fe20000100800 */
[----:B--2---:R-:W-:-:S03]  /*1f9d0*/  SHF.R.S32.HI R21, RZ, 0x1f, R2 ;  /* 0x0000001fff157819 */ /* 0x004fc60000011402 */
[----:B------:R-:W2:Y:S04]  /*1f9e0*/  LDL R6, [R1+0x1d8] ;  /* 0x0001d80001067983 */ /* 0x000ea80000100800 */
[----:B------:R3:W-:Y:S04]  /*1f9f0*/  STL [R1+0x190], R22 ;  /* 0x0001901601007387 */ /* 0x0007e80000100800 */
[----:B------:R-:W2:Y:S04]  /*1fa00*/  LDL R2, [R1+0x1d4] ;  /* 0x0001d40001027983 */ /* 0x000ea80000100800 */
[----:B------:R0:W-:Y:S01]  /*1fa10*/  STL [R1+0x194], R21 ;  /* 0x0001941501007387 */ /* 0x0001e20000100800 */
[----:B---3--:R-:W-:-:S03]  /*1fa20*/  SHF.R.S32.HI R22, RZ, 0x1f, R5 ;  /* 0x0000001fff167819 */ /* 0x008fc60000011405 */
[----:B------:R-:W3:Y:S01]  /*1fa30*/  LDL R5, [R1+0x1d0] ;  /* 0x0001d00001057983 */ /* 0x000ee20000100800 */
[----:B0-----:R-:W-:-:S03]  /*1fa40*/  SHF.R.S32.HI R21, RZ, 0x1f, R4 ;  /* 0x0000001fff157819 */ /* 0x001fc60000011404 */
[----:B------:R-:W-:Y:S04]  /*1fa50*/  STL [R1+0x198], R22 ;  /* 0x0001981601007387 */ /* 0x000fe80000100800 */
[----:B------:R-:W3:Y:S04]  /*1fa60*/  LDL R4, [R1+0x1cc] ;  /* 0x0001cc0001047983 */ /* 0x000ee80000100800 */
[----:B------:R5:W-:Y:S01]  /*1fa70*/  STL [R1+0x19c], R21 ;  /* 0x00019c1501007387 */ /* 0x000be20000100800 */
[----:B----4-:R-:W-:Y:S02]  /*1fa80*/  SHF.R.S32.HI R20, RZ, 0x1f, R20 ;  /* 0x0000001fff147819 */ /* 0x010fe40000011414 */
[----:B-----5:R-:W-:-:S02]  /*1fa90*/  SHF.R.S32.HI R21, RZ, 0x1f, R0 ;  /* 0x0000001fff157819 */ /* 0x020fc40000011400 */
[----:B------:R-:W4:Y:S04]  /*1faa0*/  LDL R0, [R1+0x1c8] ;  /* 0x0001c80001007983 */ /* 0x000f280000100800 */
[----:B------:R0:W-:Y:S04]  /*1fab0*/  STL [R1+0x1a0], R20 ;  /* 0x0001a01401007387 */ /* 0x0001e80000100800 */
[----:B------:R-:W-:Y:S01]  /*1fac0*/  STL [R1+0x1a4], R21 ;  /* 0x0001a41501007387 */ /* 0x000fe20000100800 */
[----:B0-----:R-:W-:Y:S02]  /*1fad0*/  SHF.R.S32.HI R20, RZ, 0x1f, R19 ;  /* 0x0000001fff147819 */ /* 0x001fe40000011413 */
[----:B------:R-:W-:-:S02]  /*1fae0*/  SHF.R.S32.HI R19, RZ, 0x1f, R18 ;  /* 0x0000001fff137819 */ /* 0x000fc40000011412 */
        /* <DEDUP_REMOVED lines=34> */
[----:B------:R-:W5:Y:S01]  /*1fd10*/  LDL R28, [R1+0x3a8] ;  /* 0x0003a800011c7983 */ /* 0x000f620000100800 */
[----:B--2---:R-:W-:-:S03]  /*1fd20*/  SHF.R.S32.HI R9, RZ, 0x1f, R6 ;  /* 0x0000001fff097819 */ /* 0x004fc60000011406 */
[----:B------:R-:W2:Y:S04]  /*1fd30*/  LDL R6, [R1+0x3ac] ;  /* 0x0003ac0001067983 */ /* 0x000ea80000100800 */
[----:B------:R-:W-:Y:S01]  /*1fd40*/  STL [R1+0x430], R9 ;  /* 0x0004300901007387 */ /* 0x000fe20000100800 */
[----:B0-----:R-:W-:-:S03]  /*1fd50*/  SHF.R.S32.HI R7, RZ, 0x1f, R2 ;  /* 0x0000001fff077819 */ /* 0x001fc60000011402 */
[----:B------:R-:W2:Y:S01]  /*1fd60*/  LDL R2, [R1+0x3b4] ;  /* 0x0003b40001027983 */ /* 0x000ea20000100800 */
[----:B---3--:R-:W-:-:S03]  /*1fd70*/  SHF.R.S32.HI R5, RZ, 0x1f, R5 ;  /* 0x0000001fff057819 */ /* 0x008fc60000011405 */
[----:B------:R-:W-:Y:S04]  /*1fd80*/  STL [R1+0x43c], R7 ;  /* 0x00043c0701007387 */ /* 0x000fe80000100800 */
[----:B------:R-:W3:Y:S04]  /*1fd90*/  LDL R20, [R1+0x3bc] ;  /* 0x0003bc0001147983 */ /* 0x000ee80000100800 */
[----:B------:R0:W-:Y:S01]  /*1fda0*/  STL [R1+0x444], R5 ;  /* 0x0004440501007387 */ /* 0x0001e20000100800 */
[----:B------:R-:W-:-:S03]  /*1fdb0*/  SHF.R.S32.HI R4, RZ, 0x1f, R4 ;  /* 0x0000001fff047819 */ /* 0x000fc60000011404 */
[----:B0-----:R-:W3:Y:S04]  /*1fdc0*/  LDL R5, [R1+0x3c0] ;  /* 0x0003c00001057983 */ /* 0x001ee80000100800 */
[----:B------:R0:W-:Y:S01]  /*1fdd0*/  STL [R1+0x450], R4 ;  /* 0x0004500401007387 */ /* 0x0001e20000100800 */
[----:B----4-:R-:W-:-:S03]  /*1fde0*/  SHF.R.S32.HI R0, RZ, 0x1f, R0 ;  /* 0x0000001fff007819 */ /* 0x010fc60000011400 */
[----:B------:R-:W4:Y:S04]  /*1fdf0*/  LDL R19, [R1+0x3c8] ;  /* 0x0003c80001137983 */ /* 0x000f280000100800 */
[----:B------:R-:W4:Y:S04]  /*1fe00*/  LDL R18, [R1+0x3cc] ;  /* 0x0003cc0001127983 */ /* 0x000f280000100800 */
[----:B------:R1:W-:Y:S04]  /*1fe10*/  STL [R1+0x45c], R0 ;  /* 0x00045c0001007387 */ /* 0x0003e80000100800 */
[----:B------:R-:W4:Y:S04]  /*1fe20*/  LDL R17, [R1+0x3d4] ;  /* 0x0003d40001117983 */ /* 0x000f280000100800 */
        /* <DEDUP_REMOVED lines=9> */
[----:B0-----:R-:W4:Y:S04]  /*1fec0*/  LDL R4, [R1+0x414] ;  /* 0x0004140001047983 */ /* 0x001f280000100800 */
[----:B-1----:R-:W4:Y:S01]  /*1fed0*/  LDL R0, [R1+0x418] ;  /* 0x0004180001007983 */ /* 0x002f220000100800 */
[----:B-----5:R-:W-:-:S05]  /*1fee0*/  SHF.R.S32.HI R24, RZ, 0x1f, R24 ;  /* 0x0000001fff187819 */ /* 0x020fca0000011418 */
[----:B------:R0:W-:Y:S02]  /*1fef0*/  STL [R1+0x464], R24 ;  /* 0x0004641801007387 */ /* 0x0001e40000100800 */
[----:B0-----:R-:W-:Y:S02]  /*1ff00*/  SHF.R.S32.HI R24, RZ, 0x1f, R3 ;  /* 0x0000001fff187819 */ /* 0x001fe40000011403 */
[----:B------:R-:W5:Y:S01]  /*1ff10*/  LDL R3, [R1+0x420] ;  /* 0x0004200001037983 */ /* 0x000f620000100800 */
[----:B------:R-:W-:-:S03]  /*1ff20*/  SHF.R.S32.HI R23, RZ, 0x1f, R23 ;  /* 0x0000001fff177819 */ /* 0x000fc60000011417 */
[----:B------:R0:W-:Y:S04]  /*1ff30*/  STL [R1+0x470], R24 ;  /* 0x0004701801007387 */ /* 0x0001e80000100800 */
[----:B------:R1:W-:Y:S01]  /*1ff40*/  STL [R1+0x47c], R23 ;  /* 0x00047c1701007387 */ /* 0x0003e20000100800 */
[----:B0-----:R-:W-:Y:S02]  /*1ff50*/  SHF.R.S32.HI R24, RZ, 0x1f, R22 ;  /* 0x0000001fff187819 */ /* 0x001fe40000011416 */
[----:B-1----:R-:W-:-:S03]  /*1ff60*/  SHF.R.S32.HI R23, RZ, 0x1f, R21 ;  /* 0x0000001fff177819 */ /* 0x002fc60000011415 */
[----:B------:R-:W-:Y:S01]  /*1ff70*/  STL [R1+0x488], R24 ;  /* 0x0004881801007387 */ /* 0x000fe20000100800 */
[----:B------:R-:W-:-:S03]  /*1ff80*/  SHF.R.S32.HI R22, RZ, 0x1f, R8 ;  /* 0x0000001fff167819 */ /* 0x000fc60000011408 */
[----:B------:R-:W-:Y:S04]  /*1ff90*/  STL [R1+0x490], R23 ;  /* 0x0004901701007387 */ /* 0x000fe80000100800 */
[----:B------:R-:W5:Y:S01]  /*1ffa0*/  LDL R8, [R1+0x428] ;  /* 0x0004280001087983 */ /* 0x000f620000100800 */
[----:B------:R-:W-:-:S03]  /*1ffb0*/  SHF.R.S32.HI R21, RZ, 0x1f, R28 ;  /* 0x0000001fff157819 */ /* 0x000fc6000001141c */
[----:B------:R2:W-:Y:S04]  /*1ffc0*/  STL [R1+0x49c], R22 ;  /* 0x00049c1601007387 */ /* 0x0005e80000100800 */
[----:B------:R-:W5:Y:S04]  /*1ffd0*/  LDL R28, [R1+0x42c] ;  /* 0x00042c00011c7983 */ /* 0x000f680000100800 */
[----:B------:R0:W-:Y:S01]  /*1ffe0*/  STL [R1+0x4a4], R21 ;  /* 0x0004a41501007387 */ /* 0x0001e20000100800 */
[----:B--2---:R-:W-:-:S03]  /*1fff0*/  SHF.R.S32.HI R22, RZ, 0x1f, R6 ;  /* 0x0000001fff167819 */ /* 0x004fc60000011406 */
[----:B------:R-:W2:Y:S01]  /*20000*/  LDL R6, [R1+0x434] ;  /* 0x0004340001067983 */ /* 0x000ea20000100800 */
[----:B0-----:R-:W-:-:S03]  /*20010*/  SHF.R.S32.HI R21, RZ, 0x1f, R2 ;  /* 0x0000001fff157819 */ /* 0x001fc60000011402 */
[----:B------:R-:W-:Y:S04]  /*20020*/  STL [R1+0x4b0], R22 ;  /* 0x0004b01601007387 */ /* 0x000fe80000100800 */
[----:B------:R-:W2:Y:S04]  /*20030*/  LDL R2, [R1+0x438] ;  /* 0x0004380001027983 */ /* 0x000ea80000100800 */
[----:B------:R0:W-:Y:S01]  /*20040*/  STL [R1+0x4bc], R21 ;  /* 0x0004bc1501007387 */ /* 0x0001e20000100800 */
[----:B---3--:R-:W-:Y:S02]  /*20050*/  SHF.R.S32.HI R20, RZ, 0x1f, R20 ;  /* 0x0000001fff147819 */ /* 0x008fe40000011414 */
[----:B0-----:R-:W-:-:S02]  /*20060*/  SHF.R.S32.HI R21, RZ, 0x1f, R5 ;  /* 0x0000001fff157819 */ /* 0x001fc40000011405 */
[----:B------:R-:W3:Y:S04]  /*20070*/  LDL R5, [R1+0x440] ;  /* 0x0004400001057983 */ /* 0x000ee80000100800 */
[----:B------:R4:W-:Y:S04]  /*20080*/  STL [R1+0x4c8], R20 ;  /* 0x0004c81401007387 */ /* 0x0009e80000100800 */
[----:B------:R-:W-:Y:S01]  /*20090*/  STL [R1+0x4d0], R21 ;  /* 0x0004d01501007387 */ /* 0x000fe20000100800 */
[----:B----4-:R-:W-:Y:S02]  /*200a0*/  SHF.R.S32.HI R20, RZ, 0x1f, R19 ;  /* 0x0000001fff147819 */ /* 0x010fe40000011413 */
        /* <DEDUP_REMOVED lines=24> */
[----:B------:R-:W4:Y:S01]  /*20230*/  LDL R24, [R1+0x448] ;  /* 0x0004480001187983 */ /* 0x000f220000100800 */
[----:B------:R-:W-:-:S03]  /*20240*/  SHF.R.S32.HI R0, RZ, 0x1f, R0 ;  /* 0x0000001fff007819 */ /* 0x000fc60000011400 */
[----:B------:R0:W-:Y:S04]  /*20250*/  STL [R1+0x560], R4 ;  /* 0x0005600401007387 */ /* 0x0001e80000100800 */
[----:B0-----:R-:W4:Y:S04]  /*20260*/  LDL R4, [R1+0x44c] ;  /* 0x00044c0001047983 */ /* 0x001f280000100800 */
[----:B------:R5:W-:Y:S04]  /*20270*/  STL [R1+0x568], R0 ;  /* 0x0005680001007387 */ /* 0x000be80000100800 */
[----:B------:R-:W4:Y:S04]  /*20280*/  LDL R23, [R1+0x454] ;  /* 0x0004540001177983 */ /* 0x000f280000100800 */
[----:B------:R-:W4:Y:S01]  /*20290*/  LDL R22, [R1+0x458] ;  /* 0x0004580001167983 */ /* 0x000f220000100800 */
[----:B-----5:R-:W-:-:S05]  /*202a0*/  SHF.R.S32.HI R0, RZ, 0x1f, R3 ;  /* 0x0000001fff007819 */ /* 0x020fca0000011403 */
[----:B------:R0:W-:Y:S04]  /*202b0*/  STL [R1+0x570], R0 ;  /* 0x0005700001007387 */ /* 0x0001e80000100800 */
[----:B------:R-:W5:Y:S04]  /*202c0*/  LDL R21, [R1+0x460] ;  /* 0x0004600001157983 */ /* 0x000f680000100800 */
[----:B------:R-:W5:Y:S04]  /*202d0*/  LDL R3, [R1+0x46c] ;  /* 0x00046c0001037983 */ /* 0x000f680000100800 */
[----:B0-----:R-:W5:Y:S01]  /*202e0*/  LDL R0, [R1+0x468] ;  /* 0x0004680001007983 */ /* 0x001f620000100800 */
[----:B------:R-:W-:-:S03]  /*202f0*/  SHF.R.S32.HI R9, RZ, 0x1f, R8 ;  /* 0x0000001fff097819 */ /* 0x000fc60000011408 */
[----:B------:R-:W5:Y:S04]  /*20300*/  LDL R8, [R1+0x474] ;  /* 0x0004740001087983 */ /* 0x000f680000100800 */
[----:B------:R-:W-:Y:S01]  /*20310*/  STL [R1+0x57c], R9 ;  /* 0x00057c0901007387 */ /* 0x000fe20000100800 */
[----:B------:R-:W-:-:S03]  /*20320*/  SHF.R.S32.HI R7, RZ, 0x1f, R28 ;  /* 0x0000001fff077819 */ /* 0x000fc6000001141c */
[----:B------:R-:W5:Y:S04]  /*20330*/  LDL R28, [R1+0x478] ;  /* 0x00047800011c7983 */ /* 0x000f680000100800 */
[----:B------:R2:W-:Y:S04]  /*20340*/  STL [R1+0x588], R7 ;  /* 0x0005880701007387 */ /* 0x0005e80000100800 */
[----:B------:R-:W5:Y:S01]  /*20350*/  LDL R20, [R1+0x480] ;  /* 0x0004800001147983 */ /* 0x000f620000100800 */
[----:B--2---:R-:W-:-:S05]  /*20360*/  SHF.R.S32.HI R7, RZ, 0x1f, R6 ;  /* 0x0000001fff077819 */ /* 0x004fca0000011406 */
[----:B------:R0:W-:Y:S01]  /*20370*/  STL [R1+0x594], R7 ;  /* 0x0005940701007387 */ /* 0x0001e20000100800 */
[----:B------:R-:W-:-:S03]  /*20380*/  SHF.R.S32.HI R6, RZ, 0x1f, R2 ;  /* 0x0000001fff067819 */ /* 0x000fc60000011402 */
[----:B------:R-:W2:Y:S04]  /*20390*/  LDL R2, [R1+0x484] ;  /* 0x0004840001027983 */ /* 0x000ea80000100800 */
[----:B------:R1:W-:Y:S04]  /*203a0*/  STL [R1+0x59c], R6 ;  /* 0x00059c0601007387 */ /* 0x0003e80000100800 */
[----:B------:R-:W2:Y:S04]  /*203b0*/  LDL R19, [R1+0x48c] ;  /* 0x00048c0001137983 */ /* 0x000ea80000100800 */
[----:B------:R-:W2:Y:S01]  /*203c0*/  LDL R18, [R1+0x494] ;  /* 0x0004940001127983 */ /* 0x000ea20000100800 */
[----:B---3--:R-:W-:-:S05]  /*203d0*/  SHF.R.S32.HI R5, RZ, 0x1f, R5 ;  /* 0x0000001fff057819 */ /* 0x008fca0000011405 */
[----:B------:R3:W-:Y:S04]  /*203e0*/  STL [R1+0x5a8], R5 ;  /* 0x0005a80501007387 */ /* 0x0007e80000100800 */
[----:B------:R-:W2:Y:S04]  /*203f0*/  LDL R17, [R1+0x498] ;  /* 0x0004980001117983 */ /* 0x000ea80000100800 */
        /* <DEDUP_REMOVED lines=8> */
[----:B0-----:R-:W2:Y:S04]  /*20480*/  LDL R7, [R1+0x4d4] ;  /* 0x0004d40001077983 */ /* 0x001ea80000100800 */
[----:B-1----:R-:W2:Y:S04]  /*20490*/  LDL R6, [R1+0x4d8] ;  /* 0x0004d80001067983 */ /* 0x002ea80000100800 */
[----:B---3--:R-:W3:Y:S01]  /*204a0*/  LDL R5, [R1+0x4e0] ;  /* 0x0004e00001057983 */ /* 0x008ee20000100800 */
[----:B----4-:R-:W-:-:S05]  /*204b0*/  SHF.R.S32.HI R24, RZ, 0x1f, R24 ;  /* 0x0000001fff187819 */ /* 0x010fca0000011418 */
[----:B------:R0:W-:Y:S02]  /*204c0*/  STL [R1+0x5b4], R24 ;  /* 0x0005b41801007387 */ /* 0x0001e40000100800 */
[----:B0-----:R-:W-:Y:S02]  /*204d0*/  SHF.R.S32.HI R24, RZ, 0x1f, R4 ;  /* 0x0000001fff187819 */ /* 0x001fe40000011404 */
[----:B------:R-:W4:Y:S01]  /*204e0*/  LDL R4, [R1+0x4e4] ;  /* 0x0004e40001047983 */ /* 0x000f220000100800 */
[----:B------:R-:W-:-:S03]  /*204f0*/  SHF.R.S32.HI R23, RZ, 0x1f, R23 ;  /* 0x0000001fff177819 */ /* 0x000fc60000011417 */
[----:B------:R0:W-:Y:S04]  /*20500*/  STL [R1+0x5bc], R24 ;  /* 0x0005bc1801007387 */ /* 0x0001e80000100800 */
[----:B------:R5:W-:Y:S01]  /*20510*/  STL [R1+0x5c8], R23 ;  /* 0x0005c81701007387 */ /* 0x000be20000100800 */
[----:B0-----:R-:W-:Y:S02]  /*20520*/  SHF.R.S32.HI R24, RZ, 0x1f, R22 ;  /* 0x0000001fff187819 */ /* 0x001fe40000011416 */
[----:B-----5:R-:W-:-:S03]  /*20530*/  SHF.R.S32.HI R23, RZ, 0x1f, R21 ;  /* 0x0000001fff177819 */ /* 0x020fc60000011415 */
[----:B------:R-:W-:Y:S01]  /*20540*/  STL [R1+0x5d4], R24 ;  /* 0x0005d41801007387 */ /* 0x000fe20000100800 */
[----:B------:R-:W-:-:S03]  /*20550*/  SHF.R.S32.HI R21, RZ, 0x1f, R3 ;  /* 0x0000001fff157819 */ /* 0x000fc60000011403 */
[----:B------:R-:W-:Y:S01]  /*20560*/  STL [R1+0x5dc], R23 ;  /* 0x0005dc1701007387 */ /* 0x000fe20000100800 */
[----:B------:R-:W-:-:S03]  /*20570*/  SHF.R.S32.HI R22, RZ, 0x1f, R0 ;  /* 0x0000001fff167819 */ /* 0x000fc60000011400 */
[----:B------:R-:W5:Y:S04]  /*20580*/  LDL R0, [R1+0x4ec] ;  /* 0x0004ec0001007983 */ /* 0x000f680000100800 */
[----:B------:R0:W-:Y:S04]  /*20590*/  STL [R1+0x5e8], R22 ;  /* 0x0005e81601007387 */ /* 0x0001e80000100800 */
[----:B------:R-:W5:Y:S04]  /*205a0*/  LDL R3, [R1+0x4f0] ;  /* 0x0004f00001037983 */ /* 0x000f680000100800 */
[----:B------:R1:W-:Y:S01]  /*205b0*/  STL [R1+0x5f4], R21 ;  /* 0x0005f41501007387 */ /* 0x0003e20000100800 */
[----:B0-----:R-:W-:-:S03]  /*205c0*/  SHF.R.S32.HI R22, RZ, 0x1f, R8 ;  /* 0x0000001fff167819 */ /* 0x001fc60000011408 */
[----:B------:R-:W5:Y:S04]  /*205d0*/  LDL R8, [R1+0x4f8] ;  /* 0x0004f80001087983 */ /* 0x000f680000100800 */
[----:B------:R-:W-:Y:S01]  /*205e0*/  STL [R1+0x5fc], R22 ;  /* 0x0005fc1601007387 */ /* 0x000fe20000100800 */
[----:B-1----:R-:W-:-:S03]  /*205f0*/  SHF.R.S32.HI R21, RZ, 0x1f, R28 ;  /* 0x0000001fff157819 */ /* 0x002fc6000001141c */
[----:B------:R-:W5:Y:S01]  /*20600*/  LDL R28, [R1+0x500] ;  /* 0x00050000011c7983 */ /* 0x000f620000100800 */
[----:B------:R-:W-:-:S03]  /*20610*/  SHF.R.S32.HI R20, RZ, 0x1f, R20 ;  /* 0x0000001fff147819 */ /* 0x000fc60000011414 */
[----:B------:R2:W-:Y:S02]  /*20620*/  STL [R1+0x608], R21 ;  /* 0x0006081501007387 */ /* 0x0005e40000100800 */
[----:B--2---:R-:W-:Y:S02]  /*20630*/  SHF.R.S32.HI R21, RZ, 0x1f, R2 ;  /* 0x0000001fff157819 */ /* 0x004fe40000011402 */
[----:B------:R-:W2:Y:S04]  /*20640*/  LDL R2, [R1+0x504] ;  /* 0x0005040001027983 */ /* 0x000ea80000100800 */
[----:B------:R0:W-:Y:S04]  /*20650*/  STL [R1+0x614], R20 ;  /* 0x0006141401007387 */ /* 0x0001e80000100800 */
[----:B------:R-:W-:Y:S01]  /*20660*/  STL [R1+0x61c], R21 ;  /* 0x00061c1501007387 */ /* 0x000fe20000100800 */
[----:B0-----:R-:W-:-:S02]  /*20670*/  SHF.R.S32.HI R20, RZ, 0x1f, R19 ;  /* 0x0000001fff147819 */ /* 0x001fc40000011413 */
        /* <DEDUP_REMOVED lines=24> */
[----:B---3--:R-:W-:-:S03]  /*20800*/  SHF.R.S32.HI R5, RZ, 0x1f, R5 ;  /* 0x0000001fff057819 */ /* 0x008fc60000011405 */
[----:B------:R-:W3:Y:S04]  /*20810*/  LDL R24, [R1+0x510] ;  /* 0x0005100001187983 */ /* 0x000ee80000100800 */
[----:B------:R0:W-:Y:S04]  /*20820*/  STL [R1+0x690], R6 ;  /* 0x0006900601007387 */ /* 0x0001e80000100800 */
[----:B0-----:R-:W3:Y:S04]  /*20830*/  LDL R6, [R1+0x514] ;  /* 0x0005140001067983 */ /* 0x001ee80000100800 */
[----:B------:R0:W-:Y:S04]  /*20840*/  STL [R1+0x694], R5 ;  /* 0x0006940501007387 */ /* 0x0001e80000100800 */
[----:B------:R-:W3:Y:S04]  /*20850*/  LDL R23, [R1+0x51c] ;  /* 0x00051c0001177983 */ /* 0x000ee80000100800 */
[----:B------:R-:W3:Y:S01]  /*20860*/  LDL R22, [R1+0x524] ;  /* 0x0005240001167983 */ /* 0x000ee20000100800 */
[----:B----4-:R-:W-:-:S05]  /*20870*/  SHF.R.S32.HI R4, RZ, 0x1f, R4 ;  /* 0x0000001fff047819 */ /* 0x010fca0000011404 */
[----:B------:R1:W-:Y:S04]  /*20880*/  STL [R1+0x698], R4 ;  /* 0x0006980401007387 */ /* 0x0003e80000100800 */
[----:B------:R-:W4:Y:S04]  /*20890*/  LDL R21, [R1+0x528] ;  /* 0x0005280001157983 */ /* 0x000f280000100800 */
[----:B0-----:R-:W4:Y:S04]  /*208a0*/  LDL R5, [R1+0x530] ;  /* 0x0005300001057983 */ /* 0x001f280000100800 */
[----:B-1----:R-:W4:Y:S01]  /*208b0*/  LDL R4, [R1+0x534] ;  /* 0x0005340001047983 */ /* 0x002f220000100800 */
[----:B-----5:R-:W-:-:S03]  /*208c0*/  SHF.R.S32.HI R9, RZ, 0x1f, R0 ;  /* 0x0000001fff097819 */ /* 0x020fc60000011400 */
[----:B------:R-:W5:Y:S04]  /*208d0*/  LDL R0, [R1+0x53c] ;  /* 0x00053c0001007983 */ /* 0x000f680000100800 */
[----:B------:R-:W-:Y:S01]  /*208e0*/  STL [R1+0x69c], R9 ;  /* 0x00069c0901007387 */ /* 0x000fe20000100800 */
[----:B------:R-:W-:-:S03]  /*208f0*/  SHF.R.S32.HI R7, RZ, 0x1f, R3 ;  /* 0x0000001fff077819 */ /* 0x000fc60000011403 */
[----:B------:R-:W5:Y:S01]  /*20900*/  LDL R3, [R1+0x540] ;  /* 0x0005400001037983 */ /* 0x000f620000100800 */
[----:B------:R-:W-:-:S03]  /*20910*/  SHF.R.S32.HI R8, RZ, 0x1f, R8 ;  /* 0x0000001fff087819 */ /* 0x000fc60000011408 */
[----:B------:R0:W-:Y:S04]  /*20920*/  STL [R1+0x6a0], R7 ;  /* 0x0006a00701007387 */ /* 0x0001e80000100800 */
[----:B------:R-:W5:Y:S04]  /*20930*/  LDL R20, [R1+0x548] ;  /* 0x0005480001147983 */ /* 0x000f680000100800 */
[----:B------:R-:W-:Y:S01]  /*20940*/  STL [R1+0x6a4], R8 ;  /* 0x0006a40801007387 */ /* 0x000fe20000100800 */
[----:B0-----:R-:W-:-:S03]  /*20950*/  SHF.R.S32.HI R7, RZ, 0x1f, R28 ;  /* 0x0000001fff077819 */ /* 0x001fc6000001141c */
[----:B------:R-:W5:Y:S04]  /*20960*/  LDL R28, [R1+0x550] ;  /* 0x00055000011c7983 */ /* 0x000f680000100800 */
[----:B------:R0:W-:Y:S04]  /*20970*/  STL [R1+0x6a8], R7 ;  /* 0x0006a80701007387 */ /* 0x0001e80000100800 */
[----:B------:R-:W5:Y:S04]  /*20980*/  LDL R19, [R1+0x554] ;  /* 0x0005540001137983 */ /* 0x000f680000100800 */
[----:B------:R-:W5:Y:S01]  /*20990*/  LDL R18, [R1+0x55c] ;  /* 0x00055c0001127983 */ /* 0x000f620000100800 */
[----:B--2---:R-:W-:-:S05]  /*209a0*/  SHF.R.S32.HI R2, RZ, 0x1f, R2 ;  /* 0x0000001fff027819 */ /* 0x004fca0000011402 */
        /* <DEDUP_REMOVED lines=11> */
[----:B------:R-:W2:Y:S04]  /*20a60*/  LDL R8, [R1+0x5a0] ;  /* 0x0005a00001087983 */ /* 0x000ea80000100800 */
[----:B-1----:R-:W2:Y:S01]  /*20a70*/  LDL R2, [R1+0x5a4] ;  /* 0x0005a40001027983 */ /* 0x002ea20000100800 */
[----:B---3--:R-:W-:-:S05]  /*20a80*/  SHF.R.S32.HI R24, RZ, 0x1f, R24 ;  /* 0x0000001fff187819 */ /* 0x008fca0000011418 */
[----:B------:R0:W-:Y:S02]  /*20a90*/  STL [R1+0x6b0], R24 ;  /* 0x0006b01801007387 */ /* 0x0001e40000100800 */
[----:B0-----:R-:W-:Y:S02]  /*20aa0*/  SHF.R.S32.HI R24, RZ, 0x1f, R6 ;  /* 0x0000001fff187819 */ /* 0x001fe40000011406 */
[----:B------:R-:W3:Y:S01]  /*20ab0*/  LDL R6, [R1+0x5ac] ;  /* 0x0005ac0001067983 */ /* 0x000ee20000100800 */
[----:B------:R-:W-:-:S03]  /*20ac0*/  SHF.R.S32.HI R23, RZ, 0x1f, R23 ;  /* 0x0000001fff177819 */ /* 0x000fc60000011417 */
[----:B------:R0:W-:Y:S04]  /*20ad0*/  STL [R1+0x6b4], R24 ;  /* 0x0006b41801007387 */ /* 0x0001e80000100800 */
[----:B------:R4:W-:Y:S01]  /*20ae0*/  STL [R1+0x6b8], R23 ;  /* 0x0006b81701007387 */ /* 0x0009e20000100800 */
[----:B0-----:R-:W-:Y:S02]  /*20af0*/  SHF.R.S32.HI R24, RZ, 0x1f, R22 ;  /* 0x0000001fff187819 */ /* 0x001fe40000011416 */
[----:B----4-:R-:W-:-:S03]  /*20b00*/  SHF.R.S32.HI R23, RZ, 0x1f, R21 ;  /* 0x0000001fff177819 */ /* 0x010fc60000011415 */
[----:B------:R-:W-:Y:S01]  /*20b10*/  STL [R1+0x6bc], R24 ;  /* 0x0006bc1801007387 */ /* 0x000fe20000100800 */
[----:B------:R-:W-:-:S03]  /*20b20*/  SHF.R.S32.HI R22, RZ, 0x1f, R5 ;  /* 0x0000001fff167819 */ /* 0x000fc60000011405 */
[----:B------:R-:W-:Y:S01]  /*20b30*/  STL [R1+0x6c0], R23 ;  /* 0x0006c01701007387 */ /* 0x000fe20000100800 */
[----:B------:R-:W-:-:S03]  /*20b40*/  SHF.R.S32.HI R21, RZ, 0x1f, R4 ;  /* 0x0000001fff157819 */ /* 0x000fc60000011404 */
[----:B------:R-:W4:Y:S04]  /*20b50*/  LDL R5, [R1+0x5b0] ;  /* 0x0005b00001057983 */ /* 0x000f280000100800 */
[----:B------:R5:W-:Y:S04]  /*20b60*/  STL [R1+0x6c4], R22 ;  /* 0x0006c41601007387 */ /* 0x000be80000100800 */
[----:B------:R-:W4:Y:S01]  /*20b70*/  LDL R4, [R1+0x5b8] ;  /* 0x0005b80001047983 */ /* 0x000f220000100800 */
[----:B-----5:R-:W-:-:S03]  /*20b80*/  SHF.R.S32.HI R22, RZ, 0x1f, R0 ;  /* 0x0000001fff167819 */ /* 0x020fc60000011400 */
[----:B------:R0:W-:Y:S04]  /*20b90*/  STL [R1+0x6c8], R21 ;  /* 0x0006c81501007387 */ /* 0x0001e80000100800 */
[----:B------:R-:W5:Y:S04]  /*20ba0*/  LDL R0, [R1+0x5c0] ;  /* 0x0005c00001007983 */ /* 0x000f680000100800 */
[----:B------:R-:W-:Y:S01]  /*20bb0*/  STL [R1+0x6cc], R22 ;  /* 0x0006cc1601007387 */ /* 0x000fe20000100800 */
[----:B0-----:R-:W-:-:S03]  /*20bc0*/  SHF.R.S32.HI R21, RZ, 0x1f, R3 ;  /* 0x0000001fff157819 */ /* 0x001fc60000011403 */
        /* <DEDUP_REMOVED lines=11> */
[----:B--2---:R-:W-:Y:S02]  /*20c80*/  SHF.R.S32.HI R18, RZ, 0x1f, R17 ;  /* 0x0000001fff127819 */ /* 0x004fe40000011411 */
        /* <DEDUP_REMOVED lines=31> */
[----:B------:R-:W2:Y:S04]  /*20e80*/  LDL R8, [R1+0x5f8] ;  /* 0x0005f80001087983 */ /* 0x000ea80000100800 */
[----:B---3--:R-:W3:Y:S01]  /*20e90*/  LDL R6, [R1+0x600] ;  /* 0x0006000001067983 */ /* 0x008ee20000100800 */
[----:B----4-:R-:W-:-:S05]  /*20ea0*/  SHF.R.S32.HI R5, RZ, 0x1f, R5 ;  /* 0x0000001fff057819 */ /* 0x010fca0000011405 */
[----:B------:R0:W-:Y:S01]  /*20eb0*/  STL [R1+0x718], R5 ;  /* 0x0007180501007387 */ /* 0x0001e20000100800 */
[----:B------:R-:W-:-:S03]  /*20ec0*/  SHF.R.S32.HI R4, RZ, 0x1f, R4 ;  /* 0x0000001fff047819 */ /* 0x000fc60000011404 */
[----:B0-----:R-:W4:Y:S04]  /*20ed0*/  LDL R5, [R1+0x604] ;  /* 0x0006040001057983 */ /* 0x001f280000100800 */
[----:B------:R5:W-:Y:S04]  /*20ee0*/  STL [R1+0x71c], R4 ;  /* 0x00071c0401007387 */ /* 0x000be80000100800 */
[----:B------:R-:W4:Y:S01]  /*20ef0*/  LDL R20, [R1+0x60c] ;  /* 0x00060c0001147983 */ /* 0x000f220000100800 */
[----:B-----5:R-:W-:Y:S02]  /*20f00*/  SHF.R.S32.HI R4, RZ, 0x1f, R0 ;  /* 0x0000001fff047819 */ /* 0x020fe40000011400 */
[----:B------:R-:W-:-:S03]  /*20f10*/  SHF.R.S32.HI R0, RZ, 0x1f, R3 ;  /* 0x0000001fff007819 */ /* 0x000fc60000011403 */
[----:B------:R0:W-:Y:S04]  /*20f20*/  STL [R1+0x720], R4 ;  /* 0x0007200401007387 */ /* 0x0001e80000100800 */
[----:B0-----:R-:W5:Y:S04]  /*20f30*/  LDL R4, [R1+0x610] ;  /* 0x0006100001047983 */ /* 0x001f680000100800 */
        /* <DEDUP_REMOVED lines=16> */
[----:B------:R-:W5:Y:S01]  /*21040*/  LDL R28, [R1+0x668] ;  /* 0x00066800011c7983 */ /* 0x000f620000100800 */
[----:B--2---:R-:W-:-:S05]  /*21050*/  SHF.R.S32.HI R24, RZ, 0x1f, R24 ;  /* 0x0000001fff187819 */ /* 0x004fca0000011418 */
[----:B------:R0:W-:Y:S01]  /*21060*/  STL [R1+0x72c], R24 ;  /* 0x00072c1801007387 */ /* 0x0001e20000100800 */
[----:B------:R-:W-:-:S03]  /*21070*/  SHF.R.S32.HI R2, RZ, 0x1f, R2 ;  /* 0x0000001fff027819 */ /* 0x000fc60000011402 */
[----:B0-----:R-:W2:Y:S01]  /*21080*/  LDL.LU R24, [R1+0x4950] ;  /* 0x0049500001187983 */ /* 0x001ea20000300800 */
[----:B------:R-:W-:-:S03]  /*21090*/  SHF.R.S32.HI R23, RZ, 0x1f, R23 ;  /* 0x0000001fff177819 */ /* 0x000fc60000011417 */
[----:B------:R0:W-:Y:S01]  /*210a0*/  STL [R1+0x730], R2 ;  /* 0x0007300201007387 */ /* 0x0001e20000100800 */
[----:B------:R-:W-:-:S03]  /*210b0*/  SHF.R.S32.HI R22, RZ, 0x1f, R22 ;  /* 0x0000001fff167819 */ /* 0x000fc60000011416 */
[----:B0-----:R-:W2:Y:S04]  /*210c0*/  LDL.LU R2, [R1+0x28] ;  /* 0x0000280001027983 */ /* 0x001ea80000300800 */
[----:B------:R0:W-:Y:S04]  /*210d0*/  STL [R1+0x734], R23 ;  /* 0x0007341701007387 */ /* 0x0001e80000100800 */
[----:B0-----:R-:W2:Y:S01]  /*210e0*/  LDL.LU R23, [R1+0x494c] ;  /* 0x00494c0001177983 */ /* 0x001ea20000300800 */
[----:B------:R-:W-:-:S03]  /*210f0*/  SHF.R.S32.HI R21, RZ, 0x1f, R21 ;  /* 0x0000001fff157819 */ /* 0x000fc60000011415 */
[----:B------:R0:W-:Y:S01]  /*21100*/  STL [R1+0x738], R22 ;  /* 0x0007381601007387 */ /* 0x0001e20000100800 */
[----:B------:R-:W-:-:S03]  /*21110*/  SHF.R.S32.HI R7, RZ, 0x1f, R7 ;  /* 0x0000001fff077819 */ /* 0x000fc60000011407 */
[----:B0-----:R-:W2:Y:S04]  /*21120*/  LDL.LU R22, [R1+0x4948] ;  /* 0x0049480001167983 */ /* 0x001ea80000300800 */
[----:B------:R0:W-:Y:S01]  /*21130*/  STL [R1+0x73c], R21 ;  /* 0x00073c1501007387 */ /* 0x0001e20000100800 */
[----:B---3--:R-:W-:-:S03]  /*21140*/  SHF.R.S32.HI R6, RZ, 0x1f, R6 ;  /* 0x0000001fff067819 */ /* 0x008fc60000011406 */
[----:B0-----:R-:W3:Y:S04]  /*21150*/  LDL.LU R21, [R1+0x4944] ;  /* 0x0049440001157983 */ /* 0x001ee80000300800 */
[----:B------:R0:W-:Y:S02]  /*21160*/  STL [R1+0x740], R7 ;  /* 0x0007400701007387 */ /* 0x0001e40000100800 */
[----:B0-----:R-:W-:Y:S02]  /*21170*/  SHF.R.S32.HI R7, RZ, 0x1f, R8 ;  /* 0x0000001fff077819 */ /* 0x001fe40000011408 */
[----:B------:R-:W2:Y:S04]  /*21180*/  LDL.LU R8, [R1+0x8] ;  /* 0x0000080001087983 */ /* 0x000ea80000300800 */
[----:B------:R0:W-:Y:S01]  /*21190*/  STL [R1+0x744], R7 ;  /* 0x0007440701007387 */ /* 0x0001e20000100800 */
[----:B----4-:R-:W-:-:S03]  /*211a0*/  SHF.R.S32.HI R20, RZ, 0x1f, R20 ;  /* 0x0000001fff147819 */ /* 0x010fc60000011414 */
[----:B0-----:R-:W4:Y:S04]  /*211b0*/  LDL.LU R7, [R1+0x64] ;  /* 0x0000640001077983 */ /* 0x001f280000300800 */
[----:B------:R0:W-:Y:S01]  /*211c0*/  STL [R1+0x748], R6 ;  /* 0x0007480601007387 */ /* 0x0001e20000100800 */
[----:B-----5:R-:W-:Y:S02]  /*211d0*/  SHF.R.S32.HI R4, RZ, 0x1f, R4 ;  /* 0x0000001fff047819 */ /* 0x020fe40000011404 */
[----:B0-----:R-:W-:Y:S02]  /*211e0*/  SHF.R.S32.HI R6, RZ, 0x1f, R5 ;  /* 0x0000001fff067819 */ /* 0x001fe40000011405 */
[----:B------:R-:W5:Y:S01]  /*211f0*/  LDL.LU R5, [R1+0x4] ;  /* 0x0000040001057983 */ /* 0x000f620000300800 */
[----:B------:R-:W-:-:S03]  /*21200*/  SHF.R.S32.HI R19, RZ, 0x1f, R19 ;  /* 0x0000001fff137819 */ /* 0x000fc60000011413 */
[----:B------:R0:W-:Y:S01]  /*21210*/  STL [R1+0x74c], R6 ;  /* 0x00074c0601007387 */ /* 0x0001e20000100800 */
[----:B------:R-:W-:-:S03]  /*21220*/  SHF.R.S32.HI R18, RZ, 0x1f, R18 ;  /* 0x0000001fff127819 */ /* 0x000fc60000011412 */
[----:B0-----:R-:W2:Y:S04]  /*21230*/  LDL.LU R6, [R1+0x6c] ;  /* 0x00006c0001067983 */ /* 0x001ea80000300800 */
[----:B------:R0:W-:Y:S01]  /*21240*/  STL [R1+0x750], R20 ;  /* 0x0007501401007387 */ /* 0x0001e20000100800 */
[----:B------:R-:W-:Y:S02]  /*21250*/  SHF.R.S32.HI R17, RZ, 0x1f, R17 ;  /* 0x0000001fff117819 */ /* 0x000fe40000011411 */
[----:B------:R-:W-:Y:S01]  /*21260*/  SHF.R.S32.HI R16, RZ, 0x1f, R16 ;  /* 0x0000001fff107819 */ /* 0x000fe20000011410 */
[----:B0-----:R-:W2:Y:S04]  /*21270*/  LDL.LU R20, [R1+0x4940] ;  /* 0x0049400001147983 */ /* 0x001ea80000300800 */
[----:B------:R0:W-:Y:S01]  /*21280*/  STL [R1+0x754], R4 ;  /* 0x0007540401007387 */ /* 0x0001e20000100800 */
[----:B------:R-:W-:-:S02]  /*21290*/  SHF.R.S32.HI R15, RZ, 0x1f, R15 ;  /* 0x0000001fff0f7819 */ /* 0x000fc4000001140f */
[----:B------:R-:W-:Y:S01]  /*212a0*/  SHF.R.S32.HI R14, RZ, 0x1f, R14 ;  /* 0x0000001fff0e7819 */ /* 0x000fe2000001140e */
[----:B0-----:R-:W2:Y:S04]  /*212b0*/  LDL.LU R4, [R1] ;  /* 0x0000000001047983 */ /* 0x001ea80000300800 */
[----:B------:R0:W-:Y:S01]  /*212c0*/  STL [R1+0x758], R19 ;  /* 0x0007581301007387 */ /* 0x0001e20000100800 */
[----:B------:R-:W-:-:S03]  /*212d0*/  SHF.R.S32.HI R13, RZ, 0x1f, R13 ;  /* 0x0000001fff0d7819 */ /* 0x000fc6000001140d */
[----:B0-----:R-:W2:Y:S04]  /*212e0*/  LDL.LU R19, [R1+0x493c] ;  /* 0x00493c0001137983 */ /* 0x001ea80000300800 */
        /* <DEDUP_REMOVED lines=32> */
[----:B0-----:R-:W2:Y:S02]  /*214f0*/  LDL.LU R28, [R1+0x4908] ;  /* 0x00490800011c7983 */ /* 0x001ea40000300800 */
[----:B--2---:R-:W-:-:S05]  /*21500*/  SHF.R.S32.HI R28, RZ, 0x1f, R28 ;  /* 0x0000001fff1c7819 */ /* 0x004fca000001141c */
[----:B------:R0:W-:Y:S04]  /*21510*/  STL [R1+0x790], R28 ;  /* 0x0007901c01007387 */ /* 0x0001e80000100800 */
[----:B0-----:R-:W2:Y:S01]  /*21520*/  LDL.LU R28, [R1+0x4904] ;  /* 0x00490400011c7983 */ /* 0x001ea20000300800 */
[----:B------:R-:W-:-:S05]  /*21530*/  SHF.R.S32.HI R3, RZ, 0x1f, R3 ;  /* 0x0000001fff037819 */ /* 0x000fca0000011403 */
[----:B------:R2:W-:Y:S02]  /*21540*/  STL [R1+0x794], R3 ;  /* 0x0007940301007387 */ /* 0x0005e40000100800 */
[----:B--2---:R-:W-:-:S05]  /*21550*/  IADD3 R3, P0, PT, R2, R28, RZ ;  /* 0x0000001c02037210 */ /* 0x004fca0007f1e0ff */
[----:B------:R0:W-:Y:S04]  /*21560*/  STL [R1+0x3aac], R3 ;  /* 0x003aac0301007387 */ /* 0x0001e80000100800 */
[----:B0-----:R-:W2:Y:S02]  /*21570*/  LDL.LU R3, [R1+0x4900] ;  /* 0x0049000001037983 */ /* 0x001ea40000300800 */
[----:B--2---:R-:W-:-:S05]  /*21580*/  IADD3 R2, P6, PT, R2, R3, RZ ;  /* 0x0000000302027210 */ /* 0x004fca0007fde0ff */
[----:B------:R0:W-:Y:S02]  /*21590*/  STL [R1+0x3ab0], R2 ;  /* 0x003ab00201007387 */ /* 0x0001e40000100800 */
[----:B0-----:R-:W-:-:S05]  /*215a0*/  IADD3 R2, P5, PT, R0, R28, RZ ;  /* 0x0000001c00027210 */ /* 0x001fca0007fbe0ff */
[----:B------:R0:W-:Y:S04]  /*215b0*/  STL [R1+0x3ab4], R2 ;  /* 0x003ab40201007387 */ /* 0x0001e80000100800 */
[----:B0-----:R-:W2:Y:S01]  /*215c0*/  LDL.LU R2, [R1+0x48fc] ;  /* 0x0048fc0001027983 */ /* 0x001ea20000300800 */
[----:B------:R-:W-:-:S05]  /*215d0*/  IADD3 R0, P4, PT, R0, R3, RZ ;  /* 0x0000000300007210 */ /* 0x000fca0007f9e0ff */
[----:B------:R2:W-:Y:S02]  /*215e0*/  STL [R1+0x3ab8], R0 ;  /* 0x003ab80001007387 */ /* 0x0005e40000100800 */
[----:B--2---:R-:W-:-:S05]  /*215f0*/  IADD3 R0, P3, PT, R2, R28, RZ ;  /* 0x0000001c02007210 */ /* 0x004fca0007f7e0ff */
[----:B------:R0:W-:Y:S04]  /*21600*/  STL [R1+0x3abc], R0 ;  /* 0x003abc0001007387 */ /* 0x0001e80000100800 */
[----:B0-----:R-:W2:Y:S01]  /*21610*/  LDL.LU R0, [R1+0x48f8] ;  /* 0x0048f80001007983 */ /* 0x001ea20000300800 */
[----:B------:R-:W-:-:S05]  /*21620*/  IADD3 R2, P2, PT, R2, R3, RZ ;  /* 0x0000000302027210 */ /* 0x000fca0007f5e0ff */
[----:B------:R2:W-:Y:S02]  /*21630*/  STL [R1+0x3ac0], R2 ;  /* 0x003ac00201007387 */ /* 0x0005e40000100800 */
[----:B--2---:R-:W-:-:S05]  /*21640*/  IMAD.X R2, R8, 0x1, R0, P0 ;  /* 0x0000000108027824 */ /* 0x004fca00000e0600 */
[----:B------:R4:W-:Y:S02]  /*21650*/  STL [R1+0x3aa8], R2 ;  /* 0x003aa80201007387 */ /* 0x0009e40000100800 */
[----:B----4-:R-:W-:-:S05]  /*21660*/  IADD3 R2, P1, PT, R7, R28, RZ ;  /* 0x0000001c07027210 */ /* 0x010fca0007f3e0ff */
[----:B------:R0:W-:Y:S04]  /*21670*/  STL [R1+0x3ac4], R2 ;  /* 0x003ac40201007387 */ /* 0x0001e80000100800 */
[----:B0-----:R-:W2:Y:S01]  /*21680*/  LDL.LU R2, [R1+0x48f4] ;  /* 0x0048f40001027983 */ /* 0x001ea20000300800 */
[----:B------:R-:W-:Y:S01]  /*21690*/  IADD3 R7, P0, PT, R7, R3, RZ ;  /* 0x0000000307077210 */ /* 0x000fe20007f1e0ff */
[----:B--2---:R-:W-:-:S05]  /*216a0*/  IMAD.X R8, R8, 0x1, R2, P6 ;  /* 0x0000000108087824 */ /* 0x004fca00030e0602 */
[----:B------:R0:W-:Y:S04]  /*216b0*/  STL [R1+0x3a98], R8 ;  /* 0x003a980801007387 */ /* 0x0001e80000100800 */
[----:B0-----:R-:W2:Y:S04]  /*216c0*/  LDL.LU R8, [R1+0x48f0] ;  /* 0x0048f00001087983 */ /* 0x001ea80000300800 */
[----:B------:R5:W-:Y:S02]  /*216d0*/  STL [R1+0x3aa0], R7 ;  /* 0x003aa00701007387 */ /* 0x000be40000100800 */
[----:B-----5:R-:W-:-:S02]  /*216e0*/  IMAD.X R7, R5, 0x1, R0, P5 ;  /* 0x0000000105077824 */ /* 0x020fc400028e0600 */
[----:B------:R-:W-:-:S03]  /*216f0*/  IMAD.X R5, R5, 0x1, R2, P4 ;  /* 0x0000000105057824 */ /* 0x000fc600020e0602 */
[----:B------:R0:W-:Y:S02]  /*21700*/  STL [R1+0x3a9c], R7 ;  /* 0x003a9c0701007387 */ /* 0x0001e40000100800 */
[----:B0-----:R-:W-:-:S05]  /*21710*/  IADD3 R7, P5, PT, R6, R28, RZ ;  /* 0x0000001c06077210 */ /* 0x001fca0007fbe0ff */
[----:B------:R0:W-:Y:S04]  /*21720*/  STL [R1+0x3aa4], R7 ;  /* 0x003aa40701007387 */ /* 0x0001e80000100800 */
[----:B0-----:R-:W4:Y:S04]  /*21730*/  LDL.LU R7, [R1+0x48ec] ;  /* 0x0048ec0001077983 */ /* 0x001f280000300800 */
[----:B------:R0:W-:Y:S04]  /*21740*/  STL [R1+0x3a88], R5 ;  /* 0x003a880501007387 */ /* 0x0001e80000100800 */
[----:B0-----:R-:W5:Y:S01]  /*21750*/  LDL.LU R5, [R1+0x48e8] ;  /* 0x0048e80001057983 */ /* 0x001f620000300800 */
[----:B------:R-:W-:-:S05]  /*21760*/  IADD3 R6, P4, PT, R6, R3, RZ ;  /* 0x0000000306067210 */ /* 0x000fca0007f9e0ff */
[----:B------:R0:W-:Y:S02]  /*21770*/  STL [R1+0x3a90], R6 ;  /* 0x003a900601007387 */ /* 0x0001e40000100800 */
[C---:B0-----:R-:W-:Y:S02]  /*21780*/  IMAD.X R6, R4.reuse, 0x1, R0, P3 ;  /* 0x0000000104067824 */ /* 0x041fe400018e0600 */
[----:B------:R-:W-:-:S03]  /*21790*/  IMAD.X R4, R4, 0x1, R2, P2 ;  /* 0x0000000104047824 */ /* 0x000fc600010e0602 */
[----:B------:R5:W-:Y:S02]  /*217a0*/  STL [R1+0x3a8c], R6 ;  /* 0x003a8c0601007387 */ /* 0x000be40000100800 */
[----:B-----5:R-:W-:-:S05]  /*217b0*/  IADD3 R6, P3, PT, R5, R28, RZ ;  /* 0x0000001c05067210 */ /* 0x020fca0007f7e0ff */
[----:B------:R0:W-:Y:S04]  /*217c0*/  STL [R1+0x3a94], R6 ;  /* 0x003a940601007387 */ /* 0x0001e80000100800 */
[----:B0-----:R-:W5:Y:S04]  /*217d0*/  LDL.LU R6, [R1+0x48e4] ;  /* 0x0048e40001067983 */ /* 0x001f680000300800 */
[----:B------:R0:W-:Y:S04]  /*217e0*/  STL [R1+0x3a78], R4 ;  /* 0x003a780401007387 */ /* 0x0001e80000100800 */
[----:B0-----:R-:W2:Y:S01]  /*217f0*/  LDL.LU R4, [R1+0x48e0] ;  /* 0x0048e00001047983 */ /* 0x001ea20000300800 */
[----:B------:R-:W-:-:S05]  /*21800*/  IADD3 R5, P2, PT, R5, R3, RZ ;  /* 0x0000000305057210 */ /* 0x000fca0007f5e0ff */
[----:B------:R2:W-:Y:S02]  /*21810*/  STL [R1+0x3a80], R5 ;  /* 0x003a800501007387 */ /* 0x0005e40000100800 */
[----:B--2---:R-:W-:-:S05]  /*21820*/  IMAD.X R5, R4, 0x1, R0, P1 ;  /* 0x0000000104057824 */ /* 0x004fca00008e0600 */
[----:B------:R5:W-:Y:S02]  /*21830*/  STL [R1+0x3a7c], R5 ;  /* 0x003a7c0501007387 */ /* 0x000be40000100800 */
[----:B-----5:R-:W-:-:S05]  /*21840*/  IADD3 R5, P1, PT, R6, R28, RZ ;  /* 0x0000001c06057210 */ /* 0x020fca0007f3e0ff */
[----:B------:R0:W-:Y:S04]  /*21850*/  STL [R1+0x3a84], R5 ;  /* 0x003a840501007387 */ /* 0x0001e80000100800 */
[----:B0-----:R-:W2:Y:S01]  /*21860*/  LDL.LU R5, [R1+0x48dc] ;  /* 0x0048dc0001057983 */ /* 0x001ea20000300800 */
[----:B------:R-:W-:Y:S01]  /*21870*/  IMAD.X R4, R4, 0x1, R2, P0 ;  /* 0x0000000104047824 */ /* 0x000fe200000e0602 */
[----:B------:R-:W-:-:S04]  /*21880*/  IADD3 R6, P0, PT, R6, R3, RZ ;  /* 0x0000000306067210 */ /* 0x000fc80007f1e0ff */
[----:B------:R0:W-:Y:S04]  /*21890*/  STL [R1+0x3a68], R4 ;  /* 0x003a680401007387 */ /* 0x0001e80000100800 */
[----:B0-----:R-:W5:Y:S04]  /*218a0*/  LDL.LU R4, [R1+0xa0] ;  /* 0x0000a00001047983 */ /* 0x001f680000300800 */
[----:B------:R2:W-:Y:S02]  /*218b0*/  STL [R1+0x3a70], R6 ;  /* 0x003a700601007387 */ /* 0x0005e40000100800 */
[----:B--2---:R-:W-:-:S05]  /*218c0*/  IMAD.X R6, R5, 0x1, R0, P5 ;  /* 0x0000000105067824 */ /* 0x004fca00028e0600 */
[----:B------:R4:W-:Y:S01]  /*218d0*/  STL [R1+0x3a6c], R6 ;  /* 0x003a6c0601007387 */ /* 0x0009e20000100800 */
[----:B------:R-:W-:Y:S01]  /*218e0*/  IMAD.X R5, R5, 0x1, R2, P4 ;  /* 0x0000000105057824 */ /* 0x000fe200020e0602 */
[----:B----4-:R-:W-:-:S05]  /*218f0*/  IADD3 R6, P5, PT, R7, R28, RZ ;  /* 0x0000001c07067210 */ /* 0x010fca0007fbe0ff */
[----:B------:R0:W-:Y:S04]  /*21900*/  STL [R1+0x3a74], R6 ;  /* 0x003a740601007387 */ /* 0x0001e80000100800 */
[----:B0-----:R-:W2:Y:S04]  /*21910*/  LDL.LU R6, [R1+0x48d8] ;  /* 0x0048d80001067983 */ /* 0x001ea80000300800 */
[----:B------:R0:W-:Y:S04]  /*21920*/  STL [R1+0x3a58], R5 ;  /* 0x003a580501007387 */ /* 0x0001e80000100800 */
[----:B0-----:R-:W4:Y:S01]  /*21930*/  LDL.LU R5, [R1+0x8c] ;  /* 0x00008c0001057983 */ /* 0x001f220000300800 */
[----:B------:R-:W-:-:S05]  /*21940*/  IADD3 R7, P4, PT, R7, R3, RZ ;  /* 0x0000000307077210 */ /* 0x000fca0007f9e0ff */
[----:B------:R2:W-:Y:S02]  /*21950*/  STL [R1+0x3a60], R7 ;  /* 0x003a600701007387 */ /* 0x0005e40000100800 */
[----:B--2---:R-:W-:-:S05]  /*21960*/  IMAD.X R7, R6, 0x1, R0, P3 ;  /* 0x0000000106077824 */ /* 0x004fca00018e0600 */
[----:B------:R4:W-:Y:S02]  /*21970*/  STL [R1+0x3a5c], R7 ;  /* 0x003a5c0701007387 */ /* 0x0009e40000100800 */
[----:B----4-:R-:W-:-:S05]  /*21980*/  IADD3 R7, P3, PT, R5, R28, RZ ;  /* 0x0000001c05077210 */ /* 0x010fca0007f7e0ff */
[----:B------:R0:W-:Y:S04]  /*21990*/  STL [R1+0x3a64], R7 ;  /* 0x003a640701007387 */ /* 0x0001e80000100800 */
[----:B0-----:R-:W2:Y:S01]  /*219a0*/  LDL.LU R7, [R1+0x48d4] ;  /* 0x0048d40001077983 */ /* 0x001ea20000300800 */
[----:B------:R-:W-:Y:S01]  /*219b0*/  IMAD.X R6, R6, 0x1, R2, P2 ;  /* 0x0000000106067824 */ /* 0x000fe200010e0602 */
[----:B------:R-:W-:-:S04]  /*219c0*/  IADD3 R5, P2, PT, R5, R3, RZ ;  /* 0x0000000305057210 */ /* 0x000fc80007f5e0ff */
[----:B------:R0:W-:Y:S04]  /*219d0*/  STL [R1+0x3a48], R6 ;  /* 0x003a480601007387 */ /* 0x0001e80000100800 */
[----:B0-----:R-:W4:Y:S04]  /*219e0*/  LDL.LU R6, [R1+0x124] ;  /* 0x0001240001067983 */ /* 0x001f280000300800 */
[----:B------:R2:W-:Y:S02]  /*219f0*/  STL [R1+0x3a50], R5 ;  /* 0x003a500501007387 */ /* 0x0005e40000100800 */
[----:B--2---:R-:W-:-:S05]  /*21a00*/  IMAD.X R5, R7, 0x1, R0, P1 ;  /* 0x0000000107057824 */ /* 0x004fca00008e0600 */
[----:B------:R5:W-:Y:S02]  /*21a10*/  STL [R1+0x3a4c], R5 ;  /* 0x003a4c0501007387 */ /* 0x000be40000100800 */
[----:B-----5:R-:W-:-:S05]  /*21a20*/  IADD3 R5, P1, PT, R4, R28, RZ ;  /* 0x0000001c04057210 */ /* 0x020fca0007f3e0ff */
[----:B------:R0:W-:Y:S02]  /*21a30*/  STL [R1+0x3a54], R5 ;  /* 0x003a540501007387 */ /* 0x0001e40000100800 */
[----:B0-----:R-:W-:Y:S02]  /*21a40*/  IMAD.X R5, R7, 0x1, R2, P0 ;  /* 0x0000000107057824 */ /* 0x001fe400000e0602 */
[----:B------:R-:W2:Y:S04]  /*21a50*/  LDL.LU R7, [R1+0x120] ;  /* 0x0001200001077983 */ /* 0x000ea80000300800 */
[----:B------:R0:W-:Y:S02]  /*21a60*/  STL [R1+0x3a38], R5 ;  /* 0x003a380501007387 */ /* 0x0001e40000100800 */
[----:B0-----:R-:W-:Y:S01]  /*21a70*/  IADD3 R5, P0, PT, R4, R3, RZ ;  /* 0x0000000304057210 */ /* 0x001fe20007f1e0ff */
[----:B------:R-:W-:-:S04]  /*21a80*/  IMAD.X R4, R8, 0x1, R0, P5 ;  /* 0x0000000108047824 */ /* 0x000fc800028e0600 */
[----:B------:R0:W-:Y:S04]  /*21a90*/  STL [R1+0x3a40], R5 ;  /* 0x003a400501007387 */ /* 0x0001e80000100800 */
[----:B0-----:R-:W5:Y:S04]  /*21aa0*/  LDL.LU R5, [R1+0x3a0] ;  /* 0x0003a00001057983 */ /* 0x001f680000300800 */
[----:B------:R0:W-:Y:S02]  /*21ab0*/  STL [R1+0x3a3c], R4 ;  /* 0x003a3c0401007387 */ /* 0x0001e40000100800 */
[----:B0-----:R-:W-:-:S05]  /*21ac0*/  IADD3 R4, P5, PT, R10, R28, RZ ;  /* 0x0000001c0a047210 */ /* 0x001fca0007fbe0ff */
[----:B------:R0:W-:Y:S02]  /*21ad0*/  STL [R1+0x3a44], R4 ;  /* 0x003a440401007387 */ /* 0x0001e40000100800 */
[----:B0-----:R-:W-:Y:S02]  /*21ae0*/  IMAD.X R4, R8, 0x1, R2, P4 ;  /* 0x0000000108047824 */ /* 0x001fe400020e0602 */
[----:B------:R-:W2:Y:S04]  /*21af0*/  LDL.LU R8, [R1+0xec] ;  /* 0x0000ec0001087983 */ /* 0x000ea80000300800 */
[----:B------:R0:W-:Y:S02]  /*21b00*/  STL [R1+0x3a28], R4 ;  /* 0x003a280401007387 */ /* 0x0001e40000100800 */
[----:B0-----:R-:W-:Y:S01]  /*21b10*/  IADD3 R4, P4, PT, R10, R3, RZ ;  /* 0x000000030a047210 */ /* 0x001fe20007f9e0ff */
[----:B------:R-:W-:-:S04]  /*21b20*/  IMAD.X R10, R9, 0x1, R0, P3 ;  /* 0x00000001090a7824 */ /* 0x000fc800018e0600 */
[----:B------:R0:W-:Y:S04]  /*21b30*/  STL [R1+0x3a30], R4 ;  /* 0x003a300401007387 */ /* 0x0001e80000100800 */
[----:B0-----:R-:W3:Y:S04]  /*21b40*/  LDL.LU R4, [R1+0x39c] ;  /* 0x00039c0001047983 */ /* 0x001ee80000300800 */
[----:B------:R2:W-:Y:S02]  /*21b50*/  STL [R1+0x3a2c], R10 ;  /* 0x003a2c0a01007387 */ /* 0x0005e40000100800 */
[----:B--2---:R-:W-:-:S05]  /*21b60*/  IADD3 R10, P3, PT, R8, R28, RZ ;  /* 0x0000001c080a7210 */ /* 0x004fca0007f7e0ff */
[----:B------:R0:W-:Y:S04]  /*21b70*/  STL [R1+0x3a34], R10 ;  /* 0x003a340a01007387 */ /* 0x0001e80000100800 */
[----:B0-----:R-:W2:Y:S01]  /*21b80*/  LDL.LU R10, [R1+0x48d0] ;  /* 0x0048d000010a7983 */ /* 0x001ea20000300800 */
[----:B------:R-:W-:-:S05]  /*21b90*/  IMAD.X R9, R9, 0x1, R2, P2 ;  /* 0x0000000109097824 */ /* 0x000fca00010e0602 */
[----:B------:R0:W-:Y:S02]  /*21ba0*/  STL [R1+0x3a18], R9 ;  /* 0x003a180901007387 */ /* 0x0001e40000100800 */
[----:B0-----:R-:W-:-:S05]  /*21bb0*/  IADD3 R9, P2, PT, R8, R3, RZ ;  /* 0x0000000308097210 */ /* 0x001fca0007f5e0ff */
[----:B------:R0:W-:Y:S04]  /*21bc0*/  STL [R1+0x3a20], R9 ;  /* 0x003a200901007387 */ /* 0x0001e80000100800 */
[----:B0-----:R-:W3:Y:S01]  /*21bd0*/  LDL.LU R9, [R1+0x398] ;  /* 0x0003980001097983 */ /* 0x001ee20000300800 */
[----:B--2---:R-:W-:-:S05]  /*21be0*/  IMAD.X R8, R10, 0x1, R0, P1 ;  /* 0x000000010a087824 */ /* 0x004fca00008e0600 */
        /* <DEDUP_REMOVED lines=9> */
[----:B0-----:R-:W2:Y:S04]  /*21c80*/  LDL.LU R8, [R1+0x394] ;  /* 0x0003940001087983 */ /* 0x001ea80000300800 */
[----:B------:R0:W-:Y:S02]  /*21c90*/  STL [R1+0x3a0c], R12 ;  /* 0x003a0c0c01007387 */ /* 0x0001e40000100800 */
[----:B0-----:R-:W-:-:S05]  /*21ca0*/  IADD3 R12, P5, PT, R7, R28, RZ ;  /* 0x0000001c070c7210 */ /* 0x001fca0007fbe0ff */
[----:B------:R0:W-:Y:S04]  /*21cb0*/  STL [R1+0x3a14], R12 ;  /* 0x003a140c01007387 */ /* 0x0001e80000100800 */
[----:B0-----:R-:W2:Y:S01]  /*21cc0*/  LDL.LU R12, [R1+0x48cc] ;  /* 0x0048cc00010c7983 */ /* 0x001ea20000300800 */
[----:B------:R-:W-:Y:S01]  /*21cd0*/  IMAD.X R11, R11, 0x1, R2, P4 ;  /* 0x000000010b0b7824 */ /* 0x000fe200020e0602 */
[----:B------:R-:W-:-:S04]  /*21ce0*/  IADD3 R7, P4, PT, R7, R3, RZ ;  /* 0x0000000307077210 */ /* 0x000fc80007f9e0ff */
[----:B------:R-:W-:Y:S04]  /*21cf0*/  STL [R1+0x39f8], R11 ;  /* 0x0039f80b01007387 */ /* 0x000fe80000100800 */
[----:B------:R0:W-:Y:S04]  /*21d00*/  STL [R1+0x3a00], R7 ;  /* 0x003a000701007387 */ /* 0x0001e80000100800 */
[----:B0-----:R-:W3:Y:S01]  /*21d10*/  LDL.LU R7, [R1+0x390] ;  /* 0x0003900001077983 */ /* 0x001ee20000300800 */
[----:B--2---:R-:W-:-:S05]  /*21d20*/  IMAD.X R11, R12, 0x1, R0, P3 ;  /* 0x000000010c0b7824 */ /* 0x004fca00018e0600 */
[----:B------:R4:W-:Y:S01]  /*21d30*/  STL [R1+0x39fc], R11 ;  /* 0x0039fc0b01007387 */ /* 0x0009e20000100800 */
[----:B------:R-:W-:Y:S01]  /*21d40*/  IMAD.X R12, R12, 0x1, R2, P2 ;  /* 0x000000010c0c7824 */ /* 0x000fe200010e0602 */
[----:B----4-:R-:W-:-:S05]  /*21d50*/  IADD3 R11, P3, PT, R6, R28, RZ ;  /* 0x0000001c060b7210 */ /* 0x010fca0007f7e0ff */
[----:B------:R0:W-:Y:S02]  /*21d60*/  STL [R1+0x3a04], R11 ;  /* 0x003a040b01007387 */ /* 0x0001e40000100800 */
[----:B0-----:R-:W-:Y:S02]  /*21d70*/  IADD3 R11, P2, PT, R6, R3, RZ ;  /* 0x00000003060b7210 */ /* 0x001fe40007f5e0ff */
[----:B------:R-:W2:Y:S04]  /*21d80*/  LDL.LU R6, [R1+0x38c] ;  /* 0x00038c0001067983 */ /* 0x000ea80000300800 */
[----:B------:R0:W-:Y:S04]  /*21d90*/  STL [R1+0x39e8], R12 ;  /* 0x0039e80c01007387 */ /* 0x0001e80000100800 */
[----:B------:R1:W-:Y:S01]  /*21da0*/  STL [R1+0x39f0], R11 ;  /* 0x0039f00b01007387 */ /* 0x0003e20000100800 */
[----:B0-----:R-:W-:Y:S01]  /*21db0*/  IMAD.X R12, R13, 0x1, R0, P1 ;  /* 0x000000010d0c7824 */ /* 0x001fe200008e0600 */
[----:B-1----:R-:W-:-:S04]  /*21dc0*/  IADD3 R11, P1, PT, R10, R28, RZ ;  /* 0x0000001c0a0b7210 */ /* 0x002fc80007f3e0ff */
[----:B------:R0:W-:Y:S04]  /*21dd0*/  STL [R1+0x39ec], R12 ;  /* 0x0039ec0c01007387 */ /* 0x0001e80000100800 */
[----:B------:R1:W-:Y:S01]  /*21de0*/  STL [R1+0x39f4], R11 ;  /* 0x0039f40b01007387 */ /* 0x0003e20000100800 */
[----:B0-----:R-:W-:Y:S01]  /*21df0*/  IMAD.X R12, R13, 0x1, R2, P0 ;  /* 0x000000010d0c7824 */ /* 0x001fe200000e0602 */
[----:B-1----:R-:W-:Y:S02]  /*21e00*/  IADD3 R11, P0, PT, R10, R3, RZ ;  /* 0x000000030a0b7210 */ /* 0x002fe40007f1e0ff */
[----:B------:R-:W4:Y:S04]  /*21e10*/  LDL.LU R10, [R1+0x388] ;  /* 0x00038800010a7983 */ /* 0x000f280000300800 */
[----:B------:R0:W-:Y:S04]  /*21e20*/  STL [R1+0x39d8], R12 ;  /* 0x0039d80c01007387 */ /* 0x0001e80000100800 */
[----:B------:R1:W-:Y:S01]  /*21e30*/  STL [R1+0x39e0], R11 ;  /* 0x0039e00b01007387 */ /* 0x0003e20000100800 */
[C---:B0-----:R-:W-:Y:S01]  /*21e40*/  IMAD.X R12, R14.reuse, 0x1, R0, P5 ;  /* 0x000000010e0c7824 */ /* 0x041fe200028e0600 */
[----:B-----5:R-:W-:Y:S01]  /*21e50*/  IADD3 R13, P5, PT, R5, R28, RZ ;  /* 0x0000001c050d7210 */ /* 0x020fe20007fbe0ff */
[----:B-1----:R-:W-:-:S03]  /*21e60*/  IMAD.X R11, R14, 0x1, R2, P4 ;  /* 0x000000010e0b7824 */ /* 0x002fc600020e0602 */
[----:B------:R0:W-:Y:S04]  /*21e70*/  STL [R1+0x39dc], R12 ;  /* 0x0039dc0c01007387 */ /* 0x0001e80000100800 */
[----:B------:R-:W-:Y:S01]  /*21e80*/  STL [R1+0x39e4], R13 ;  /* 0x0039e40d01007387 */ /* 0x000fe20000100800 */
[----:B0-----:R-:W-:-:S03]  /*21e90*/  IADD3 R12, P4, PT, R5, R3, RZ ;  /* 0x00000003050c7210 */ /* 0x001fc60007f9e0ff */
[----:B------:R-:W5:Y:S04]  /*21ea0*/  LDL.LU R5, [R1+0x384] ;  /* 0x0003840001057983 */ /* 0x000f680000300800 */
[----:B------:R0:W-:Y:S04]  /*21eb0*/  STL [R1+0x39c8], R11 ;  /* 0x0039c80b01007387 */ /* 0x0001e80000100800 */
[----:B------:R1:W-:Y:S01]  /*21ec0*/  STL [R1+0x39d0], R12 ;  /* 0x0039d00c01007387 */ /* 0x0003e20000100800 */
[C---:B0-----:R-:W-:Y:S01]  /*21ed0*/  IMAD.X R11, R15.reuse, 0x1, R0, P3 ;  /* 0x000000010f0b7824 */ /* 0x041fe200018e0600 */
[----:B---3--:R-:W-:Y:S01]  /*21ee0*/  IADD3 R13, P3, PT, R4, R28, RZ ;  /* 0x0000001c040d7210 */ /* 0x008fe20007f7e0ff */
[----:B-1----:R-:W-:-:S03]  /*21ef0*/  IMAD.X R12, R15, 0x1, R2, P2 ;  /* 0x000000010f0c7824 */ /* 0x002fc600010e0602 */
[----:B------:R0:W-:Y:S04]  /*21f00*/  STL [R1+0x39cc], R11 ;  /* 0x0039cc0b01007387 */ /* 0x0001e80000100800 */
[----:B------:R-:W-:Y:S01]  /*21f10*/  STL [R1+0x39d4], R13 ;  /* 0x0039d40d01007387 */ /* 0x000fe20000100800 */
[----:B0-----:R-:W-:-:S03]  /*21f20*/  IADD3 R11, P2, PT, R4, R3, RZ ;  /* 0x00000003040b7210 */ /* 0x001fc60007f5e0ff */
[----:B------:R-:W3:Y:S04]  /*21f30*/  LDL.LU R4, [R1+0x380] ;  /* 0x0003800001047983 */ /* 0x000ee80000300800 */
[----:B------:R0:W-:Y:S04]  /*21f40*/  STL [R1+0x39b8], R12 ;  /* 0x0039b80c01007387 */ /* 0x0001e80000100800 */
[----:B------:R1:W-:Y:S01]  /*21f50*/  STL [R1+0x39c0], R11 ;  /* 0x0039c00b01007387 */ /* 0x0003e20000100800 */
[C---:B0-----:R-:W-:Y:S01]  /*21f60*/  IMAD.X R12, R16.reuse, 0x1, R0, P1 ;  /* 0x00000001100c7824 */ /* 0x041fe200008e0600 */
[----:B------:R-:W-:Y:S01]  /*21f70*/  IADD3 R13, P1, PT, R9, R28, RZ ;  /* 0x0000001c090d7210 */ /* 0x000fe20007f3e0ff */
[----:B-1----:R-:W-:-:S03]  /*21f80*/  IMAD.X R11, R16, 0x1, R2, P0 ;  /* 0x00000001100b7824 */ /* 0x002fc600000e0602 */
[----:B------:R0:W-:Y:S04]  /*21f90*/  STL [R1+0x39bc], R12 ;  /* 0x0039bc0c01007387 */ /* 0x0001e80000100800 */
[----:B------:R1:W-:Y:S01]  /*21fa0*/  STL [R1+0x39c4], R13 ;  /* 0x0039c40d01007387 */ /* 0x0003e20000100800 */
[----:B0-----:R-:W-:-:S03]  /*21fb0*/  IADD3 R12, P0, PT, R9, R3, RZ ;  /* 0x00000003090c7210 */ /* 0x001fc60007f1e0ff */
[----:B------:R-:W3:Y:S04]  /*21fc0*/  LDL.LU R9, [R1+0x37c] ;  /* 0x00037c0001097983 */ /* 0x000ee80000300800 */
[----:B------:R0:W-:Y:S01]  /*21fd0*/  STL [R1+0x39a8], R11 ;  /* 0x0039a80b01007387 */ /* 0x0001e20000100800 */
[----:B-1----:R-:W-:-:S03]  /*21fe0*/  IMAD.X R13, R17, 0x1, R2, P4 ;  /* 0x00000001110d7824 */ /* 0x002fc600020e0602 */
[----:B------:R1:W-:Y:S01]  /*21ff0*/  STL [R1+0x39b0], R12 ;  /* 0x0039b00c01007387 */ /* 0x0003e20000100800 */
[----:B0-----:R-:W-:Y:S01]  /*22000*/  IMAD.X R11, R17, 0x1, R0, P5 ;  /* 0x00000001110b7824 */ /* 0x001fe200028e0600 */
[----:B-1----:R-:W-:-:S04]  /*22010*/  IADD3 R12, P5, PT, R8, R28, RZ ;  /* 0x0000001c080c7210 */ /* 0x002fc80007fbe0ff */
[----:B------:R0:W-:Y:S04]  /*22020*/  STL [R1+0x39ac], R11 ;  /* 0x0039ac0b01007387 */ /* 0x0001e80000100800 */
[----:B------:R1:W-:Y:S04]  /*22030*/  STL [R1+0x39b4], R12 ;  /* 0x0039b40c01007387 */ /* 0x0003e80000100800 */
[----:B------:R-:W-:Y:S01]  /*22040*/  STL [R1+0x3998], R13 ;  /* 0x0039980d01007387 */ /* 0x000fe20000100800 */
[----:B0-----:R-:W-:-:S03]  /*22050*/  IADD3 R11, P4, PT, R8, R3, RZ ;  /* 0x00000003080b7210 */ /* 0x001fc60007f9e0ff */
[----:B------:R-:W3:Y:S01]  /*22060*/  LDL.LU R8, [R1+0x378] ;  /* 0x0003780001087983 */ /* 0x000ee20000300800 */
[----:B-1----:R-:W-:-:S03]  /*22070*/  IMAD.X R12, R18, 0x1, R0, P3 ;  /* 0x00000001120c7824 */ /* 0x002fc600018e0600 */
[----:B------:R0:W-:Y:S04]  /*22080*/  STL [R1+0x39a0], R11 ;  /* 0x0039a00b01007387 */ /* 0x0001e80000100800 */
[----:B------:R1:W-:Y:S01]  /*22090*/  STL [R1+0x399c], R12 ;  /* 0x00399c0c01007387 */ /* 0x0003e20000100800 */
[C---:B0-----:R-:W-:Y:S01]  /*220a0*/  IADD3 R11, P3, PT, R7.reuse, R28, RZ ;  /* 0x0000001c070b7210 */ /* 0x041fe20007f7e0ff */
[----:B-1----:R-:W-:Y:S01]  /*220b0*/  IMAD.X R12, R18, 0x1, R2, P2 ;  /* 0x00000001120c7824 */ /* 0x002fe200010e0602 */
[----:B------:R-:W-:-:S03]  /*220c0*/  IADD3 R7, P2, PT, R7, R3, RZ ;  /* 0x0000000307077210 */ /* 0x000fc60007f5e0ff */
[----:B------:R0:W-:Y:S04]  /*220d0*/  STL [R1+0x39a4], R11 ;  /* 0x0039a40b01007387 */ /* 0x0001e80000100800 */
[----:B------:R-:W-:Y:S04]  /*220e0*/  STL [R1+0x3988], R12 ;  /* 0x0039880c01007387 */ /* 0x000fe80000100800 */
[----:B------:R1:W-:Y:S01]  /*220f0*/  STL [R1+0x3990], R7 ;  /* 0x0039900701007387 */ /* 0x0003e20000100800 */
[----:B0-----:R-:W-:-:S03]  /*22100*/  IMAD.X R11, R19, 0x1, R0, P1 ;  /* 0x00000001130b7824 */ /* 0x001fc600008e0600 */
[----:B-1----:R-:W3:Y:S04]  /*22110*/  LDL.LU R7, [R1+0x374] ;  /* 0x0003740001077983 */ /* 0x002ee80000300800 */
[----:B------:R0:W-:Y:S02]  /*22120*/  STL [R1+0x398c], R11 ;  /* 0x00398c0b01007387 */ /* 0x0001e40000100800 */
[----:B0-----:R-:W-:Y:S01]  /*22130*/  IMAD.X R11, R19, 0x1, R2, P0 ;  /* 0x00000001130b7824 */ /* 0x001fe200000e0602 */
[----:B--2---:R-:W-:-:S05]  /*22140*/  IADD3 R12, P1, PT, R6, R28, RZ ;  /* 0x0000001c060c7210 */ /* 0x004fca0007f3e0ff */
[----:B------:R0:W-:Y:S04]  /*22150*/  STL [R1+0x3994], R12 ;  /* 0x0039940c01007387 */ /* 0x0001e80000100800 */
[----:B------:R-:W-:Y:S01]  /*22160*/  STL [R1+0x3978], R11 ;  /* 0x0039780b01007387 */ /* 0x000fe20000100800 */
[----:B0-----:R-:W-:Y:S01]  /*22170*/  IADD3 R12, P0, PT, R6, R3, RZ ;  /* 0x00000003060c7210 */ /* 0x001fe20007f1e0ff */
[----:B------:R-:W-:-:S04]  /*22180*/  IMAD.X R6, R20, 0x1, R0, P5 ;  /* 0x0000000114067824 */ /* 0x000fc800028e0600 */
[----:B------:R0:W-:Y:S04]  /*22190*/  STL [R1+0x3980], R12 ;  /* 0x0039800c01007387 */ /* 0x0001e80000100800 */
[----:B------:R1:W-:Y:S01]  /*221a0*/  STL [R1+0x397c], R6 ;  /* 0x00397c0601007387 */ /* 0x0003e20000100800 */
[----:B0-----:R-:W-:-:S03]  /*221b0*/  IMAD.X R12, R20, 0x1, R2, P4 ;  /* 0x00000001140c7824 */ /* 0x001fc600020e0602 */
[----:B-1----:R-:W2:Y:S01]  /*221c0*/  LDL.LU R6, [R1+0x370] ;  /* 0x0003700001067983 */ /* 0x002ea20000300800 */
[----:B----4-:R-:W-:-:S05]  /*221d0*/  IADD3 R11, P5, PT, R10, R28, RZ ;  /* 0x0000001c0a0b7210 */ /* 0x010fca0007fbe0ff */
[----:B------:R0:W-:Y:S04]  /*221e0*/  STL [R1+0x3984], R11 ;  /* 0x0039840b01007387 */ /* 0x0001e80000100800 */
[----:B------:R5:W-:Y:S01]  /*221f0*/  STL [R1+0x3968], R12 ;  /* 0x0039680c01007387 */ /* 0x000be20000100800 */
[----:B0-----:R-:W-:Y:S01]  /*22200*/  IADD3 R11, P4, PT, R10, R3, RZ ;  /* 0x000000030a0b7210 */ /* 0x001fe20007f9e0ff */
[----:B------:R-:W-:-:S04]  /*22210*/  IMAD.X R10, R21, 0x1, R0, P3 ;  /* 0x00000001150a7824 */ /* 0x000fc800018e0600 */
[----:B------:R0:W-:Y:S04]  /*22220*/  STL [R1+0x3970], R11 ;  /* 0x0039700b01007387 */ /* 0x0001e80000100800 */
[----:B------:R1:W-:Y:S01]  /*22230*/  STL [R1+0x396c], R10 ;  /* 0x00396c0a01007387 */ /* 0x0003e20000100800 */
[----:B-----5:R-:W-:Y:S01]  /*22240*/  IADD3 R12, P3, PT, R5, R28, RZ ;  /* 0x0000001c050c7210 */ /* 0x020fe20007f7e0ff */
[----:B0-----:R-:W-:Y:S01]  /*22250*/  IMAD.X R11, R21, 0x1, R2, P2 ;  /* 0x00000001150b7824 */ /* 0x001fe200010e0602 */
[----:B-1----:R-:W-:-:S03]  /*22260*/  IADD3 R10, P2, PT, R5, R3, RZ ;  /* 0x00000003050a7210 */ /* 0x002fc60007f5e0ff */
[----:B------:R0:W-:Y:S04]  /*22270*/  STL [R1+0x3974], R12 ;  /* 0x0039740c01007387 */ /* 0x0001e80000100800 */
[----:B------:R-:W4:Y:S04]  /*22280*/  LDL.LU R5, [R1+0x36c] ;  /* 0x00036c0001057983 */ /* 0x000f280000300800 */
[----:B------:R1:W-:Y:S01]  /*22290*/  STL [R1+0x3958], R11 ;  /* 0x0039580b01007387 */ /* 0x0003e20000100800 */
[----:B0-----:R-:W-:-:S03]  /*222a0*/  IMAD.X R12, R22, 0x1, R2, P0 ;  /* 0x00000001160c7824 */ /* 0x001fc600000e0602 */
[----:B------:R3:W-:Y:S01]  /*222b0*/  STL [R1+0x3960], R10 ;  /* 0x0039600a01007387 */ /* 0x0007e20000100800 */
[----:B-1----:R-:W-:Y:S01]  /*222c0*/  IMAD.X R11, R22, 0x1, R0, P1 ;  /* 0x00000001160b7824 */ /* 0x002fe200008e0600 */
[----:B---3--:R-:W-:-:S04]  /*222d0*/  IADD3 R10, P1, PT, R4, R28, RZ ;  /* 0x0000001c040a7210 */ /* 0x008fc80007f3e0ff */
        /* <DEDUP_REMOVED lines=8> */
[----:B0-----:R-:W-:Y:S01]  /*22360*/  IMAD.X R11, R23, 0x1, R2, P4 ;  /* 0x00000001170b7824 */ /* 0x001fe200020e0602 */
[C---:B------:R-:W-:Y:S02]  /*22370*/  IADD3 R12, P5, PT, R9.reuse, R28, RZ ;  /* 0x0000001c090c7210 */ /* 0x040fe40007fbe0ff */
[----:B-1----:R-:W-:-:S03]  /*22380*/  IADD3 R10, P4, PT, R9, R3, RZ ;  /* 0x00000003090a7210 */ /* 0x002fc60007f9e0ff */
[----:B------:R0:W-:Y:S04]  /*22390*/  STL [R1+0x3954], R12 ;  /* 0x0039540c01007387 */ /* 0x0001e80000100800 */
[----:B0-----:R-:W5:Y:S04]  /*223a0*/  LDL.LU R12, [R1+0xc] ;  /* 0x00000c00010c7983 */ /* 0x001f680000300800 */
[----:B------:R0:W-:Y:S04]  /*223b0*/  STL [R1+0x3938], R11 ;  /* 0x0039380b01007387 */ /* 0x0001e80000100800 */
[----:B------:R1:W-:Y:S04]  /*223c0*/  STL [R1+0x3940], R10 ;  /* 0x0039400a01007387 */ /* 0x0003e80000100800 */
[----:B0-----:R-:W5:Y:S01]  /*223d0*/  LDL.LU R11, [R1+0x364] ;  /* 0x00036400010b7983 */ /* 0x001f620000300800 */
[----:B------:R-:W-:Y:S01]  /*223e0*/  IMAD.X R9, R24, 0x1, R0, P3 ;  /* 0x0000000118097824 */ /* 0x000fe200018e0600 */
[----:B-1----:R-:W-:Y:S01]  /*223f0*/  IADD3 R10, P3, PT, R8, R28, RZ ;  /* 0x0000001c080a7210 */ /* 0x002fe20007f7e0ff */
[----:B------:R-:W-:-:S03]  /*22400*/  IMAD.X R13, R24, 0x1, R2, P2 ;  /* 0x00000001180d7824 */ /* 0x000fc600010e0602 */
[----:B------:R0:W-:Y:S01]  /*22410*/  STL [R1+0x393c], R9 ;  /* 0x00393c0901007387 */ /* 0x0001e20000100800 */
[----:B------:R-:W-:-:S03]  /*22420*/  SHF.R.S32.HI R25, RZ, 0x1f, R25 ;  /* 0x0000001fff197819 */ /* 0x000fc60000011419 */
[----:B------:R1:W-:Y:S01]  /*22430*/  STL [R1+0x3944], R10 ;  /* 0x0039440a01007387 */ /* 0x0003e20000100800 */
[----:B0-----:R-:W-:Y:S01]  /*22440*/  IADD3 R9, P2, PT, R8, R3, RZ ;  /* 0x0000000308097210 */ /* 0x001fe20007f5e0ff */
[----:B------:R-:W-:Y:S02]  /*22450*/  IMAD.X R8, R25, 0x1, R0, P1 ;  /* 0x0000000119087824 */ /* 0x000fe400008e0600 */
[----:B-1----:R-:W5:Y:S04]  /*22460*/  LDL.LU R10, [R1+0x10] ;  /* 0x00001000010a7983 */ /* 0x002f680000300800 */
[----:B------:R-:W-:Y:S04]  /*22470*/  STL [R1+0x3928], R13 ;  /* 0x0039280d01007387 */ /* 0x000fe80000100800 */
[----:B------:R0:W-:Y:S01]  /*22480*/  STL [R1+0x3930], R9 ;  /* 0x0039300901007387 */ /* 0x0001e20000100800 */
[----:B------:R-:W-:-:S03]  /*22490*/  SHF.R.S32.HI R26, RZ, 0x1f, R26 ;  /* 0x0000001fff1a7819 */ /* 0x000fc6000001141a */
[----:B0-----:R-:W5:Y:S01]  /*224a0*/  LDL.LU R9, [R1+0x360] ;  /* 0x0003600001097983 */ /* 0x001f620000300800 */
[----:B------:R-:W-:-:S03]  /*224b0*/  IADD3 R13, P1, PT, R7, R28, RZ ;  /* 0x0000001c070d7210 */ /* 0x000fc60007f3e0ff */
[----:B------:R0:W-:Y:S04]  /*224c0*/  STL [R1+0x392c], R8 ;  /* 0x00392c0801007387 */ /* 0x0001e80000100800 */
[----:B------:R1:W-:Y:S04]  /*224d0*/  STL [R1+0x3934], R13 ;  /* 0x0039340d01007387 */ /* 0x0003e80000100800 */
[----:B------:R-:W5:Y:S01]  /*224e0*/  LDL.LU R15, [R1+0x14] ;  /* 0x00001400010f7983 */ /* 0x000f620000300800 */
[----:B0-----:R-:W-:Y:S01]  /*224f0*/  IMAD.X R8, R25, 0x1, R2, P0 ;  /* 0x0000000119087824 */ /* 0x001fe200000e0602 */
[----:B------:R-:W-:Y:S01]  /*22500*/  IADD3 R7, P0, PT, R7, R3, RZ ;  /* 0x0000000307077210 */ /* 0x000fe20007f1e0ff */
[----:B-1----:R-:W-:-:S03]  /*22510*/  IMAD.X R13, R26, 0x1, R0, P5 ;  /* 0x000000011a0d7824 */ /* 0x002fc600028e0600 */
[----:B------:R0:W-:Y:S04]  /*22520*/  STL [R1+0x3918], R8 ;  /* 0x0039180801007387 */ /* 0x0001e80000100800 */
[----:B------:R-:W-:Y:S04]  /*22530*/  STL [R1+0x3920], R7 ;  /* 0x0039200701007387 */ /* 0x000fe80000100800 */
[----:B0-----:R-:W5:Y:S04]  /*22540*/  LDL.LU R8, [R1+0x35c] ;  /* 0x00035c0001087983 */ /* 0x001f680000300800 */
[----:B------:R0:W-:Y:S01]  /*22550*/  STL [R1+0x391c], R13 ;  /* 0x00391c0d01007387 */ /* 0x0001e20000100800 */
[----:B------:R-:W-:Y:S01]  /*22560*/  SHF.R.S32.HI R27, RZ, 0x1f, R27 ;  /* 0x0000001fff1b7819 */ /* 0x000fe2000001141b */
[----:B0-----:R-:W-:-:S02]  /*22570*/  IMAD.X R13, R26, 0x1, R2, P4 ;  /* 0x000000011a0d7824 */ /* 0x001fc400020e0602 */
[----:B------:R-:W-:Y:S01]  /*22580*/  IMAD.X R16, R29, 0x1, R0, P1 ;  /* 0x000000011d107824 */ /* 0x000fe200008e0600 */
[C---:B--2---:R-:W-:Y:S02]  /*22590*/  IADD3 R7, P5, PT, R6.reuse, R28, RZ ;  /* 0x0000001c06077210 */ /* 0x044fe40007fbe0ff */
[----:B------:R-:W-:-:S03]  /*225a0*/  IADD3 R6, P4, PT, R6, R3, RZ ;  /* 0x0000000306067210 */ /* 0x000fc60007f9e0ff */
[----:B------:R0:W-:Y:S04]  /*225b0*/  STL [R1+0x3924], R7 ;  /* 0x0039240701007387 */ /* 0x0001e80000100800 */
[----:B0-----:R-:W2:Y:S04]  /*225c0*/  LDL.LU R7, [R1+0x18] ;  /* 0x0000180001077983 */ /* 0x001ea80000300800 */
[----:B------:R0:W-:Y:S04]  /*225d0*/  STL [R1+0x3908], R13 ;  /* 0x0039080d01007387 */ /* 0x0001e80000100800 */
[----:B------:R1:W-:Y:S01]  /*225e0*/  STL [R1+0x3910], R6 ;  /* 0x0039100601007387 */ /* 0x0003e20000100800 */
[----:B0-----:R-:W-:-:S03]  /*225f0*/  IMAD.X R13, R27, 0x1, R0, P3 ;  /* 0x000000011b0d7824 */ /* 0x001fc600018e0600 */
[----:B-1----:R-:W2:Y:S04]  /*22600*/  LDL.LU R6, [R1+0x358] ;  /* 0x0003580001067983 */ /* 0x002ea80000300800 */
[----:B------:R0:W-:Y:S01]  /*22610*/  STL [R1+0x390c], R13 ;  /* 0x00390c0d01007387 */ /* 0x0001e20000100800 */
[----:B----4-:R-:W-:Y:S01]  /*22620*/  IADD3 R14, P3, PT, R5, R28, RZ ;  /* 0x0000001c050e7210 */ /* 0x010fe20007f7e0ff */
[----:B0-----:R-:W-:Y:S01]  /*22630*/  IMAD.X R13, R27, 0x1, R2, P2 ;  /* 0x000000011b0d7824 */ /* 0x001fe200010e0602 */
[----:B------:R-:W-:-:S03]  /*22640*/  IADD3 R5, P2, PT, R5, R3, RZ ;  /* 0x0000000305057210 */ /* 0x000fc60007f5e0ff */
[----:B------:R0:W-:Y:S04]  /*22650*/  STL [R1+0x3914], R14 ;  /* 0x0039140e01007387 */ /* 0x0001e80000100800 */
[----:B0-----:R-:W4:Y:S04]  /*22660*/  LDL.LU R14, [R1+0x1c] ;  /* 0x00001c00010e7983 */ /* 0x001f280000300800 */
[----:B------:R-:W-:Y:S04]  /*22670*/  STL [R1+0x38f8], R13 ;  /* 0x0038f80d01007387 */ /* 0x000fe80000100800 */
[----:B------:R0:W-:Y:S04]  /*22680*/  STL [R1+0x3900], R5 ;  /* 0x0039000501007387 */ /* 0x0001e80000100800 */
[----:B0-----:R-:W4:Y:S01]  /*22690*/  LDL.LU R5, [R1+0x354] ;  /* 0x0003540001057983 */ /* 0x001f220000300800 */
[----:B---3--:R-:W-:-:S03]  /*226a0*/  IADD3 R13, P1, PT, R4, R28, RZ ;  /* 0x0000001c040d7210 */ /* 0x008fc60007f3e0ff */
[----:B------:R0:W-:Y:S04]  /*226b0*/  STL [R1+0x38fc], R16 ;  /* 0x0038fc1001007387 */ /* 0x0001e80000100800 */
[----:B------:R1:W-:Y:S01]  /*226c0*/  STL [R1+0x3904], R13 ;  /* 0x0039040d01007387 */ /* 0x0003e20000100800 */
[----:B0-----:R-:W-:Y:S01]  /*226d0*/  IMAD.X R16, R29, 0x1, R2, P0 ;  /* 0x000000011d107824 */ /* 0x001fe200000e0602 */
[----:B------:R-:W-:Y:S02]  /*226e0*/  IADD3 R4, P0, PT, R4, R3, RZ ;  /* 0x0000000304047210 */ /* 0x000fe40007f1e0ff */
[----:B-1----:R-:W3:Y:S04]  /*226f0*/  LDL.LU R13, [R1+0x20] ;  /* 0x00002000010d7983 */ /* 0x002ee80000300800 */
[----:B------:R5:W-:Y:S04]  /*22700*/  STL [R1+0x2aec], R16 ;  /* 0x002aec1001007387 */ /* 0x000be80000100800 */
[----:B------:R0:W-:Y:S01]  /*22710*/  STL [R1+0x2b08], R4 ;  /* 0x002b080401007387 */ /* 0x0001e20000100800 */
[----:B-----5:R-:W-:-:S03]  /*22720*/  IMAD.X R16, R12, 0x1, R0, P5 ;  /* 0x000000010c107824 */ /* 0x020fc600028e0600 */
[----:B0-----:R-:W5:Y:S04]  /*22730*/  LDL.LU R4, [R1+0x350] ;  /* 0x0003500001047983 */ /* 0x001f680000300800 */
[----:B------:R0:W-:Y:S01]  /*22740*/  STL [R1+0x2af0], R16 ;  /* 0x002af01001007387 */ /* 0x0001e20000100800 */
[C---:B------:R-:W-:Y:S01]  /*22750*/  IADD3 R17, P5, PT, R11.reuse, R28, RZ ;  /* 0x0000001c0b117210 */ /* 0x040fe20007fbe0ff */
[----:B0-----:R-:W-:Y:S01]  /*22760*/  IMAD.X R16, R12, 0x1, R2, P4 ;  /* 0x000000010c107824 */ /* 0x001fe200020e0602 */
[----:B------:R-:W-:-:S03]  /*22770*/  IADD3 R11, P4, PT, R11, R3, RZ ;  /* 0x000000030b0b7210 */ /* 0x000fc60007f9e0ff */
[----:B------:R-:W-:Y:S04]  /*22780*/  STL [R1+0x2b10], R17 ;  /* 0x002b101101007387 */ /* 0x000fe80000100800 */
[----:B------:R-:W5:Y:S04]  /*22790*/  LDL.LU R12, [R1+0x24] ;  /* 0x00002400010c7983 */ /* 0x000f680000300800 */
[----:B------:R-:W-:Y:S04]  /*227a0*/  STL [R1+0x2af4], R16 ;  /* 0x002af41001007387 */ /* 0x000fe80000100800 */
[----:B------:R0:W-:Y:S04]  /*227b0*/  STL [R1+0x2b18], R11 ;  /* 0x002b180b01007387 */ /* 0x0001e80000100800 */
[----:B0-----:R-:W5:Y:S01]  /*227c0*/  LDL.LU R11, [R1+0x34c] ;  /* 0x00034c00010b7983 */ /* 0x001f620000300800 */
[----:B------:R-:W-:-:S05]  /*227d0*/  IMAD.X R16, R10, 0x1, R0, P3 ;  /* 0x000000010a107824 */ /* 0x000fca00018e0600 */
[----:B------:R0:W-:Y:S01]  /*227e0*/  STL [R1+0x2af8], R16 ;  /* 0x002af81001007387 */ /* 0x0001e20000100800 */
[C---:B------:R-:W-:Y:S01]  /*227f0*/  IADD3 R17, P3, PT, R9.reuse, R28, RZ ;  /* 0x0000001c09117210 */ /* 0x040fe20007f7e0ff */
[----:B0-----:R-:W-:Y:S01]  /*22800*/  IMAD.X R16, R10, 0x1, R2, P2 ;  /* 0x000000010a107824 */ /* 0x001fe200010e0602 */
[----:B------:R-:W-:-:S03]  /*22810*/  IADD3 R9, P2, PT, R9, R3, RZ ;  /* 0x0000000309097210 */ /* 0x000fc60007f5e0ff */
[----:B------:R-:W-:Y:S04]  /*22820*/  STL [R1+0x2b20], R17 ;  /* 0x002b201101007387 */ /* 0x000fe80000100800 */
[----:B------:R-:W5:Y:S04]  /*22830*/  LDL.LU R10, [R1+0x2c] ;  /* 0x00002c00010a7983 */ /* 0x000f680000300800 */
[----:B------:R0:W-:Y:S04]  /*22840*/  STL [R1+0x2afc], R16 ;  /* 0x002afc1001007387 */ /* 0x0001e80000100800 */
[----:B------:R1:W-:Y:S01]  /*22850*/  STL [R1+0x2b28], R9 ;  /* 0x002b280901007387 */ /* 0x0003e20000100800 */
[----:B0-----:R-:W-:-:S03]  /*22860*/  IMAD.X R16, R15, 0x1, R0, P1 ;  /* 0x000000010f107824 */ /* 0x001fc600008e0600 */
[----:B-1----:R-:W5:Y:S01]  /*22870*/  LDL.LU R9, [R1+0x348] ;  /* 0x0003480001097983 */ /* 0x002f620000300800 */
[----:B------:R-:W-:-:S03]  /*22880*/  IADD3 R17, P1, PT, R8, R28, RZ ;  /* 0x0000001c08117210 */ /* 0x000fc60007f3e0ff */
[----:B------:R0:W-:Y:S04]  /*22890*/  STL [R1+0x2b00], R16 ;  /* 0x002b001001007387 */ /* 0x0001e80000100800 */
[----:B------:R-:W-:Y:S01]  /*228a0*/  STL [R1+0x2b30], R17 ;  /* 0x002b301101007387 */ /* 0x000fe20000100800 */
[----:B0-----:R-:W-:Y:S01]  /*228b0*/  IMAD.X R16, R15, 0x1, R2, P0 ;  /* 0x000000010f107824 */ /* 0x001fe200000e0602 */
[----:B------:R-:W-:Y:S02]  /*228c0*/  IADD3 R8, P0, PT, R8, R3, RZ ;  /* 0x0000000308087210 */ /* 0x000fe40007f1e0ff */
[----:B------:R-:W5:Y:S04]  /*228d0*/  LDL.LU R15, [R1+0x30] ;  /* 0x00003000010f7983 */ /* 0x000f680000300800 */
[----:B------:R-:W-:Y:S04]  /*228e0*/  STL [R1+0x2b04], R16 ;  /* 0x002b041001007387 */ /* 0x000fe80000100800 */
[----:B------:R0:W-:Y:S04]  /*228f0*/  STL [R1+0x2b38], R8 ;  /* 0x002b380801007387 */ /* 0x0001e80000100800 */
[----:B0-----:R-:W5:Y:S01]  /*22900*/  LDL.LU R8, [R1+0x344] ;  /* 0x0003440001087983 */ /* 0x001f620000300800 */
[----:B--2---:R-:W-:-:S05]  /*22910*/  IMAD.X R16, R7, 0x1, R0, P5 ;  /* 0x0000000107107824 */ /* 0x004fca00028e0600 */
[----:B------:R0:W-:Y:S02]  /*22920*/  STL [R1+0x2b0c], R16 ;  /* 0x002b0c1001007387 */ /* 0x0001e40000100800 */
[----:B0-----:R-:W-:Y:S01]  /*22930*/  IMAD.X R16, R7, 0x1, R2, P4 ;  /* 0x0000000107107824 */ /* 0x001fe200020e0602 */
[C---:B------:R-:W-:Y:S02]  /*22940*/  IADD3 R17, P5, PT, R6.reuse, R28, RZ ;  /* 0x0000001c06117210 */ /* 0x040fe40007fbe0ff */
[----:B------:R-:W-:-:S03]  /*22950*/  IADD3 R6, P4, PT, R6, R3, RZ ;  /* 0x0000000306067210 */ /* 0x000fc60007f9e0ff */
[----:B------:R-:W-:Y:S04]  /*22960*/  STL [R1+0x2b40], R17 ;  /* 0x002b401101007387 */ /* 0x000fe80000100800 */
[----:B------:R-:W2:Y:S04]  /*22970*/  LDL.LU R7, [R1+0x34] ;  /* 0x0000340001077983 */ /* 0x000ea80000300800 */
[----:B------:R4:W-:Y:S04]  /*22980*/  STL [R1+0x2b14], R16 ;  /* 0x002b141001007387 */ /* 0x0009e80000100800 */
[----:B------:R0:W-:Y:S01]  /*22990*/  STL [R1+0x2b48], R6 ;  /* 0x002b480601007387 */ /* 0x0001e20000100800 */
[----:B----4-:R-:W-:-:S03]  /*229a0*/  IMAD.X R16, R14, 0x1, R0, P3 ;  /* 0x000000010e107824 */ /* 0x010fc600018e0600 */
[----:B0-----:R-:W4:Y:S04]  /*229b0*/  LDL.LU R6, [R1+0x340] ;  /* 0x0003400001067983 */ /* 0x001f280000300800 */
[----:B------:R0:W-:Y:S02]  /*229c0*/  STL [R1+0x2b1c], R16 ;  /* 0x002b1c1001007387 */ /* 0x0001e40000100800 */
[----:B0-----:R-:W-:Y:S01]  /*229d0*/  IMAD.X R16, R14, 0x1, R2, P2 ;  /* 0x000000010e107824 */ /* 0x001fe200010e0602 */
[C---:B------:R-:W-:Y:S02]  /*229e0*/  IADD3 R17, P3, PT, R5.reuse, R28, RZ ;  /* 0x0000001c05117210 */ /* 0x040fe40007f7e0ff */
[----:B------:R-:W-:-:S03]  /*229f0*/  IADD3 R5, P2, PT, R5, R3, RZ ;  /* 0x0000000305057210 */ /* 0x000fc60007f5e0ff */
[----:B------:R-:W-:Y:S04]  /*22a00*/  STL [R1+0x2b50], R17 ;  /* 0x002b501101007387 */ /* 0x000fe80000100800 */
[----:B------:R-:W4:Y:S04]  /*22a10*/  LDL.LU R14, [R1+0x3c] ;  /* 0x00003c00010e7983 */ /* 0x000f280000300800 */
[----:B------:R3:W-:Y:S04]  /*22a20*/  STL [R1+0x2b24], R16 ;  /* 0x002b241001007387 */ /* 0x0007e80000100800 */
[----:B------:R0:W-:Y:S01]  /*22a30*/  STL [R1+0x2b58], R5 ;  /* 0x002b580501007387 */ /* 0x0001e20000100800 */
[----:B---3--:R-:W-:-:S03]  /*22a40*/  IMAD.X R16, R13, 0x1, R0, P1 ;  /* 0x000000010d107824 */ /* 0x008fc600008e0600 */
[----:B0-----:R-:W3:Y:S04]  /*22a50*/  LDL.LU R5, [R1+0x33c] ;  /* 0x00033c0001057983 */ /* 0x001ee80000300800 */
[----:B------:R0:W-:Y:S01]  /*22a60*/  STL [R1+0x2b2c], R16 ;  /* 0x002b2c1001007387 */ /* 0x0001e20000100800 */
[C---:B-----5:R-:W-:Y:S01]  /*22a70*/  IADD3 R17, P1, PT, R4.reuse, R28, RZ ;  /* 0x0000001c04117210 */ /* 0x060fe20007f3e0ff */
[----:B0-----:R-:W-:Y:S01]  /*22a80*/  IMAD.X R16, R13, 0x1, R2, P0 ;  /* 0x000000010d107824 */ /* 0x001fe200000e0602 */
[----:B------:R-:W-:-:S03]  /*22a90*/  IADD3 R4, P0, PT, R4, R3, RZ ;  /* 0x0000000304047210 */ /* 0x000fc60007f1e0ff */
[----:B------:R-:W-:Y:S04]  /*22aa0*/  STL [R1+0x2b60], R17 ;  /* 0x002b601101007387 */ /* 0x000fe80000100800 */
[----:B------:R-:W5:Y:S04]  /*22ab0*/  LDL.LU R13, [R1+0x40] ;  /* 0x00004000010d7983 */ /* 0x000f680000300800 */
[----:B------:R0:W-:Y:S04]  /*22ac0*/  STL [R1+0x2b34], R16 ;  /* 0x002b341001007387 */ /* 0x0001e80000100800 */
[----:B------:R1:W-:Y:S01]  /*22ad0*/  STL [R1+0x2b68], R4 ;  /* 0x002b680401007387 */ /* 0x0003e20000100800 */
[----:B0-----:R-:W-:-:S03]  /*22ae0*/  IMAD.X R16, R12, 0x1, R0, P5 ;  /* 0x000000010c107824 */ /* 0x001fc600028e0600 */
[----:B-1----:R-:W5:Y:S04]  /*22af0*/  LDL.LU R4, [R1+0x338] ;  /* 0x0003380001047983 */ /* 0x002f680000300800 */
        /* <DEDUP_REMOVED lines=21> */
[----:B------:R-:W-:-:S05]  /*22c50*/  IADD3 R17, P1, PT, R8, R28, RZ ;  /* 0x0000001c08117210 */ /* 0x000fca0007f3e0ff */
        /* <DEDUP_REMOVED lines=10> */
[C---:B----4-:R-:W-:Y:S02]  /*22d00*/  IADD3 R17, P5, PT, R6.reuse, R28, RZ ;  /* 0x0000001c06117210 */ /* 0x050fe40007fbe0ff */
[----:B------:R-:W-:-:S03]  /*22d10*/  IADD3 R6, P4, PT, R6, R3, RZ ;  /* 0x0000000306067210 */ /* 0x000fc60007f9e0ff */
[----:B------:R-:W-:Y:S04]  /*22d20*/  STL [R1+0x2ba0], R17 ;  /* 0x002ba01101007387 */ /* 0x000fe80000100800 */
[----:B------:R-:W2:Y:S04]  /*22d30*/  LDL.LU R7, [R1+0x50] ;  /* 0x0000500001077983 */ /* 0x000ea80000300800 */
[----:B------:R0:W-:Y:S04]  /*22d40*/  STL [R1+0x2b74], R16 ;  /* 0x002b741001007387 */ /* 0x0001e80000100800 */
[----:B------:R1:W-:Y:S01]  /*22d50*/  STL [R1+0x2ba8], R6 ;  /* 0x002ba80601007387 */ /* 0x0003e20000100800 */
[----:B0-----:R-:W-:-:S03]  /*22d60*/  IMAD.X R16, R14, 0x1, R0, P3 ;  /* 0x000000010e107824 */ /* 0x001fc600018e0600 */
[----:B-1----:R-:W4:Y:S04]  /*22d70*/  LDL.LU R6, [R1+0x328] ;  /* 0x0003280001067983 */ /* 0x002f280000300800 */
[----:B------:R0:W-:Y:S02]  /*22d80*/  STL [R1+0x2b7c], R16 ;  /* 0x002b7c1001007387 */ /* 0x0001e40000100800 */
[----:B0-----:R-:W-:Y:S01]  /*22d90*/  IMAD.X R16, R14, 0x1, R2, P2 ;  /* 0x000000010e107824 */ /* 0x001fe200010e0602 */
[C---:B---3--:R-:W-:Y:S02]  /*22da0*/  IADD3 R17, P3, PT, R5.reuse, R28, RZ ;  /* 0x0000001c05117210 */ /* 0x048fe40007f7e0ff */
[----:B------:R-:W-:-:S03]  /*22db0*/  IADD3 R5, P2, PT, R5, R3, RZ ;  /* 0x0000000305057210 */ /* 0x000fc60007f5e0ff */
[----:B------:R-:W-:Y:S04]  /*22dc0*/  STL [R1+0x2bb0], R17 ;  /* 0x002bb01101007387 */ /* 0x000fe80000100800 */
[----:B------:R-:W3:Y:S04]  /*22dd0*/  LDL.LU R14, [R1+0x54] ;  /* 0x00005400010e7983 */ /* 0x000ee80000300800 */
        /* <DEDUP_REMOVED lines=52> */
[----:B---3--:R-:W-:-:S03]  /*23120*/  IMAD.X R16, R14, 0x1, R0, P3 ;  /* 0x000000010e107824 */ /* 0x008fc600018e0600 */
[----:B0-----:R-:W3:Y:S04]  /*23130*/  LDL.LU R6, [R1+0x310] ;  /* 0x0003100001067983 */ /* 0x001ee80000300800 */
[----:B------:R0:W-:Y:S02]  /*23140*/  STL [R1+0x2bdc], R16 ;  /* 0x002bdc1001007387 */ /* 0x0001e40000100800 */
[----:B0-----:R-:W-:Y:S01]  /*23150*/  IMAD.X R16, R14, 0x1, R2, P2 ;  /* 0x000000010e107824 */ /* 0x001fe200010e0602 */
[C---:B-----5:R-:W-:Y:S02]  /*23160*/  IADD3 R17, P3, PT, R5.reuse, R28, RZ ;  /* 0x0000001c05117210 */ /* 0x060fe40007f7e0ff */
[----:B------:R-:W-:-:S03]  /*23170*/  IADD3 R5, P2, PT, R5, R3, RZ ;  /* 0x0000000305057210 */ /* 0x000fc60007f5e0ff */
[----:B------:R-:W-:Y:S04]  /*23180*/  STL [R1+0x2c10], R17 ;  /* 0x002c101101007387 */ /* 0x000fe80000100800 */
[----:B------:R-:W4:Y:S04]  /*23190*/  LDL.LU R14, [R1+0x78] ;  /* 0x00007800010e7983 */ /* 0x000f280000300800 */
        /* <DEDUP_REMOVED lines=43> */
[----:B--2---:R-:W-:-:S05]  /*23450*/  IMAD.X R16, R7, 0x1, R0, P5 ;  /* 0x0000000107107824 */ /* 0x004fca00028e0600 */
[----:B------:R0:W-:Y:S02]  /*23460*/  STL [R1+0x2c2c], R16 ;  /* 0x002c2c1001007387 */ /* 0x0001e40000100800 */
[----:B0-----:R-:W-:Y:S01]  /*23470*/  IMAD.X R16, R7, 0x1, R2, P4 ;  /* 0x0000000107107824 */ /* 0x001fe200020e0602 */
[C---:B---3--:R-:W-:Y:S02]  /*23480*/  IADD3 R17, P5, PT, R6.reuse, R28, RZ ;  /* 0x0000001c06117210 */ /* 0x048fe40007fbe0ff */
[----:B------:R-:W-:-:S03]  /*23490*/  IADD3 R6, P4, PT, R6, R3, RZ ;  /* 0x0000000306067210 */ /* 0x000fc60007f9e0ff */
[----:B------:R-:W-:Y:S04]  /*234a0*/  STL [R1+0x2c60], R17 ;  /* 0x002c601101007387 */ /* 0x000fe80000100800 */
[----:B------:R-:W2:Y:S04]  /*234b0*/  LDL.LU R7, [R1+0x9c] ;  /* 0x00009c0001077983 */ /* 0x000ea80000300800 */
[----:B------:R4:W-:Y:S04]  /*234c0*/  STL [R1+0x2c34], R16 ;  /* 0x002c341001007387 */ /* 0x0009e80000100800 */
[----:B------:R0:W-:Y:S01]  /*234d0*/  STL [R1+0x2c68], R6 ;  /* 0x002c680601007387 */ /* 0x0001e20000100800 */
[----:B----4-:R-:W-:-:S03]  /*234e0*/  IMAD.X R16, R14, 0x1, R0, P3 ;  /* 0x000000010e107824 */ /* 0x010fc600018e0600 */
        /* <DEDUP_REMOVED lines=1693> */
[----:B0-----:R-:W-:Y:S02]  /*29ec0*/  IMAD.X R16, R13, 0x1, R2, P0 ;  /* 0x000000010d107824 */ /* 0x001fe400000e0602 */
[----:B------:R-:W5:Y:S04]  /*29ed0*/  LDL.LU R13, [R1+0x720] ;  /* 0x00072000010d7983 */ /* 0x000f680000300800 */
[----:B------:R0:W-:Y:S04]  /*29ee0*/  STL [R1+0x36f0], R17 ;  /* 0x0036f01101007387 */ /* 0x0001e80000100800 */
[----:B------:R1:W-:Y:S01]  /*29ef0*/  STL [R1+0x36c4], R16 ;  /* 0x0036c41001007387 */ /* 0x0003e20000100800 */
[----:B0-----:R-:W-:-:S03]  /*29f00*/  IADD3 R17, P0, PT, R4, R3, RZ ;  /* 0x0000000304117210 */ /* 0x001fc60007f1e0ff */
[----:B------:R-:W5:Y:S01]  /*29f10*/  LDL.LU R4, [R1+0x5d0] ;  /* 0x0005d00001047983 */ /* 0x000f620000300800 */
[----:B-1----:R-:W-:-:S03]  /*29f20*/  IMAD.X R16, R12, 0x1, R0, P5 ;  /* 0x000000010c107824 */ /* 0x002fc600028e0600 */
[----:B------:R0:W-:Y:S04]  /*29f30*/  STL [R1+0x36f8], R17 ;  /* 0x0036f81101007387 */ /* 0x0001e80000100800 */
[----:B------:R1:W-:Y:S01]  /*29f40*/  STL [R1+0x36cc], R16 ;  /* 0x0036cc1001007387 */ /* 0x0003e20000100800 */
[C---:B0-----:R-:W-:Y:S01]  /*29f50*/  IADD3 R17, P5, PT, R11.reuse, R28, RZ ;  /* 0x0000001c0b117210 */ /* 0x041fe20007fbe0ff */
[----:B-1----:R-:W-:Y:S01]  /*29f60*/  IMAD.X R16, R12, 0x1, R2, P4 ;  /* 0x000000010c107824 */ /* 0x002fe200020e0602 */
        /* <DEDUP_REMOVED lines=27> */
[----:B------:R0:W-:Y:S01]  /*2a120*/  STL [R1+0x36fc], R16 ;  /* 0x0036fc1001007387 */ /* 0x0001e20000100800 */
[C---:B---3--:R-:W-:Y:S01]  /*2a130*/  IADD3 R17, P5, PT, R6.reuse, R28, RZ ;  /* 0x0000001c06117210 */ /* 0x048fe20007fbe0ff */
[----:B0-----:R-:W-:Y:S01]  /*2a140*/  IMAD.X R16, R7, 0x1, R2, P4 ;  /* 0x0000000107107824 */ /* 0x001fe200020e0602 */
[----:B------:R-:W-:-:S03]  /*2a150*/  IADD3 R6, P4, PT, R6, R3, RZ ;  /* 0x0000000306067210 */ /* 0x000fc60007f9e0ff */
[----:B------:R-:W-:Y:S04]  /*2a160*/  STL [R1+0x3730], R17 ;  /* 0x0037301101007387 */ /* 0x000fe80000100800 */
[----:B------:R-:W2:Y:S04]  /*2a170*/  LDL.LU R7, [R1+0x730] ;  /* 0x0007300001077983 */ /* 0x000ea80000300800 */
[----:B------:R-:W-:Y:S04]  /*2a180*/  STL [R1+0x3704], R16 ;  /* 0x0037041001007387 */ /* 0x000fe80000100800 */
[----:B------:R0:W-:Y:S04]  /*2a190*/  STL [R1+0x3738], R6 ;  /* 0x0037380601007387 */ /* 0x0001e80000100800 */
[----:B0-----:R-:W3:Y:S01]  /*2a1a0*/  LDL.LU R6, [R1+0x5ec] ;  /* 0x0005ec0001067983 */ /* 0x001ee20000300800 */
[----:B----4-:R-:W-:-:S02]  /*2a1b0*/  IMAD.X R17, R14, 0x1, R0, P3 ;  /* 0x000000010e117824 */ /* 0x010fc400018e0600 */
[----:B------:R-:W-:-:S03]  /*2a1c0*/  IMAD.X R14, R14, 0x1, R2, P2 ;  /* 0x000000010e0e7824 */ /* 0x000fc600010e0602 */
[----:B------:R-:W-:Y:S01]  /*2a1d0*/  STL [R1+0x370c], R17 ;  /* 0x00370c1101007387 */ /* 0x000fe20000100800 */
[C---:B-----5:R-:W-:Y:S02]  /*2a1e0*/  IADD3 R16, P3, PT, R5.reuse, R28, RZ ;  /* 0x0000001c05107210 */ /* 0x060fe40007f7e0ff */
[----:B------:R-:W-:-:S03]  /*2a1f0*/  IADD3 R5, P2, PT, R5, R3, RZ ;  /* 0x0000000305057210 */ /* 0x000fc60007f5e0ff */
[----:B------:R0:W-:Y:S04]  /*2a200*/  STL [R1+0x3740], R16 ;  /* 0x0037401001007387 */ /* 0x0001e80000100800 */
[----:B------:R1:W-:Y:S01]  /*2a210*/  STL [R1+0x3714], R14 ;  /* 0x0037140e01007387 */ /* 0x0003e20000100800 */
[----:B0-----:R-:W-:-:S03]  /*2a220*/  IMAD.X R16, R13, 0x1, R0, P1 ;  /* 0x000000010d107824 */ /* 0x001fc600008e0600 */
[----:B-1----:R-:W4:Y:S04]  /*2a230*/  LDL.LU R14, [R1+0x734] ;  /* 0x00073400010e7983 */ /* 0x002f280000300800 */
[----:B------:R0:W-:Y:S04]  /*2a240*/  STL [R1+0x3748], R5 ;  /* 0x0037480501007387 */ /* 0x0001e80000100800 */
[----:B0-----:R-:W5:Y:S01]  /*2a250*/  LDL.LU R5, [R1+0x5f0] ;  /* 0x0005f00001057983 */ /* 0x001f620000300800 */
[----:B------:R-:W-:-:S03]  /*2a260*/  IADD3 R17, P1, PT, R4, R28, RZ ;  /* 0x0000001c04117210 */ /* 0x000fc60007f3e0ff */
[----:B------:R0:W-:Y:S04]  /*2a270*/  STL [R1+0x371c], R16 ;  /* 0x00371c1001007387 */ /* 0x0001e80000100800 */
[----:B------:R-:W-:Y:S01]  /*2a280*/  STL [R1+0x3750], R17 ;  /* 0x0037501101007387 */ /* 0x000fe20000100800 */
[----:B0-----:R-:W-:Y:S01]  /*2a290*/  IMAD.X R16, R13, 0x1, R2, P0 ;  /* 0x000000010d107824 */ /* 0x001fe200000e0602 */
[----:B------:R-:W-:Y:S02]  /*2a2a0*/  IADD3 R4, P0, PT, R4, R3, RZ ;  /* 0x0000000304047210 */ /* 0x000fe40007f1e0ff */
        /* <DEDUP_REMOVED lines=27> */
[----:B-1----:R-:W-:Y:S02]  /*2a460*/  IMAD.X R17, R15, 0x1, R2, P0 ;  /* 0x000000010f117824 */ /* 0x002fe400000e0602 */
[----:B------:R-:W5:Y:S04]  /*2a470*/  LDL.LU R15, [R1+0x744] ;  /* 0x00074400010f7983 */ /* 0x000f680000300800 */
[----:B------:R0:W-:Y:S04]  /*2a480*/  STL [R1+0x3780], R16 ;  /* 0x0037801001007387 */ /* 0x0001e80000100800 */
[----:B------:R2:W-:Y:S01]  /*2a490*/  STL [R1+0x3754], R17 ;  /* 0x0037541101007387 */ /* 0x0005e20000100800 */
[----:B0-----:R-:W-:-:S03]  /*2a4a0*/  IADD3 R16, P0, PT, R8, R3, RZ ;  /* 0x0000000308107210 */ /* 0x001fc60007f1e0ff */
[----:B------:R-:W5:Y:S04]  /*2a4b0*/  LDL.LU R8, [R1+0x60c] ;  /* 0x00060c0001087983 */ /* 0x000f680000300800 */
[----:B------:R-:W-:Y:S01]  /*2a4c0*/  STL [R1+0x3788], R16 ;  /* 0x0037881001007387 */ /* 0x000fe20000100800 */
[----:B--2---:R-:W-:-:S05]  /*2a4d0*/  IMAD.X R17, R7, 0x1, R0, P5 ;  /* 0x0000000107117824 */ /* 0x004fca00028e0600 */
[----:B------:R0:W-:Y:S02]  /*2a4e0*/  STL [R1+0x375c], R17 ;  /* 0x00375c1101007387 */ /* 0x0001e40000100800 */
[----:B0-----:R-:W-:Y:S02]  /*2a4f0*/  IMAD.X R17, R7, 0x1, R2, P4 ;  /* 0x0000000107117824 */ /* 0x001fe400020e0602 */
[----:B------:R-:W2:Y:S01]  /*2a500*/  LDL.LU R7, [R1+0x748] ;  /* 0x0007480001077983 */ /* 0x000ea20000300800 */
[----:B---3--:R-:W-:-:S05]  /*2a510*/  IADD3 R16, P5, PT, R6, R28, RZ ;  /* 0x0000001c06107210 */ /* 0x008fca0007fbe0ff */
[----:B------:R0:W-:Y:S04]  /*2a520*/  STL [R1+0x3790], R16 ;  /* 0x0037901001007387 */ /* 0x0001e80000100800 */
[----:B------:R-:W-:Y:S01]  /*2a530*/  STL [R1+0x3764], R17 ;  /* 0x0037641101007387 */ /* 0x000fe20000100800 */
[----:B0-----:R-:W-:-:S03]  /*2a540*/  IADD3 R16, P4, PT, R6, R3, RZ ;  /* 0x0000000306107210 */ /* 0x001fc60007f9e0ff */
[----:B------:R-:W3:Y:S04]  /*2a550*/  LDL.LU R6, [R1+0x610] ;  /* 0x0006100001067983 */ /* 0x000ee80000300800 */
[----:B------:R0:W-:Y:S01]  /*2a560*/  STL [R1+0x3798], R16 ;  /* 0x0037981001007387 */ /* 0x0001e20000100800 */
[C---:B----4-:R-:W-:Y:S02]  /*2a570*/  IMAD.X R18, R14.reuse, 0x1, R0, P3 ;  /* 0x000000010e127824 */ /* 0x050fe400018e0600 */
[----:B0-----:R-:W-:-:S03]  /*2a580*/  IMAD.X R16, R14, 0x1, R2, P2 ;  /* 0x000000010e107824 */ /* 0x001fc600010e0602 */
[----:B------:R-:W-:Y:S04]  /*2a590*/  STL [R1+0x376c], R18 ;  /* 0x00376c1201007387 */ /* 0x000fe80000100800 */
[----:B------:R-:W4:Y:S01]  /*2a5a0*/  LDL.LU R14, [R1+0x74c] ;  /* 0x00074c00010e7983 */ /* 0x000f220000300800 */
[----:B-----5:R-:W-:-:S05]  /*2a5b0*/  IADD3 R17, P3, PT, R5, R28, RZ ;  /* 0x0000001c05117210 */ /* 0x020fca0007f7e0ff */
        /* <DEDUP_REMOVED lines=10> */
[----:B------:R0:W-:Y:S04]  /*2a660*/  STL [R1+0x37b0], R17 ;  /* 0x0037b01101007387 */ /* 0x0001e80000100800 */
[----:B------:R-:W5:Y:S04]  /*2a670*/  LDL.LU R4, [R1+0x750] ;  /* 0x0007500001047983 */ /* 0x000f680000300800 */
[----:B------:R-:W-:Y:S04]  /*2a680*/  STL [R1+0x3784], R16 ;  /* 0x0037841001007387 */ /* 0x000fe80000100800 */
[----:B------:R1:W-:Y:S01]  /*2a690*/  STL [R1+0x37b8], R13 ;  /* 0x0037b80d01007387 */ /* 0x0003e20000100800 */
[----:B0-----:R-:W-:-:S02]  /*2a6a0*/  IMAD.X R17, R12, 0x1, R0, P5 ;  /* 0x000000010c117824 */ /* 0x001fc400028e0600 */
[----:B------:R-:W-:Y:S01]  /*2a6b0*/  IMAD.X R12, R12, 0x1, R2, P4 ;  /* 0x000000010c0c7824 */ /* 0x000fe200020e0602 */
[----:B-1----:R-:W5:Y:S04]  /*2a6c0*/  LDL.LU R13, [R1+0x620] ;  /* 0x00062000010d7983 */ /* 0x002f680000300800 */
[----:B------:R-:W-:Y:S01]  /*2a6d0*/  STL [R1+0x378c], R17 ;  /* 0x00378c1101007387 */ /* 0x000fe20000100800 */
[C---:B------:R-:W-:Y:S02]  /*2a6e0*/  IADD3 R16, P5, PT, R11.reuse, R28, RZ ;  /* 0x0000001c0b107210 */ /* 0x040fe40007fbe0ff */
[----:B------:R-:W-:-:S03]  /*2a6f0*/  IADD3 R11, P4, PT, R11, R3, RZ ;  /* 0x000000030b0b7210 */ /* 0x000fc60007f9e0ff */
[----:B------:R-:W-:Y:S04]  /*2a700*/  STL [R1+0x37c0], R16 ;  /* 0x0037c01001007387 */ /* 0x000fe80000100800 */
[----:B------:R0:W-:Y:S04]  /*2a710*/  STL [R1+0x3794], R12 ;  /* 0x0037940c01007387 */ /* 0x0001e80000100800 */
[----:B0-----:R-:W5:Y:S04]  /*2a720*/  LDL.LU R12, [R1+0x754] ;  /* 0x00075400010c7983 */ /* 0x001f680000300800 */
[----:B------:R0:W-:Y:S04]  /*2a730*/  STL [R1+0x37c8], R11 ;  /* 0x0037c80b01007387 */ /* 0x0001e80000100800 */
[----:B0-----:R-:W5:Y:S01]  /*2a740*/  LDL.LU R11, [R1+0x624] ;  /* 0x00062400010b7983 */ /* 0x001f620000300800 */
[----:B------:R-:W-:-:S02]  /*2a750*/  IMAD.X R16, R10, 0x1, R0, P3 ;  /* 0x000000010a107824 */ /* 0x000fc400018e0600 */
[----:B------:R-:W-:-:S03]  /*2a760*/  IMAD.X R10, R10, 0x1, R2, P2 ;  /* 0x000000010a0a7824 */ /* 0x000fc600010e0602 */
[----:B------:R0:W-:Y:S02]  /*2a770*/  STL [R1+0x379c], R16 ;  /* 0x00379c1001007387 */ /* 0x0001e40000100800 */
[C---:B0-----:R-:W-:Y:S02]  /*2a780*/  IADD3 R16, P3, PT, R9.reuse, R28, RZ ;  /* 0x0000001c09107210 */ /* 0x041fe40007f7e0ff */
[----:B------:R-:W-:-:S03]  /*2a790*/  IADD3 R9, P2, PT, R9, R3, RZ ;  /* 0x0000000309097210 */ /* 0x000fc60007f5e0ff */
[----:B------:R0:W-:Y:S04]  /*2a7a0*/  STL [R1+0x37d0], R16 ;  /* 0x0037d01001007387 */ /* 0x0001e80000100800 */
[----:B------:R1:W-:Y:S01]  /*2a7b0*/  STL [R1+0x37a4], R10 ;  /* 0x0037a40a01007387 */ /* 0x0003e20000100800 */
[----:B0-----:R-:W-:-:S03]  /*2a7c0*/  IMAD.X R16, R15, 0x1, R0, P1 ;  /* 0x000000010f107824 */ /* 0x001fc600008e0600 */
[----:B-1----:R-:W5:Y:S04]  /*2a7d0*/  LDL.LU R10, [R1+0x758] ;  /* 0x00075800010a7983 */ /* 0x002f680000300800 */
[----:B------:R0:W-:Y:S01]  /*2a7e0*/  STL [R1+0x37d8], R9 ;  /* 0x0037d80901007387 */ /* 0x0001e20000100800 */
[----:B------:R-:W-:Y:S01]  /*2a7f0*/  IMAD.X R17, R15, 0x1, R2, P0 ;  /* 0x000000010f117824 */ /* 0x000fe200000e0602 */
[C---:B------:R-:W-:Y:S02]  /*2a800*/  IADD3 R15, P0, PT, R8.reuse, R3, RZ ;  /* 0x00000003080f7210 */ /* 0x040fe40007f1e0ff */
[----:B0-----:R-:W5:Y:S04]  /*2a810*/  LDL.LU R9, [R1+0x62c] ;  /* 0x00062c0001097983 */ /* 0x001f680000300800 */
[----:B------:R0:W-:Y:S02]  /*2a820*/  STL [R1+0x37ac], R16 ;  /* 0x0037ac1001007387 */ /* 0x0001e40000100800 */
[----:B0-----:R-:W-:-:S05]  /*2a830*/  IADD3 R16, P1, PT, R8, R28, RZ ;  /* 0x0000001c08107210 */ /* 0x001fca0007f3e0ff */
[----:B------:R2:W-:Y:S04]  /*2a840*/  STL [R1+0x37e0], R16 ;  /* 0x0037e01001007387 */ /* 0x0005e80000100800 */
[----:B------:R-:W-:Y:S04]  /*2a850*/  STL [R1+0x37b4], R17 ;  /* 0x0037b41101007387 */ /* 0x000fe80000100800 */
[----:B------:R-:W5:Y:S04]  /*2a860*/  LDL.LU R8, [R1+0x75c] ;  /* 0x00075c0001087983 */ /* 0x000f680000300800 */
[----:B------:R-:W-:Y:S01]  /*2a870*/  STL [R1+0x37e8], R15 ;  /* 0x0037e80f01007387 */ /* 0x000fe20000100800 */
[----:B--2---:R-:W-:-:S02]  /*2a880*/  IMAD.X R16, R7, 0x1, R0, P5 ;  /* 0x0000000107107824 */ /* 0x004fc400028e0600 */
[----:B------:R-:W-:-:S03]  /*2a890*/  IMAD.X R7, R7, 0x1, R2, P4 ;  /* 0x0000000107077824 */ /* 0x000fc600020e0602 */
[----:B------:R0:W-:Y:S04]  /*2a8a0*/  STL [R1+0x37bc], R16 ;  /* 0x0037bc1001007387 */ /* 0x0001e80000100800 */
[----:B0-----:R-:W2:Y:S01]  /*2a8b0*/  LDL.LU R16, [R1+0x630] ;  /* 0x0006300001107983 */ /* 0x001ea20000300800 */
[C---:B---3--:R-:W-:Y:S02]  /*2a8c0*/  IADD3 R15, P5, PT, R6.reuse, R28, RZ ;  /* 0x0000001c060f7210 */ /* 0x048fe40007fbe0ff */
[----:B------:R-:W-:-:S03]  /*2a8d0*/  IADD3 R6, P4, PT, R6, R3, RZ ;  /* 0x0000000306067210 */ /* 0x000fc60007f9e0ff */
[----:B------:R-:W-:Y:S04]  /*2a8e0*/  STL [R1+0x37f0], R15 ;  /* 0x0037f00f01007387 */ /* 0x000fe80000100800 */
[----:B------:R0:W-:Y:S04]  /*2a8f0*/  STL [R1+0x37c4], R7 ;  /* 0x0037c40701007387 */ /* 0x0001e80000100800 */
[----:B0-----:R-:W3:Y:S04]  /*2a900*/  LDL.LU R7, [R1+0x760] ;  /* 0x0007600001077983 */ /* 0x001ee80000300800 */
[----:B------:R0:W-:Y:S01]  /*2a910*/  STL [R1+0x37f8], R6 ;  /* 0x0037f80601007387 */ /* 0x0001e20000100800 */
[----:B----4-:R-:W-:-:S03]  /*2a920*/  IMAD.X R15, R14, 0x1, R0, P3 ;  /* 0x000000010e0f7824 */ /* 0x010fc600018e0600 */
[----:B0-----:R-:W4:Y:S04]  /*2a930*/  LDL.LU R6, [R1+0x638] ;  /* 0x0006380001067983 */ /* 0x001f280000300800 */
[----:B------:R5:W-:Y:S01]  /*2a940*/  STL [R1+0x37cc], R15 ;  /* 0x0037cc0f01007387 */ /* 0x000be20000100800 */
[----:B------:R-:W-:Y:S01]  /*2a950*/  IMAD.X R14, R14, 0x1, R2, P2 ;  /* 0x000000010e0e7824 */ /* 0x000fe200010e0602 */
[C---:B-----5:R-:W-:Y:S02]  /*2a960*/  IADD3 R15, P3, PT, R5.reuse, R28, RZ ;  /* 0x0000001c050f7210 */ /* 0x060fe40007f7e0ff */
[----:B------:R-:W-:-:S03]  /*2a970*/  IADD3 R5, P2, PT, R5, R3, RZ ;  /* 0x0000000305057210 */ /* 0x000fc60007f5e0ff */
[----:B------:R0:W-:Y:S04]  /*2a980*/  STL [R1+0x3800], R15 ;  /* 0x0038000f01007387 */ /* 0x0001e80000100800 */
[----:B0-----:R-:W5:Y:S04]  /*2a990*/  LDL.LU R15, [R1+0x764] ;  /* 0x00076400010f7983 */ /* 0x001f680000300800 */
[----:B------:R0:W-:Y:S04]  /*2a9a0*/  STL [R1+0x37d4], R14 ;  /* 0x0037d40e01007387 */ /* 0x0001e80000100800 */
[----:B------:R1:W-:Y:S01]  /*2a9b0*/  STL [R1+0x3808], R5 ;  /* 0x0038080501007387 */ /* 0x0003e20000100800 */
[----:B0-----:R-:W-:-:S03]  /*2a9c0*/  IMAD.X R14, R4, 0x1, R0, P1 ;  /* 0x00000001040e7824 */ /* 0x001fc600008e0600 */
[----:B-1----:R-:W5:Y:S01]  /*2a9d0*/  LDL.LU R5, [R1+0x63c] ;  /* 0x00063c0001057983 */ /* 0x002f620000300800 */
[----:B------:R-:W-:-:S03]  /*2a9e0*/  IMAD.X R17, R4, 0x1, R2, P0 ;  /* 0x0000000104117824 */ /* 0x000fc600000e0602 */
[----:B------:R0:W-:Y:S01]  /*2a9f0*/  STL [R1+0x37dc], R14 ;  /* 0x0037dc0e01007387 */ /* 0x0001e20000100800 */
[----:B------:R-:W-:-:S03]  /*2aa00*/  IADD3 R18, P1, PT, R13, R28, RZ ;  /* 0x0000001c0d127210 */ /* 0x000fc60007f3e0ff */
[----:B0-----:R-:W5:Y:S04]  /*2aa10*/  LDL.LU R14, [R1+0x768] ;  /* 0x00076800010e7983 */ /* 0x001f680000300800 */
[----:B------:R-:W-:Y:S04]  /*2aa20*/  STL [R1+0x3810], R18 ;  /* 0x0038101201007387 */ /* 0x000fe80000100800 */
[----:B------:R-:W5:Y:S04]  /*2aa30*/  LDL.LU R4, [R1+0x644] ;  /* 0x0006440001047983 */ /* 0x000f680000300800 */
[----:B------:R0:W-:Y:S02]  /*2aa40*/  STL [R1+0x37e4], R17 ;  /* 0x0037e41101007387 */ /* 0x0001e40000100800 */
[----:B0-----:R-:W-:Y:S01]  /*2aa50*/  IADD3 R17, P0, PT, R13, R3, RZ ;  /* 0x000000030d117210 */ /* 0x001fe20007f1e0ff */
[----:B------:R-:W-:-:S04]  /*2aa60*/  IMAD.X R13, R12, 0x1, R0, P5 ;  /* 0x000000010c0d7824 */ /* 0x000fc800028e0600 */
[----:B------:R-:W-:Y:S04]  /*2aa70*/  STL [R1+0x3818], R17 ;  /* 0x0038181101007387 */ /* 0x000fe80000100800 */
[----:B------:R0:W-:Y:S01]  /*2aa80*/  STL [R1+0x37ec], R13 ;  /* 0x0037ec0d01007387 */ /* 0x0001e20000100800 */
[----:B------:R-:W-:-:S03]  /*2aa90*/  IADD3 R18, P5, PT, R11, R28, RZ ;  /* 0x0000001c0b127210 */ /* 0x000fc60007fbe0ff */
[----:B0-----:R-:W5:Y:S01]  /*2aaa0*/  LDL.LU R13, [R1+0x76c] ;  /* 0x00076c00010d7983 */ /* 0x001f620000300800 */
[----:B------:R-:W-:-:S03]  /*2aab0*/  IMAD.X R17, R12, 0x1, R2, P4 ;  /* 0x000000010c117824 */ /* 0x000fc600020e0602 */
[----:B------:R-:W-:Y:S04]  /*2aac0*/  STL [R1+0x3820], R18 ;  /* 0x0038201201007387 */ /* 0x000fe80000100800 */
[----:B------:R-:W5:Y:S04]  /*2aad0*/  LDL.LU R12, [R1+0x64c] ;  /* 0x00064c00010c7983 */ /* 0x000f680000300800 */
[----:B------:R0:W-:Y:S02]  /*2aae0*/  STL [R1+0x37f4], R17 ;  /* 0x0037f41101007387 */ /* 0x0001e40000100800 */
[----:B0-----:R-:W-:-:S05]  /*2aaf0*/  IADD3 R17, P4, PT, R11, R3, RZ ;  /* 0x000000030b117210 */ /* 0x001fca0007f9e0ff */
[----:B------:R0:W-:Y:S01]  /*2ab00*/  STL [R1+0x3828], R17 ;  /* 0x0038281101007387 */ /* 0x0001e20000100800 */
[C---:B------:R-:W-:Y:S02]  /*2ab10*/  IMAD.X R11, R10.reuse, 0x1, R0, P3 ;  /* 0x000000010a0b7824 */ /* 0x040fe400018e0600 */
[----:B0-----:R-:W-:-:S03]  /*2ab20*/  IMAD.X R17, R10, 0x1, R2, P2 ;  /* 0x000000010a117824 */ /* 0x001fc600010e0602 */
[----:B------:R0:W-:Y:S01]  /*2ab30*/  STL [R1+0x37fc], R11 ;  /* 0x0037fc0b01007387 */ /* 0x0001e20000100800 */
[----:B------:R-:W-:-:S03]  /*2ab40*/  IADD3 R18, P3, PT, R9, R28, RZ ;  /* 0x0000001c09127210 */ /* 0x000fc60007f7e0ff */
[----:B0-----:R-:W5:Y:S04]  /*2ab50*/  LDL.LU R11, [R1+0x770] ;  /* 0x00077000010b7983 */ /* 0x001f680000300800 */
[----:B------:R0:W-:Y:S04]  /*2ab60*/  STL [R1+0x3830], R18 ;  /* 0x0038301201007387 */ /* 0x0001e80000100800 */
[----:B------:R-:W5:Y:S04]  /*2ab70*/  LDL.LU R10, [R1+0x650] ;  /* 0x00065000010a7983 */ /* 0x000f680000300800 */
[----:B------:R1:W-:Y:S01]  /*2ab80*/  STL [R1+0x3804], R17 ;  /* 0x0038041101007387 */ /* 0x0003e20000100800 */
[----:B0-----:R-:W-:-:S03]  /*2ab90*/  IADD3 R18, P2, PT, R9, R3, RZ ;  /* 0x0000000309127210 */ /* 0x001fc60007f5e0ff */
[----:B------:R-:W5:Y:S04]  /*2aba0*/  LDL.LU R9, [R1+0x774] ;  /* 0x0007740001097983 */ /* 0x000f680000300800 */
[----:B------:R-:W-:Y:S01]  /*2abb0*/  STL [R1+0x3838], R18 ;  /* 0x0038381201007387 */ /* 0x000fe20000100800 */
[----:B-1----:R-:W-:-:S05]  /*2abc0*/  IMAD.X R17, R8, 0x1, R0, P1 ;  /* 0x0000000108117824 */ /* 0x002fca00008e0600 */
[----:B------:R0:W-:Y:S02]  /*2abd0*/  STL [R1+0x380c], R17 ;  /* 0x00380c1101007387 */ /* 0x0001e40000100800 */
[----:B0-----:R-:W-:Y:S02]  /*2abe0*/  IMAD.X R17, R8, 0x1, R2, P0 ;  /* 0x0000000108117824 */ /* 0x001fe400000e0602 */
[----:B------:R-:W5:Y:S01]  /*2abf0*/  LDL.LU R8, [R1+0x658] ;  /* 0x0006580001087983 */ /* 0x000f620000300800 */
[C---:B--2---:R-:W-:Y:S02]  /*2ac00*/  IADD3 R18, P1, PT, R16.reuse, R28, RZ ;  /* 0x0000001c10127210 */ /* 0x044fe40007f3e0ff */
[----:B------:R-:W-:-:S03]  /*2ac10*/  IADD3 R16, P0, PT, R16, R3, RZ ;  /* 0x0000000310107210 */ /* 0x000fc60007f1e0ff */
[----:B------:R3:W-:Y:S04]  /*2ac20*/  STL [R1+0x3840], R18 ;  /* 0x0038401201007387 */ /* 0x0007e80000100800 */
[----:B------:R-:W-:Y:S04]  /*2ac30*/  STL [R1+0x3814], R17 ;  /* 0x0038141101007387 */ /* 0x000fe80000100800 */
[----:B------:R0:W-:Y:S01]  /*2ac40*/  STL [R1+0x3848], R16 ;  /* 0x0038481001007387 */ /* 0x0001e20000100800 */
[C---:B---3--:R-:W-:Y:S02]  /*2ac50*/  IMAD.X R18, R7.reuse, 0x1, R0, P5 ;  /* 0x0000000107127824 */ /* 0x048fe400028e0600 */
[----:B0-----:R-:W-:-:S03]  /*2ac60*/  IMAD.X R16, R7, 0x1, R2, P4 ;  /* 0x0000000107107824 */ /* 0x001fc600020e0602 */
[----:B------:R-:W-:Y:S04]  /*2ac70*/  STL [R1+0x381c], R18 ;  /* 0x00381c1201007387 */ /* 0x000fe80000100800 */
[----:B------:R-:W2:Y:S01]  /*2ac80*/  LDL.LU R7, [R1+0x778] ;  /* 0x0007780001077983 */ /* 0x000ea20000300800 */
[----:B----4-:R-:W-:-:S05]  /*2ac90*/  IADD3 R17, P5, PT, R6, R28, RZ ;  /* 0x0000001c06117210 */ /* 0x010fca0007fbe0ff */
[----:B------:R0:W-:Y:S04]  /*2aca0*/  STL [R1+0x3850], R17 ;  /* 0x0038501101007387 */ /* 0x0001e80000100800 */
[----:B------:R5:W-:Y:S01]  /*2acb0*/  STL [R1+0x3824], R16 ;  /* 0x0038241001007387 */ /* 0x000be20000100800 */
[----:B0-----:R-:W-:-:S03]  /*2acc0*/  IADD3 R17, P4, PT, R6, R3, RZ ;  /* 0x0000000306117210 */ /* 0x001fc60007f9e0ff */
[----:B------:R-:W3:Y:S04]  /*2acd0*/  LDL.LU R6, [R1+0x65c] ;  /* 0x00065c0001067983 */ /* 0x000ee80000300800 */
[----:B------:R-:W-:Y:S01]  /*2ace0*/  STL [R1+0x3858], R17 ;  /* 0x0038581101007387 */ /* 0x000fe20000100800 */
[----:B-----5:R-:W-:-:S05]  /*2acf0*/  IMAD.X R16, R15, 0x1, R0, P3 ;  /* 0x000000010f107824 */ /* 0x020fca00018e0600 */
[----:B------:R0:W-:Y:S02]  /*2ad00*/  STL [R1+0x382c], R16 ;  /* 0x00382c1001007387 */ /* 0x0001e40000100800 */
[----:B0-----:R-:W-:Y:S01]  /*2ad10*/  IMAD.X R16, R15, 0x1, R2, P2 ;  /* 0x000000010f107824 */ /* 0x001fe200010e0602 */
[C---:B------:R-:W-:Y:S02]  /*2ad20*/  IADD3 R17, P3, PT, R5.reuse, R28, RZ ;  /* 0x0000001c05117210 */ /* 0x040fe40007f7e0ff */
[----:B------:R-:W-:-:S03]  /*2ad30*/  IADD3 R5, P2, PT, R5, R3, RZ ;  /* 0x0000000305057210 */ /* 0x000fc60007f5e0ff */
[----:B------:R-:W-:Y:S04]  /*2ad40*/  STL [R1+0x3860], R17 ;  /* 0x0038601101007387 */ /* 0x000fe80000100800 */
[----:B------:R0:W-:Y:S04]  /*2ad50*/  STL [R1+0x3834], R16 ;  /* 0x0038341001007387 */ /* 0x0001e80000100800 */
[----:B------:R1:W-:Y:S01]  /*2ad60*/  STL [R1+0x3868], R5 ;  /* 0x0038680501007387 */ /* 0x0003e20000100800 */
[----:B------:R-:W-:Y:S01]  /*2ad70*/  IMAD.X R15, R14, 0x1, R0, P1 ;  /* 0x000000010e0f7824 */ /* 0x000fe200008e0600 */
[----:B0-----:R-:W-:-:S02]  /*2ad80*/  IADD3 R16, P1, PT, R4, R28, RZ ;  /* 0x0000001c04107210 */ /* 0x001fc40007f3e0ff */
[----:B-1----:R-:W4:Y:S04]  /*2ad90*/  LDL.LU R5, [R1+0x77c] ;  /* 0x00077c0001057983 */ /* 0x002f280000300800 */
[----:B------:R0:W-:Y:S04]  /*2ada0*/  STL [R1+0x383c], R15 ;  /* 0x00383c0f01007387 */ /* 0x0001e80000100800 */
[----:B------:R-:W-:Y:S01]  /*2adb0*/  STL [R1+0x3870], R16 ;  /* 0x0038701001007387 */ /* 0x000fe20000100800 */
[----:B0-----:R-:W-:Y:S01]  /*2adc0*/  IMAD.X R15, R14, 0x1, R2, P0 ;  /* 0x000000010e0f7824 */ /* 0x001fe200000e0602 */
[----:B------:R-:W-:-:S02]  /*2add0*/  IADD3 R14, P0, PT, R4, R3, RZ ;  /* 0x00000003040e7210 */ /* 0x000fc40007f1e0ff */
[----:B------:R-:W5:Y:S04]  /*2ade0*/  LDL.LU R4, [R1+0x664] ;  /* 0x0006640001047983 */ /* 0x000f680000300800 */
[----:B------:R0:W-:Y:S04]  /*2adf0*/  STL [R1+0x3844], R15 ;  /* 0x0038440f01007387 */ /* 0x0001e80000100800 */
[----:B------:R1:W-:Y:S01]  /*2ae00*/  STL [R1+0x3878], R14 ;  /* 0x0038780e01007387 */ /* 0x0003e20000100800 */
[----:B0-----:R-:W-:-:S05]  /*2ae10*/  IMAD.X R15, R13, 0x1, R0, P5 ;  /* 0x000000010d0f7824 */ /* 0x001fca00028e0600 */
[----:B------:R-:W-:Y:S01]  /*2ae20*/  STL [R1+0x384c], R15 ;  /* 0x00384c0f01007387 */ /* 0x000fe20000100800 */
[----:B-1----:R-:W-:-:S03]  /*2ae30*/  IADD3 R14, P5, PT, R12, R28, RZ ;  /* 0x0000001c0c0e7210 */ /* 0x002fc60007fbe0ff */
[----:B------:R-:W5:Y:S04]  /*2ae40*/  LDL.LU R21, [R1+0x780] ;  /* 0x0007800001157983 */ /* 0x000f680000300800 */
[----:B------:R0:W-:Y:S04]  /*2ae50*/  STL [R1+0x3880], R14 ;  /* 0x0038800e01007387 */ /* 0x0001e80000100800 */
[----:B------:R-:W5:Y:S01]  /*2ae60*/  LDL.LU R20, [R1+0x668] ;  /* 0x0006680001147983 */ /* 0x000f620000300800 */
[----:B------:R-:W-:Y:S01]  /*2ae70*/  IMAD.X R13, R13, 0x1, R2, P4 ;  /* 0x000000010d0d7824 */ /* 0x000fe200020e0602 */
[----:B------:R-:W-:-:S04]  /*2ae80*/  IADD3 R12, P4, PT, R12, R3, RZ ;  /* 0x000000030c0c7210 */ /* 0x000fc80007f9e0ff */
[----:B------:R-:W-:Y:S04]  /*2ae90*/  STL [R1+0x3854], R13 ;  /* 0x0038540d01007387 */ /* 0x000fe80000100800 */
[----:B------:R1:W-:Y:S01]  /*2aea0*/  STL [R1+0x3888], R12 ;  /* 0x0038880c01007387 */ /* 0x0003e20000100800 */
[C---:B0-----:R-:W-:Y:S02]  /*2aeb0*/  IMAD.X R14, R11.reuse, 0x1, R0, P3 ;  /* 0x000000010b0e7824 */ /* 0x041fe400018e0600 */
[----:B-1----:R-:W-:Y:S01]  /*2aec0*/  IMAD.X R12, R11, 0x1, R2, P2 ;  /* 0x000000010b0c7824 */ /* 0x002fe200010e0602 */
[C---:B------:R-:W-:Y:S02]  /*2aed0*/  IADD3 R13, P3, PT, R10.reuse, R28, RZ ;  /* 0x0000001c0a0d7210 */ /* 0x040fe40007f7e0ff */
[----:B------:R-:W-:Y:S01]  /*2aee0*/  STL [R1+0x385c], R14 ;  /* 0x00385c0e01007387 */ /* 0x000fe20000100800 */
[----:B------:R-:W-:-:S03]  /*2aef0*/  IADD3 R11, P2, PT, R10, R3, RZ ;  /* 0x000000030a0b7210 */ /* 0x000fc60007f5e0ff */
[----:B------:R-:W-:Y:S01]  /*2af00*/  STL [R1+0x3890], R13 ;  /* 0x0038900d01007387 */ /* 0x000fe20000100800 */
[----:B------:R-:W-:-:S03]  /*2af10*/  IMAD.X R10, R9, 0x1, R0, P1 ;  /* 0x00000001090a7824 */ /* 0x000fc600008e0600 */
[----:B------:R-:W-:Y:S04]  /*2af20*/  STL [R1+0x3864], R12 ;  /* 0x0038640c01007387 */ /* 0x000fe80000100800 */
[----:B------:R-:W5:Y:S04]  /*2af30*/  LDL.LU R19, [R1+0x784] ;  /* 0x0007840001137983 */ /* 0x000f680000300800 */
[----:B------:R-:W-:Y:S04]  /*2af40*/  STL [R1+0x3898], R11 ;  /* 0x0038980b01007387 */ /* 0x000fe80000100800 */
[----:B------:R-:W5:Y:S01]  /*2af50*/  LDL.LU R18, [R1+0x670] ;  /* 0x0006700001127983 */ /* 0x000f620000300800 */
[----:B------:R-:W-:-:S03]  /*2af60*/  IMAD.X R9, R9, 0x1, R2, P0 ;  /* 0x0000000109097824 */ /* 0x000fc600000e0602 */
[----:B------:R0:W-:Y:S04]  /*2af70*/  STL [R1+0x386c], R10 ;  /* 0x00386c0a01007387 */ /* 0x0001e80000100800 */
[----:B------:R-:W5:Y:S01]  /*2af80*/  LDL.LU R17, [R1+0x788] ;  /* 0x0007880001117983 */ /* 0x000f620000300800 */
[----:B0-----:R-:W-:-:S05]  /*2af90*/  IADD3 R10, P1, PT, R8, R28, RZ ;  /* 0x0000001c080a7210 */ /* 0x001fca0007f3e0ff */
[----:B------:R-:W-:Y:S04]  /*2afa0*/  STL [R1+0x38a0], R10 ;  /* 0x0038a00a01007387 */ /* 0x000fe80000100800 */
[----:B------:R-:W5:Y:S04]  /*2afb0*/  LDL.LU R16, [R1+0x678] ;  /* 0x0006780001107983 */ /* 0x000f680000300800 */
[----:B------:R0:W-:Y:S04]  /*2afc0*/  STL [R1+0x3874], R9 ;  /* 0x0038740901007387 */ /* 0x0001e80000100800 */
[----:B------:R-:W5:Y:S01]  /*2afd0*/  LDL.LU R15, [R1+0x78c] ;  /* 0x00078c00010f7983 */ /* 0x000f620000300800 */
[----:B0-----:R-:W-:-:S05]  /*2afe0*/  IADD3 R9, P0, PT, R8, R3, RZ ;  /* 0x0000000308097210 */ /* 0x001fca0007f1e0ff */
[----:B------:R-:W-:Y:S04]  /*2aff0*/  STL [R1+0x38a8], R9 ;  /* 0x0038a80901007387 */ /* 0x000fe80000100800 */
[----:B------:R-:W5:Y:S01]  /*2b000*/  LDL.LU R14, [R1+0x680] ;  /* 0x00068000010e7983 */ /* 0x000f620000300800 */
[C---:B--2---:R-:W-:Y:S02]  /*2b010*/  IMAD.X R8, R7.reuse, 0x1, R0, P5 ;  /* 0x0000000107087824 */ /* 0x044fe400028e0600 */
[----:B------:R-:W-:-:S03]  /*2b020*/  IMAD.X R7, R7, 0x1, R2, P4 ;  /* 0x0000000107077824 */ /* 0x000fc600020e0602 */
[----:B------:R3:W-:Y:S04]  /*2b030*/  STL [R1+0x387c], R8 ;  /* 0x00387c0801007387 */ /* 0x0007e80000100800 */
[----:B------:R-:W2:Y:S01]  /*2b040*/  LDL.LU R13, [R1+0x790] ;  /* 0x00079000010d7983 */ /* 0x000ea20000300800 */
[----:B---3--:R-:W-:-:S05]  /*2b050*/  IADD3 R8, P5, PT, R6, R28, RZ ;  /* 0x0000001c06087210 */ /* 0x008fca0007fbe0ff */
[----:B------:R-:W-:Y:S04]  /*2b060*/  STL [R1+0x38b0], R8 ;  /* 0x0038b00801007387 */ /* 0x000fe80000100800 */
[----:B------:R-:W3:Y:S04]  /*2b070*/  LDL R11, [R1+0x1a00] ;  /* 0x001a0000010b7983 */ /* 0x000ee80000100800 */
[----:B------:R0:W-:Y:S04]  /*2b080*/  STL [R1+0x3884], R7 ;  /* 0x0038840701007387 */ /* 0x0001e80000100800 */
[----:B------:R-:W3:Y:S01]  /*2b090*/  LDL R10, [R1+0x19f8] ;  /* 0x0019f800010a7983 */ /* 0x000ee20000100800 */
[----:B0-----:R-:W-:-:S05]  /*2b0a0*/  IADD3 R7, P4, PT, R6, R3, RZ ;  /* 0x0000000306077210 */ /* 0x001fca0007f9e0ff */
[----:B------:R0:W-:Y:S04]  /*2b0b0*/  STL [R1+0x38b8], R7 ;  /* 0x0038b80701007387 */ /* 0x0001e80000100800 */
[----:B------:R-:W3:Y:S04]  /*2b0c0*/  LDL.LU R12, [R1+0x794] ;  /* 0x00079400010c7983 */ /* 0x000ee80000300800 */
[----:B------:R-:W3:Y:S01]  /*2b0d0*/  LDL R9, [R1+0x19f0] ;  /* 0x0019f00001097983 */ /* 0x000ee20000100800 */
[----:B----4-:R-:W-:-:S05]  /*2b0e0*/  IMAD.X R6, R5, 0x1, R0, P3 ;  /* 0x0000000105067824 */ /* 0x010fca00018e0600 */
[----:B------:R5:W-:Y:S04]  /*2b0f0*/  STL [R1+0x388c], R6 ;  /* 0x00388c0601007387 */ /* 0x000be80000100800 */
[----:B------:R-:W4:Y:S01]  /*2b100*/  LDL R8, [R1+0x19e8] ;  /* 0x0019e80001087983 */ /* 0x000f220000100800 */
[----:B0-----:R-:W-:Y:S01]  /*2b110*/  IMAD.X R7, R5, 0x1, R2, P2 ;  /* 0x0000000105077824 */ /* 0x001fe200010e0602 */
[----:B-----5:R-:W-:-:S05]  /*2b120*/  IADD3 R6, P3, PT, R4, R28, RZ ;  /* 0x0000001c04067210 */ /* 0x020fca0007f7e0ff */
[----:B------:R0:W-:Y:S04]  /*2b130*/  STL [R1+0x38c0], R6 ;  /* 0x0038c00601007387 */ /* 0x0001e80000100800 */
[----:B------:R1:W-:Y:S01]  /*2b140*/  STL [R1+0x3894], R7 ;  /* 0x0038940701007387 */ /* 0x0003e20000100800 */
[----:B0-----:R-:W-:-:S05]  /*2b150*/  IADD3 R6, P2, PT, R4, R3, RZ ;  /* 0x0000000304067210 */ /* 0x001fca0007f5e0ff */
[----:B------:R0:W-:Y:S04]  /*2b160*/  STL [R1+0x38c8], R6 ;  /* 0x0038c80601007387 */ /* 0x0001e80000100800 */
[----:B-1----:R-:W5:Y:S01]  /*2b170*/  LDL R7, [R1+0x19fc] ;  /* 0x0019fc0001077983 */ /* 0x002f620000100800 */
[----:B------:R-:W-:-:S05]  /*2b180*/  IMAD.X R5, R21, 0x1, R0, P1 ;  /* 0x0000000115057824 */ /* 0x000fca00008e0600 */
[----:B------:R1:W-:Y:S01]  /*2b190*/  STL [R1+0x389c], R5 ;  /* 0x00389c0501007387 */ /* 0x0003e20000100800 */
[----:B------:R-:W-:-:S03]  /*2b1a0*/  IADD3 R4, P1, PT, R20, R28, RZ ;  /* 0x0000001c14047210 */ /* 0x000fc60007f3e0ff */
[----:B0-----:R-:W5:Y:S04]  /*2b1b0*/  LDL R6, [R1+0x19f4] ;  /* 0x0019f40001067983 */ /* 0x001f680000100800 */
[----:B------:R0:W-:Y:S04]  /*2b1c0*/  STL [R1+0x38d0], R4 ;  /* 0x0038d00401007387 */ /* 0x0001e80000100800 */
[----:B-1----:R-:W5:Y:S04]  /*2b1d0*/  LDL R5, [R1+0x19ec] ;  /* 0x0019ec0001057983 */ /* 0x002f680000100800 */
[----:B0-----:R-:W5:Y:S01]  /*2b1e0*/  LDL R4, [R1+0x19e4] ;  /* 0x0019e40001047983 */ /* 0x001f620000100800 */
[----:B------:R-:W-:Y:S01]  /*2b1f0*/  IMAD.X R21, R21, 0x1, R2, P0 ;  /* 0x0000000115157824 */ /* 0x000fe200000e0602 */
[----:B------:R-:W-:-:S04]  /*2b200*/  IADD3 R22, P0, PT, R20, R3, RZ ;  /* 0x0000000314167210 */ /* 0x000fc80007f1e0ff */
[----:B------:R0:W-:Y:S04]  /*2b210*/  STL [R1+0x38a4], R21 ;  /* 0x0038a41501007387 */ /* 0x0001e80000100800 */
[----:B------:R-:W-:Y:S01]  /*2b220*/  STL [R1+0x38d4], R22 ;  /* 0x0038d41601007387 */ /* 0x000fe20000100800 */
[C---:B------:R-:W-:Y:S02]  /*2b230*/  IMAD.X R20, R19.reuse, 0x1, R0, P5 ;  /* 0x0000000113147824 */ /* 0x040fe400028e0600 */
[----:B------:R-:W-:-:S03]  /*2b240*/  IMAD.X R19, R19, 0x1, R2, P4 ;  /* 0x0000000113137824 */ /* 0x000fc600020e0602 */
[----:B------:R1:W-:Y:S01]  /*2b250*/  STL [R1+0x38ac], R20 ;  /* 0x0038ac1401007387 */ /* 0x0003e20000100800 */
[C---:B0-----:R-:W-:Y:S02]  /*2b260*/  IADD3 R21, P5, PT, R18.reuse, R28, RZ ;  /* 0x0000001c12157210 */ /* 0x041fe40007fbe0ff */
[----:B-1----:R-:W-:Y:S01]  /*2b270*/  IADD3 R20, P4, PT, R18, R3, RZ ;  /* 0x0000000312147210 */ /* 0x002fe20007f9e0ff */
[C---:B------:R-:W-:Y:S02]  /*2b280*/  IMAD.X R18, R17.reuse, 0x1, R0, P3 ;  /* 0x0000000111127824 */ /* 0x040fe400018e0600 */
[----:B------:R-:W-:Y:S01]  /*2b290*/  STL [R1+0x38d8], R21 ;  /* 0x0038d81501007387 */ /* 0x000fe20000100800 */
[----:B------:R-:W-:-:S03]  /*2b2a0*/  IMAD.X R17, R17, 0x1, R2, P2 ;  /* 0x0000000111117824 */ /* 0x000fc600010e0602 */
[----:B------:R0:W-:Y:S04]  /*2b2b0*/  STL [R1+0x38b4], R19 ;  /* 0x0038b41301007387 */ /* 0x0001e80000100800 */
[----:B------:R-:W-:Y:S04]  /*2b2c0*/  STL [R1+0x38dc], R20 ;  /* 0x0038dc1401007387 */ /* 0x000fe80000100800 */
[----:B------:R1:W-:Y:S01]  /*2b2d0*/  STL [R1+0x38bc], R18 ;  /* 0x0038bc1201007387 */ /* 0x0003e20000100800 */
[----:B0-----:R-:W-:-:S05]  /*2b2e0*/  IADD3 R19, P3, PT, R16, R28, RZ ;  /* 0x0000001c10137210 */ /* 0x001fca0007f7e0ff */
[----:B------:R-:W-:Y:S01]  /*2b2f0*/  STL [R1+0x38e0], R19 ;  /* 0x0038e01301007387 */ /* 0x000fe20000100800 */
[----:B-1----:R-:W-:Y:S01]  /*2b300*/  IADD3 R18, P2, PT, R16, R3, RZ ;  /* 0x0000000310127210 */ /* 0x002fe20007f5e0ff */
[C---:B------:R-:W-:Y:S02]  /*2b310*/  IMAD.X R16, R15.reuse, 0x1, R0, P1 ;  /* 0x000000010f107824 */ /* 0x040fe400008e0600 */
[----:B------:R0:W-:Y:S01]  /*2b320*/  STL [R1+0x38c4], R17 ;  /* 0x0038c41101007387 */ /* 0x0001e20000100800 */
[----:B------:R-:W-:-:S03]  /*2b330*/  IMAD.X R15, R15, 0x1, R2, P0 ;  /* 0x000000010f0f7824 */ /* 0x000fc600000e0602 */
[----:B------:R-:W-:Y:S04]  /*2b340*/  STL [R1+0x38e4], R18 ;  /* 0x0038e41201007387 */ /* 0x000fe80000100800 */
[----:B------:R1:W-:Y:S01]  /*2b350*/  STL [R1+0x38cc], R16 ;  /* 0x0038cc1001007387 */ /* 0x0003e20000100800 */
[C---:B0-----:R-:W-:Y:S02]  /*2b360*/  IADD3 R17, P1, PT, R14.reuse, R28, RZ ;  /* 0x0000001c0e117210 */ /* 0x041fe40007f3e0ff */
[----:B-1----:R-:W-:-:S03]  /*2b370*/  IADD3 R16, P0, PT, R14, R3, RZ ;  /* 0x000000030e107210 */ /* 0x002fc60007f1e0ff */
[----:B------:R-:W-:Y:S01]  /*2b380*/  STL [R1+0x2ae8], R17 ;  /* 0x002ae81101007387 */ /* 0x000fe20000100800 */
[----:B------:R-:W-:-:S03]  /*2b390*/  SHF.R.S32.HI R3, RZ, 0x1f, R14 ;  /* 0x0000001fff037819 */ /* 0x000fc6000001140e */
[----:B------:R2:W-:Y:S04]  /*2b3a0*/  STL [R1+0x2ae4], R15 ;  /* 0x002ae40f01007387 */ /* 0x0005e80000100800 */
[----:B------:R3:W-:Y:S01]  /*2b3b0*/  STL [R1+0x2ad0], R16 ;  /* 0x002ad01001007387 */ /* 0x0007e20000100800 */
[----:B------:R-:W-:Y:S01]  /*2b3c0*/  USHF.R.S32.HI UR4, URZ, 0x1f, UR8 ;  /* 0x0000001fff047899 */ /* 0x000fe20008011408 */
[C---:B--2---:R-:W-:Y:S02]  /*2b3d0*/  IMAD.X R15, R13.reuse, 0x1, R0, P5 ;  /* 0x000000010d0f7824 */ /* 0x044fe400028e0600 */
[----:B------:R-:W-:-:S03]  /*2b3e0*/  IMAD.X R14, R13, 0x1, R2, P4 ;  /* 0x000000010d0e7824 */ /* 0x000fc600020e0602 */
[----:B------:R0:W-:Y:S01]  /*2b3f0*/  STL [R1+0x2ac0], R15 ;  /* 0x002ac00f01007387 */ /* 0x0001e20000100800 */
[----:B---3--:R-:W-:-:S05]  /*2b400*/  IADD3 R16, P5, PT, R11, UR8, RZ ;  /* 0x000000080b107c10 */ /* 0x008fca000ffbe0ff */
[----:B------:R-:W-:Y:S01]  /*2b410*/  STL [R1+0x2ad4], R16 ;  /* 0x002ad41001007387 */ /* 0x000fe20000100800 */
[----:B0-----:R-:W-:-:S03]  /*2b420*/  IADD3 R15, P4, PT, R10, UR8, RZ ;  /* 0x000000080a0f7c10 */ /* 0x001fc6000ff9e0ff */
[----:B------:R0:W-:Y:S04]  /*2b430*/  STL [R1+0x2ac4], R14 ;  /* 0x002ac40e01007387 */ /* 0x0001e80000100800 */
[----:B------:R-:W-:Y:S01]  /*2b440*/  STL [R1+0x2ad8], R15 ;  /* 0x002ad80f01007387 */ /* 0x000fe20000100800 */
[C---:B------:R-:W-:Y:S02]  /*2b450*/  IMAD.X R13, R12.reuse, 0x1, R0, P3 ;  /* 0x000000010c0d7824 */ /* 0x040fe400018e0600 */
[----:B------:R-:W-:Y:S01]  /*2b460*/  IMAD.X R12, R12, 0x1, R2, P2 ;  /* 0x000000010c0c7824 */ /* 0x000fe200010e0602 */
[----:B0-----:R-:W-:Y:S02]  /*2b470*/  IADD3 R14, P3, PT, R9, UR8, RZ ;  /* 0x00000008090e7c10 */ /* 0x001fe4000ff7e0ff */
[----:B------:R-:W-:Y:S04]  /*2b480*/  STL [R1+0x2ac8], R13 ;  /* 0x002ac80d01007387 */ /* 0x000fe80000100800 */
[----:B------:R-:W-:Y:S04]  /*2b490*/  STL [R1+0x2adc], R14 ;  /* 0x002adc0e01007387 */ /* 0x000fe80000100800 */
[----:B------:R0:W-:Y:S02]  /*2b4a0*/  STL [R1+0x2acc], R12 ;  /* 0x002acc0c01007387 */ /* 0x0001e40000100800 */
[C---:B0-----:R-:W-:Y:S01]  /*2b4b0*/  IMAD.X R12, R3.reuse, 0x1, R0, P1 ;  /* 0x00000001030c7824 */ /* 0x041fe200008e0600 */
[----:B----4-:R-:W-:Y:S01]  /*2b4c0*/  IADD3 R13, P2, PT, R8, UR8, RZ ;  /* 0x00000008080d7c10 */ /* 0x010fe2000ff5e0ff */
[----:B------:R-:W-:Y:S01]  /*2b4d0*/  IMAD.X R0, R3, 0x1, R2, P0 ;  /* 0x0000000103007824 */ /* 0x000fe200000e0602 */
[----:B------:R-:W0:Y:S03]  /*2b4e0*/  LDCU UR8, c[0x0][0x3a8] ;  /* 0x00007500ff0877ac */ /* 0x000e260008000800 */
[----:B------:R-:W-:Y:S04]  /*2b4f0*/  STL [R1+0x2ae0], R13 ;  /* 0x002ae00d01007387 */ /* 0x000fe80000100800 */
[----:B------:R1:W-:Y:S02]  /*2b500*/  STL [R1+0x2abc], R12 ;  /* 0x002abc0c01007387 */ /* 0x0003e40000100800 */
[----:B-1----:R-:W1:Y:S02]  /*2b510*/  S2R R12, SR_TID.X ;  /* 0x00000000000c7919 */ /* 0x002e640000002100 */
[----:B------:R2:W-:Y:S01]  /*2b520*/  STL [R1+0x2248], R0 ;  /* 0x0022480001007387 */ /* 0x0005e20000100800 */
[----:B-----5:R-:W-:-:S05]  /*2b530*/  IADD3.X R2, PT, PT, R7, UR4, RZ, P5, !PT ;  /* 0x0000000407027c10 */ /* 0x020fca000affe4ff */
[----:B------:R3:W-:Y:S01]  /*2b540*/  STL [R1+0x224c], R2 ;  /* 0x00224c0201007387 */ /* 0x0007e20000100800 */
[----:B------:R-:W-:Y:S02]  /*2b550*/  IADD3.X R3, PT, PT, R6, UR4, RZ, P4, !PT ;  /* 0x0000000406037c10 */ /* 0x000fe4000a7fe4ff */
[----:B--2---:R-:W-:-:S03]  /*2b560*/  IADD3.X R0, PT, PT, R5, UR4, RZ, P3, !PT ;  /* 0x0000000405007c10 */ /* 0x004fc60009ffe4ff */
[----:B------:R-:W-:Y:S01]  /*2b570*/  STL [R1+0x2250], R3 ;  /* 0x0022500301007387 */ /* 0x000fe20000100800 */
[----:B---3--:R-:W-:-:S03]  /*2b580*/  IADD3.X R2, PT, PT, R4, UR4, RZ, P2, !PT ;  /* 0x0000000404027c10 */ /* 0x008fc600097fe4ff */
[----:B------:R2:W-:Y:S01]  /*2b590*/  STL [R1+0x2254], R0 ;  /* 0x0022540001007387 */ /* 0x0005e20000100800 */
[----:B------:R-:W3:Y:S03]  /*2b5a0*/  LDCU UR4, c[0x0][0x3a8] ;  /* 0x00007500ff0477ac */ /* 0x000ee60008000800 */
[----:B------:R4:W-:Y:S01]  /*2b5b0*/  STL [R1+0x2258], R2 ;  /* 0x0022580201007387 */ /* 0x0009e20000100800 */
[----:B--2---:R-:W-:Y:S02]  /*2b5c0*/  IADD3 R0, P0, PT, R11, UR9, RZ ;  /* 0x000000090b007c10 */ /* 0x004fe4000ff1e0ff */
[----:B----4-:R-:W-:-:S03]  /*2b5d0*/  IADD3 R2, P1, PT, R10, UR9, RZ ;  /* 0x000000090a027c10 */ /* 0x010fc6000ff3e0ff */
[----:B------:R2:W-:Y:S04]  /*2b5e0*/  STL [R1+0x2260], R0 ;  /* 0x0022600001007387 */ /* 0x0005e80000100800 */
[----:B------:R4:W-:Y:S01]  /*2b5f0*/  STL [R1+0x2268], R2 ;  /* 0x0022680201007387 */ /* 0x0009e20000100800 */
[----:B--2---:R-:W-:Y:S02]  /*2b600*/  IADD3 R0, P2, PT, R9, UR9, RZ ;  /* 0x0000000909007c10 */ /* 0x004fe4000ff5e0ff */
[----:B----4-:R-:W-:-:S03]  /*2b610*/  IADD3 R2, P3, PT, R8, UR9, RZ ;  /* 0x0000000908027c10 */ /* 0x010fc6000ff7e0ff */
[----:B------:R1:W-:Y:S01]  /*2b620*/  STL [R1+0x2270], R0 ;  /* 0x0022700001007387 */ /* 0x0003e20000100800 */
[----:B------:R-:W-:Y:S01]  /*2b630*/  IADD3.X R3, PT, PT, R5, UR5, RZ, P2, !PT ;  /* 0x0000000505037c10 */ /* 0x000fe200097fe4ff */
[----:B------:R-:W2:Y:S02]  /*2b640*/  LDCU UR9, c[0x0][0x3a8] ;  /* 0x00007500ff0977ac */ /* 0x000ea40008000800 */
[----:B------:R4:W-:Y:S01]  /*2b650*/  STL [R1+0x2278], R2 ;  /* 0x0022780201007387 */ /* 0x0009e20000100800 */
[----:B-1----:R-:W-:Y:S01]  /*2b660*/  IMAD.SHL.U32 R0, R12, 0x20, RZ ;  /* 0x000000200c007824 */ /* 0x002fe200078e00ff */
[----:B------:R-:W-:Y:S02]  /*2b670*/  IADD3.X R12, PT, PT, R6, UR5, RZ, P1, !PT ;  /* 0x00000005060c7c10 */ /* 0x000fe40008ffe4ff */
[----:B----4-:R-:W-:-:S05]  /*2b680*/  IADD3.X R2, PT, PT, R7, UR5, RZ, P0, !PT ;  /* 0x0000000507027c10 */ /* 0x010fca00087fe4ff */
[----:B------:R1:W-:Y:S04]  /*2b690*/  STL [R1+0x225c], R2 ;  /* 0x00225c0201007387 */ /* 0x0003e80000100800 */
[----:B------:R4:W-:Y:S01]  /*2b6a0*/  STL [R1+0x2264], R12 ;  /* 0x0022640c01007387 */ /* 0x0009e20000100800 */
[----:B-1----:R-:W-:-:S03]  /*2b6b0*/  IADD3.X R2, PT, PT, R4, UR5, RZ, P3, !PT ;  /* 0x0000000504027c10 */ /* 0x002fc60009ffe4ff */
[----:B------:R1:W-:Y:S01]  /*2b6c0*/  STL [R1+0x226c], R3 ;  /* 0x00226c0301007387 */ /* 0x0003e20000100800 */
[----:B--2---:R-:W-:Y:S01]  /*2b6d0*/  UIMAD UR9, UR9, 0x41, URZ ;  /* 0x00000041090978a4 */ /* 0x004fe2000f8e02ff */
[----:B----4-:R-:W-:Y:S02]  /*2b6e0*/  IADD3 R12, P1, PT, R10, UR10, RZ ;  /* 0x0000000a0a0c7c10 */ /* 0x010fe4000ff3e0ff */
[----:B------:R2:W-:Y:S01]  /*2b6f0*/  STL [R1+0x2274], R2 ;  /* 0x0022740201007387 */ /* 0x0005e20000100800 */
[----:B------:R-:W4:Y:S01]  /*2b700*/  LDCU UR5, c[0x0][0x3a0] ;  /* 0x00007400ff0577ac */ /* 0x000f220008000800 */
[----:B-1----:R-:W-:Y:S02]  /*2b710*/  IADD3 R3, P0, PT, R11, UR10, RZ ;  /* 0x0000000a0b037c10 */ /* 0x002fe4000ff1e0ff */
[----:B--2---:R-:W-:-:S03]  /*2b720*/  IADD3 R2, P2, PT, R9, UR10, RZ ;  /* 0x0000000a09027c10 */ /* 0x004fc6000ff5e0ff */
[----:B------:R1:W-:Y:S04]  /*2b730*/  STL [R1+0x2280], R3 ;  /* 0x0022800301007387 */ /* 0x0003e80000100800 */
[----:B------:R2:W-:Y:S04]  /*2b740*/  STL [R1+0x2288], R12 ;  /* 0x0022880c01007387 */ /* 0x0005e80000100800 */
[----:B------:R5:W-:Y:S01]  /*2b750*/  STL [R1+0x2290], R2 ;  /* 0x0022900201007387 */ /* 0x000be20000100800 */
[----:B-1----:R-:W-:Y:S01]  /*2b760*/  IADD3 R3, P3, PT, R8, UR10, RZ ;  /* 0x0000000a08037c10 */ /* 0x002fe2000ff7e0ff */
[----:B------:R-:W1:Y:S01]  /*2b770*/  LDCU UR10, c[0x0][0x3a8] ;  /* 0x00007500ff0a77ac */ /* 0x000e620008000800 */
[----:B--2---:R-:W-:-:S02]  /*2b780*/  IADD3.X R12, PT, PT, R6, UR6, RZ, P1, !PT ;  /* 0x00000006060c7c10 */ /* 0x004fc40008ffe4ff */
[----:B-----5:R-:W-:Y:S01]  /*2b790*/  IADD3.X R2, PT, PT, R7, UR6, RZ, P0, !PT ;  /* 0x0000000607027c10 */ /* 0x020fe200087fe4ff */
[----:B------:R2:W-:Y:S04]  /*2b7a0*/  STL [R1+0x2298], R3 ;  /* 0x0022980301007387 */ /* 0x0005e80000100800 */
[----:B------:R5:W-:Y:S01]  /*2b7b0*/  STL [R1+0x227c], R2 ;  /* 0x00227c0201007387 */ /* 0x000be20000100800 */
[----:B--2---:R-:W-:-:S03]  /*2b7c0*/  IADD3.X R3, PT, PT, R5, UR6, RZ, P2, !PT ;  /* 0x0000000605037c10 */ /* 0x004fc600097fe4ff */
[----:B------:R-:W-:Y:S01]  /*2b7d0*/  STL [R1+0x2284], R12 ;  /* 0x0022840c01007387 */ /* 0x000fe20000100800 */
[----:B-----5:R-:W-:-:S03]  /*2b7e0*/  IADD3.X R2, PT, PT, R4, UR6, RZ, P3, !PT ;  /* 0x0000000604027c10 */ /* 0x020fc60009ffe4ff */
[----:B------:R-:W-:Y:S01]  /*2b7f0*/  STL [R1+0x228c], R3 ;  /* 0x00228c0301007387 */ /* 0x000fe20000100800 */
[----:B------:R-:W2:Y:S03]  /*2b800*/  LDCU UR6, c[0x0][0x3ac] ;  /* 0x00007580ff0677ac */ /* 0x000ea60008000800 */
[----:B------:R5:W-:Y:S04]  /*2b810*/  STL [R1+0x2294], R2 ;  /* 0x0022940201007387 */ /* 0x000be80000100800 */
[----:B------:R-:W-:Y:S04]  /*2b820*/  STL [R1+0x2064], RZ ;  /* 0x002064ff01007387 */ /* 0x000fe80000100800 */
        /* <DEDUP_REMOVED lines=1014> */
[----:B------:R-:W-:Y:S01]  /*2f790*/  STL [R1+0x658], RZ ;  /* 0x000658ff01007387 */ /* 0x000fe20000100800 */
[----:B-----5:R-:W-:-:S03]  /*2f7a0*/  IADD3 R2, P0, PT, R11, UR9, RZ ;  /* 0x000000090b027c10 */ /* 0x020fc6000ff1e0ff */
[----:B------:R-:W-:Y:S04]  /*2f7b0*/  STL [R1+0x65c], RZ ;  /* 0x00065cff01007387 */ /* 0x000fe80000100800 */
[----:B------:R-:W-:Y:S04]  /*2f7c0*/  STL [R1+0x640], RZ ;  /* 0x000640ff01007387 */ /* 0x000fe80000100800 */
[----:B------:R-:W-:Y:S04]  /*2f7d0*/  STL [R1+0x644], RZ ;  /* 0x000644ff01007387 */ /* 0x000fe80000100800 */
[----:B------:R-:W-:Y:S01]  /*2f7e0*/  STL [R1+0x648], RZ ;  /* 0x000648ff01007387 */ /* 0x000fe20000100800 */
[----:B------:R-:W-:-:S03]  /*2f7f0*/  IADD3 R12, P1, PT, R10, UR9, RZ ;  /* 0x000000090a0c7c10 */ /* 0x000fc6000ff3e0ff */
[----:B------:R-:W-:Y:S01]  /*2f800*/  STL [R1+0x64c], RZ ;  /* 0x00064cff01007387 */ /* 0x000fe20000100800 */
[----:B------:R-:W-:-:S03]  /*2f810*/  IADD3 R3, P2, PT, R9, UR9, RZ ;  /* 0x0000000909037c10 */ /* 0x000fc6000ff5e0ff */
[----:B------:R-:W-:Y:S04]  /*2f820*/  STL [R1+0x5e0], RZ ;  /* 0x0005e0ff01007387 */ /* 0x000fe80000100800 */
[----:B------:R-:W-:Y:S04]  /*2f830*/  STL [R1+0x5e4], RZ ;  /* 0x0005e4ff01007387 */ /* 0x000fe80000100800 */
[----:B------:R-:W-:Y:S04]  /*2f840*/  STL [R1+0x5e8], RZ ;  /* 0x0005e8ff01007387 */ /* 0x000fe80000100800 */
[----:B------:R5:W-:Y:S04]  /*2f850*/  STL [R1+0x22a0], R2 ;  /* 0x0022a00201007387 */ /* 0x000be80000100800 */
[----:B------:R-:W-:Y:S01]  /*2f860*/  STL [R1+0x22a8], R12 ;  /* 0x0022a80c01007387 */ /* 0x000fe20000100800 */
[----:B-----5:R-:W-:-:S03]  /*2f870*/  IADD3 R2, P3, PT, R8, UR9, RZ ;  /* 0x0000000908027c10 */ /* 0x020fc6000ff7e0ff */
[----:B------:R-:W-:Y:S04]  /*2f880*/  STL [R1+0x22b0], R3 ;  /* 0x0022b00301007387 */ /* 0x000fe80000100800 */
[----:B------:R5:W-:Y:S04]  /*2f890*/  STL [R1+0x22b8], R2 ;  /* 0x0022b80201007387 */ /* 0x000be80000100800 */
[----:B------:R-:W-:Y:S01]  /*2f8a0*/  STL [R1+0x5ec], RZ ;  /* 0x0005ecff01007387 */ /* 0x000fe20000100800 */
[----:B-1----:R-:W-:Y:S02]  /*2f8b0*/  USHF.L.U32 UR10, UR10, 0x6, URZ ;  /* 0x000000060a0a7899 */ /* 0x002fe400080006ff */
[----:B------:R-:W-:-:S02]  /*2f8c0*/  UIMAD UR12, UR12, 0x3f, URZ ;  /* 0x0000003f0c0c78a4 */ /* 0x000fc4000f8e02ff */
[----:B------:R-:W-:Y:S02]  /*2f8d0*/  UIMAD UR13, UR13, 0x3e, URZ ;  /* 0x0000003e0d0d78a4 */ /* 0x000fe4000f8e02ff */
[----:B------:R-:W-:Y:S02]  /*2f8e0*/  UIMAD UR14, UR14, 0x3d, URZ ;  /* 0x0000003d0e0e78a4 */ /* 0x000fe4000f8e02ff */
[----:B------:R-:W-:Y:S02]  /*2f8f0*/  UIMAD UR15, UR15, 0x3c, URZ ;  /* 0x0000003c0f0f78a4 */ /* 0x000fe4000f8e02ff */
[----:B------:R-:W-:Y:S02]  /*2f900*/  UIMAD UR16, UR16, 0x3b, URZ ;  /* 0x0000003b101078a4 */ /* 0x000fe4000f8e02ff */
[----:B------:R-:W-:Y:S02]  /*2f910*/  UIMAD UR17, UR17, 0x3a, URZ ;  /* 0x0000003a111178a4 */ /* 0x000fe4000f8e02ff */
        /* <DEDUP_REMOVED lines=25> */
[----:B------:R-:W-:Y:S02]  /*2fab0*/  USHF.L.U32 UR49, UR49, 0x5, URZ ;  /* 0x0000000531317899 */ /* 0x000fe400080006ff */
        /* <DEDUP_REMOVED lines=15> */
[----:B------:R-:W-:Y:S02]  /*2fbb0*/  USHF.L.U32 UR60, UR60, 0x4, URZ ;  /* 0x000000043c3c7899 */ /* 0x000fe400080006ff */
        /* <DEDUP_REMOVED lines=10> */
[----:B------:R-:W-:Y:S02]  /*2fc60*/  USHF.L.U32 UR71, UR71, 0x2, URZ ;  /* 0x0000000247477899 */ /* 0x000fe400080006ff */
[----:B------:R-:W-:Y:S02]  /*2fc70*/  UIMAD UR72, UR72, 0x3, URZ ;  /* 0x00000003484878a4 */ /* 0x000fe4000f8e02ff */
[----:B------:R-:W-:-:S02]  /*2fc80*/  USHF.R.S32.HI UR9, URZ, 0x1f, UR9 ;  /* 0x0000001fff097899 */ /* 0x000fc40008011409 */
[----:B------:R-:W-:Y:S01]  /*2fc90*/  USHF.L.U32 UR73, UR73, 0x1, URZ ;  /* 0x0000000149497899 */ /* 0x000fe200080006ff */
[----:B-----5:R-:W-:Y:S01]  /*2fca0*/  LOP3.LUT R2, R0, 0x400, RZ, 0xc0, !PT ;  /* 0x0000040000027812 */ /* 0x020fe200078ec0ff */
[----:B0-----:R-:W-:Y:S02]  /*2fcb0*/  UIMAD UR8, UR8, 0x6, URZ ;  /* 0x00000006080878a4 */ /* 0x001fe4000f8e02ff */
[----:B------:R-:W-:Y:S01]  /*2fcc0*/  IADD3.X R0, PT, PT, R7, UR9, RZ, P0, !PT ;  /* 0x0000000907007c10 */ /* 0x000fe200087fe4ff */
[----:B------:R-:W-:Y:S01]  /*2fcd0*/  USHF.R.S32.HI UR74, URZ, 0x1f, UR74 ;  /* 0x0000001fff4a7899 */ /* 0x000fe2000801144a */
[----:B------:R-:W-:Y:S01]  /*2fce0*/  IADD3.X R3, PT, PT, R6, UR9, RZ, P1, !PT ;  /* 0x0000000906037c10 */ /* 0x000fe20008ffe4ff */
[----:B------:R0:W-:Y:S04]  /*2fcf0*/  STL [R1+0x48c8], R2 ;  /* 0x0048c80201007387 */ /* 0x0001e80000100800 */
[----:B------:R1:W-:Y:S04]  /*2fd00*/  STL [R1+0x229c], R0 ;  /* 0x00229c0001007387 */ /* 0x0003e80000100800 */
[----:B------:R5:W-:Y:S01]  /*2fd10*/  STL [R1+0x22a4], R3 ;  /* 0x0022a40301007387 */ /* 0x000be20000100800 */
[----:B0-----:R-:W-:-:S02]  /*2fd20*/  IADD3.X R2, PT, PT, R5, UR9, RZ, P2, !PT ;  /* 0x0000000905027c10 */ /* 0x001fc400097fe4ff */
[----:B-1----:R-:W-:-:S03]  /*2fd30*/  IADD3.X R0, PT, PT, R4, UR9, RZ, P3, !PT ;  /* 0x0000000904007c10 */ /* 0x002fc60009ffe4ff */
[----:B------:R0:W-:Y:S01]  /*2fd40*/  STL [R1+0x22ac], R2 ;  /* 0x0022ac0201007387 */ /* 0x0001e20000100800 */
[----:B------:R-:W-:Y:S02]  /*2fd50*/  USHF.R.S32.HI UR9, URZ, 0x1f, UR10 ;  /* 0x0000001fff097899 */ /* 0x000fe4000801140a */
[----:B-----5:R-:W-:Y:S01]  /*2fd60*/  IADD3 R3, P1, PT, R10, UR10, RZ ;  /* 0x0000000a0a037c10 */ /* 0x020fe2000ff3e0ff */
[----:B------:R1:W-:Y:S01]  /*2fd70*/  STL [R1+0x22b4], R0 ;  /* 0x0022b40001007387 */ /* 0x0003e20000100800 */
[----:B0-----:R-:W-:Y:S02]  /*2fd80*/  IADD3 R2, P0, PT, R11, UR10, RZ ;  /* 0x0000000a0b027c10 */ /* 0x001fe4000ff1e0ff */
[----:B-1----:R-:W-:-:S03]  /*2fd90*/  IADD3 R0, P2, PT, R9, UR10, RZ ;  /* 0x0000000a09007c10 */ /* 0x002fc6000ff5e0ff */
[----:B------:R0:W-:Y:S04]  /*2fda0*/  STL [R1+0x22c0], R2 ;  /* 0x0022c00201007387 */ /* 0x0001e80000100800 */
[----:B------:R1:W-:Y:S04]  /*2fdb0*/  STL [R1+0x22c8], R3 ;  /* 0x0022c80301007387 */ /* 0x0003e80000100800 */
[----:B------:R5:W-:Y:S01]  /*2fdc0*/  STL [R1+0x22d0], R0 ;  /* 0x0022d00001007387 */ /* 0x000be20000100800 */
[----:B0-----:R-:W-:Y:S01]  /*2fdd0*/  IADD3 R2, P3, PT, R8, UR10, RZ ;  /* 0x0000000a08027c10 */ /* 0x001fe2000ff7e0ff */
[----:B------:R-:W-:Y:S01]  /*2fde0*/  USHF.R.S32.HI UR10, URZ, 0x1f, UR12 ;  /* 0x0000001fff0a7899 */ /* 0x000fe2000801140c */
[----:B-1----:R-:W-:-:S03]  /*2fdf0*/  IADD3.X R3, PT, PT, R6, UR9, RZ, P1, !PT ;  /* 0x0000000906037c10 */ /* 0x002fc60008ffe4ff */
[----:B------:R0:W-:Y:S01]  /*2fe00*/  STL [R1+0x22d8], R2 ;  /* 0x0022d80201007387 */ /* 0x0001e20000100800 */
[----:B-----5:R-:W-:-:S05]  /*2fe10*/  IADD3.X R0, PT, PT, R7, UR9, RZ, P0, !PT ;  /* 0x0000000907007c10 */ /* 0x020fca00087fe4ff */
[----:B------:R1:W-:Y:S01]  /*2fe20*/  STL [R1+0x22bc], R0 ;  /* 0x0022bc0001007387 */ /* 0x0003e20000100800 */
[----:B0-----:R-:W-:-:S03]  /*2fe30*/  IADD3.X R2, PT, PT, R5, UR9, RZ, P2, !PT ;  /* 0x0000000905027c10 */ /* 0x001fc600097fe4ff */
[----:B------:R0:W-:Y:S04]  /*2fe40*/  STL [R1+0x22c4], R3 ;  /* 0x0022c40301007387 */ /* 0x0001e80000100800 */
[----:B------:R5:W-:Y:S01]  /*2fe50*/  STL [R1+0x22cc], R2 ;  /* 0x0022cc0201007387 */ /* 0x000be20000100800 */
[----:B-1----:R-:W-:Y:S01]  /*2fe60*/  IADD3.X R0, PT, PT, R4, UR9, RZ, P3, !PT ;  /* 0x0000000904007c10 */ /* 0x002fe20009ffe4ff */
[----:B------:R-:W-:Y:S01]  /*2fe70*/  USHF.R.S32.HI UR9, URZ, 0x1f, UR13 ;  /* 0x0000001fff097899 */ /* 0x000fe2000801140d */
[----:B0-----:R-:W-:-:S03]  /*2fe80*/  IADD3 R3, P1, PT, R10, UR12, RZ ;  /* 0x0000000c0a037c10 */ /* 0x001fc6000ff3e0ff */
[----:B------:R0:W-:Y:S01]  /*2fe90*/  STL [R1+0x22d4], R0 ;  /* 0x0022d40001007387 */ /* 0x0001e20000100800 */
[----:B-----5:R-:W-:-:S05]  /*2fea0*/  IADD3 R2, P0, PT, R11, UR12, RZ ;  /* 0x0000000c0b027c10 */ /* 0x020fca000ff1e0ff */
[----:B------:R1:W-:Y:S01]  /*2feb0*/  STL [R1+0x22e0], R2 ;  /* 0x0022e00201007387 */ /* 0x0003e20000100800 */
[----:B0-----:R-:W-:-:S03]  /*2fec0*/  IADD3 R0, P2, PT, R9, UR12, RZ ;  /* 0x0000000c09007c10 */ /* 0x001fc6000ff5e0ff */
[----:B------:R0:W-:Y:S04]  /*2fed0*/  STL [R1+0x22e8], R3 ;  /* 0x0022e80301007387 */ /* 0x0001e80000100800 */
[----:B------:R5:W-:Y:S01]  /*2fee0*/  STL [R1+0x22f0], R0 ;  /* 0x0022f00001007387 */ /* 0x000be20000100800 */
[----:B-1----:R-:W-:Y:S01]  /*2fef0*/  IADD3 R2, P3, PT, R8, UR12, RZ ;  /* 0x0000000c08027c10 */ /* 0x002fe2000ff7e0ff */
[----:B------:R-:W-:Y:S01]  /*2ff00*/  USHF.R.S32.HI UR12, URZ, 0x1f, UR14 ;  /* 0x0000001fff0c7899 */ /* 0x000fe2000801140e */
[----:B0-----:R-:W-:-:S03]  /*2ff10*/  IADD3.X R3, PT, PT, R6, UR10, RZ, P1, !PT ;  /* 0x0000000a06037c10 */ /* 0x001fc60008ffe4ff */
        /* <DEDUP_REMOVED lines=532> */
[----:B-----5:R-:W-:-:S03]  /*32060*/  IADD3 R2, P1, PT, R10, UR48, RZ ;  /* 0x000000300a027c10 */ /* 0x020fc6000ff3e0ff */
[----:B------:R1:W-:Y:S04]  /*32070*/  STL [R1+0x26a0], R3 ;  /* 0x0026a00301007387 */ /* 0x0003e80000100800 */
[----:B------:R5:W-:Y:S01]  /*32080*/  STL [R1+0x26a8], R2 ;  /* 0x0026a80201007387 */ /* 0x000be20000100800 */
[----:B0-----:R-:W-:Y:S02]  /*32090*/  IADD3 R0, P0, PT, R9, UR48, RZ ;  /* 0x0000003009007c10 */ /* 0x001fe4000ff1e0ff */
[----:B-1----:R-:W-:-:S03]  /*320a0*/  IADD3 R3, P4, PT, R8, UR48, RZ ;  /* 0x0000003008037c10 */ /* 0x002fc6000ff9e0ff */
[----:B------:R0:W-:Y:S01]  /*320b0*/  STL [R1+0x26b0], R0 ;  /* 0x0026b00001007387 */ /* 0x0001e20000100800 */
[----:B-----5:R-:W-:-:S03]  /*320c0*/  IADD3 R2, P3, PT, R11, UR49, RZ ;  /* 0x000000310b027c10 */ /* 0x020fc6000ff7e0ff */
[----:B------:R1:W-:Y:S04]  /*320d0*/  STL [R1+0x26b8], R3 ;  /* 0x0026b80301007387 */ /* 0x0003e80000100800 */
[----:B------:R5:W-:Y:S01]  /*320e0*/  STL [R1+0x26c0], R2 ;  /* 0x0026c00201007387 */ /* 0x000be20000100800 */
[----:B0-----:R-:W-:Y:S02]  /*320f0*/  IADD3 R0, P2, PT, R10, UR49, RZ ;  /* 0x000000310a007c10 */ /* 0x001fe4000ff5e0ff */
[----:B-1----:R-:W-:-:S03]  /*32100*/  IADD3 R3, P6, PT, R9, UR49, RZ ;  /* 0x0000003109037c10 */ /* 0x002fc6000ffde0ff */
[----:B------:R0:W-:Y:S01]  /*32110*/  STL [R1+0x26c8], R0 ;  /* 0x0026c80001007387 */ /* 0x0001e20000100800 */
[----:B-----5:R-:W-:-:S03]  /*32120*/  IADD3.X R2, PT, PT, R7, UR30, RZ, P5, !PT ;  /* 0x0000001e07027c10 */ /* 0x020fc6000affe4ff */
[----:B------:R1:W-:Y:S04]  /*32130*/  STL [R1+0x26d0], R3 ;  /* 0x0026d00301007387 */ /* 0x0003e80000100800 */
[----:B------:R5:W-:Y:S01]  /*32140*/  STL [R1+0x269c], R2 ;  /* 0x00269c0201007387 */ /* 0x000be20000100800 */
[----:B0-----:R-:W-:Y:S02]  /*32150*/  IADD3 R0, P5, PT, R8, UR49, RZ ;  /* 0x0000003108007c10 */ /* 0x001fe4000ffbe0ff */
[----:B-1----:R-:W-:-:S03]  /*32160*/  IADD3.X R3, PT, PT, R6, UR30, RZ, P1, !PT ;  /* 0x0000001e06037c10 */ /* 0x002fc60008ffe4ff */
[----:B------:R0:W-:Y:S01]  /*32170*/  STL [R1+0x26d8], R0 ;  /* 0x0026d80001007387 */ /* 0x0001e20000100800 */
[----:B-----5:R-:W-:-:S03]  /*32180*/  IADD3 R2, P1, PT, R11, UR50, RZ ;  /* 0x000000320b027c10 */ /* 0x020fc6000ff3e0ff */
[----:B------:R1:W-:Y:S04]  /*32190*/  STL [R1+0x26a4], R3 ;  /* 0x0026a40301007387 */ /* 0x0003e80000100800 */
[----:B------:R5:W-:Y:S01]  /*321a0*/  STL [R1+0x26e0], R2 ;  /* 0x0026e00201007387 */ /* 0x000be20000100800 */
[----:B0-----:R-:W-:Y:S02]  /*321b0*/  IADD3.X R0, PT, PT, R5, UR30, RZ, P0, !PT ;  /* 0x0000001e05007c10 */ /* 0x001fe400087fe4ff */
        /* <DEDUP_REMOVED lines=492> */
[----:B-1----:R-:W-:-:S03]  /*34080*/  IADD3.X R3, PT, PT, R5, UR74, RZ, P5, !PT ;  /* 0x0000004a05037c10 */ /* 0x002fc6000affe4ff */
[----:B------:R0:W-:Y:S01]  /*34090*/  STL [R1+0x2a8c], R0 ;  /* 0x002a8c0001007387 */ /* 0x0001e20000100800 */
[----:B-----5:R-:W-:-:S03]  /*340a0*/  IADD3.X R2, PT, PT, R4, UR74, RZ, P1, !PT ;  /* 0x0000004a04027c10 */ /* 0x020fc60008ffe4ff */
[----:B------:R1:W-:Y:S04]  /*340b0*/  STL [R1+0x2a94], R3 ;  /* 0x002a940301007387 */ /* 0x0003e80000100800 */
[----:B------:R5:W-:Y:S01]  /*340c0*/  STL [R1+0x2a9c], R2 ;  /* 0x002a9c0201007387 */ /* 0x000be20000100800 */
[----:B0-----:R-:W-:Y:S02]  /*340d0*/  IADD3.X R0, PT, PT, R7, UR9, RZ, P0, !PT ;  /* 0x0000000907007c10 */ /* 0x001fe400087fe4ff */
[----:B-1----:R-:W-:-:S03]  /*340e0*/  IADD3.X R3, PT, PT, R6, UR9, RZ, P4, !PT ;  /* 0x0000000906037c10 */ /* 0x002fc6000a7fe4ff */
[----:B------:R0:W-:Y:S01]  /*340f0*/  STL [R1+0x29fc], R0 ;  /* 0x0029fc0001007387 */ /* 0x0001e20000100800 */
[----:B-----5:R-:W-:-:S03]  /*34100*/  IADD3.X R2, PT, PT, R5, UR9, RZ, P3, !PT ;  /* 0x0000000905027c10 */ /* 0x020fc60009ffe4ff */
[----:B------:R1:W-:Y:S01]  /*34110*/  STL [R1+0x2aa4], R3 ;  /* 0x002aa40301007387 */ /* 0x0003e20000100800 */
[----:B0-----:R-:W-:-:S05]  /*34120*/  IADD3.X R0, PT, PT, R4, UR9, RZ, P2, !PT ;  /* 0x0000000904007c10 */ /* 0x001fca00097fe4ff */
[----:B------:R1:W-:Y:S04]  /*34130*/  STL [R1+0x2ab4], R0 ;  /* 0x002ab40001007387 */ /* 0x0003e80000100800 */
[----:B--234-:R1:W-:Y:S02]  /*34140*/  STL [R1+0x2aac], R2 ;  /* 0x002aac0201007387 */ /* 0x01c3e40000100800 */
.L_x_2:
[----:B01----:R-:W2:Y:S01]  /*34150*/  LDL R0, [R1+0x2064] ;  /* 0x0020640001007983 */ /* 0x003ea20000100800 */
[----:B------:R-:W2:Y:S03]  /*34160*/  LDC R5, c[0x0][0x3a0] ;  /* 0x0000e800ff057b82 */ /* 0x000ea60000000800 */
[----:B------:R-:W-:Y:S04]  /*34170*/  STL [R1+0x51f4], R7 ;  /* 0x0051f40701007387 */ /* 0x000fe80000100800 */
        /* <DEDUP_REMOVED lines=73> */
[----:B------:R-:W-:Y:S01]  /*34610*/  STL [R1+0x5444], R7 ;  /* 0x0054440701007387 */ /* 0x000fe20000100800 */
[----:B--2---:R-:W-:-:S03]  /*34620*/  IMAD R5, R0, -0x80, R5 ;  /* 0xffffff8000057824 */ /* 0x004fc600078e0205 */
        /* <DEDUP_REMOVED lines=372> */
[----:B------:R0:W-:Y:S04]  /*35d70*/  STL [R1+0x58e0], R17 ;  /* 0x0058e01101007387 */ /* 0x0001e80000100800 */
        /* <DEDUP_REMOVED lines=24> */
[----:B------:R-:W2:Y:S04]  /*35f00*/  LDL R3, [R1+0x19e4] ;  /* 0x0019e40001037983 */ /* 0x000ea80000100800 */
[----:B------:R-:W2:Y:S01]  /*35f10*/  LDL R2, [R1+0x19e8] ;  /* 0x0019e80001027983 */ /* 0x000ea20000100800 */
[----:B------:R-:W-:-:S02]  /*35f20*/  ISETP.GT.AND P0, PT, R5, RZ, PT ;  /* 0x000000ff0500720c */ /* 0x000fc40003f04270 */
[----:B0-----:R-:W-:Y:S01]  /*35f30*/  PRMT R17, RZ, 0x7610, R17 ;  /* 0x00007610ff117816 */ /* 0x001fe20000000011 */
[----:B------:R-:W0:Y:S02]  /*35f40*/  S2R R4, SR_TID.X ;  /* 0x0000000000047919 */ /* 0x000e240000002100 */
[----:B0-----:R-:W-:Y:S02]  /*35f50*/  LOP3.LUT R0, R4, 0x3, RZ, 0xc0, !PT ;  /* 0x0000000304007812 */ /* 0x001fe400078ec0ff */
[----:B------:R-:W-:-:S03]  /*35f60*/  SHF.R.U32.HI R13, RZ, 0x2, R4 ;  /* 0x00000002ff0d7819 */ /* 0x000fc60000011604 */
[----:B------:R-:W-:Y:S01]  /*35f70*/  IMAD R0, R0, 0x420, RZ ;  /* 0x0000042000007824 */ /* 0x000fe200078e02ff */
[----:B------:R-:W-:-:S04]  /*35f80*/  SGXT.U32 R13, R13, 0x3 ;  /* 0x000000030d0d781a */ /* 0x000fc80000000000 */
[----:B------:R-:W-:-:S05]  /*35f90*/  LOP3.LUT R13, R0, R13, RZ, 0xfc, !PT ;  /* 0x0000000d000d7212 */ /* 0x000fca00078efcff */
        /* <DEDUP_REMOVED lines=40> */
[----:B--2---:R-:W2:Y:S04]  /*36220*/  @P0 LDG.E.U8 R17, desc[UR42][R2.64] ;  /* 0x0000002a02110981 */ /* 0x004ea8000c1e1100 */
        /* <DEDUP_REMOVED lines=206> */
[----:B--2---:R0:W-:Y:S04]  /*36f10*/  STL [R1+0x940], R17 ;  /* 0x0009401101007387 */ /* 0x0041e80000100800 */
[----:B0-----:R-:W2:Y:S04]  /*36f20*/  LDL.LU R17, [R1+0x58e0] ;  /* 0x0058e00001117983 */ /* 0x001ea80000300800 */
[----:B------:R-:W3:Y:S04]  /*36f30*/  LDL R2, [R1+0x19ec] ;  /* 0x0019ec0001027983 */ /* 0x000ee80000100800 */
[----:B------:R-:W3:Y:S01]  /*36f40*/  LDL R3, [R1+0x19f0] ;  /* 0x0019f00001037983 */ /* 0x000ee20000100800 */
[----:B------:R-:W-:-:S02]  /*36f50*/  PRMT R7, RZ, 0x7610, R7 ;  /* 0x00007610ff077816 */ /* 0x000fc40000000007 */
[----:B---3--:R-:W-:-:S04]  /*36f60*/  @P0 LOP3.LUT R3, R3, R2, RZ, 0x3c, !PT ;  /* 0x0000000203030212 */ /* 0x008fc800078e3cff */
[----:B------:R-:W-:-:S04]  /*36f70*/  @P0 LOP3.LUT R2, R3, R2, RZ, 0x3c, !PT ;  /* 0x0000000203020212 */ /* 0x000fc800078e3cff */
[----:B------:R-:W-:-:S05]  /*36f80*/  @P0 LOP3.LUT R3, R3, R2, RZ, 0x3c, !PT ;  /* 0x0000000203030212 */ /* 0x000fca00078e3cff */
[----:B------:R-:W3:Y:S04]  /*36f90*/  @P0 LDG.E.U8 R7, desc[UR42][R2.64] ;  /* 0x0000002a02070981 */ /* 0x000ee8000c1e1100 */
[----:B---3--:R0:W-:Y:S04]  /*36fa0*/  STL [R1+0x93c], R7 ;  /* 0x00093c0701007387 */ /* 0x0081e80000100800 */
[----:B0-----:R-:W3:Y:S04]  /*36fb0*/  LDL.LU R7, [R1+0x58dc] ;  /* 0x0058dc0001077983 */ /* 0x001ee80000300800 */
[----:B------:R-:W4:Y:S04]  /*36fc0*/  LDL R2, [R1+0x19f4] ;  /* 0x0019f40001027983 */ /* 0x000f280000100800 */
[----:B------:R-:W4:Y:S01]  /*36fd0*/  LDL R3, [R1+0x19f8] ;  /* 0x0019f80001037983 */ /* 0x000f220000100800 */
[----:B--2---:R-:W-:-:S02]  /*36fe0*/  PRMT R17, RZ, 0x7610, R17 ;  /* 0x00007610ff117816 */ /* 0x004fc40000000011 */
[----:B----4-:R-:W-:-:S04]  /*36ff0*/  @P0 LOP3.LUT R3, R3, R2, RZ, 0x3c, !PT ;  /* 0x0000000203030212 */ /* 0x010fc800078e3cff */
[----:B------:R-:W-:-:S04]  /*37000*/  @P0 LOP3.LUT R2, R3, R2, RZ, 0x3c, !PT ;  /* 0x0000000203020212 */ /* 0x000fc800078e3cff */
[----:B------:R-:W-:-:S05]  /*37010*/  @P0 LOP3.LUT R3, R3, R2, RZ, 0x3c, !PT ;  /* 0x0000000203030212 */ /* 0x000fca00078e3cff */
[----:B------:R-:W2:Y:S04]  /*37020*/  @P0 LDG.E.U8 R17, desc[UR42][R2.64] ;  /* 0x0000002a02110981 */ /* 0x000ea8000c1e1100 */
[----:B--2---:R0:W-:Y:S04]  /*37030*/  STL [R1+0x938], R17 ;  /* 0x0009381101007387 */ /* 0x0041e80000100800 */
[----:B0-----:R-:W2:Y:S04]  /*37040*/  LDL.LU R17, [R1+0x58d8] ;  /* 0x0058d80001117983 */ /* 0x001ea80000300800 */
[----:B------:R-:W4:Y:S04]  /*37050*/  LDL R2, [R1+0x19fc] ;  /* 0x0019fc0001027983 */ /* 0x000f280000100800 */
[----:B------:R-:W4:Y:S01]  /*37060*/  LDL R3, [R1+0x1a00] ;  /* 0x001a000001037983 */ /* 0x000f220000100800 */
[----:B---3--:R-:W-:-:S02]  /*37070*/  PRMT R7, RZ, 0x7610, R7 ;  /* 0x00007610ff077816 */ /* 0x008fc40000000007 */
[----:B----4-:R-:W-:-:S04]  /*37080*/  @P0 LOP3.LUT R3, R3, R2, RZ, 0x3c, !PT ;  /* 0x0000000203030212 */ /* 0x010fc800078e3cff */
[----:B------:R-:W-:-:S04]  /*37090*/  @P0 LOP3.LUT R2, R3, R2, RZ, 0x3c, !PT ;  /* 0x0000000203020212 */ /* 0x000fc800078e3cff */
[----:B------:R-:W-:-:S05]  /*370a0*/  @P0 LOP3.LUT R3, R3, R2, RZ, 0x3c, !PT ;  /* 0x0000000203030212 */ /* 0x000fca00078e3cff */
[----:B------:R-:W3:Y:S01]  /*370b0*/  @P0 LDG.E.U8 R7, desc[UR42][R2.64] ;  /* 0x0000002a02070981 */ /* 0x000ee2000c1e1100 */
[----:B------:R-:W-:-:S03]  /*370c0*/  ISETP.GT.AND P1, PT, R5, 0x1, PT ;  /* 0x000000010500780c */ /* 0x000fc60003f24270 */
        /* <DEDUP_REMOVED lines=4087> */
[----:B------:R0:W3:Y:S04]  /*47040*/  @P1 LDG.E.U8 R7, desc[UR42][R2.64] ;  /* 0x0000002a02071981 */ /* 0x0000e8000c1e1100 */
[----:B------:R-:W0:Y:S04]  /*47050*/  LDL R2, [R1+0x3d10] ;  /* 0x003d100001027983 */ /* 0x000e280000100800 */
[----:B------:R-:W0:Y:S01]  /*47060*/  LDL R3, [R1+0x3d14] ;  /* 0x003d140001037983 */ /* 0x000e220000100800 */
[----:B------:R-:W-:Y:S02]  /*47070*/  PRMT R6, RZ, 0x7610, R6 ;  /* 0x00007610ff067816 */ /* 0x000fe40000000006 */
[----:B0-----:R-:W-:-:S04]  /*47080*/  @P1 LOP3.LUT R3, R3, R2, RZ, 0x3c, !PT ;  /* 0x0000000203031212 */ /* 0x001fc800078e3cff */
[----:B------:R-:W-:-:S04]  /*47090*/  @P1 LOP3.LUT R2, R3, R2, RZ, 0x3c, !PT ;  /* 0x0000000203021212 */ /* 0x000fc800078e3cff */
[----:B------:R-:W-:-:S05]  /*470a0*/  @P1 LOP3.LUT R3, R3, R2, RZ, 0x3c, !PT ;  /* 0x0000000203031212 */ /* 0x000fca00078e3cff */
[----:B------:R-:W4:Y:S04]  /*470b0*/  @P1 LDG.E.U8 R6, desc[UR42][R2.64] ;  /* 0x0000002a02061981 */ /* 0x000f28000c1e1100 */
[----:B---3--:R0:W-:Y:S04]  /*470c0*/  STL [R1+0xac], R7 ;  /* 0x0000ac0701007387 */ /* 0x0081e80000100800 */
[----:B0-----:R-:W3:Y:S04]  /*470d0*/  LDL R7, [R1+0x3cec] ;  /* 0x003cec0001077983 */ /* 0x001ee80000100800 */
[----:B----4-:R0:W-:Y:S04]  /*470e0*/  STL [R1+0xa8], R6 ;  /* 0x0000a80601007387 */ /* 0x0101e80000100800 */
[----:B0-----:R-:W4:Y:S04]  /*470f0*/  LDL.LU R6, [R1+0x51ec] ;  /* 0x0051ec0001067983 */ /* 0x001f280000300800 */
[----:B------:R-:W5:Y:S04]  /*47100*/  LDL R2, [R1+0x3d08] ;  /* 0x003d080001027983 */ /* 0x000f680000100800 */
[----:B------:R-:W5:Y:S01]  /*47110*/  LDL R3, [R1+0x3d0c] ;  /* 0x003d0c0001037983 */ /* 0x000f620000100800 */
[----:B--2---:R-:W-:-:S02]  /*47120*/  PRMT R17, RZ, 0x7610, R17 ;  /* 0x00007610ff117816 */ /* 0x004fc40000000011 */
[----:B-----5:R-:W-:-:S04]  /*47130*/  @P1 LOP3.LUT R3, R3, R2, RZ, 0x3c, !PT ;  /* 0x0000000203031212 */ /* 0x020fc800078e3cff */
[----:B------:R-:W-:-:S04]  /*47140*/  @P1 LOP3.LUT R2, R3, R2, RZ, 0x3c, !PT ;  /* 0x0000000203021212 */ /* 0x000fc800078e3cff */
[----:B------:R-:W-:-:S05]  /*47150*/  @P1 LOP3.LUT R3, R3, R2, RZ, 0x3c, !PT ;  /* 0x0000000203031212 */ /* 0x000fca00078e3cff */
[----:B------:R-:W2:Y:S01]  /*47160*/  @P1 LDG.E.U8 R17, desc[UR42][R2.64] ;  /* 0x0000002a02111981 */ /* 0x000ea2000c1e1100 */
[----:B------:R-:W-:-:S03]  /*47170*/  ISETP.GT.AND P0, PT, R5, 0x6e, PT ;  /* 0x0000006e0500780c */ /* 0x000fc60003f04270 */
[----:B--2---:R0:W-:Y:S04]  /*47180*/  STL [R1+0xa4], R17 ;  /* 0x0000a41101007387 */ /* 0x0041e80000100800 */
[----:B0-----:R-:W2:Y:S04]  /*47190*/  LDL.LU R17, [R1+0x51e8] ;  /* 0x0051e80001117983 */ /* 0x001ea80000300800 */
[----:B------:R-:W5:Y:S04]  /*471a0*/  LDL R2, [R1+0x3d00] ;  /* 0x003d000001027983 */ /* 0x000f680000100800 */
[----:B------:R-:W5:Y:S01]  /*471b0*/  LDL R3, [R1+0x3d04] ;  /* 0x003d040001037983 */ /* 0x000f620000100800 */
[----:B----4-:R-:W-:-:S02]  /*471c0*/  PRMT R6, RZ, 0x7610, R6 ;  /* 0x00007610ff067816 */ /* 0x010fc40000000006 */
[----:B-----5:R-:W-:-:S04]  /*471d0*/  @P0 LOP3.LUT R3, R3, R2, RZ, 0x3c, !PT ;  /* 0x0000000203030212 */ /* 0x020fc800078e3cff */
[----:B------:R-:W-:-:S04]  /*471e0*/  @P0 LOP3.LUT R2, R3, R2, RZ, 0x3c, !PT ;  /* 0x0000000203020212 */ /* 0x000fc800078e3cff */
[----:B------:R-:W-:-:S05]  /*471f0*/  @P0 LOP3.LUT R3, R3, R2, RZ, 0x3c, !PT ;  /* 0x0000000203030212 */ /* 0x000fca00078e3cff */
[----:B------:R-:W4:Y:S04]  /*47200*/  @P0 LDG.E.U8 R6, desc[UR42][R2.64] ;  /* 0x0000002a02060981 */ /* 0x000f28000c1e1100 */
        /* <DEDUP_REMOVED lines=8> */
[----:B------:R-:W2:Y:S04]  /*47290*/  @P0 LDG.E.U8 R17, desc[UR42][R2.64] ;  /* 0x0000002a02110981 */ /* 0x000ea8000c1e1100 */
        /* <DEDUP_REMOVED lines=8> */
[----:B------:R-:W4:Y:S01]  /*47320*/  @P0 LDG.E.U8 R6, desc[UR42][R2.64] ;  /* 0x0000002a02060981 */ /* 0x000f22000c1e1100 */
[----:B--2---:R-:W-:-:S03]  /*47330*/  PRMT R17, RZ, 0x7610, R17 ;  /* 0x00007610ff117816 */ /* 0x004fc60000000011 */
[----:B----4-:R0:W-:Y:S04]  /*47340*/  STL [R1+0x98], R6 ;  /* 0x0000980601007387 */ /* 0x0101e80000100800 */
[----:B0-----:R-:W2:Y:S04]  /*47350*/  LDL.LU R6, [R1+0x51dc] ;  /* 0x0051dc0001067983 */ /* 0x001ea80000300800 */
[----:B------:R-:W4:Y:S01]  /*47360*/  LDL R3, [R1+0x3ce8] ;  /* 0x003ce80001037983 */ /* 0x000f220000100800 */
[----:B---3--:R-:W-:-:S03]  /*47370*/  @P0 IMAD.MOV.U32 R2, RZ, RZ, R7 ;  /* 0x000000ffff020224 */ /* 0x008fc600078e0007 */
[----:B------:R-:W3:Y:S04]  /*47380*/  LDL R7, [R1+0x3ba4] ;  /* 0x003ba40001077983 */ /* 0x000ee80000100800 */
[----:B----4-:R-:W4:Y:S01]  /*47390*/  @P0 LDG.E.U8 R17, desc[UR42][R2.64] ;  /* 0x0000002a02110981 */ /* 0x010f22000c1e1100 */
[----:B------:R-:W-:-:S03]  /*473a0*/  ISETP.GT.AND P1, PT, R5, 0x71, PT ;  /* 0x000000710500780c */ /* 0x000fc60003f24270 */
        /* <DEDUP_REMOVED lines=13> */
[----:B------:R-:W-:-:S02]  /*47480*/  PRMT R16, RZ, 0x7610, R16 ;  /* 0x00007610ff107816 */ /* 0x000fc40000000010 */
[----:B-----5:R-:W-:-:S04]  /*47490*/  @P1 LOP3.LUT R3, R3, R2, RZ, 0x3c, !PT ;  /* 0x0000000203031212 */ /* 0x020fc800078e3cff */
[----:B------:R-:W-:-:S04]  /*474a0*/  @P1 LOP3.LUT R2, R3, R2, RZ, 0x3c, !PT ;  /* 0x0000000203021212 */ /* 0x000fc800078e3cff */
[----:B------:R-:W-:-:S05]  /*474b0*/  @P1 LOP3.LUT R3, R3, R2, RZ, 0x3c, !PT ;  /* 0x0000000203031212 */ /* 0x000fca00078e3cff */
[----:B------:R-:W5:Y:S04]  /*474c0*/  @P1 LDG.E.U8 R16, desc[UR42][R2.64] ;  /* 0x0000002a02101981 */ /* 0x000f68000c1e1100 */
[----:B-----5:R0:W-:Y:S04]  /*474d0*/  STL [R1+0x8c], R16 ;  /* 0x00008c1001007387 */ /* 0x0201e80000100800 */
[----:B0-----:R-:W5:Y:S04]  /*474e0*/  LDL.LU R16, [R1+0x51d0] ;  /* 0x0051d00001107983 */ /* 0x001f680000300800 */
[----:B------:R-:W2:Y:S04]  /*474f0*/  LDL R2, [R1+0x3c90] ;  /* 0x003c900001027983 */ /* 0x000ea80000100800 */
[----:B------:R-:W2:Y:S01]  /*47500*/  LDL R3, [R1+0x3c94] ;  /* 0x003c940001037983 */ /* 0x000ea20000100800 */
[----:B------:R-:W-:-:S02]  /*47510*/  PRMT R19, RZ, 0x7610, R19 ;  /* 0x00007610ff137816 */ /* 0x000fc40000000013 */
[----:B--2---:R-:W-:-:S04]  /*47520*/  @P1 LOP3.LUT R3, R3, R2, RZ, 0x3c, !PT ;  /* 0x0000000203031212 */ /* 0x004fc800078e3cff */
[----:B------:R-:W-:-:S04]  /*47530*/  @P1 LOP3.LUT R2, R3, R2, RZ, 0x3c, !PT ;  /* 0x0000000203021212 */ /* 0x000fc800078e3cff */
[----:B------:R-:W-:-:S05]  /*47540*/  @P1 LOP3.LUT R3, R3, R2, RZ, 0x3c, !PT ;  /* 0x0000000203031212 */ /* 0x000fca00078e3cff */
[----:B------:R-:W2:Y:S04]  /*47550*/  @P1 LDG.E.U8 R19, desc[UR42][R2.64] ;  /* 0x0000002a02131981 */ /* 0x000ea8000c1e1100 */
[----:B--2---:R0:W-:Y:S04]  /*47560*/  STL [R1+0x88], R19 ;  /* 0x0000881301007387 */ /* 0x0041e80000100800 */
[----:B0-----:R-:W2:Y:S04]  /*47570*/  LDL.LU R19, [R1+0x51cc] ;  /* 0x0051cc0001137983 */ /* 0x001ea80000300800 */
[----:B------:R-:W2:Y:S04]  /*47580*/  LDL R2, [R1+0x3c88] ;  /* 0x003c880001027983 */ /* 0x000ea80000100800 */
[----:B------:R-:W2:Y:S01]  /*47590*/  LDL R3, [R1+0x3c8c] ;  /* 0x003c8c0001037983 */ /* 0x000ea20000100800 */
[----:B------:R-:W-:-:S02]  /*475a0*/  PRMT R18, RZ, 0x7610, R18 ;  /* 0x00007610ff127816 */ /* 0x000fc40000000012 */
[----:B--2---:R-:W-:-:S04]  /*475b0*/  @P1 LOP3.LUT R3, R3, R2, RZ, 0x3c, !PT ;  /* 0x0000000203031212 */ /* 0x004fc800078e3cff */
[----:B------:R-:W-:-:S04]  /*475c0*/  @P1 LOP3.LUT R2, R3, R2, RZ, 0x3c, !PT ;  /* 0x0000000203021212 */ /* 0x000fc800078e3cff */
[----:B------:R-:W-:-:S05]  /*475d0*/  @P1 LOP3.LUT R3, R3, R2, RZ, 0x3c, !PT ;  /* 0x0000000203031212 */ /* 0x000fca00078e3cff */
[----:B------:R-:W2:Y:S01]  /*475e0*/  @P1 LDG.E.U8 R18, desc[UR42][R2.64] ;  /* 0x0000002a02121981 */ /* 0x000ea2000c1e1100 */
[----:B------:R-:W-:Y:S02]  /*475f0*/  ISETP.GT.AND P2, PT, R5, 0x79, PT ;  /* 0x000000790500780c */ /* 0x000fe40003f44270 */
[----:B------:R-:W-:Y:S01]  /*47600*/  PRMT R11, RZ, 0x7610, R11 ;  /* 0x00007610ff0b7816 */ /* 0x000fe2000000000b */
[----:B--2---:R0:W-:Y:S04]  /*47610*/  STL [R1+0x84], R18 ;  /* 0x0000841201007387 */ /* 0x0041e80000100800 */
[----:B0-----:R-:W2:Y:S04]  /*47620*/  LDL.LU R18, [R1+0x51c8] ;  /* 0x0051c80001127983 */ /* 0x001ea80000300800 */
[----:B------:R-:W2:Y:S02]  /*47630*/  LDL R3, [R1+0x3ba0] ;  /* 0x003ba00001037983 */ /* 0x000ea40000100800 */
[----:B---3--:R-:W-:-:S02]  /*47640*/  @P2 IMAD.MOV.U32 R2, RZ, RZ, R7 ;  /* 0x000000ffff022224 */ /* 0x008fc400078e0007 */
[----:B------:R-:W3:Y:S04]  /*47650*/  LDL R7, [R1+0x3cdc] ;  /* 0x003cdc0001077983 */ /* 0x000ee80000100800 */
[----:B--2---:R-:W2:Y:S04]  /*47660*/  @P2 LDG.E.U8 R11, desc[UR42][R2.64] ;  /* 0x0000002a020b2981 */ /* 0x004ea8000c1e1100 */
[----:B--2---:R0:W-:Y:S04]  /*47670*/  STL [R1+0x80], R11 ;  /* 0x0000800b01007387 */ /* 0x0041e80000100800 */
[----:B0-----:R-:W2:Y:S04]  /*47680*/  LDL.LU R11, [R1+0x51c4] ;  /* 0x0051c400010b7983 */ /* 0x001ea80000300800 */
[----:B------:R-:W2:Y:S04]  /*47690*/  LDL R2, [R1+0x3b98] ;  /* 0x003b980001027983 */ /* 0x000ea80000100800 */
[----:B------:R-:W2:Y:S01]  /*476a0*/  LDL R3, [R1+0x3b9c] ;  /* 0x003b9c0001037983 */ /* 0x000ea20000100800 */
[----:B----4-:R-:W-:-:S02]  /*476b0*/  PRMT R17, RZ, 0x7610, R17 ;  /* 0x00007610ff117816 */ /* 0x010fc40000000011 */
[----:B--2---:R-:W-:-:S04]  /*476c0*/  @P2 LOP3.LUT R3, R3, R2, RZ, 0x3c, !PT ;  /* 0x0000000203032212 */ /* 0x004fc800078e3cff */
[----:B------:R-:W-:-:S04]  /*476d0*/  @P2 LOP3.LUT R2, R3, R2, RZ, 0x3c, !PT ;  /* 0x0000000203022212 */ /* 0x000fc800078e3cff */
[----:B------:R-:W-:-:S05]  /*476e0*/  @P2 LOP3.LUT R3, R3, R2, RZ, 0x3c, !PT ;  /* 0x0000000203032212 */ /* 0x000fca00078e3cff */
[----:B------:R0:W2:Y:S04]  /*476f0*/  @P2 LDG.E.U8 R17, desc[UR42][R2.64] ;  /* 0x0000002a02112981 */ /* 0x0000a8000c1e1100 */
[----:B------:R-:W0:Y:S04]  /*47700*/  LDL R2, [R1+0x3b90] ;  /* 0x003b900001027983 */ /* 0x000e280000100800 */
[----:B------:R-:W0:Y:S01]  /*47710*/  LDL R3, [R1+0x3b94] ;  /* 0x003b940001037983 */ /* 0x000e220000100800 */
[----:B------:R-:W-:Y:S02]  /*47720*/  PRMT R10, RZ, 0x7610, R10 ;  /* 0x00007610ff0a7816 */ /* 0x000fe4000000000a */
[----:B0-----:R-:W-:-:S04]  /*47730*/  @P2 LOP3.LUT R3, R3, R2, RZ, 0x3c, !PT ;  /* 0x0000000203032212 */ /* 0x001fc800078e3cff */
[----:B------:R-:W-:-:S04]  /*47740*/  @P2 LOP3.LUT R2, R3, R2, RZ, 0x3c, !PT ;  /* 0x0000000203022212 */ /* 0x000fc800078e3cff */
[----:B------:R-:W-:-:S05]  /*47750*/  @P2 LOP3.LUT R3, R3, R2, RZ, 0x3c, !PT ;  /* 0x0000000203032212 */ /* 0x000fca00078e3cff */
[----:B------:R-:W4:Y:S04]  /*47760*/  @P2 LDG.E.U8 R10, desc[UR42][R2.64] ;  /* 0x0000002a020a2981 */ /* 0x000f28000c1e1100 */
[----:B--2---:R0:W-:Y:S04]  /*47770*/  STL [R1+0x7c], R17 ;  /* 0x00007c1101007387 */ /* 0x0041e80000100800 */
[----:B0-----:R-:W2:Y:S04]  /*47780*/  LDL R17, [R1+0x3cd4] ;  /* 0x003cd40001117983 */ /* 0x001ea80000100800 */
[----:B----4-:R0:W-:Y:S04]  /*47790*/  STL [R1+0x74], R10 ;  /* 0x0000740a01007387 */ /* 0x0101e80000100800 */
[----:B0-----:R-:W4:Y:S04]  /*477a0*/  LDL.LU R10, [R1+0x51c0] ;  /* 0x0051c000010a7983 */ /* 0x001f280000300800 */
[----:B------:R-:W2:Y:S04]  /*477b0*/  LDL R2, [R1+0x3b88] ;  /* 0x003b880001027983 */ /* 0x000ea80000100800 */
[----:B------:R-:W2:Y:S01]  /*477c0*/  LDL R3, [R1+0x3b8c] ;  /* 0x003b8c0001037983 */ /* 0x000ea20000100800 */
[----:B------:R-:W-:-:S02]  /*477d0*/  PRMT R9, RZ, 0x7610, R9 ;  /* 0x00007610ff097816 */ /* 0x000fc40000000009 */
[----:B--2---:R-:W-:-:S04]  /*477e0*/  @P2 LOP3.LUT R3, R3, R2, RZ, 0x3c, !PT ;  /* 0x0000000203032212 */ /* 0x004fc800078e3cff */
[----:B------:R-:W-:-:S04]  /*477f0*/  @P2 LOP3.LUT R2, R3, R2, RZ, 0x3c, !PT ;  /* 0x0000000203022212 */ /* 0x000fc800078e3cff */
[----:B------:R-:W-:-:S05]  /*47800*/  @P2 LOP3.LUT R3, R3, R2, RZ, 0x3c, !PT ;  /* 0x0000000203032212 */ /* 0x000fca00078e3cff */
[----:B------:R-:W2:Y:S01]  /*47810*/  @P2 LDG.E.U8 R9, desc[UR42][R2.64] ;  /* 0x0000002a02092981 */ /* 0x000ea2000c1e1100 */
[----:B------:R-:W-:-:S03]  /*47820*/  ISETP.GT.AND P0, PT, R5, 0x6f, PT ;  /* 0x0000006f0500780c */ /* 0x000fc60003f04270 */
        /* <DEDUP_REMOVED lines=9> */
[----:B------:R-:W-:-:S03]  /*478c0*/  PRMT R6, RZ, 0x7610, R6 ;  /* 0x00007610ff067816 */ /* 0x000fc60000000006 */
[----:B--2---:R0:W-:Y:S04]  /*478d0*/  STL [R1+0x78], R8 ;  /* 0x0000780801007387 */ /* 0x0041e80000100800 */
[----:B0-----:R-:W2:Y:S04]  /*478e0*/  LDL.LU R8, [R1+0x51b8] ;  /* 0x0051b80001087983 */ /* 0x001ea80000300800 */
[----:B------:R-:W2:Y:S01]  /*478f0*/  LDL R3, [R1+0x3cd8] ;  /* 0x003cd80001037983 */ /* 0x000ea20000100800 */
[----:B---3--:R-:W-:Y:S01]  /*47900*/  @P0 IMAD.MOV.U32 R2, RZ, RZ, R7 ;  /* 0x000000ffff020224 */ /* 0x008fe200078e0007 */
[----:B-----5:R-:W-:-:S02]  /*47910*/  PRMT R16, RZ, 0x7610, R16 ;  /* 0x00007610ff107816 */ /* 0x020fc40000000010 */
[----:B------:R-:W3:Y:S04]  /*47920*/  LDL R7, [R1+0x3c70] ;  /* 0x003c700001077983 */ /* 0x000ee80000100800 */
[----:B--2---:R0:W2:Y:S04]  /*47930*/  @P0 LDG.E.U8 R6, desc[UR42][R2.64] ;  /* 0x0000002a02060981 */ /* 0x0040a8000c1e1100 */
[----:B------:R-:W5:Y:S01]  /*47940*/  LDL R3, [R1+0x3cd0] ;  /* 0x003cd00001037983 */ /* 0x000f620000100800 */
[----:B0-----:R-:W-:-:S03]  /*47950*/  @P0 IMAD.MOV.U32 R2, RZ, RZ, R17 ;  /* 0x000000ffff020224 */ /* 0x001fc600078e0011 */
[----:B--2---:R0:W-:Y:S01]  /*47960*/  STL [R1+0x70], R6 ;  /* 0x0000700601007387 */ /* 0x0041e20000100800 */
[----:B------:R-:W-:-:S03]  /*47970*/  PRMT R15, RZ, 0x7610, R15 ;  /* 0x00007610ff0f7816 */ /* 0x000fc6000000000f */
[----:B------:R-:W2:Y:S04]  /*47980*/  LDL R17, [R1+0x3c68] ;  /* 0x003c680001117983 */ /* 0x000ea80000100800 */
[----:B-----5:R1:W5:Y:S04]  /*47990*/  @P0 LDG.E.U8 R16, desc[UR42][R2.64] ;  /* 0x0000002a02100981 */ /* 0x020368000c1e1100 */
[----:B0-----:R-:W2:Y:S04]  /*479a0*/  LDL R6, [R1+0x3c74] ;  /* 0x003c740001067983 */ /* 0x001ea80000100800 */
[----:B------:R-:W1:Y:S04]  /*479b0*/  LDL R2, [R1+0x3cc8] ;  /* 0x003cc80001027983 */ /* 0x000e680000100800 */
[----:B------:R-:W1:Y:S02]  /*479c0*/  LDL R3, [R1+0x3ccc] ;  /* 0x003ccc0001037983 */ /* 0x000e640000100800 */
[----:B-1----:R-:W-:-:S04]  /*479d0*/  @P0 LOP3.LUT R3, R3, R2, RZ, 0x3c, !PT ;  /* 0x0000000203030212 */ /* 0x002fc800078e3cff */
[----:B------:R-:W-:-:S04]  /*479e0*/  @P0 LOP3.LUT R2, R3, R2, RZ, 0x3c, !PT ;  /* 0x0000000203020212 */ /* 0x000fc800078e3cff */
[----:B------:R-:W-:-:S05]  /*479f0*/  @P0 LOP3.LUT R3, R3, R2, RZ, 0x3c, !PT ;  /* 0x0000000203030212 */ /* 0x000fca00078e3cff */
[----:B------:R-:W2:Y:S04]  /*47a00*/  @P0 LDG.E.U8 R15, desc[UR42][R2.64] ;  /* 0x0000002a020f0981 */ /* 0x000ea8000c1e1100 */
[----:B-----5:R0:W-:Y:S04]  /*47a10*/  STL [R1+0x6c], R16 ;  /* 0x00006c1001007387 */ /* 0x0201e80000100800 */
[----:B0-----:R-:W5:Y:S04]  /*47a20*/  LDL R16, [R1+0x3c6c] ;  /* 0x003c6c0001107983 */ /* 0x001f680000100800 */
[----:B--2---:R0:W-:Y:S04]  /*47a30*/  STL [R1+0x64], R15 ;  /* 0x0000640f01007387 */ /* 0x0041e80000100800 */
[----:B0-----:R-:W2:Y:S04]  /*47a40*/  LDL.LU R15, [R1+0x51b4] ;  /* 0x0051b400010f7983 */ /* 0x001ea80000300800 */
[----:B------:R-:W2:Y:S04]  /*47a50*/  LDL R2, [R1+0x3c80] ;  /* 0x003c800001027983 */ /* 0x000ea80000100800 */
[----:B------:R-:W2:Y:S01]  /*47a60*/  LDL R3, [R1+0x3c84] ;  /* 0x003c840001037983 */ /* 0x000ea20000100800 */
[----:B------:R-:W-:-:S02]  /*47a70*/  ISETP.GT.AND P1, PT, R5, 0x72, PT ;  /* 0x000000720500780c */ /* 0x000fc40003f24270 */
[----:B------:R-:W-:-:S11]  /*47a80*/  PRMT R14, RZ, 0x7610, R14 ;  /* 0x00007610ff0e7816 */ /* 0x000fd6000000000e */
        /* <DEDUP_REMOVED lines=9> */
[----:B------:R-:W-:Y:S02]  /*47b20*/  PRMT R19, RZ, 0x7610, R19 ;  /* 0x00007610ff137816 */ /* 0x000fe40000000013 */
[----:B--2---:R-:W-:-:S04]  /*47b30*/  @P1 LOP3.LUT R3, R3, R2, RZ, 0x3c, !PT ;  /* 0x0000000203031212 */ /* 0x004fc800078e3cff */
[----:B------:R-:W-:-:S04]  /*47b40*/  @P1 LOP3.LUT R2, R3, R2, RZ, 0x3c, !PT ;  /* 0x0000000203021212 */ /* 0x000fc800078e3cff */
[----:B------:R-:W-:-:S05]  /*47b50*/  @P1 LOP3.LUT R3, R3, R2, RZ, 0x3c, !PT ;  /* 0x0000000203031212 */ /* 0x000fca00078e3cff */
[----:B------:R0:W2:Y:S02]  /*47b60*/  @P1 LDG.E.U8 R12, desc[UR42][R2.64] ;  /* 0x0000002a020c1981 */ /* 0x0000a4000c1e1100 */
[----:B0-----:R-:W-:Y:S02]  /*47b70*/  @P1 IMAD.MOV.U32 R2, RZ, RZ, R6 ;  /* 0x000000ffff021224 */ /* 0x001fe400078e0006 */
[----:B---3--:R-:W-:-:S05]  /*47b80*/  @P1 IMAD.MOV.U32 R3, RZ, RZ, R7 ;  /* 0x000000ffff031224 */ /* 0x008fca00078e0007 */
[----:B------:R5:W3:Y:S01]  /*47b90*/  @P1 LDG.E.U8 R19, desc[UR42][R2.64] ;  /* 0x0000002a02131981 */ /* 0x000ae2000c1e1100 */
[----:B------:R-:W-:Y:S01]  /*47ba0*/  PRMT R18, RZ, 0x7610, R18 ;  /* 0x00007610ff127816 */ /* 0x000fe20000000012 */
[----:B-----5:R-:W-:Y:S02]  /*47bb0*/  @P1 IMAD.MOV.U32 R2, RZ, RZ, R16 ;  /* 0x000000ffff021224 */ /* 0x020fe400078e0010 */
[----:B------:R-:W-:-:S05]  /*47bc0*/  @P1 IMAD.MOV.U32 R3, RZ, RZ, R17 ;  /* 0x000000ffff031224 */ /* 0x000fca00078e0011 */
[----:B------:R-:W5:Y:S04]  /*47bd0*/  @P1 LDG.E.U8 R18, desc[UR42][R2.64] ;  /* 0x0000002a02121981 */ /* 0x000f68000c1e1100 */
[----:B--2---:R0:W-:Y:S04]  /*47be0*/  STL [R1+0x5c], R12 ;  /* 0x00005c0c01007387 */ /* 0x0041e80000100800 */
[----:B0-----:R-:W2:Y:S04]  /*47bf0*/  LDL.LU R12, [R1+0x51ac] ;  /* 0x0051ac00010c7983 */ /* 0x001ea80000300800 */
[----:B------:R-:W2:Y:S04]  /*47c00*/  LDL R7, [R1+0x3c50] ;  /* 0x003c500001077983 */ /* 0x000ea80000100800 */
[----:B------:R-:W2:Y:S04]  /*47c10*/  LDL R6, [R1+0x3c54] ;  /* 0x003c540001067983 */ /* 0x000ea80000100800 */
[----:B---3--:R-:W-:Y:S04]  /*47c20*/  STL [R1+0x5134], R19 ;  /* 0x0051341301007387 */ /* 0x008fe80000100800 */
[----:B------:R-:W3:Y:S04]  /*47c30*/  LDL R2, [R1+0x3c60] ;  /* 0x003c600001027983 */ /* 0x000ee80000100800 */
[----:B------:R-:W3:Y:S01]  /*47c40*/  LDL R3, [R1+0x3c64] ;  /* 0x003c640001037983 */ /* 0x000ee20000100800 */
[----:B------:R-:W-:-:S02]  /*47c50*/  ISETP.GT.AND P0, PT, R5, 0x73, PT ;  /* 0x000000730500780c */ /* 0x000fc40003f04270 */
[----:B------:R-:W-:Y:S01]  /*47c60*/  PRMT R11, RZ, 0x7610, R11 ;  /* 0x00007610ff0b7816 */ /* 0x000fe2000000000b */
[----:B------:R-:W2:Y:S04]  /*47c70*/  LDL R17, [R1+0x3c48] ;  /* 0x003c480001117983 */ /* 0x000ea80000100800 */
[----:B------:R-:W2:Y:S04]  /*47c80*/  LDL R16, [R1+0x3c4c] ;  /* 0x003c4c0001107983 */ /* 0x000ea80000100800 */
[----:B-----5:R-:W-:Y:S02]  /*47c90*/  STL [R1+0x5138], R18 ;  /* 0x0051381201007387 */ /* 0x020fe40000100800 */
[----:B---3--:R-:W-:-:S04]  /*47ca0*/  @P0 LOP3.LUT R3, R3, R2, RZ, 0x3c, !PT ;  /* 0x0000000203030212 */ /* 0x008fc800078e3cff */
[----:B------:R-:W-:-:S04]  /*47cb0*/  @P0 LOP3.LUT R2, R3, R2, RZ, 0x3c, !PT ;  /* 0x0000000203020212 */ /* 0x000fc800078e3cff */
[----:B------:R-:W-:-:S05]  /*47cc0*/  @P0 LOP3.LUT R3, R3, R2, RZ, 0x3c, !PT ;  /* 0x0000000203030212 */ /* 0x000fca00078e3cff */
[----:B------:R0:W3:Y:S04]  /*47cd0*/  @P0 LDG.E.U8 R11, desc[UR42][R2.64] ;  /* 0x0000002a020b0981 */ /* 0x0000e8000c1e1100 */
[----:B------:R-:W0:Y:S04]  /*47ce0*/  LDL R2, [R1+0x3c58] ;  /* 0x003c580001027983 */ /* 0x000e280000100800 */
[----:B------:R-:W0:Y:S01]  /*47cf0*/  LDL R3, [R1+0x3c5c] ;  /* 0x003c5c0001037983 */ /* 0x000e220000100800 */
[----:B----4-:R-:W-:Y:S02]  /*47d00*/  PRMT R10, RZ, 0x7610, R10 ;  /* 0x00007610ff0a7816 */ /* 0x010fe4000000000a */
[----:B------:R-:W-:-:S02]  /*47d10*/  PRMT R9, RZ, 0x7610, R9 ;  /* 0x00007610ff097816 */ /* 0x000fc40000000009 */
[----:B0-----:R-:W-:-:S04]  /*47d20*/  @P0 LOP3.LUT R3, R3, R2, RZ, 0x3c, !PT ;  /* 0x0000000203030212 */ /* 0x001fc800078e3cff */
[----:B------:R-:W-:-:S04]  /*47d30*/  @P0 LOP3.LUT R2, R3, R2, RZ, 0x3c, !PT ;  /* 0x0000000203020212 */ /* 0x000fc800078e3cff */
[----:B------:R-:W-:-:S05]  /*47d40*/  @P0 LOP3.LUT R3, R3, R2, RZ, 0x3c, !PT ;  /* 0x0000000203030212 */ /* 0x000fca00078e3cff */
[----:B------:R2:W4:Y:S02]  /*47d50*/  @P0 LDG.E.U8 R10, desc[UR42][R2.64] ;  /* 0x0000002a020a0981 */ /* 0x000524000c1e1100 */
[----:B--2---:R-:W-:Y:S02]  /*47d60*/  @P0 IMAD.MOV.U32 R2, RZ, RZ, R6 ;  /* 0x000000ffff020224 */ /* 0x004fe400078e0006 */
[----:B------:R-:W-:-:S05]  /*47d70*/  @P0 IMAD.MOV.U32 R3, RZ, RZ, R7 ;  /* 0x000000ffff030224 */ /* 0x000fca00078e0007 */
[----:B------:R0:W2:Y:S01]  /*47d80*/  @P0 LDG.E.U8 R9, desc[UR42][R2.64] ;  /* 0x0000002a02090981 */ /* 0x0000a2000c1e1100 */
[----:B------:R-:W-:-:S03]  /*47d90*/  PRMT R8, RZ, 0x7610, R8 ;  /* 0x00007610ff087816 */ /* 0x000fc60000000008 */
[----:B---3--:R-:W-:Y:S01]  /*47da0*/  STL [R1+0x5124], R11 ;  /* 0x0051240b01007387 */ /* 0x008fe20000100800 */
[----:B0-----:R-:W-:Y:S02]  /*47db0*/  @P0 IMAD.MOV.U32 R2, RZ, RZ, R16 ;  /* 0x000000ffff020224 */ /* 0x001fe400078e0010 */
[----:B------:R-:W-:-:S05]  /*47dc0*/  @P0 IMAD.MOV.U32 R3, RZ, RZ, R17 ;  /* 0x000000ffff030224 */ /* 0x000fca00078e0011 */
[----:B------:R0:W3:Y:S04]  /*47dd0*/  @P0 LDG.E.U8 R8, desc[UR42][R2.64] ;  /* 0x0000002a02080981 */ /* 0x0000e8000c1e1100 */
[----:B----4-:R-:W-:Y:S04]  /*47de0*/  STL [R1+0x5128], R10 ;  /* 0x0051280a01007387 */ /* 0x010fe80000100800 */
[----:B------:R-:W4:Y:S04]  /*47df0*/  LDL R7, [R1+0x3c28] ;  /* 0x003c280001077983 */ /* 0x000f280000100800 */
[----:B------:R-:W4:Y:S04]  /*47e00*/  LDL R6, [R1+0x3c2c] ;  /* 0x003c2c0001067983 */ /* 0x000f280000100800 */
[----:B--2---:R-:W-:Y:S04]  /*47e10*/  STL [R1+0x512c], R9 ;  /* 0x00512c0901007387 */ /* 0x004fe80000100800 */
[----:B------:R-:W0:Y:S04]  /*47e20*/  LDL R2, [R1+0x3c40] ;  /* 0x003c400001027983 */ /* 0x000e280000100800 */
[----:B------:R-:W0:Y:S01]  /*47e30*/  LDL R3, [R1+0x3c44] ;  /* 0x003c440001037983 */ /* 0x000e220000100800 */
[----:B------:R-:W-:-:S02]  /*47e40*/  ISETP.GT.AND P1, PT, R5, 0x74, PT ;  /* 0x000000740500780c */ /* 0x000fc40003f24270 */
[----:B------:R-:W-:Y:S01]  /*47e50*/  PRMT R29, RZ, 0x7610, R29 ;  /* 0x00007610ff1d7816 */ /* 0x000fe2000000001d */
[----:B------:R-:W2:Y:S04]  /*47e60*/  LDL R17, [R1+0x3b80] ;  /* 0x003b800001117983 */ /* 0x000ea80000100800 */
[----:B------:R-:W5:Y:S06]  /*47e70*/  LDL R16, [R1+0x3b84] ;  /* 0x003b840001107983 */ /* 0x000f6c0000100800 */
[----:B0-----:R-:W-:-:S04]  /*47e80*/  @P1 LOP3.LUT R3, R3, R2, RZ, 0x3c, !PT ;  /* 0x0000000203031212 */ /* 0x001fc800078e3cff */
[----:B------:R-:W-:-:S04]  /*47e90*/  @P1 LOP3.LUT R2, R3, R2, RZ, 0x3c, !PT ;  /* 0x0000000203021212 */ /* 0x000fc800078e3cff */
[----:B------:R-:W-:-:S05]  /*47ea0*/  @P1 LOP3.LUT R3, R3, R2, RZ, 0x3c, !PT ;  /* 0x0000000203031212 */ /* 0x000fca00078e3cff */
[----:B------:R-:W2:Y:S04]  /*47eb0*/  @P1 LDG.E.U8 R29, desc[UR42][R2.64] ;  /* 0x0000002a021d1981 */ /* 0x000ea8000c1e1100 */
[----:B---3--:R-:W-:Y:S04]  /*47ec0*/  STL [R1+0x5130], R8 ;  /* 0x0051300801007387 */ /* 0x008fe80000100800 */
        /* <DEDUP_REMOVED lines=11> */
[----:B------:R-:W2:Y:S04]  /*47f80*/  LDL R2, [R1+0x3c30] ;  /* 0x003c300001027983 */ /* 0x000ea80000100800 */
[----:B------:R-:W2:Y:S01]  /*47f90*/  LDL R3, [R1+0x3c34] ;  /* 0x003c340001037983 */ /* 0x000ea20000100800 */
[----:B------:R-:W-:-:S02]  /*47fa0*/  PRMT R27, RZ, 0x7610, R27 ;  /* 0x00007610ff1b7816 */ /* 0x000fc4000000001b */
[----:B------:R-:W-:-:S06]  /*47fb0*/  PRMT R26, RZ, 0x7610, R26 ;  /* 0x00007610ff1a7816 */ /* 0x000fcc000000001a */
[----:B----4-:R-:W4:Y:S01]  /*47fc0*/  @P1 LDG.E.U8 R26, desc[UR42][R6.64] ;  /* 0x0000002a061a1981 */ /* 0x010f22000c1e1100 */
[----:B--2---:R-:W-:-:S04]  /*47fd0*/  @P1 LOP3.LUT R3, R3, R2, RZ, 0x3c, !PT ;  /* 0x0000000203031212 */ /* 0x004fc800078e3cff */
[----:B------:R-:W-:-:S04]  /*47fe0*/  @P1 LOP3.LUT R2, R3, R2, RZ, 0x3c, !PT ;  /* 0x0000000203021212 */ /* 0x000fc800078e3cff */
[----:B------:R-:W-:-:S05]  /*47ff0*/  @P1 LOP3.LUT R3, R3, R2, RZ, 0x3c, !PT ;  /* 0x0000000203031212 */ /* 0x000fca00078e3cff */
[----:B------:R0:W2:Y:S01]  /*48000*/  @P1 LDG.E.U8 R27, desc[UR42][R2.64] ;  /* 0x0000002a021b1981 */ /* 0x0000a2000c1e1100 */
[----:B------:R-:W-:Y:S02]  /*48010*/  ISETP.GT.AND P2, PT, R5, 0x7a, PT ;  /* 0x0000007a0500780c */ /* 0x000fe40003f44270 */
[----:B0-----:R-:W-:-:S11]  /*48020*/  PRMT R2, RZ, 0x7610, R2 ;  /* 0x00007610ff027816 */ /* 0x001fd60000000002 */
[----:B-----5:R-:W-:Y:S02]  /*48030*/  @P2 IMAD.MOV.U32 R6, RZ, RZ, R16 ;  /* 0x000000ffff062224 */ /* 0x020fe400078e0010 */
[----:B------:R-:W-:-:S05]  /*48040*/  @P2 IMAD.MOV.U32 R7, RZ, RZ, R17 ;  /* 0x000000ffff072224 */ /* 0x000fca00078e0011 */
[----:B------:R-:W5:Y:S04]  /*48050*/  @P2 LDG.E.U8 R2, desc[UR42][R6.64] ;  /* 0x0000002a06022981 */ /* 0x000f68000c1e1100 */
[----:B--2---:R0:W-:Y:S04]  /*48060*/  STL [R1+0x50], R27 ;  /* 0x0000501b01007387 */ /* 0x0041e80000100800 */
[----:B0-----:R-:W2:Y:S04]  /*48070*/  LDL.LU R27, [R1+0x51a0] ;  /* 0x0051a000011b7983 */ /* 0x001ea80000300800 */
[----:B----4-:R0:W-:Y:S04]  /*48080*/  STL [R1+0x1c], R26 ;  /* 0x00001c1a01007387 */ /* 0x0101e80000100800 */
[----:B0-----:R-:W4:Y:S04]  /*48090*/  LDL.LU R26, [R1+0x519c] ;  /* 0x00519c00011a7983 */ /* 0x001f280000300800 */
[----:B------:R-:W2:Y:S04]  /*480a0*/  LDL R6, [R1+0x3b78] ;  /* 0x003b780001067983 */ /* 0x000ea80000100800 */
[----:B------:R-:W2:Y:S01]  /*480b0*/  LDL R7, [R1+0x3b7c] ;  /* 0x003b7c0001077983 */ /* 0x000ea20000100800 */
[----:B------:R-:W-:-:S03]  /*480c0*/  PRMT R15, RZ, 0x7610, R15 ;  /* 0x00007610ff0f7816 */ /* 0x000fc6000000000f */
[----:B------:R-:W3:Y:S04]  /*480d0*/  LDL R17, [R1+0x3c20] ;  /* 0x003c200001117983 */ /* 0x000ee80000100800 */
[----:B------:R-:W3:Y:S04]  /*480e0*/  LDL R16, [R1+0x3c24] ;  /* 0x003c240001107983 */ /* 0x000ee80000100800 */
[----:B-----5:R-:W-:Y:S01]  /*480f0*/  STL [R1+0x513c], R2 ;  /* 0x00513c0201007387 */ /* 0x020fe20000100800 */
        /* <DEDUP_REMOVED lines=9> */
[----:B------:R-:W-:Y:S01]  /*48190*/  @P2 LOP3.LUT R7, R7, R6, RZ, 0x3c, !PT ;  /* 0x0000000607072212 */ /* 0x000fe200078e3cff */
[----:B--2---:R-:W-:Y:S04]  /*481a0*/  STL [R1+0x5140], R15 ;  /* 0x0051400f01007387 */ /* 0x004fe80000100800 */
[----:B------:R0:W2:Y:S04]  /*481b0*/  @P2 LDG.E.U8 R14, desc[UR42][R6.64] ;  /* 0x0000002a060e2981 */ /* 0x0000a8000c1e1100 */
[----:B------:R-:W0:Y:S04]  /*481c0*/  LDL R6, [R1+0x3b68] ;  /* 0x003b680001067983 */ /* 0x000e280000100800 */
[----:B------:R-:W0:Y:S01]  /*481d0*/  LDL R7, [R1+0x3b6c] ;  /* 0x003b6c0001077983 */ /* 0x000e220000100800 */
[----:B------:R-:W-:-:S02]  /*481e0*/  ISETP.GT.AND P0, PT, R5, 0x75, PT ;  /* 0x000000750500780c */ /* 0x000fc40003f04270 */
[----:B------:R-:W-:Y:S02]  /*481f0*/  PRMT R12, RZ, 0x7610, R12 ;  /* 0x00007610ff0c7816 */ /* 0x000fe4000000000c */
[----:B------:R-:W-:Y:S02]  /*48200*/  PRMT R24, RZ, 0x7610, R24 ;  /* 0x00007610ff187816 */ /* 0x000fe40000000018 */
[----:B0-----:R-:W-:-:S04]  /*48210*/  @P2 LOP3.LUT R7, R7, R6, RZ, 0x3c, !PT ;  /* 0x0000000607072212 */ /* 0x001fc800078e3cff */
[----:B------:R-:W-:-:S04]  /*48220*/  @P2 LOP3.LUT R6, R7, R6, RZ, 0x3c, !PT ;  /* 0x0000000607062212 */ /* 0x000fc800078e3cff */
[----:B------:R-:W-:-:S05]  /*48230*/  @P2 LOP3.LUT R7, R7, R6, RZ, 0x3c, !PT ;  /* 0x0000000607072212 */ /* 0x000fca00078e3cff */
[----:B------:R3:W5:Y:S02]  /*48240*/  @P2 LDG.E.U8 R12, desc[UR42][R6.64] ;  /* 0x0000002a060c2981 */ /* 0x000764000c1e1100 */
[----:B---3--:R-:W-:Y:S02]  /*48250*/  @P0 IMAD.MOV.U32 R6, RZ, RZ, R16 ;  /* 0x000000ffff060224 */ /* 0x008fe400078e0010 */
[----:B------:R-:W-:-:S05]  /*48260*/  @P0 IMAD.MOV.U32 R7, RZ, RZ, R17 ;  /* 0x000000ffff070224 */ /* 0x000fca00078e0011 */
[----:B------:R-:W3:Y:S04]  /*48270*/  @P0 LDG.E.U8 R24, desc[UR42][R6.64] ;  /* 0x0000002a06180981 */ /* 0x000ee8000c1e1100 */
[----:B--2---:R-:W-:Y:S04]  /*48280*/  STL [R1+0x5144], R14 ;  /* 0x0051440e01007387 */ /* 0x004fe80000100800 */
[----:B-----5:R-:W-:Y:S04]  /*48290*/  STL [R1+0x5148], R12 ;  /* 0x0051480c01007387 */ /* 0x020fe80000100800 */
[----:B------:R-:W2:Y:S04]  /*482a0*/  LDL R17, [R1+0x3bf8] ;  /* 0x003bf80001117983 */ /* 0x000ea80000100800 */
[----:B------:R-:W5:Y:S04]  /*482b0*/  LDL R16, [R1+0x3bfc] ;  /* 0x003bfc0001107983 */ /* 0x000f680000100800 */
[----:B---3--:R0:W-:Y:S04]  /*482c0*/  STL [R1+0x4c], R24 ;  /* 0x00004c1801007387 */ /* 0x0081e80000100800 */
[----:B0-----:R-:W3:Y:S04]  /*482d0*/  LDL.LU R24, [R1+0x5198] ;  /* 0x0051980001187983 */ /* 0x001ee80000300800 */
[----:B------:R-:W2:Y:S04]  /*482e0*/  LDL R6, [R1+0x3c18] ;  /* 0x003c180001067983 */ /* 0x000ea80000100800 */
[----:B------:R-:W2:Y:S01]  /*482f0*/  LDL R7, [R1+0x3c1c] ;  /* 0x003c1c0001077983 */ /* 0x000ea20000100800 */
[----:B------:R-:W-:-:S02]  /*48300*/  PRMT R9, RZ, 0x7610, R9 ;  /* 0x00007610ff097816 */ /* 0x000fc40000000009 */
        /* <DEDUP_REMOVED lines=10> */
[----:B------:R-:W3:Y:S04]  /*483b0*/  @P0 LDG.E.U8 R21, desc[UR42][R6.64] ;  /* 0x0000002a06150981 */ /* 0x000ee8000c1e1100 */
[----:B--2---:R0:W-:Y:S04]  /*483c0*/  STL [R1+0x48], R9 ;  /* 0x0000480901007387 */ /* 0x0041e80000100800 */
[----:B0-----:R-:W2:Y:S04]  /*483d0*/  LDL R9, [R1+0x3bf4] ;  /* 0x003bf40001097983 */ /* 0x001ea80000100800 */
        /* <DEDUP_REMOVED lines=18> */
[----:B------:R5:W2:Y:S01]  /*48500*/  @P1 LDG.E.U8 R22, desc[UR42][R6.64] ;  /* 0x0000002a06161981 */ /* 0x000aa2000c1e1100 */
[----:B------:R-:W-:Y:S01]  /*48510*/  PRMT R15, RZ, 0x7610, R15 ;  /* 0x00007610ff0f7816 */ /* 0x000fe2000000000f */
[----:B-----5:R-:W-:Y:S02]  /*48520*/  @P1 IMAD.MOV.U32 R6, RZ, RZ, R16 ;  /* 0x000000ffff061224 */ /* 0x020fe400078e0010 */
[----:B------:R-:W-:-:S05]  /*48530*/  @P1 IMAD.MOV.U32 R7, RZ, RZ, R17 ;  /* 0x000000ffff071224 */ /* 0x000fca00078e0011 */
[----:B------:R0:W5:Y:S04]  /*48540*/  @P1 LDG.E.U8 R15, desc[UR42][R6.64] ;  /* 0x0000002a060f1981 */ /* 0x000168000c1e1100 */
[----:B--2---:R1:W-:Y:S04]  /*48550*/  STL [R1+0x3c], R22 ;  /* 0x00003c1601007387 */ /* 0x0043e80000100800 */
[----:B-1----:R-:W2:Y:S04]  /*48560*/  LDL.LU R22, [R1+0x518c] ;  /* 0x00518c0001167983 */ /* 0x002ea80000300800 */
[----:B------:R-:W2:Y:S01]  /*48570*/  LDL R7, [R1+0x3bf0] ;  /* 0x003bf00001077983 */ /* 0x000ea20000100800 */
[----:B------:R-:W-:Y:S01]  /*48580*/  PRMT R8, RZ, 0x7610, R8 ;  /* 0x00007610ff087816 */ /* 0x000fe20000000008 */
[----:B0-----:R-:W-:-:S02]  /*48590*/  @P1 IMAD.MOV.U32 R6, RZ, RZ, R9 ;  /* 0x000000ffff061224 */ /* 0x001fc400078e0009 */
[----:B------:R-:W3:Y:S04]  /*485a0*/  LDL R16, [R1+0x3bdc] ;  /* 0x003bdc0001107983 */ /* 0x000ee80000100800 */
[----:B------:R-:W3:Y:S04]  /*485b0*/  LDL R17, [R1+0x3bd0] ;  /* 0x003bd00001117983 */ /* 0x000ee80000100800 */
[----:B-----5:R0:W-:Y:S01]  /*485c0*/  STL [R1+0x38], R15 ;  /* 0x0000380f01007387 */ /* 0x0201e20000100800 */
[----:B------:R-:W-:-:S03]  /*485d0*/  PRMT R23, RZ, 0x7610, R23 ;  /* 0x00007610ff177816 */ /* 0x000fc60000000017 */
[----:B------:R-:W5:Y:S04]  /*485e0*/  LDL R9, [R1+0x3bc8] ;  /* 0x003bc80001097983 */ /* 0x000f680000100800 */
[----:B0-----:R-:W3:Y:S04]  /*485f0*/  LDL R15, [R1+0x3bd4] ;  /* 0x003bd400010f7983 */ /* 0x001ee80000100800 */
[----:B--2---:R0:W2:Y:S04]  /*48600*/  @P1 LDG.E.U8 R8, desc[UR42][R6.64] ;  /* 0x0000002a06081981 */ /* 0x0040a8000c1e1100 */
[----:B------:R-:W0:Y:S04]  /*48610*/  LDL R6, [R1+0x3be8] ;  /* 0x003be80001067983 */ /* 0x000e280000100800 */
[----:B------:R-:W0:Y:S02]  /*48620*/  LDL R7, [R1+0x3bec] ;  /* 0x003bec0001077983 */ /* 0x000e240000100800 */
        /* <DEDUP_REMOVED lines=10> */
[----:B------:R-:W-:-:S02]  /*486d0*/  ISETP.GT.AND P0, PT, R5, 0x77, PT ;  /* 0x000000770500780c */ /* 0x000fc40003f04270 */
[----:B------:R-:W-:-:S11]  /*486e0*/  PRMT R25, RZ, 0x7610, R25 ;  /* 0x00007610ff197816 */ /* 0x000fd60000000019 */
        /* <DEDUP_REMOVED lines=8> */
[----:B------:R-:W-:Y:S01]  /*48770*/  @P0 IMAD.MOV.U32 R6, RZ, RZ, R16 ;  /* 0x000000ffff060224 */ /* 0x000fe200078e0010 */
[----:B------:R-:W-:-:S02]  /*48780*/  PRMT R10, RZ, 0x7610, R10 ;  /* 0x00007610ff0a7816 */ /* 0x000fc4000000000a */
[----:B------:R-:W-:Y:S01]  /*48790*/  PRMT R13, RZ, 0x7610, R13 ;  /* 0x00007610ff0d7816 */ /* 0x000fe2000000000d */
[----:B------:R-:W3:Y:S04]  /*487a0*/  LDL R16, [R1+0x3b64] ;  /* 0x003b640001107983 */ /* 0x000ee80000100800 */
[----:B--2---:R0:W2:Y:S02]  /*487b0*/  @P0 LDG.E.U8 R19, desc[UR42][R6.64] ;  /* 0x0000002a06130981 */ /* 0x0040a4000c1e1100 */
[----:B0-----:R-:W-:Y:S02]  /*487c0*/  @P0 IMAD.MOV.U32 R6, RZ, RZ, R15 ;  /* 0x000000ffff060224 */ /* 0x001fe400078e000f */
[----:B------:R-:W-:-:S05]  /*487d0*/  @P0 IMAD.MOV.U32 R7, RZ, RZ, R17 ;  /* 0x000000ffff070224 */ /* 0x000fca00078e0011 */
[----:B------:R0:W3:Y:S02]  /*487e0*/  @P0 LDG.E.U8 R10, desc[UR42][R6.64] ;  /* 0x0000002a060a0981 */ /* 0x0000e4000c1e1100 */
[----:B0-----:R-:W-:Y:S02]  /*487f0*/  @P0 IMAD.MOV.U32 R6, RZ, RZ, R8 ;  /* 0x000000ffff060224 */ /* 0x001fe400078e0008 */
[----:B-----5:R-:W-:-:S05]  /*48800*/  @P0 IMAD.MOV.U32 R7, RZ, RZ, R9 ;  /* 0x000000ffff070224 */ /* 0x020fca00078e0009 */
[----:B------:R0:W5:Y:S04]  /*48810*/  @P0 LDG.E.U8 R13, desc[UR42][R6.64] ;  /* 0x0000002a060d0981 */ /* 0x000168000c1e1100 */
[----:B--2---:R1:W-:Y:S04]  /*48820*/  STL [R1+0x28], R19 ;  /* 0x0000281301007387 */ /* 0x0043e80000100800 */
[----:B------:R-:W2:Y:S04]  /*48830*/  LDL R15, [R1+0x3b5c] ;  /* 0x003b5c00010f7983 */ /* 0x000ea80000100800 */
[----:B-1----:R-:W2:Y:S04]  /*48840*/  LDL R19, [R1+0x3b58] ;  /* 0x003b580001137983 */ /* 0x002ea80000100800 */
[----:B---3--:R1:W-:Y:S04]  /*48850*/  STL [R1+0x24], R10 ;  /* 0x0000240a01007387 */ /* 0x0083e80000100800 */
[----:B------:R-:W3:Y:S01]  /*48860*/  LDL R7, [R1+0x3b60] ;  /* 0x003b600001077983 */ /* 0x000ee20000100800 */
[----:B------:R-:W-:-:S02]  /*48870*/  ISETP.GT.AND P1, PT, R5, 0x7b, PT ;  /* 0x0000007b0500780c */ /* 0x000fc40003f24270 */
[----:B------:R-:W-:Y:S01]  /*48880*/  PRMT R2, RZ, 0x7610, R2 ;  /* 0x00007610ff027816 */ /* 0x000fe20000000002 */
[----:B------:R-:W2:Y:S04]  /*48890*/  LDL R9, [R1+0x3b54] ;  /* 0x003b540001097983 */ /* 0x000ea80000100800 */
[----:B------:R-:W2:Y:S04]  /*488a0*/  LDL R17, [R1+0x3b48] ;  /* 0x003b480001117983 */ /* 0x000ea80000100800 */
[----:B------:R-:W4:Y:S04]  /*488b0*/  LDL R8, [R1+0x3b4c] ;  /* 0x003b4c0001087983 */ /* 0x000f280000100800 */
[----:B-1----:R-:W4:Y:S01]  /*488c0*/  LDL R10, [R1+0x3b50] ;  /* 0x003b5000010a7983 */ /* 0x002f220000100800 */
[----:B0-----:R-:W-:-:S05]  /*488d0*/  @P1 IMAD.MOV.U32 R6, RZ, RZ, R16 ;  /* 0x000000ffff061224 */ /* 0x001fca00078e0010 */
[----:B---3--:R2:W3:Y:S04]  /*488e0*/  @P1 LDG.E.U8 R2, desc[UR42][R6.64] ;  /* 0x0000002a06021981 */ /* 0x0084e8000c1e1100 */
[----:B-----5:R-:W-:Y:S04]  /*488f0*/  STL [R1+0x505c], R13 ;  /* 0x00505c0d01007387 */ /* 0x020fe80000100800 */
[----:B------:R-:W5:Y:S01]  /*48900*/  LDL R16, [R1+0x3b40] ;  /* 0x003b400001107983 */ /* 0x000f620000100800 */
[----:B------:R-:W-:Y:S01]  /*48910*/  PRMT R14, RZ, 0x7610, R14 ;  /* 0x00007610ff0e7816 */ /* 0x000fe2000000000e */
[----:B--2---:R-:W-:-:S02]  /*48920*/  @P1 IMAD.MOV.U32 R6, RZ, RZ, R15 ;  /* 0x000000ffff061224 */ /* 0x004fc400078e000f */
[----:B------:R-:W-:-:S05]  /*48930*/  @P1 IMAD.MOV.U32 R7, RZ, RZ, R19 ;  /* 0x000000ffff071224 */ /* 0x000fca00078e0013 */
[----:B------:R0:W2:Y:S04]  /*48940*/  @P1 LDG.E.U8 R14, desc[UR42][R6.64] ;  /* 0x0000002a060e1981 */ /* 0x0000a8000c1e1100 */
[----:B---3--:R1:W-:Y:S01]  /*48950*/  STL [R1+0x18], R2 ;  /* 0x0000180201007387 */ /* 0x0083e20000100800 */
[----:B------:R-:W-:Y:S01]  /*48960*/  PRMT R18, RZ, 0x7610, R18 ;  /* 0x00007610ff127816 */ /* 0x000fe20000000012 */
[----:B0-----:R-:W-:Y:S02]  /*48970*/  @P1 IMAD.MOV.U32 R6, RZ, RZ, R9 ;  /* 0x000000ffff061224 */ /* 0x001fe400078e0009 */
[----:B----4-:R-:W-:Y:S01]  /*48980*/  @P1 IMAD.MOV.U32 R7, RZ, RZ, R10 ;  /* 0x000000ffff071224 */ /* 0x010fe200078e000a */
[----:B------:R-:W-:Y:S02]  /*48990*/  ISETP.GT.AND P0, PT, R5, 0x7c, PT ;  /* 0x0000007c0500780c */ /* 0x000fe40003f04270 */
[----:B------:R-:W-:-:S02]  /*489a0*/  PRMT R3, RZ, 0x7610, R3 ;  /* 0x00007610ff037816 */ /* 0x000fc40000000003 */
[----:B------:R-:W-:Y:S01]  /*489b0*/  PRMT R11, RZ, 0x7610, R11 ;  /* 0x00007610ff0b7816 */ /* 0x000fe2000000000b */
[----:B------:R-:W3:Y:S04]  /*489c0*/  LDL R15, [R1+0x3b38] ;  /* 0x003b3800010f7983 */ /* 0x000ee80000100800 */
[----:B-1----:R-:W4:Y:S04]  /*489d0*/  LDL R2, [R1+0x3b44] ;  /* 0x003b440001027983 */ /* 0x002f280000100800 */
[----:B------:R0:W3:Y:S02]  /*489e0*/  @P1 LDG.E.U8 R18, desc[UR42][R6.64] ;  /* 0x0000002a06121981 */ /* 0x0000e4000c1e1100 */
[----:B0-----:R-:W-:-:S02]  /*489f0*/  @P1 IMAD.MOV.U32 R6, RZ, RZ, R8 ;  /* 0x000000ffff061224 */ /* 0x001fc400078e0008 */
[----:B------:R-:W-:-:S05]  /*48a00*/  @P1 IMAD.MOV.U32 R7, RZ, RZ, R17 ;  /* 0x000000ffff071224 */ /* 0x000fca00078e0011 */
[----:B------:R5:W3:Y:S02]  /*48a10*/  @P1 LDG.E.U8 R3, desc[UR42][R6.64] ;  /* 0x0000002a06031981 */ /* 0x000ae4000c1e1100 */
[----:B-----5:R-:W-:Y:S02]  /*48a20*/  @P0 IMAD.MOV.U32 R7, RZ, RZ, R16 ;  /* 0x000000ffff070224 */ /* 0x020fe400078e0010 */
[----:B--2---:R0:W-:Y:S04]  /*48a30*/  STL [R1+0x14], R14 ;  /* 0x0000140e01007387 */ /* 0x0041e80000100800 */
[----:B------:R-:W2:Y:S04]  /*48a40*/  LDL R10, [R1+0x3b30] ;  /* 0x003b3000010a7983 */ /* 0x000ea80000100800 */
[----:B------:R-:W5:Y:S04]  /*48a50*/  LDL R9, [R1+0x3b34] ;  /* 0x003b340001097983 */ /* 0x000f680000100800 */
[----:B------:R-:W2:Y:S04]  /*48a60*/  LDL R8, [R1+0x3b28] ;  /* 0x003b280001087983 */ /* 0x000ea80000100800 */
[----:B0-----:R-:W2:Y:S01]  /*48a70*/  LDL R14, [R1+0x3b3c] ;  /* 0x003b3c00010e7983 */ /* 0x001ea20000100800 */
[----:B----4-:R-:W-:-:S05]  /*48a80*/  @P0 IMAD.MOV.U32 R6, RZ, RZ, R2 ;  /* 0x000000ffff060224 */ /* 0x010fca00078e0002 */
[----:B------:R0:W4:Y:S04]  /*48a90*/  @P0 LDG.E.U8 R11, desc[UR42][R6.64] ;  /* 0x0000002a060b0981 */ /* 0x000128000c1e1100 */
[----:B---3--:R1:W-:Y:S04]  /*48aa0*/  STL [R1+0xc], R3 ;  /* 0x00000c0301007387 */ /* 0x0083e80000100800 */
[----:B------:R-:W3:Y:S04]  /*48ab0*/  LDL R2, [R1+0x3b24] ;  /* 0x003b240001027983 */ /* 0x000ee80000100800 */
[----:B-1----:R-:W3:Y:S01]  /*48ac0*/  LDL R3, [R1+0x3b2c] ;  /* 0x003b2c0001037983 */ /* 0x002ee20000100800 */
[----:B------:R-:W-:Y:S01]  /*48ad0*/  PRMT R12, RZ, 0x7610, R12 ;  /* 0x00007610ff0c7816 */ /* 0x000fe2000000000c */
[----:B0-----:R-:W-:Y:S01]  /*48ae0*/  @P0 IMAD.MOV.U32 R7, RZ, RZ, R15 ;  /* 0x000000ffff070224 */ /* 0x001fe200078e000f */
[----:B------:R-:W-:Y:S01]  /*48af0*/  PRMT R13, RZ, 0x7610, R13 ;  /* 0x00007610ff0d7816 */ /* 0x000fe2000000000d */
[----:B--2---:R-:W-:-:S05]  /*48b00*/  @P0 IMAD.MOV.U32 R6, RZ, RZ, R14 ;  /* 0x000000ffff060224 */ /* 0x004fca00078e000e */
[----:B------:R5:W2:Y:S02]  /*48b10*/  @P0 LDG.E.U8 R12, desc[UR42][R6.64] ;  /* 0x0000002a060c0981 */ /* 0x000aa4000c1e1100 */
[----:B-----5:R-:W-:Y:S02]  /*48b20*/  @P0 IMAD.MOV.U32 R6, RZ, RZ, R9 ;  /* 0x000000ffff060224 */ /* 0x020fe400078e0009 */
[----:B------:R-:W-:-:S05]  /*48b30*/  @P0 IMAD.MOV.U32 R7, RZ, RZ, R10 ;  /* 0x000000ffff070224 */ /* 0x000fca00078e000a */
[----:B------:R0:W5:Y:S04]  /*48b40*/  @P0 LDG.E.U8 R13, desc[UR42][R6.64] ;  /* 0x0000002a060d0981 */ /* 0x000168000c1e1100 */
[----:B----4-:R1:W-:Y:S04]  /*48b50*/  STL [R1+0x8], R11 ;  /* 0x0000080b01007387 */ /* 0x0103e80000100800 */
[----:B------:R-:W4:Y:S04]  /*48b60*/  LDL R10, [R1+0x3b18] ;  /* 0x003b1800010a7983 */ /* 0x000f280000100800 */
[----:B------:R-:W2:Y:S04]  /*48b70*/  LDL R9, [R1+0x3b1c] ;  /* 0x003b1c0001097983 */ /* 0x000ea80000100800 */
[----:B-1----:R-:W2:Y:S01]  /*48b80*/  LDL R11, [R1+0x3b20] ;  /* 0x003b2000010b7983 */ /* 0x002ea20000100800 */
[----:B------:R-:W-:-:S02]  /*48b90*/  ISETP.GT.AND P1, PT, R5, 0x7d, PT ;  /* 0x0000007d0500780c */ /* 0x000fc40003f24270 */
[----:B------:R-:W-:Y:S01]  /*48ba0*/  PRMT R0, RZ, 0x7610, R0 ;  /* 0x00007610ff007816 */ /* 0x000fe20000000000 */
[----:B0-----:R-:W-:Y:S01]  /*48bb0*/  @P0 IMAD.MOV.U32 R7, RZ, RZ, R8 ;  /* 0x000000ffff070224 */ /* 0x001fe200078e0008 */
[----:B------:R-:W-:Y:S01]  /*48bc0*/  PRMT R29, RZ, 0x7610, R29 ;  /* 0x00007610ff1d7816 */ /* 0x000fe2000000001d */
[----:B---3--:R-:W-:-:S05]  /*48bd0*/  @P0 IMAD.MOV.U32 R6, RZ, RZ, R3 ;  /* 0x000000ffff060224 */ /* 0x008fca00078e0003 */
[----:B------:R0:W3:Y:S03]  /*48be0*/  @P0 LDG.E.U8 R0, desc[UR42][R6.64] ;  /* 0x0000002a06000981 */ /* 0x0000e6000c1e1100 */
[----:B0-----:R-:W-:Y:S01]  /*48bf0*/  @P1 IMAD.MOV.U32 R6, RZ, RZ, R2 ;  /* 0x000000ffff061224 */ /* 0x001fe200078e0002 */
[----:B------:R-:W-:Y:S01]  /*48c00*/  PRMT R28, RZ, 0x7610, R28 ;  /* 0x00007610ff1c7816 */ /* 0x000fe2000000001c */
[----:B-----5:R-:W-:Y:S04]  /*48c10*/  STL [R1+0x510c], R13 ;  /* 0x00510c0d01007387 */ /* 0x020fe80000100800 */
[----:B------:R-:W5:Y:S04]  /*48c20*/  LDL R8, [R1+0x3b10] ;  /* 0x003b100001087983 */ /* 0x000f680000100800 */
[----:B------:R-:W5:Y:S01]  /*48c30*/  LDL R3, [R1+0x3b14] ;  /* 0x003b140001037983 */ /* 0x000f620000100800 */
[----:B--2---:R-:W-:-:S05]  /*48c40*/  @P1 IMAD.MOV.U32 R7, RZ, RZ, R11 ;  /* 0x000000ffff071224 */ /* 0x004fca00078e000b */
[----:B------:R0:W2:Y:S02]  /*48c50*/  @P1 LDG.E.U8 R29, desc[UR42][R6.64] ;  /* 0x0000002a061d1981 */ /* 0x0000a4000c1e1100 */
[----:B0-----:R-:W-:Y:S02]  /*48c60*/  @P1 IMAD.MOV.U32 R6, RZ, RZ, R9 ;  /* 0x000000ffff061224 */ /* 0x001fe400078e0009 */
[----:B----4-:R-:W-:-:S05]  /*48c70*/  @P1 IMAD.MOV.U32 R7, RZ, RZ, R10 ;  /* 0x000000ffff071224 */ /* 0x010fca00078e000a */
[----:B------:R5:W4:Y:S04]  /*48c80*/  @P1 LDG.E.U8 R28, desc[UR42][R6.64] ;  /* 0x0000002a061c1981 */ /* 0x000b28000c1e1100 */
[----:B---3--:R0:W-:Y:S04]  /*48c90*/  STL [R1+0x5110], R0 ;  /* 0x0051100001007387 */ /* 0x0081e80000100800 */
[----:B------:R-:W3:Y:S04]  /*48ca0*/  LDL R2, [R1+0x3b08] ;  /* 0x003b080001027983 */ /* 0x000ee80000100800 */
[----:B------:R-:W-:Y:S04]  /*48cb0*/  STL [R1+0x10], R18 ;  /* 0x0000101201007387 */ /* 0x000fe80000100800 */
[----:B0-----:R-:W3:Y:S01]  /*48cc0*/  LDL R0, [R1+0x3b0c] ;  /* 0x003b0c0001007983 */ /* 0x001ee20000100800 */
[----:B-----5:R-:W-:-:S02]  /*48cd0*/  @P1 IMAD.MOV.U32 R7, RZ, RZ, R8 ;  /* 0x000000ffff071224 */ /* 0x020fc400078e0008 */
[----:B------:R-:W-:Y:S01]  /*48ce0*/  @P1 IMAD.MOV.U32 R6, RZ, RZ, R3 ;  /* 0x000000ffff061224 */ /* 0x000fe200078e0003 */
[----:B------:R-:W-:-:S06]  /*48cf0*/  PRMT R27, RZ, 0x7610, R27 ;  /* 0x00007610ff1b7816 */ /* 0x000fcc000000001b */
[----:B------:R3:W5:Y:S04]  /*48d00*/  @P1 LDG.E.U8 R27, desc[UR42][R6.64] ;  /* 0x0000002a061b1981 */ /* 0x000768000c1e1100 */
[----:B--2---:R-:W-:Y:S04]  /*48d10*/  STL [R1+0x50e8], R29 ;  /* 0x0050e81d01007387 */ /* 0x004fe80000100800 */
[----:B------:R-:W2:Y:S04]  /*48d20*/  LDL R10, [R1+0x3b00] ;  /* 0x003b0000010a7983 */ /* 0x000ea80000100800 */
[----:B------:R-:W2:Y:S04]  /*48d30*/  LDL R9, [R1+0x3b04] ;  /* 0x003b040001097983 */ /* 0x000ea80000100800 */
[----:B----4-:R-:W-:Y:S04]  /*48d40*/  STL [R1+0x50ec], R28 ;  /* 0x0050ec1c01007387 */ /* 0x010fe80000100800 */
[----:B------:R-:W4:Y:S04]  /*48d50*/  LDL R8, [R1+0x3af8] ;  /* 0x003af80001087983 */ /* 0x000f280000100800 */
[----:B------:R-:W4:Y:S01]  /*48d60*/  LDL R3, [R1+0x3afc] ;  /* 0x003afc0001037983 */ /* 0x000f220000100800 */
[----:B------:R-:W-:-:S02]  /*48d70*/  ISETP.GT.AND P0, PT, R5, 0x7e, PT ;  /* 0x0000007e0500780c */ /* 0x000fc40003f04270 */
[----:B------:R-:W-:Y:S01]  /*48d80*/  PRMT R26, RZ, 0x7610, R26 ;  /* 0x00007610ff1a7816 */ /* 0x000fe2000000001a */
[----:B---3--:R-:W-:Y:S02]  /*48d90*/  @P1 IMAD.MOV.U32 R7, RZ, RZ, R2 ;  /* 0x000000ffff071224 */ /* 0x008fe400078e0002 */
[----:B------:R-:W-:Y:S01]  /*48da0*/  @P1 IMAD.MOV.U32 R6, RZ, RZ, R0 ;  /* 0x000000ffff061224 */ /* 0x000fe200078e0000 */
[----:B------:R-:W-:-:S04]  /*48db0*/  PRMT R24, RZ, 0x7610, R24 ;  /* 0x00007610ff187816 */ /* 0x000fc80000000018 */
[----:B------:R2:W3:Y:S01]  /*48dc0*/  @P1 LDG.E.U8 R26, desc[UR42][R6.64] ;  /* 0x0000002a061a1981 */ /* 0x0004e2000c1e1100 */
[----:B------:R-:W-:-:S03]  /*48dd0*/  PRMT R21, RZ, 0x7610, R21 ;  /* 0x00007610ff157816 */ /* 0x000fc60000000015 */
[----:B------:R0:W-:Y:S04]  /*48de0*/  STL [R1+0x4], R12 ;  /* 0x0000040c01007387 */ /* 0x0001e80000100800 */
[----:B-----5:R-:W-:Y:S04]  /*48df0*/  STL [R1+0x50f0], R27 ;  /* 0x0050f01b01007387 */ /* 0x020fe80000100800 */
[----:B------:R-:W5:Y:S04]  /*48e00*/  LDL R2, [R1+0x3af0] ;  /* 0x003af00001027983 */ /* 0x000f680000100800 */
[----:B------:R-:W5:Y:S01]  /*48e10*/  LDL R0, [R1+0x3af4] ;  /* 0x003af40001007983 */ /* 0x000f620000100800 */
[----:B--2---:R-:W-:-:S02]  /*48e20*/  @P0 IMAD.MOV.U32 R7, RZ, RZ, R10 ;  /* 0x000000ffff070224 */ /* 0x004fc400078e000a */
[----:B------:R-:W-:-:S05]  /*48e30*/  @P0 IMAD.MOV.U32 R6, RZ, RZ, R9 ;  /* 0x000000ffff060224 */ /* 0x000fca00078e0009 */
[----:B------:R4:W2:Y:S02]  /*48e40*/  @P0 LDG.E.U8 R24, desc[UR42][R6.64] ;  /* 0x0000002a06180981 */ /* 0x0008a4000c1e1100 */
[----:B----4-:R-:W-:Y:S02]  /*48e50*/  @P0 IMAD.MOV.U32 R7, RZ, RZ, R8 ;  /* 0x000000ffff070224 */ /* 0x010fe400078e0008 */
[----:B------:R-:W-:-:S05]  /*48e60*/  @P0 IMAD.MOV.U32 R6, RZ, RZ, R3 ;  /* 0x000000ffff060224 */ /* 0x000fca00078e0003 */
[----:B------:R-:W4:Y:S04]  /*48e70*/  @P0 LDG.E.U8 R21, desc[UR42][R6.64] ;  /* 0x0000002a06150981 */ /* 0x000f28000c1e1100 */
[----:B---3--:R-:W-:Y:S04]  /*48e80*/  STL [R1+0x50f4], R26 ;  /* 0x0050f41a01007387 */ /* 0x008fe80000100800 */
[----:B------:R1:W-:Y:S04]  /*48e90*/  STL [R1+0x5064], R5 ;  /* 0x0050640501007387 */ /* 0x0003e80000100800 */
[----:B------:R-:W3:Y:S04]  /*48ea0*/  LDL R13, [R1+0x3ae8] ;  /* 0x003ae800010d7983 */ /* 0x000ee80000100800 */
[----:B0-----:R-:W3:Y:S04]  /*48eb0*/  LDL R12, [R1+0x3aec] ;  /* 0x003aec00010c7983 */ /* 0x001ee80000100800 */
[----:B------:R-:W3:Y:S01]  /*48ec0*/  LDL R10, [R1+0x3ae4] ;  /* 0x003ae400010a7983 */ /* 0x000ee20000100800 */
[----:B------:R-:W-:Y:S01]  /*48ed0*/  ISETP.GT.AND P1, PT, R5, 0x7f, PT ;  /* 0x0000007f0500780c */ /* 0x000fe20003f24270 */
[----:B-----5:R-:W-:-:S02]  /*48ee0*/  @P0 IMAD.MOV.U32 R17, RZ, RZ, R2 ;  /* 0x000000ffff110224 */ /* 0x020fc400078e0002 */
[----:B------:R-:W-:Y:S01]  /*48ef0*/  @P0 IMAD.MOV.U32 R16, RZ, RZ, R0 ;  /* 0x000000ffff100224 */ /* 0x000fe200078e0000 */
[----:B--2---:R-:W-:Y:S04]  /*48f00*/  STL [R1+0x50c4], R24 ;  /* 0x0050c41801007387 */ /* 0x004fe80000100800 */
[----:B------:R-:W2:Y:S04]  /*48f10*/  LDL R11, [R1+0x3ae0] ;  /* 0x003ae000010b7983 */ /* 0x000ea80000100800 */
[----:B------:R-:W5:Y:S04]  /*48f20*/  LDL R9, [R1+0x3ad8] ;  /* 0x003ad80001097983 */ /* 0x000f680000100800 */
[----:B------:R-:W5:Y:S04]  /*48f30*/  LDL R8, [R1+0x3adc] ;  /* 0x003adc0001087983 */ /* 0x000f680000100800 */
[----:B----4-:R-:W-:Y:S04]  /*48f40*/  STL [R1+0x50c8], R21 ;  /* 0x0050c81501007387 */ /* 0x010fe80000100800 */
[----:B-1----:R-:W4:Y:S04]  /*48f50*/  LDL R5, [R1+0x3ad0] ;  /* 0x003ad00001057983 */ /* 0x002f280000100800 */
[----:B------:R-:W4:Y:S04]  /*48f60*/  LDL R3, [R1+0x3ad4] ;  /* 0x003ad40001037983 */ /* 0x000f280000100800 */
[----:B------:R-:W4:Y:S04]  /*48f70*/  LDL R2, [R1+0x3ac8] ;  /* 0x003ac80001027983 */ /* 0x000f280000100800 */
[----:B------:R-:W4:Y:S01]  /*48f80*/  LDL R0, [R1+0x3acc] ;  /* 0x003acc0001007983 */ /* 0x000f220000100800 */
[----:B------:R-:W-:-:S02]  /*48f90*/  PRMT R20, RZ, 0x7610, R20 ;  /* 0x00007610ff147816 */ /* 0x000fc40000000014 */
[----:B------:R-:W-:-:S04]  /*48fa0*/  PRMT R6, RZ, 0x7610, R6 ;  /* 0x00007610ff067816 */ /* 0x000fc80000000006 */
[----:B------:R3:W4:Y:S01]  /*48fb0*/  @P0 LDG.E.U8 R20, desc[UR42][R16.64] ;  /* 0x0000002a10140981 */ /* 0x000722000c1e1100 */
[----:B------:R-:W-:Y:S01]  /*48fc0*/  PRMT R7, RZ, 0x7610, R7 ;  /* 0x00007610ff077816 */ /* 0x000fe20000000007 */
[----:B---3--:R-:W-:Y:S02]  /*48fd0*/  @P0 IMAD.MOV.U32 R16, RZ, RZ, R12 ;  /* 0x000000ffff100224 */ /* 0x008fe400078e000c */
[----:B------:R-:W-:-:S05]  /*48fe0*/  @P0 IMAD.MOV.U32 R17, RZ, RZ, R13 ;  /* 0x000000ffff110224 */ /* 0x000fca00078e000d */
[----:B------:R0:W3:Y:S01]  /*48ff0*/  @P0 LDG.E.U8 R6, desc[UR42][R16.64] ;  /* 0x0000002a10060981 */ /* 0x0000e2000c1e1100 */
[----:B------:R-:W-:Y:S01]  /*49000*/  PRMT R22, RZ, 0x7610, R22 ;  /* 0x00007610ff167816 */ /* 0x000fe20000000016 */
[----:B0-----:R-:W-:Y:S01]  /*49010*/  @P1 IMAD.MOV.U32 R16, RZ, RZ, R10 ;  /* 0x000000ffff101224 */ /* 0x001fe200078e000a */
[----:B------:R-:W-:Y:S02]  /*49020*/  PRMT R23, RZ, 0x7610, R23 ;  /* 0x00007610ff177816 */ /* 0x000fe40000000017 */
[----:B------:R-:W-:Y:S01]  /*49030*/  PRMT R25, RZ, 0x7610, R25 ;  /* 0x00007610ff197816 */ /* 0x000fe20000000019 */
[----:B--2---:R-:W-:-:S05]  /*49040*/  @P1 IMAD.MOV.U32 R17, RZ, RZ, R11 ;  /* 0x000000ffff111224 */ /* 0x004fca00078e000b */
[----:B------:R5:W2:Y:S02]  /*49050*/  @P1 LDG.E.U8 R7, desc[UR42][R16.64] ;  /* 0x0000002a10071981 */ /* 0x000aa4000c1e1100 */
[----:B-----5:R-:W-:Y:S02]  /*49060*/  @P1 IMAD.MOV.U32 R16, RZ, RZ, R8 ;  /* 0x000000ffff101224 */ /* 0x020fe400078e0008 */
[----:B------:R-:W-:-:S05]  /*49070*/  @P1 IMAD.MOV.U32 R17, RZ, RZ, R9 ;  /* 0x000000ffff111224 */ /* 0x000fca00078e0009 */
[----:B------:R4:W5:Y:S02]  /*49080*/  @P1 LDG.E.U8 R22, desc[UR42][R16.64] ;  /* 0x0000002a10161981 */ /* 0x000964000c1e1100 */
[----:B----4-:R-:W-:Y:S02]  /*49090*/  @P1 IMAD.MOV.U32 R16, RZ, RZ, R3 ;  /* 0x000000ffff101224 */ /* 0x010fe400078e0003 */
[----:B------:R-:W-:-:S05]  /*490a0*/  @P1 IMAD.MOV.U32 R17, RZ, RZ, R5 ;  /* 0x000000ffff111224 */ /* 0x000fca00078e0005 */
[----:B------:R0:W4:Y:S02]  /*490b0*/  @P1 LDG.E.U8 R23, desc[UR42][R16.64] ;  /* 0x0000002a10171981 */ /* 0x000124000c1e1100 */
[----:B0-----:R-:W-:Y:S02]  /*490c0*/  @P1 IMAD.MOV.U32 R16, RZ, RZ, R0 ;  /* 0x000000ffff101224 */ /* 0x001fe400078e0000 */
[----:B------:R-:W-:-:S05]  /*490d0*/  @P1 IMAD.MOV.U32 R17, RZ, RZ, R2 ;  /* 0x000000ffff111224 */ /* 0x000fca00078e0002 */
[----:B------:R-:W4:Y:S04]  /*490e0*/  @P1 LDG.E.U8 R25, desc[UR42][R16.64] ;  /* 0x0000002a10191981 */ /* 0x000f28000c1e1100 */
[----:B------:R-:W-:Y:S04]  /*490f0*/  STL [R1+0x50cc], R20 ;  /* 0x0050cc1401007387 */ /* 0x000fe80000100800 */
[----:B---3--:R-:W-:Y:S01]  /*49100*/  STL [R1+0x50d0], R6 ;  /* 0x0050d00601007387 */ /* 0x008fe20000100800 */
[----:B------:R-:W0:Y:S08]  /*49110*/  S2UR UR8, SR_CgaCtaId ;  /* 0x00000000000879c3 */ /* 0x000e300000008800 */
[----:B------:R-:W-:Y:S06]  /*49120*/  BAR.SYNC.DEFER_BLOCKING 0x0 ;  /* 0x0000000000007b1d */ /* 0x000fec0000010000 */
[----:B--2---:R-:W-:Y:S04]  /*49130*/  STL [R1+0x5060], R7 ;  /* 0x0050600701007387 */ /* 0x004fe80000100800 */
[----:B-----5:R-:W-:Y:S04]  /*49140*/  STL [R1+0x5068], R22 ;  /* 0x0050681601007387 */ /* 0x020fe80000100800 */
[----:B----4-:R-:W-:Y:S04]  /*49150*/  STL [R1+0x506c], R23 ;  /* 0x00506c1701007387 */ /* 0x010fe80000100800 */
[----:B------:R-:W2:Y:S04]  /*49160*/  LDL.LU R18, [R1+0x940] ;  /* 0x0009400001127983 */ /* 0x000ea80000300800 */
[----:B------:R-:W3:Y:S04]  /*49170*/  LDL.LU R9, [R1+0x93c] ;  /* 0x00093c0001097983 */ /* 0x000ee80000300800 */
[----:B------:R-:W4:Y:S04]  /*49180*/  LDL.LU R19, [R1+0x938] ;  /* 0x0009380001137983 */ /* 0x000f280000300800 */
[----:B------:R-:W5:Y:S04]  /*49190*/  LDL.LU R10, [R1+0x934] ;  /* 0x00093400010a7983 */ /* 0x000f680000300800 */
        /* <DEDUP_REMOVED lines=251> */
[----:B------:R-:W-:-:S03]  /*4a150*/  UMOV UR7, 0x400 ;  /* 0x0000040000077882 */ /* 0x000fc60000000000 */
[----:B------:R-:W5:Y:S04]  /*4a160*/  LDL.LU R27, [R1+0x630] ;  /* 0x00063000011b7983 */ /* 0x000f680000300800 */
[----:B------:R-:W5:Y:S01]  /*4a170*/  LDL.LU R28, [R1+0x62c] ;  /* 0x00062c00011c7983 */ /* 0x000f620000300800 */
[----:B0-----:R-:W-:-:S03]  /*4a180*/  ULEA UR7, UR8, UR7, 0x18 ;  /* 0x0000000708077291 */ /* 0x001fc6000f8ec0ff */
[----:B------:R-:W5:Y:S04]  /*4a190*/  LDL.LU R29, [R1+0x628] ;  /* 0x00062800011d7983 */ /* 0x000f680000300800 */
[----:B------:R-:W5:Y:S04]  /*4a1a0*/  LDL.LU R0, [R1+0x624] ;  /* 0x0006240001007983 */ /* 0x000f680000300800 */
[----:B------:R-:W5:Y:S04]  /*4a1b0*/  LDL.LU R13, [R1+0x5a0] ;  /* 0x0005a000010d7983 */ /* 0x000f680000300800 */
[----:B------:R-:W5:Y:S01]  /*4a1c0*/  LDL.LU R12, [R1+0x59c] ;  /* 0x00059c00010c7983 */ /* 0x000f620000300800 */
[----:B------:R-:W-:-:S03]  /*4a1d0*/  LOP3.LUT R4, R4, 0x3f, RZ, 0xc0, !PT ;  /* 0x0000003f04047812 */ /* 0x000fc600078ec0ff */
[----:B------:R-:W5:Y:S04]  /*4a1e0*/  LDL.LU R14, [R1+0x598] ;  /* 0x00059800010e7983 */ /* 0x000f680000300800 */
[----:B------:R-:W5:Y:S04]  /*4a1f0*/  LDL.LU R15, [R1+0x594] ;  /* 0x00059400010f7983 */ /* 0x000f680000300800 */
[----:B------:R-:W5:Y:S04]  /*4a200*/  LDL.LU R2, [R1+0x520] ;  /* 0x0005200001027983 */ /* 0x000f680000300800 */
[----:B------:R-:W5:Y:S04]  /*4a210*/  LDL.LU R3, [R1+0x51c] ;  /* 0x00051c0001037983 */ /* 0x000f680000300800 */
[----:B------:R-:W5:Y:S04]  /*4a220*/  LDL.LU R8, [R1+0x518] ;  /* 0x0005180001087983 */ /* 0x000f680000300800 */
[----:B------:R-:W5:Y:S04]  /*4a230*/  LDL.LU R11, [R1+0x514] ;  /* 0x00051400010b7983 */ /* 0x000f680000300800 */
[----:B--2---:R0:W-:Y:S04]  /*4a240*/  STS.U8 [R4+UR7], R18 ;  /* 0x0000001204007988 */ /* 0x0041e80008000007 */
[----:B---3--:R1:W-:Y:S04]  /*4a250*/  STS.U8 [R4+UR7+0x40], R9 ;  /* 0x0000400904007988 */ /* 0x0083e80008000007 */
[----:B----4-:R2:W-:Y:S04]  /*4a260*/  STS.U8 [R4+UR7+0x80], R19 ;  /* 0x0000801304007988 */ /* 0x0105e80008000007 */
[----:B0-----:R-:W3:Y:S04]  /*4a270*/  LDL.LU R18, [R1+0x4a0] ;  /* 0x0004a00001127983 */ /* 0x001ee80000300800 */
[----:B-1----:R-:W4:Y:S04]  /*4a280*/  LDL.LU R9, [R1+0x49c] ;  /* 0x00049c0001097983 */ /* 0x002f280000300800 */
[----:B--2---:R-:W2:Y:S04]  /*4a290*/  LDL.LU R19, [R1+0x498] ;  /* 0x0004980001137983 */ /* 0x004ea80000300800 */
[----:B-----5:R0:W-:Y:S04]  /*4a2a0*/  STS.U8 [R4+UR7+0xc0], R10 ;  /* 0x0000c00a04007988 */ /* 0x0201e80008000007 */
[----:B0-----:R-:W5:Y:S04]  /*4a2b0*/  LDL.LU R10, [R1+0x494] ;  /* 0x00049400010a7983 */ /* 0x001f680000300800 */
[----:B------:R-:W-:Y:S04]  /*4a2c0*/  STS.U8 [R4+UR7+0x840], R17 ;  /* 0x0008401104007988 */ /* 0x000fe80008000007 */
[----:B------:R-:W-:Y:S04]  /*4a2d0*/  STS.U8 [R4+UR7+0x800], R25 ;  /* 0x0008001904007988 */ /* 0x000fe80008000007 */
[----:B------:R-:W-:Y:S04]  /*4a2e0*/  STS.U8 [R4+UR7+0x8c0], R16 ;  /* 0x0008c01004007988 */ /* 0x000fe80008000007 */
[----:B------:R0:W-:Y:S04]  /*4a2f0*/  STS.U8 [R4+UR7+0x30c0], R11 ;  /* 0x0030c00b04007988 */ /* 0x0001e80008000007 */
[----:B0-----:R-:W5:Y:S04]  /*4a300*/  LDL.LU R11, [R1+0x420] ;  /* 0x00042000010b7983 */ /* 0x001f680000300800 */
[----:B---3--:R0:W-:Y:S04]  /*4a310*/  STS.U8 [R4+UR7+0x3840], R18 ;  /* 0x0038401204007988 */ /* 0x0081e80008000007 */
[----:B--2---:R1:W-:Y:S04]  /*4a320*/  STS.U8 [R4+UR7+0x38c0], R19 ;  /* 0x0038c01304007988 */ /* 0x0043e80008000007 */
[----:B0-----:R-:W2:Y:S04]  /*4a330*/  LDL.LU R18, [R1+0x41c] ;  /* 0x00041c0001127983 */ /* 0x001ea80000300800 */
[----:B-1----:R-:W3:Y:S04]  /*4a340*/  LDL.LU R19, [R1+0x418] ;  /* 0x0004180001137983 */ /* 0x002ee80000300800 */
[----:B------:R-:W3:Y:S04]  /*4a350*/  LDL.LU R17, [R1+0x414] ;  /* 0x0004140001117983 */ /* 0x000ee80000300800 */
[----:B------:R-:W3:Y:S04]  /*4a360*/  LDL.LU R25, [R1+0x3a0] ;  /* 0x0003a00001197983 */ /* 0x000ee80000300800 */
[----:B------:R-:W3:Y:S04]  /*4a370*/  LDL.LU R16, [R1+0x39c] ;  /* 0x00039c0001107983 */ /* 0x000ee80000300800 */
[----:B------:R0:W-:Y:S04]  /*4a380*/  STS.U8 [R4+UR7+0x880], R23 ;  /* 0x0008801704007988 */ /* 0x0001e80008000007 */
[----:B------:R1:W-:Y:S04]  /*4a390*/  STS.U8 [R4+UR7+0x1000], R22 ;  /* 0x0010001604007988 */ /* 0x0003e80008000007 */
[----:B------:R0:W-:Y:S04]  /*4a3a0*/  STS.U8 [R4+UR7+0x1040], R7 ;  /* 0x0010400704007988 */ /* 0x0001e80008000007 */
[----:B------:R0:W-:Y:S04]  /*4a3b0*/  STS.U8 [R4+UR7+0x1080], R6 ;  /* 0x0010800604007988 */ /* 0x0001e80008000007 */
[----:B------:R1:W-:Y:S04]  /*4a3c0*/  STS.U8 [R4+UR7+0x10c0], R20 ;  /* 0x0010c01404007988 */ /* 0x0003e80008000007 */
[----:B------:R4:W-:Y:S04]  /*4a3d0*/  STS.U8 [R4+UR7+0x1840], R21 ;  /* 0x0018401504007988 */ /* 0x0009e80008000007 */
[----:B0-----:R-:W3:Y:S04]  /*4a3e0*/  LDL.LU R23, [R1+0x398] ;  /* 0x0003980001177983 */ /* 0x001ee80000300800 */
[----:B-1----:R-:W3:Y:S04]  /*4a3f0*/  LDL.LU R22, [R1+0x394] ;  /* 0x0003940001167983 */ /* 0x002ee80000300800 */
[----:B------:R-:W3:Y:S04]  /*4a400*/  LDL.LU R7, [R1+0x310] ;  /* 0x0003100001077983 */ /* 0x000ee80000300800 */
[----:B------:R-:W3:Y:S04]  /*4a410*/  LDL.LU R6, [R1+0x30c] ;  /* 0x00030c0001067983 */ /* 0x000ee80000300800 */
[----:B------:R-:W3:Y:S04]  /*4a420*/  LDL.LU R20, [R1+0x308] ;  /* 0x0003080001147983 */ /* 0x000ee80000300800 */
[----:B------:R0:W-:Y:S04]  /*4a430*/  STS.U8 [R4+UR7+0x1800], R24 ;  /* 0x0018001804007988 */ /* 0x0001e80008000007 */
[----:B----4-:R-:W4:Y:S04]  /*4a440*/  LDL.LU R21, [R1+0x304] ;  /* 0x0003040001157983 */ /* 0x010f280000300800 */
[----:B------:R1:W-:Y:S04]  /*4a450*/  STS.U8 [R4+UR7+0x18c0], R5 ;  /* 0x0018c00504007988 */ /* 0x0003e80008000007 */
[----:B------:R0:W-:Y:S04]  /*4a460*/  STS.U8 [R4+UR7+0x1880], R26 ;  /* 0x0018801a04007988 */ /* 0x0001e80008000007 */
[----:B------:R0:W-:Y:S04]  /*4a470*/  STS.U8 [R4+UR7+0x2000], R27 ;  /* 0x0020001b04007988 */ /* 0x0001e80008000007 */
[----:B------:R1:W-:Y:S04]  /*4a480*/  STS.U8 [R4+UR7+0x2040], R28 ;  /* 0x0020401c04007988 */ /* 0x0003e80008000007 */
[----:B------:R1:W-:Y:S04]  /*4a490*/  STS.U8 [R4+UR7+0x2080], R29 ;  /* 0x0020801d04007988 */ /* 0x0003e80008000007 */
[----:B0-----:R-:W4:Y:S04]  /*4a4a0*/  LDL.LU R24, [R1+0x290] ;  /* 0x0002900001187983 */ /* 0x001f280000300800 */
[----:B-1----:R-:W4:Y:S04]  /*4a4b0*/  LDL.LU R5, [R1+0x28c] ;  /* 0x00028c0001057983 */ /* 0x002f280000300800 */
[----:B------:R-:W4:Y:S04]  /*4a4c0*/  LDL.LU R26, [R1+0x288] ;  /* 0x00028800011a7983 */ /* 0x000f280000300800 */
[----:B------:R-:W4:Y:S04]  /*4a4d0*/  LDL.LU R27, [R1+0x284] ;  /* 0x00028400011b7983 */ /* 0x000f280000300800 */
[----:B------:R-:W4:Y:S04]  /*4a4e0*/  LDL.LU R28, [R1+0x1e0] ;  /* 0x0001e000011c7983 */ /* 0x000f280000300800 */
[----:B------:R0:W-:Y:S04]  /*4a4f0*/  STS.U8 [R4+UR7+0x20c0], R0 ;  /* 0x0020c00004007988 */ /* 0x0001e80008000007 */
[----:B------:R-:W4:Y:S04]  /*4a500*/  LDL.LU R29, [R1+0x1cc] ;  /* 0x0001cc00011d7983 */ /* 0x000f280000300800 */
        /* <DEDUP_REMOVED lines=14> */
[----:B-----5:R5:W-:Y:S04]  /*4a5f0*/  STS.U8 [R4+UR7+0x3880], R10 ;  /* 0x0038800a04007988 */ /* 0x020be80008000007 */
[----:B0-----:R-:W4:Y:S04]  /*4a600*/  LDL.LU R3, [R1+0xe0] ;  /* 0x0000e00001037983 */ /* 0x001f280000300800 */
[----:B-1----:R-:W4:Y:S04]  /*4a610*/  LDL.LU R8, [R1+0xdc] ;  /* 0x0000dc0001087983 */ /* 0x002f280000300800 */
[----:B------:R-:W4:Y:S04]  /*4a620*/  LDL.LU R9, [R1+0xd8] ;  /* 0x0000d80001097983 */ /* 0x000f280000300800 */
[----:B-----5:R-:W5:Y:S04]  /*4a630*/  LDL.LU R10, [R1+0xd4] ;  /* 0x0000d400010a7983 */ /* 0x020f680000300800 */
[----:B------:R0:W-:Y:S04]  /*4a640*/  STS.U8 [R4+UR7+0x4000], R11 ;  /* 0x0040000b04007988 */ /* 0x0001e80008000007 */
[----:B0-----:R-:W5:Y:S04]  /*4a650*/  LDL.LU R11, [R1+0xd0] ;  /* 0x0000d000010b7983 */ /* 0x001f680000300800 */
[----:B--2---:R0:W-:Y:S04]  /*4a660*/  STS.U8 [R4+UR7+0x4040], R18 ;  /* 0x0040401204007988 */ /* 0x0041e80008000007 */
[----:B---3--:R1:W-:Y:S04]  /*4a670*/  STS.U8 [R4+UR7+0x4800], R16 ;  /* 0x0048001004007988 */ /* 0x0083e80008000007 */
[----:B------:R2:W-:Y:S04]  /*4a680*/  STS.U8 [R4+UR7+0x4080], R19 ;  /* 0x0040801304007988 */ /* 0x0005e80008000007 */
[----:B------:R-:W-:Y:S04]  /*4a690*/  STS.U8 [R4+UR7+0x40c0], R17 ;  /* 0x0040c01104007988 */ /* 0x000fe80008000007 */
[----:B0-----:R-:W3:Y:S01]  /*4a6a0*/  LDL.LU R18, [R1+0xcc] ;  /* 0x0000cc0001127983 */ /* 0x001ee20000300800 */
[----:B-1----:R-:W-:-:S03]  /*4a6b0*/  LOP3.LUT R16, R4, 0x8, RZ, 0x3c, !PT ;  /* 0x0000000804107812 */ /* 0x002fc600078e3cff */
[----:B--2---:R-:W2:Y:S04]  /*4a6c0*/  LDL.LU R19, [R1+0xc8] ;  /* 0x0000c80001137983 */ /* 0x004ea80000300800 */
[----:B------:R0:W-:Y:S04]  /*4a6d0*/  STL [R1+0x5180], R16 ;  /* 0x0051801001007387 */ /* 0x0001e80000100800 */
[----:B0-----:R-:W2:Y:S04]  /*4a6e0*/  LDL.LU R16, [R1+0xc0] ;  /* 0x0000c00001107983 */ /* 0x001ea80000300800 */
[----:B------:R-:W2:Y:S04]  /*4a6f0*/  LDL.LU R17, [R1+0x8f8] ;  /* 0x0008f80001117983 */ /* 0x000ea80000300800 */
[----:B------:R-:W-:Y:S04]  /*4a700*/  STS.U8 [R4+UR7+0x4840], R25 ;  /* 0x0048401904007988 */ /* 0x000fe80008000007 */
[----:B------:R-:W-:Y:S04]  /*4a710*/  STS.U8 [R4+UR7+0x48c0], R23 ;  /* 0x0048c01704007988 */ /* 0x000fe80008000007 */
[----:B------:R-:W-:Y:S04]  /*4a720*/  STS.U8 [R4+UR7+0x4880], R22 ;  /* 0x0048801604007988 */ /* 0x000fe80008000007 */
[----:B------:R-:W-:Y:S04]  /*4a730*/  STS.U8 [R4+UR7+0x5000], R7 ;  /* 0x0050000704007988 */ /* 0x000fe80008000007 */
[----:B------:R-:W-:Y:S04]  /*4a740*/  STS.U8 [R4+UR7+0x5040], R6 ;  /* 0x0050400604007988 */ /* 0x000fe80008000007 */
[----:B------:R-:W-:Y:S04]  /*4a750*/  STS.U8 [R4+UR7+0x5080], R20 ;  /* 0x0050801404007988 */ /* 0x000fe80008000007 */
[----:B----4-:R-:W-:Y:S04]  /*4a760*/  STS.U8 [R4+UR7+0x50c0], R21 ;  /* 0x0050c01504007988 */ /* 0x010fe80008000007 */
[----:B------:R-:W-:Y:S04]  /*4a770*/  STS.U8 [R4+UR7+0x5840], R24 ;  /* 0x0058401804007988 */ /* 0x000fe80008000007 */
        /* <DEDUP_REMOVED lines=14> */
[----:B-----5:R-:W-:Y:S04]  /*4a860*/  STS.U8 [R4+UR7+0x70c0], R10 ;  /* 0x0070c00a04007988 */ /* 0x020fe80008000007 */
[----:B------:R-:W-:Y:S04]  /*4a870*/  STS.U8 [R4+UR7+0x7840], R11 ;  /* 0x0078400b04007988 */ /* 0x000fe80008000007 */
[----:B--2---:R0:W-:Y:S04]  /*4a880*/  STL [R1+0x517c], R17 ;  /* 0x00517c1101007387 */ /* 0x0041e80000100800 */
[----:B0-----:R-:W2:Y:S04]  /*4a890*/  LDL.LU R17, [R1+0x930] ;  /* 0x0009300001117983 */ /* 0x001ea80000300800 */
[----:B------:R-:W4:Y:S04]  /*4a8a0*/  LDL.LU R25, [R1+0x8f4] ;  /* 0x0008f40001197983 */ /* 0x000f280000300800 */
[----:B------:R-:W5:Y:S04]  /*4a8b0*/  LDL.LU R23, [R1+0x820] ;  /* 0x0008200001177983 */ /* 0x000f680000300800 */
[----:B------:R-:W2:Y:S04]  /*4a8c0*/  LDL.LU R22, [R1+0x81c] ;  /* 0x00081c0001167983 */ /* 0x000ea80000300800 */
        /* <DEDUP_REMOVED lines=20> */
[----:B---3--:R0:W-:Y:S04]  /*4aa10*/  STS.U8 [R4+UR7+0x7800], R18 ;  /* 0x0078001204007988 */ /* 0x0081e80008000007 */
[----:B------:R-:W3:Y:S04]  /*4aa20*/  LDL.LU R11, [R1+0x508] ;  /* 0x00050800010b7983 */ /* 0x000ee80000300800 */
[----:B------:R1:W-:Y:S04]  /*4aa30*/  STS.U8 [R4+UR7+0x78c0], R19 ;  /* 0x0078c01304007988 */ /* 0x0003e80008000007 */
[----:B------:R1:W-:Y:S04]  /*4aa40*/  STS.U8 [R4+UR7+0x7880], R16 ;  /* 0x0078801004007988 */ /* 0x0003e80008000007 */
[----:B0-----:R-:W2:Y:S04]  /*4aa50*/  LDL.LU R18, [R1+0x504] ;  /* 0x0005040001127983 */ /* 0x001ea80000300800 */
[----:B-1----:R-:W2:Y:S04]  /*4aa60*/  LDL.LU R19, [R1+0x490] ;  /* 0x0004900001137983 */ /* 0x002ea80000300800 */
[----:B------:R-:W2:Y:S04]  /*4aa70*/  LDL.LU R16, [R1+0x5180] ;  /* 0x0051800001107983 */ /* 0x000ea80000300800 */
[----:B------:R0:W-:Y:S04]  /*4aa80*/  STL [R1+0x516c], R4 ;  /* 0x00516c0401007387 */ /* 0x0001e80000100800 */
[----:B0-----:R-:W3:Y:S04]  /*4aa90*/  LDL.LU R4, [R1+0x8fc] ;  /* 0x0008fc0001047983 */ /* 0x001ee80000300800 */
[----:B--2---:R0:W-:Y:S04]  /*4aaa0*/  STS.U8 [R16+UR7+0x100], R17 ;  /* 0x0001001110007988 */ /* 0x0041e80008000007 */
[----:B0-----:R-:W2:Y:S04]  /*4aab0*/  LDL.LU R17, [R1+0x517c] ;  /* 0x00517c0001117983 */ /* 0x001ea80000300800 */
[----:B---3--:R0:W-:Y:S04]  /*4aac0*/  STS.U8 [R16+UR7+0x140], R4 ;  /* 0x0001400410007988 */ /* 0x0081e80008000007 */
[----:B0-----:R-:W3:Y:S04]  /*4aad0*/  LDL.LU R4, [R1+0x410] ;  /* 0x0004100001047983 */ /* 0x001ee80000300800 */
[----:B---3--:R0:W-:Y:S04]  /*4aae0*/  STL [R1+0x5170], R4 ;  /* 0x0051700401007387 */ /* 0x0081e80000100800 */
[----:B0-----:R-:W3:Y:S04]  /*4aaf0*/  LDL.LU R4, [R1+0x484] ;  /* 0x0004840001047983 */ /* 0x001ee80000300800 */
[----:B---3--:R0:W-:Y:S04]  /*4ab00*/  STL [R1+0x5174], R4 ;  /* 0x0051740401007387 */ /* 0x0081e80000100800 */
[----:B0-----:R-:W3:Y:S04]  /*4ab10*/  LDL.LU R4, [R1+0x488] ;  /* 0x0004880001047983 */ /* 0x001ee80000300800 */
[----:B--2---:R-:W-:Y:S04]  /*4ab20*/  STS.U8 [R16+UR7+0x180], R17 ;  /* 0x0001801110007988 */ /* 0x004fe80008000007 */
[----:B----4-:R-:W-:Y:S04]  /*4ab30*/  STS.U8 [R16+UR7+0x1c0], R25 ;  /* 0x0001c01910007988 */ /* 0x010fe80008000007 */
[----:B-----5:R-:W-:Y:S04]  /*4ab40*/  STS.U8 [R16+UR7+0x940], R23 ;  /* 0x0009401710007988 */ /* 0x020fe80008000007 */
        /* <DEDUP_REMOVED lines=10> */
[----:B---3--:R0:W-:Y:S04]  /*4abf0*/  STL [R1+0x5178], R4 ;  /* 0x0051780401007387 */ /* 0x0081e80000100800 */
        /* <DEDUP_REMOVED lines=13> */
[----:B------:R0:W-:Y:S04]  /*4acd0*/  STS.U8 [R16+UR7+0x1980], R29 ;  /* 0x0019801d10007988 */ /* 0x0001e80008000007 */
[----:B------:R-:W3:Y:S04]  /*4ace0*/  LDL.LU R28, [R1+0x27c] ;  /* 0x00027c00011c7983 */ /* 0x000ee80000300800 */
        /* <DEDUP_REMOVED lines=25> */
[----:B0-----:R-:W3:Y:S04]  /*4ae80*/  LDL.LU R18, [R1+0x88] ;  /* 0x0000880001127983 */ /* 0x001ee80000300800 */
[----:B-1----:R-:W3:Y:S04]  /*4ae90*/  LDL.LU R19, [R1+0x84] ;  /* 0x0000840001137983 */ /* 0x002ee80000300800 */
[----:B--2---:R0:W-:Y:S04]  /*4aea0*/  STS.U8 [R16+UR7+0x3900], R4 ;  /* 0x0039000410007988 */ /* 0x0041e80008000007 */
[----:B0-----:R-:W2:Y:S04]  /*4aeb0*/  LDL.LU R4, [R1+0x5178] ;  /* 0x0051780001047983 */ /* 0x001ea80000300800 */
[----:B--2---:R0:W-:Y:S04]  /*4aec0*/  STS.U8 [R16+UR7+0x39c0], R4 ;  /* 0x0039c00410007988 */ /* 0x0041e80008000007 */
[----:B0-----:R-:W2:Y:S04]  /*4aed0*/  LDL.LU R4, [R1+0x5174] ;  /* 0x0051740001047983 */ /* 0x001ea80000300800 */
[----:B--2---:R0:W-:Y:S04]  /*4aee0*/  STS.U8 [R16+UR7+0x3980], R4 ;  /* 0x0039800410007988 */ /* 0x0041e80008000007 */
[----:B0-----:R-:W2:Y:S04]  /*4aef0*/  LDL.LU R4, [R1+0x5170] ;  /* 0x0051700001047983 */ /* 0x001ea80000300800 */
[----:B---3--:R-:W-:Y:S04]  /*4af00*/  STS.U8 [R16+UR7+0x4140], R17 ;  /* 0x0041401110007988 */ /* 0x008fe80008000007 */
[----:B--2---:R0:W-:Y:S04]  /*4af10*/  STS.U8 [R16+UR7+0x4100], R4 ;  /* 0x0041000410007988 */ /* 0x0041e80008000007 */
[----:B0-----:R-:W2:Y:S04]  /*4af20*/  LDL.LU R4, [R1+0x516c] ;  /* 0x00516c0001047983 */ /* 0x001ea80000300800 */
[----:B------:R-:W3:Y:S04]  /*4af30*/  LDL.LU R17, [R1+0x8ec] ;  /* 0x0008ec0001117983 */ /* 0x000ee80000300800 */
[----:B---3--:R0:W-:Y:S04]  /*4af40*/  STL [R1+0x515c], R17 ;  /* 0x00515c1101007387 */ /* 0x0081e80000100800 */
[----:B0-----:R-:W3:Y:S04]  /*4af50*/  LDL.LU R17, [R1+0x68] ;  /* 0x0000680001117983 */ /* 0x001ee80000300800 */
[----:B---3--:R0:W-:Y:S04]  /*4af60*/  STL [R1+0x5160], R17 ;  /* 0x0051601101007387 */ /* 0x0081e80000100800 */
[----:B0-----:R-:W3:Y:S04]  /*4af70*/  LDL.LU R17, [R1+0x74] ;  /* 0x0000740001117983 */ /* 0x001ee80000300800 */
[----:B---3--:R0:W-:Y:S04]  /*4af80*/  STL [R1+0x5164], R17 ;  /* 0x0051641101007387 */ /* 0x0081e80000100800 */
[----:B0-----:R-:W3:Y:S04]  /*4af90*/  LDL.LU R17, [R1+0x7c] ;  /* 0x00007c0001117983 */ /* 0x001ee80000300800 */
        /* <DEDUP_REMOVED lines=14> */
[----:B0-----:R-:W3:Y:S04]  /*4b080*/  LDL.LU R17, [R1+0x80] ;  /* 0x0000800001117983 */ /* 0x001ee80000300800 */
[----:B------:R-:W4:Y:S04]  /*4b090*/  LDL.LU R25, [R1+0x8e8] ;  /* 0x0008e80001197983 */ /* 0x000f280000300800 */
[----:B------:R-:W5:Y:S04]  /*4b0a0*/  LDL.LU R23, [R1+0x8e4] ;  /* 0x0008e40001177983 */ /* 0x000f680000300800 */
        /* <DEDUP_REMOVED lines=23> */
[----:B--2---:R-:W2:Y:S04]  /*4b220*/  LDL.LU R2, [R1+0x580] ;  /* 0x0005800001027983 */ /* 0x004ea80000300800 */
[----:B------:R1:W-:Y:S04]  /*4b230*/  STS.U8 [R16+UR7+0x6980], R9 ;  /* 0x0069800910007988 */ /* 0x0003e80008000007 */
[----:B------:R0:W-:Y:S04]  /*4b240*/  STS.U8 [R16+UR7+0x7100], R10 ;  /* 0x0071000a10007988 */ /* 0x0001e80008000007 */
[----:B------:R0:W-:Y:S04]  /*4b250*/  STS.U8 [R16+UR7+0x7140], R11 ;  /* 0x0071400b10007988 */ /* 0x0001e80008000007 */
[----:B------:R1:W-:Y:S04]  /*4b260*/  STS.U8 [R16+UR7+0x7180], R18 ;  /* 0x0071801210007988 */ /* 0x0003e80008000007 */
[----:B------:R1:W-:Y:S04]  /*4b270*/  STS.U8 [R16+UR7+0x71c0], R19 ;  /* 0x0071c01310007988 */ /* 0x0003e80008000007 */
[----:B0-----:R-:W2:Y:S04]  /*4b280*/  LDL.LU R8, [R1+0x57c] ;  /* 0x00057c0001087983 */ /* 0x001ea80000300800 */
[----:B-1----:R-:W2:Y:S04]  /*4b290*/  LDL.LU R9, [R1+0x578] ;  /* 0x0005780001097983 */ /* 0x002ea80000300800 */
[----:B------:R-:W2:Y:S04]  /*4b2a0*/  LDL.LU R10, [R1+0x574] ;  /* 0x00057400010a7983 */ /* 0x000ea80000300800 */
[----:B------:R-:W2:Y:S04]  /*4b2b0*/  LDL.LU R11, [R1+0x500] ;  /* 0x00050000010b7983 */ /* 0x000ea80000300800 */
[----:B------:R-:W2:Y:S04]  /*4b2c0*/  LDL.LU R18, [R1+0x4fc] ;  /* 0x0004fc0001127983 */ /* 0x000ea80000300800 */
[----:B------:R0:W-:Y:S04]  /*4b2d0*/  STS.U8 [R16+UR7+0x6900], R3 ;  /* 0x0069000310007988 */ /* 0x0001e80008000007 */
[----:B------:R-:W2:Y:S04]  /*4b2e0*/  LDL.LU R19, [R1+0x4f8] ;  /* 0x0004f80001137983 */ /* 0x000ea80000300800 */
[----:B------:R1:W-:Y:S01]  /*4b2f0*/  STL [R1+0x514c], R4 ;  /* 0x00514c0401007387 */ /* 0x0003e20000100800 */
[----:B0-----:R-:W-:-:S03]  /*4b300*/  LOP3.LUT R3, R4, 0x10, RZ, 0x3c, !PT ;  /* 0x0000001004037812 */ /* 0x001fc600078e3cff */
[----:B-1----:R-:W2:Y:S04]  /*4b310*/  LDL.LU R4, [R1+0x8f0] ;  /* 0x0008f00001047983 */ /* 0x002ea80000300800 */
[----:B---3--:R0:W-:Y:S04]  /*4b320*/  STS.U8 [R16+UR7+0x7940], R17 ;  /* 0x0079401110007988 */ /* 0x0081e80008000007 */
[----:B0-----:R-:W3:Y:S04]  /*4b330*/  LDL.LU R17, [R1+0x5168] ;  /* 0x0051680001117983 */ /* 0x001ee80000300800 */
[----:B---3--:R0:W-:Y:S04]  /*4b340*/  STS.U8 [R16+UR7+0x7900], R17 ;  /* 0x0079001110007988 */ /* 0x0081e80008000007 */
[----:B0-----:R-:W3:Y:S04]  /*4b350*/  LDL.LU R17, [R1+0x5164] ;  /* 0x0051640001117983 */ /* 0x001ee80000300800 */
[----:B---3--:R0:W-:Y:S04]  /*4b360*/  STS.U8 [R16+UR7+0x79c0], R17 ;  /* 0x0079c01110007988 */ /* 0x0081e80008000007 */
[----:B0-----:R-:W3:Y:S04]  /*4b370*/  LDL.LU R17, [R1+0x5160] ;  /* 0x0051600001117983 */ /* 0x001ee80000300800 */
[----:B---3--:R0:W-:Y:S04]  /*4b380*/  STS.U8 [R16+UR7+0x7980], R17 ;  /* 0x0079801110007988 */ /* 0x0081e80008000007 */
[----:B--2---:R1:W-:Y:S04]  /*4b390*/  STS.U8 [R3+UR7+0x200], R4 ;  /* 0x0002000403007988 */ /* 0x0043e80008000007 */
[----:B0-----:R-:W2:Y:S04]  /*4b3a0*/  LDL.LU R17, [R1+0x515c] ;  /* 0x00515c0001117983 */ /* 0x001ea80000300800 */
[----:B-1----:R-:W3:Y:S04]  /*4b3b0*/  LDL.LU R4, [R1+0x478] ;  /* 0x0004780001047983 */ /* 0x002ee80000300800 */
[----:B---3--:R0:W-:Y:S04]  /*4b3c0*/  STL [R1+0x5150], R4 ;  /* 0x0051500401007387 */ /* 0x0081e80000100800 */
[----:B0-----:R-:W3:Y:S04]  /*4b3d0*/  LDL.LU R4, [R1+0x47c] ;  /* 0x00047c0001047983 */ /* 0x001ee80000300800 */
[----:B---3--:R0:W-:Y:S04]  /*4b3e0*/  STL [R1+0x5154], R4 ;  /* 0x0051540401007387 */ /* 0x0081e80000100800 */
[----:B0-----:R-:W3:Y:S04]  /*4b3f0*/  LDL.LU R4, [R1+0x480] ;  /* 0x0004800001047983 */ /* 0x001ee80000300800 */
[----:B----4-:R-:W-:Y:S04]  /*4b400*/  STS.U8 [R3+UR7+0x2240], R12 ;  /* 0x0022400c03007988 */ /* 0x010fe80008000007 */
[----:B------:R-:W-:Y:S04]  /*4b410*/  STS.U8 [R3+UR7+0x2280], R14 ;  /* 0x0022800e03007988 */ /* 0x000fe80008000007 */
[----:B------:R-:W-:Y:S04]  /*4b420*/  STS.U8 [R3+UR7+0x22c0], R15 ;  /* 0x0022c00f03007988 */ /* 0x000fe80008000007 */
[----:B------:R-:W-:Y:S04]  /*4b430*/  STS.U8 [R3+UR7+0x2a40], R2 ;  /* 0x002a400203007988 */ /* 0x000fe80008000007 */
[----:B------:R-:W-:Y:S04]  /*4b440*/  STS.U8 [R3+UR7+0x3240], R18 ;  /* 0x0032401203007988 */ /* 0x000fe80008000007 */
[----:B------:R-:W-:Y:S04]  /*4b450*/  STS.U8 [R3+UR7+0x3280], R19 ;  /* 0x0032801303007988 */ /* 0x000fe80008000007 */
[----:B--2---:R-:W-:Y:S04]  /*4b460*/  STS.U8 [R3+UR7+0x240], R17 ;  /* 0x0002401103007988 */ /* 0x004fe80008000007 */
[----:B------:R-:W-:Y:S04]  /*4b470*/  STS.U8 [R3+UR7+0x280], R25 ;  /* 0x0002801903007988 */ /* 0x000fe80008000007 */
[----:B-----5:R-:W-:Y:S04]  /*4b480*/  STS.U8 [R3+UR7+0x2c0], R23 ;  /* 0x0002c01703007988 */ /* 0x020fe80008000007 */
        /* <DEDUP_REMOVED lines=45> */
[----:B0-----:R-:W3:Y:S04]  /*4b760*/  LDL.LU R11, [R1+0x5c] ;  /* 0x00005c00010b7983 */ /* 0x001ee80000300800 */
[----:B--2---:R0:W-:Y:S04]  /*4b770*/  STS.U8 [R3+UR7+0x32c0], R4 ;  /* 0x0032c00403007988 */ /* 0x0041e80008000007 */
[----:B0-----:R-:W2:Y:S04]  /*4b780*/  LDL.LU R4, [R1+0x5158] ;  /* 0x0051580001047983 */ /* 0x001ea80000300800 */
[----:B--2---:R0:W-:Y:S04]  /*4b790*/  STS.U8 [R3+UR7+0x3a40], R4 ;  /* 0x003a400403007988 */ /* 0x0041e80008000007 */
[----:B0-----:R-:W2:Y:S04]  /*4b7a0*/  LDL.LU R4, [R1+0x5154] ;  /* 0x0051540001047983 */ /* 0x001ea80000300800 */
[----:B--2---:R0:W-:Y:S04]  /*4b7b0*/  STS.U8 [R3+UR7+0x3a00], R4 ;  /* 0x003a000403007988 */ /* 0x0041e80008000007 */
[----:B0-----:R-:W2:Y:S04]  /*4b7c0*/  LDL.LU R4, [R1+0x5150] ;  /* 0x0051500001047983 */ /* 0x001ea80000300800 */
[----:B---3--:R-:W-:Y:S04]  /*4b7d0*/  STS.U8 [R3+UR7+0x3a80], R12 ;  /* 0x003a800c03007988 */ /* 0x008fe80008000007 */
        /* <DEDUP_REMOVED lines=9> */
[----:B--2---:R0:W-:Y:S04]  /*4b870*/  STS.U8 [R3+UR7+0x3ac0], R4 ;  /* 0x003ac00403007988 */ /* 0x0041e80008000007 */
[----:B0-----:R-:W2:Y:S04]  /*4b880*/  LDL.LU R4, [R1+0x514c] ;  /* 0x00514c0001047983 */ /* 0x001ea80000300800 */
[----:B------:R-:W3:Y:S04]  /*4b890*/  LDL.LU R12, [R1+0x5148] ;  /* 0x00514800010c7983 */ /* 0x000ee80000300800 */
[----:B------:R-:W4:Y:S04]  /*4b8a0*/  LDL.LU R14, [R1+0x5144] ;  /* 0x00514400010e7983 */ /* 0x000f280000300800 */
[----:B------:R-:W5:Y:S04]  /*4b8b0*/  LDL.LU R15, [R1+0x5140] ;  /* 0x00514000010f7983 */ /* 0x000f680000300800 */
[----:B------:R-:W2:Y:S04]  /*4b8c0*/  LDL.LU R2, [R1+0x513c] ;  /* 0x00513c0001027983 */ /* 0x000ea80000300800 */
[----:B------:R-:W2:Y:S04]  /*4b8d0*/  LDL.LU R18, [R1+0x5138] ;  /* 0x0051380001127983 */ /* 0x000ea80000300800 */
[----:B------:R-:W2:Y:S04]  /*4b8e0*/  LDL.LU R19, [R1+0x5134] ;  /* 0x0051340001137983 */ /* 0x000ea80000300800 */
        /* <DEDUP_REMOVED lines=32> */
[----:B0-----:R-:W3:Y:S04]  /*4baf0*/  LDL.LU R8, [R1+0x56c] ;  /* 0x00056c0001087983 */ /* 0x001ee80000300800 */
[----:B-1----:R-:W3:Y:S04]  /*4bb00*/  LDL.LU R9, [R1+0x568] ;  /* 0x0005680001097983 */ /* 0x002ee80000300800 */
[----:B------:R-:W3:Y:S04]  /*4bb10*/  LDL.LU R10, [R1+0x564] ;  /* 0x00056400010a7983 */ /* 0x000ee80000300800 */
[----:B------:R-:W3:Y:S04]  /*4bb20*/  LDL.LU R11, [R1+0x4f0] ;  /* 0x0004f000010b7983 */ /* 0x000ee80000300800 */
[----:B--2---:R-:W-:Y:S04]  /*4bb30*/  STS.U8 [R3+UR7+0x7280], R19 ;  /* 0x0072801303007988 */ /* 0x004fe80008000007 */
[----:B------:R0:W-:Y:S04]  /*4bb40*/  STL [R1+0x5078], R19 ;  /* 0x0050781301007387 */ /* 0x0001e80000100800 */
[----:B------:R-:W-:Y:S04]  /*4bb50*/  STS.U8 [R3+UR7+0x72c0], R18 ;  /* 0x0072c01203007988 */ /* 0x000fe80008000007 */
[----:B------:R-:W-:Y:S04]  /*4bb60*/  STS.U8 [R3+UR7+0x7a40], R2 ;  /* 0x007a400203007988 */ /* 0x000fe80008000007 */
[----:B-----5:R-:W-:Y:S04]  /*4bb70*/  STS.U8 [R3+UR7+0x7a00], R15 ;  /* 0x007a000f03007988 */ /* 0x020fe80008000007 */
[----:B----4-:R-:W-:Y:S04]  /*4bb80*/  STS.U8 [R3+UR7+0x7ac0], R14 ;  /* 0x007ac00e03007988 */ /* 0x010fe80008000007 */
[----:B0-----:R-:W2:Y:S04]  /*4bb90*/  LDL.LU R19, [R1+0x750] ;  /* 0x0007500001137983 */ /* 0x001ea80000300800 */
[----:B------:R0:W-:Y:S04]  /*4bba0*/  STL [R1+0x507c], R18 ;  /* 0x00507c1201007387 */ /* 0x0001e80000100800 */
[----:B0-----:R-:W4:Y:S04]  /*4bbb0*/  LDL.LU R18, [R1+0x7e4] ;  /* 0x0007e40001127983 */ /* 0x001f280000300800 */
[----:B------:R-:W5:Y:S04]  /*4bbc0*/  LDL.LU R2, [R1+0x7e8] ;  /* 0x0007e80001027983 */ /* 0x000f680000300800 */
[----:B------:R0:W-:Y:S04]  /*4bbd0*/  STL [R1+0x5080], R15 ;  /* 0x0050800f01007387 */ /* 0x0001e80000100800 */
[----:B0-----:R-:W2:Y:S04]  /*4bbe0*/  LDL.LU R15, [R1+0x8dc] ;  /* 0x0008dc00010f7983 */ /* 0x001ea80000300800 */
[----:B------:R0:W-:Y:S04]  /*4bbf0*/  STL [R1+0x5084], R14 ;  /* 0x0050840e01007387 */ /* 0x0001e80000100800 */
[----:B0-----:R-:W4:Y:S04]  /*4bc00*/  LDL.LU R14, [R1+0x8e0] ;  /* 0x0008e000010e7983 */ /* 0x001f280000300800 */
[----:B------:R0:W-:Y:S04]  /*4bc10*/  STS.U8 [R3+UR7+0x4a00], R16 ;  /* 0x004a001003007988 */ /* 0x0001e80008000007 */
[----:B---3--:R-:W-:Y:S04]  /*4bc20*/  STL [R1+0x5088], R12 ;  /* 0x0050880c01007387 */ /* 0x008fe80000100800 */
[----:B------:R-:W-:Y:S04]  /*4bc30*/  STS.U8 [R3+UR7+0x7a80], R12 ;  /* 0x007a800c03007988 */ /* 0x000fe80008000007 */
[----:B------:R-:W-:Y:S04]  /*4bc40*/  STL [R1+0x48cc], R3 ;  /* 0x0048cc0301007387 */ /* 0x000fe80000100800 */
[----:B------:R-:W-:Y:S01]  /*4bc50*/  STL [R1+0x508c], R3 ;  /* 0x00508c0301007387 */ /* 0x000fe20000100800 */
[----:B0-----:R-:W-:-:S05]  /*4bc60*/  LOP3.LUT R16, R4, 0x18, RZ, 0x3c, !PT ;  /* 0x0000001804107812 */ /* 0x001fca00078e3cff */
[----:B------:R0:W-:Y:S04]  /*4bc70*/  STS.U8 [R16+UR7+0x380], R24 ;  /* 0x0003801810007988 */ /* 0x0001e80008000007 */
[----:B------:R1:W-:Y:S04]  /*4bc80*/  STS.U8 [R16+UR7+0x3c0], R5 ;  /* 0x0003c00510007988 */ /* 0x0003e80008000007 */
[----:B------:R3:W-:Y:S04]  /*4bc90*/  STS.U8 [R16+UR7+0xb40], R26 ;  /* 0x000b401a10007988 */ /* 0x0007e80008000007 */
[----:B------:R3:W-:Y:S04]  /*4bca0*/  STS.U8 [R16+UR7+0xb00], R27 ;  /* 0x000b001b10007988 */ /* 0x0007e80008000007 */
[----:B0-----:R-:W4:Y:S04]  /*4bcb0*/  LDL.LU R24, [R1+0x4ec] ;  /* 0x0004ec0001187983 */ /* 0x001f280000300800 */
[----:B-1----:R-:W4:Y:S04]  /*4bcc0*/  LDL.LU R5, [R1+0x4e8] ;  /* 0x0004e80001057983 */ /* 0x002f280000300800 */
[----:B---3--:R-:W3:Y:S04]  /*4bcd0*/  LDL.LU R26, [R1+0x4e4] ;  /* 0x0004e400011a7983 */ /* 0x008ee80000300800 */
[----:B------:R-:W3:Y:S04]  /*4bce0*/  LDL.LU R27, [R1+0x470] ;  /* 0x00047000011b7983 */ /* 0x000ee80000300800 */
[----:B-----5:R-:W-:Y:S04]  /*4bcf0*/  STS.U8 [R16+UR7+0xbc0], R2 ;  /* 0x000bc00210007988 */ /* 0x020fe80008000007 */
[----:B--2---:R-:W-:Y:S04]  /*4bd00*/  STS.U8 [R16+UR7+0x340], R15 ;  /* 0x0003400f10007988 */ /* 0x004fe80008000007 */
[----:B----4-:R-:W-:Y:S04]  /*4bd10*/  STS.U8 [R16+UR7+0x300], R14 ;  /* 0x0003000e10007988 */ /* 0x010fe80008000007 */
[----:B------:R-:W-:Y:S04]  /*4bd20*/  STS.U8 [R16+UR7+0xb80], R18 ;  /* 0x000b801210007988 */ /* 0x000fe80008000007 */
        /* <DEDUP_REMOVED lines=8> */
[----:B--2---:R-:W2:Y:S04]  /*4bdb0*/  LDL.LU R10, [R1+0x464] ;  /* 0x00046400010a7983 */ /* 0x004ea80000300800 */
[----:B----4-:R-:W4:Y:S04]  /*4bdc0*/  LDL.LU R11, [R1+0x3f0] ;  /* 0x0003f000010b7983 */ /* 0x010f280000300800 */
[----:B-----5:R-:W5:Y:S04]  /*4bdd0*/  LDL.LU R28, [R1+0x3ec] ;  /* 0x0003ec00011c7983 */ /* 0x020f680000300800 */
[----:B------:R0:W-:Y:S04]  /*4bde0*/  STS.U8 [R16+UR7+0x23c0], R0 ;  /* 0x0023c00010007988 */ /* 0x0001e80008000007 */
[----:B------:R-:W5:Y:S04]  /*4bdf0*/  LDL.LU R29, [R1+0x3e8] ;  /* 0x0003e800011d7983 */ /* 0x000f680000300800 */
[----:B------:R1:W-:Y:S04]  /*4be00*/  STS.U8 [R16+UR7+0x2b40], R13 ;  /* 0x002b400d10007988 */ /* 0x0003e80008000007 */
[----:B0-----:R-:W5:Y:S04]  /*4be10*/  LDL.LU R0, [R1+0x3e4] ;  /* 0x0003e40001007983 */ /* 0x001f680000300800 */
[----:B-1----:R-:W5:Y:S04]  /*4be20*/  LDL.LU R13, [R1+0x370] ;  /* 0x00037000010d7983 */ /* 0x002f680000300800 */
[----:B------:R-:W5:Y:S04]  /*4be30*/  LDL.LU R3, [R1+0x36c] ;  /* 0x00036c0001037983 */ /* 0x000f680000300800 */
[----:B------:R-:W5:Y:S04]  /*4be40*/  LDL.LU R12, [R1+0x368] ;  /* 0x00036800010c7983 */ /* 0x000f680000300800 */
[----:B------:R-:W5:Y:S04]  /*4be50*/  LDL.LU R14, [R1+0x364] ;  /* 0x00036400010e7983 */ /* 0x000f680000300800 */
[----:B------:R-:W5:Y:S04]  /*4be60*/  LDL.LU R15, [R1+0x2e0] ;  /* 0x0002e000010f7983 */ /* 0x000f680000300800 */
[----:B------:R-:W5:Y:S04]  /*4be70*/  LDL.LU R2, [R1+0x2dc] ;  /* 0x0002dc0001027983 */ /* 0x000f680000300800 */
[----:B------:R0:W-:Y:S04]  /*4be80*/  STS.U8 [R16+UR7+0x1300], R19 ;  /* 0x0013001310007988 */ /* 0x0001e80008000007 */
[----:B------:R-:W5:Y:S04]  /*4be90*/  LDL.LU R18, [R1+0x2d8] ;  /* 0x0002d80001127983 */ /* 0x000f680000300800 */
[----:B------:R1:W-:Y:S04]  /*4bea0*/  STS.U8 [R16+UR7+0x1340], R17 ;  /* 0x0013401110007988 */ /* 0x0003e80008000007 */
[----:B------:R0:W-:Y:S04]  /*4beb0*/  STS.U8 [R16+UR7+0x1380], R25 ;  /* 0x0013801910007988 */ /* 0x0001e80008000007 */
[----:B------:R0:W-:Y:S04]  /*4bec0*/  STS.U8 [R16+UR7+0x13c0], R23 ;  /* 0x0013c01710007988 */ /* 0x0001e80008000007 */
[----:B------:R1:W-:Y:S04]  /*4bed0*/  STS.U8 [R16+UR7+0x1b40], R22 ;  /* 0x001b401610007988 */ /* 0x0003e80008000007 */
[----:B------:R1:W-:Y:S04]  /*4bee0*/  STS.U8 [R16+UR7+0x1b00], R7 ;  /* 0x001b000710007988 */ /* 0x0003e80008000007 */
[----:B0-----:R-:W5:Y:S04]  /*4bef0*/  LDL.LU R19, [R1+0x2d4] ;  /* 0x0002d40001137983 */ /* 0x001f680000300800 */
[----:B-1----:R-:W5:Y:S04]  /*4bf00*/  LDL.LU R17, [R1+0x260] ;  /* 0x0002600001117983 */ /* 0x002f680000300800 */
        /* <DEDUP_REMOVED lines=9> */
[----:B---3--:R3:W-:Y:S04]  /*4bfa0*/  STS.U8 [R16+UR7+0x33c0], R26 ;  /* 0x0033c01a10007988 */ /* 0x0087e80008000007 */
[----:B0-----:R-:W5:Y:S04]  /*4bfb0*/  LDL.LU R6, [R1+0x16c] ;  /* 0x00016c0001067983 */ /* 0x001f680000300800 */
[----:B-1----:R-:W5:Y:S04]  /*4bfc0*/  LDL.LU R20, [R1+0x168] ;  /* 0x0001680001147983 */ /* 0x002f680000300800 */
[----:B------:R-:W5:Y:S04]  /*4bfd0*/  LDL.LU R21, [R1+0x164] ;  /* 0x0001640001157983 */ /* 0x000f680000300800 */
[----:B------:R-:W5:Y:S04]  /*4bfe0*/  LDL.LU R24, [R1+0xf0] ;  /* 0x0000f00001187983 */ /* 0x000f680000300800 */
[----:B------:R-:W5:Y:S04]  /*4bff0*/  LDL.LU R5, [R1+0xec] ;  /* 0x0000ec0001057983 */ /* 0x000f680000300800 */
[----:B------:R0:W-:Y:S04]  /*4c000*/  STS.U8 [R16+UR7+0x3b40], R27 ;  /* 0x003b401b10007988 */ /* 0x0001e80008000007 */
[----:B---3--:R-:W3:Y:S04]  /*4c010*/  LDL.LU R26, [R1+0xe8] ;  /* 0x0000e800011a7983 */ /* 0x008ee80000300800 */
[----:B0-----:R-:W3:Y:S04]  /*4c020*/  LDL.LU R27, [R1+0xe4] ;  /* 0x0000e400011b7983 */ /* 0x001ee80000300800 */
[----:B------:R0:W-:Y:S04]  /*4c030*/  STS.U8 [R16+UR7+0x3b00], R8 ;  /* 0x003b000810007988 */ /* 0x0001e80008000007 */
[----:B------:R1:W-:Y:S04]  /*4c040*/  STS.U8 [R16+UR7+0x3bc0], R9 ;  /* 0x003bc00910007988 */ /* 0x0003e80008000007 */
[----:B--2---:R2:W-:Y:S04]  /*4c050*/  STS.U8 [R16+UR7+0x3b80], R10 ;  /* 0x003b800a10007988 */ /* 0x0045e80008000007 */
[----:B----4-:R4:W-:Y:S04]  /*4c060*/  STS.U8 [R16+UR7+0x4300], R11 ;  /* 0x0043000b10007988 */ /* 0x0109e80008000007 */
[----:B-----5:R5:W-:Y:S04]  /*4c070*/  STS.U8 [R16+UR7+0x4340], R28 ;  /* 0x0043401c10007988 */ /* 0x020be80008000007 */
[----:B------:R2:W-:Y:S04]  /*4c080*/  STS.U8 [R16+UR7+0x4380], R29 ;  /* 0x0043801d10007988 */ /* 0x0005e80008000007 */
[----:B0-----:R-:W3:Y:S04]  /*4c090*/  LDL.LU R8, [R1+0x5130] ;  /* 0x0051300001087983 */ /* 0x001ee80000300800 */
[----:B-1----:R-:W3:Y:S04]  /*4c0a0*/  LDL.LU R9, [R1+0x512c] ;  /* 0x00512c0001097983 */ /* 0x002ee80000300800 */
[----:B--2---:R-:W2:Y:S04]  /*4c0b0*/  LDL.LU R10, [R1+0x5128] ;  /* 0x00512800010a7983 */ /* 0x004ea80000300800 */
[----:B----4-:R-:W4:Y:S04]  /*4c0c0*/  LDL.LU R11, [R1+0x5124] ;  /* 0x00512400010b7983 */ /* 0x010f280000300800 */
[----:B-----5:R-:W5:Y:S04]  /*4c0d0*/  LDL.LU R28, [R1+0x18] ;  /* 0x00001800011c7983 */ /* 0x020f680000300800 */
[----:B------:R0:W-:Y:S04]  /*4c0e0*/  STS.U8 [R16+UR7+0x43c0], R0 ;  /* 0x0043c00010007988 */ /* 0x0001e80008000007 */
[----:B------:R-:W3:Y:S04]  /*4c0f0*/  LDL.LU R29, [R1+0x14] ;  /* 0x00001400011d7983 */ /* 0x000ee80000300800 */
[----:B------:R1:W-:Y:S04]  /*4c100*/  STS.U8 [R16+UR7+0x4b40], R13 ;  /* 0x004b400d10007988 */ /* 0x0003e80008000007 */
[----:B0-----:R-:W3:Y:S04]  /*4c110*/  LDL.LU R0, [R1+0x10] ;  /* 0x0000100001007983 */ /* 0x001ee80000300800 */
[----:B-1----:R-:W3:Y:S04]  /*4c120*/  LDL.LU R13, [R1+0xc] ;  /* 0x00000c00010d7983 */ /* 0x002ee80000300800 */
[----:B----4-:R-:W-:Y:S04]  /*4c130*/  STL [R1+0x5090], R11 ;  /* 0x0050900b01007387 */ /* 0x010fe80000100800 */
[----:B--2---:R-:W-:Y:S04]  /*4c140*/  STL [R1+0x5094], R10 ;  /* 0x0050940a01007387 */ /* 0x004fe80000100800 */
[----:B------:R-:W-:Y:S04]  /*4c150*/  STL [R1+0x5114], R4 ;  /* 0x0051140401007387 */ /* 0x000fe80000100800 */
[----:B---3--:R0:W-:Y:S04]  /*4c160*/  STS.U8 [R16+UR7+0x7b80], R13 ;  /* 0x007b800d10007988 */ /* 0x0081e80008000007 */
[----:B0-----:R-:W2:Y:S04]  /*4c170*/  LDL.LU R13, [R1+0x8ac] ;  /* 0x0008ac00010d7983 */ /* 0x001ea80000300800 */
[----:B------:R0:W-:Y:S02]  /*4c180*/  STS.U8 [R16+UR7+0x5340], R2 ;  /* 0x0053400210007988 */ /* 0x0001e40008000007 */
[----:B0-----:R-:W-:-:S02]  /*4c190*/  LOP3.LUT R2, R4, 0x20, RZ, 0x3c, !PT ;  /* 0x0000002004027812 */ /* 0x001fc400078e3cff */
[----:B--2---:R0:W-:Y:S04]  /*4c1a0*/  STL [R1+0x5120], R13 ;  /* 0x0051200d01007387 */ /* 0x0041e80000100800 */
[----:B0-----:R-:W2:Y:S04]  /*4c1b0*/  LDL.LU R13, [R1+0x8d0] ;  /* 0x0008d000010d7983 */ /* 0x001ea80000300800 */
[----:B------:R-:W3:Y:S04]  /*4c1c0*/  LDL.LU R4, [R1+0x7e0] ;  /* 0x0007e00001047983 */ /* 0x000ee80000300800 */
        /* <DEDUP_REMOVED lines=52> */
[----:B------:R0:W-:Y:S04]  /*4c510*/  STL [R1+0x5098], R16 ;  /* 0x0050981001007387 */ /* 0x0001e80000100800 */
[----:B--2---:R1:W-:Y:S04]  /*4c520*/  STS.U8 [R2+UR7+0x400], R13 ;  /* 0x0004000d02007988 */ /* 0x0043e80008000007 */
[----:B0-----:R-:W2:Y:S04]  /*4c530*/  LDL.LU R16, [R1+0x8a4] ;  /* 0x0008a40001107983 */ /* 0x001ea80000300800 */
[----:B-1----:R-:W2:Y:S04]  /*4c540*/  LDL.LU R13, [R1+0x5120] ;  /* 0x00512000010d7983 */ /* 0x002ea80000300800 */
[----:B---3--:R-:W-:Y:S04]  /*4c550*/  STS.U8 [R2+UR7+0x480], R4 ;  /* 0x0004800402007988 */ /* 0x008fe80008000007 */
[----:B--2---:R0:W-:Y:S04]  /*4c560*/  STS.U8 [R2+UR7+0x440], R13 ;  /* 0x0004400d02007988 */ /* 0x0041e80008000007 */
[----:B0-----:R-:W2:Y:S04]  /*4c570*/  LDL.LU R13, [R1+0x458] ;  /* 0x00045800010d7983 */ /* 0x001ea80000300800 */
[----:B------:R-:W3:Y:S04]  /*4c580*/  LDL.LU R4, [R1+0x511c] ;  /* 0x00511c0001047983 */ /* 0x000ee80000300800 */
[----:B----4-:R0:W-:Y:S04]  /*4c590*/  STS.U8 [R2+UR7+0x34c0], R28 ;  /* 0x0034c01c02007988 */ /* 0x0101e80008000007 */
[----:B------:R1:W-:Y:S04]  /*4c5a0*/  STS.U8 [R2+UR7+0x3c40], R29 ;  /* 0x003c401d02007988 */ /* 0x0003e80008000007 */
[----:B0-----:R-:W4:Y:S04]  /*4c5b0*/  LDL.LU R28, [R1+0x454] ;  /* 0x00045400011c7983 */ /* 0x001f280000300800 */
[----:B-1----:R-:W2:Y:S04]  /*4c5c0*/  LDL.LU R29, [R1+0x3e0] ;  /* 0x0003e000011d7983 */ /* 0x002ea80000300800 */
[----:B---3--:R0:W-:Y:S04]  /*4c5d0*/  STS.U8 [R2+UR7+0xc40], R4 ;  /* 0x000c400402007988 */ /* 0x0081e80008000007 */
[----:B0-----:R-:W3:Y:S04]  /*4c5e0*/  LDL.LU R4, [R1+0x3d8] ;  /* 0x0003d80001047983 */ /* 0x001ee80000300800 */
[----:B------:R-:W-:Y:S04]  /*4c5f0*/  STS.U8 [R2+UR7+0x3c00], R0 ;  /* 0x003c000002007988 */ /* 0x000fe80008000007 */
[----:B--2---:R-:W-:Y:S04]  /*4c600*/  STS.U8 [R2+UR7+0x3cc0], R13 ;  /* 0x003cc00d02007988 */ /* 0x004fe80008000007 */
[----:B------:R-:W-:Y:S04]  /*4c610*/  STS.U8 [R2+UR7+0x4c0], R16 ;  /* 0x0004c01002007988 */ /* 0x000fe80008000007 */
[----:B------:R-:W-:Y:S04]  /*4c620*/  STS.U8 [R2+UR7+0xc00], R8 ;  /* 0x000c000802007988 */ /* 0x000fe80008000007 */
        /* <DEDUP_REMOVED lines=12> */
[----:B------:R-:W5:Y:S04]  /*4c6f0*/  LDL.LU R13, [R1+0x360] ;  /* 0x00036000010d7983 */ /* 0x000f680000300800 */
[----:B------:R-:W3:Y:S04]  /*4c700*/  LDL.LU R16, [R1+0x35c] ;  /* 0x00035c0001107983 */ /* 0x000ee80000300800 */
        /* <DEDUP_REMOVED lines=33> */
[----:B------:R-:W4:Y:S04]  /*4c920*/  LDL.LU R27, [R1+0x1c] ;  /* 0x00001c00011b7983 */ /* 0x000f280000300800 */
[----:B------:R0:W-:Y:S04]  /*4c930*/  STS.U8 [R2+UR7+0x3c80], R28 ;  /* 0x003c801c02007988 */ /* 0x0001e80008000007 */
[----:B------:R1:W-:Y:S04]  /*4c940*/  STS.U8 [R2+UR7+0x4400], R29 ;  /* 0x0044001d02007988 */ /* 0x0003e80008000007 */
[----:B0-----:R-:W4:Y:S04]  /*4c950*/  LDL.LU R28, [R1+0x8] ;  /* 0x00000800011c7983 */ /* 0x001f280000300800 */
[----:B-1----:R-:W4:Y:S04]  /*4c960*/  LDL.LU R29, [R1+0x4] ;  /* 0x00000400011d7983 */ /* 0x002f280000300800 */
[----:B--2---:R0:W-:Y:S04]  /*4c970*/  STS.U8 [R2+UR7+0x4440], R4 ;  /* 0x0044400402007988 */ /* 0x0041e80008000007 */
[----:B0-----:R-:W2:Y:S04]  /*4c980*/  LDL.LU R4, [R1+0x5118] ;  /* 0x0051180001047983 */ /* 0x001ea80000300800 */
[----:B---3--:R-:W-:Y:S04]  /*4c990*/  STS.U8 [R2+UR7+0x44c0], R0 ;  /* 0x0044c00002007988 */ /* 0x008fe80008000007 */
[----:B--2---:R0:W-:Y:S04]  /*4c9a0*/  STS.U8 [R2+UR7+0x4480], R4 ;  /* 0x0044800402007988 */ /* 0x0041e80008000007 */
[----:B0-----:R-:W2:Y:S04]  /*4c9b0*/  LDL.LU R4, [R1+0x5114] ;  /* 0x0051140001047983 */ /* 0x001ea80000300800 */
[----:B------:R-:W3:Y:S04]  /*4c9c0*/  LDL.LU R0, [R1+0x5110] ;  /* 0x0051100001007983 */ /* 0x000ee80000300800 */
[----:B-----5:R0:W-:Y:S04]  /*4c9d0*/  STS.U8 [R2+UR7+0x4c40], R13 ;  /* 0x004c400d02007988 */ /* 0x0201e80008000007 */
[----:B------:R2:W-:Y:S04]  /*4c9e0*/  STS.U8 [R2+UR7+0x4cc0], R8 ;  /* 0x004cc00802007988 */ /* 0x0005e80008000007 */
[----:B0-----:R-:W5:Y:S01]  /*4c9f0*/  LDL.LU R13, [R1+0x510c] ;  /* 0x00510c00010d7983 */ /* 0x001f620000300800 */
[----:B--2---:R-:W-:-:S03]  /*4ca00*/  LOP3.LUT R8, R4, 0x28, RZ, 0x3c, !PT ;  /* 0x0000002804087812 */ /* 0x004fc600078e3cff */
[----:B------:R0:W-:Y:S04]  /*4ca10*/  STL [R1+0x50f8], R4 ;  /* 0x0050f80401007387 */ /* 0x0001e80000100800 */
[----:B0-----:R-:W2:Y:S04]  /*4ca20*/  LDL.LU R4, [R1+0x884] ;  /* 0x0008840001047983 */ /* 0x001ea80000300800 */
        /* <DEDUP_REMOVED lines=14> */
[----:B--2---:R0:W-:Y:S04]  /*4cb10*/  STL [R1+0x5108], R4 ;  /* 0x0051080401007387 */ /* 0x0041e80000100800 */
[----:B0-----:R-:W2:Y:S04]  /*4cb20*/  LDL.LU R4, [R1+0x8a0] ;  /* 0x0008a00001047983 */ /* 0x001ea80000300800 */
        /* <DEDUP_REMOVED lines=13> */
[----:B------:R0:W-:Y:S04]  /*4cc00*/  STS.U8 [R2+UR7+0x6c40], R7 ;  /* 0x006c400702007988 */ /* 0x0001e80008000007 */
[----:B------:R-:W2:Y:S04]  /*4cc10*/  LDL.LU R22, [R1+0x5cc] ;  /* 0x0005cc0001167983 */ /* 0x000ea80000300800 */
[----:B----4-:R1:W-:Y:S04]  /*4cc20*/  STS.U8 [R2+UR7+0x6c00], R6 ;  /* 0x006c000602007988 */ /* 0x0103e80008000007 */
[----:B------:R4:W-:Y:S04]  /*4cc30*/  STS.U8 [R2+UR7+0x6cc0], R20 ;  /* 0x006cc01402007988 */ /* 0x0009e80008000007 */
[----:B------:R0:W-:Y:S04]  /*4cc40*/  STS.U8 [R2+UR7+0x6c80], R21 ;  /* 0x006c801502007988 */ /* 0x0001e80008000007 */
[----:B------:R1:W-:Y:S04]  /*4cc50*/  STS.U8 [R2+UR7+0x7400], R24 ;  /* 0x0074001802007988 */ /* 0x0003e80008000007 */
[----:B------:R3:W-:Y:S04]  /*4cc60*/  STS.U8 [R2+UR7+0x7440], R5 ;  /* 0x0074400502007988 */ /* 0x0007e80008000007 */
[----:B0-----:R-:W2:Y:S04]  /*4cc70*/  LDL.LU R7, [R1+0x5c8] ;  /* 0x0005c80001077983 */ /* 0x001ea80000300800 */
[----:B-1----:R-:W2:Y:S04]  /*4cc80*/  LDL.LU R6, [R1+0x5c4] ;  /* 0x0005c40001067983 */ /* 0x002ea80000300800 */
[----:B----4-:R-:W4:Y:S04]  /*4cc90*/  LDL.LU R20, [R1+0x550] ;  /* 0x0005500001147983 */ /* 0x010f280000300800 */
[----:B------:R-:W4:Y:S04]  /*4cca0*/  LDL.LU R21, [R1+0x54c] ;  /* 0x00054c0001157983 */ /* 0x000f280000300800 */
[----:B------:R-:W4:Y:S04]  /*4ccb0*/  LDL.LU R24, [R1+0x548] ;  /* 0x0005480001187983 */ /* 0x000f280000300800 */
[----:B------:R0:W-:Y:S04]  /*4ccc0*/  STS.U8 [R2+UR7+0x7480], R26 ;  /* 0x0074801a02007988 */ /* 0x0001e80008000007 */
[----:B---3--:R-:W3:Y:S04]  /*4ccd0*/  LDL.LU R5, [R1+0x544] ;  /* 0x0005440001057983 */ /* 0x008ee80000300800 */
[----:B------:R1:W-:Y:S04]  /*4cce0*/  STS.U8 [R2+UR7+0x74c0], R27 ;  /* 0x0074c01b02007988 */ /* 0x0003e80008000007 */
[----:B------:R0:W-:Y:S04]  /*4ccf0*/  STS.U8 [R2+UR7+0x7c40], R28 ;  /* 0x007c401c02007988 */ /* 0x0001e80008000007 */
[----:B------:R0:W-:Y:S04]  /*4cd00*/  STS.U8 [R2+UR7+0x7c00], R29 ;  /* 0x007c001d02007988 */ /* 0x0001e80008000007 */
[----:B-----5:R5:W-:Y:S04]  /*4cd10*/  STS.U8 [R2+UR7+0x7cc0], R13 ;  /* 0x007cc00d02007988 */ /* 0x020be80008000007 */
[----:B------:R5:W-:Y:S04]  /*4cd20*/  STS.U8 [R2+UR7+0x7c80], R0 ;  /* 0x007c800002007988 */ /* 0x000be80008000007 */
[----:B0-----:R-:W3:Y:S04]  /*4cd30*/  LDL.LU R26, [R1+0x4d0] ;  /* 0x0004d000011a7983 */ /* 0x001ee80000300800 */
[----:B-1----:R-:W3:Y:S04]  /*4cd40*/  LDL.LU R27, [R1+0x4cc] ;  /* 0x0004cc00011b7983 */ /* 0x002ee80000300800 */
[----:B------:R-:W3:Y:S04]  /*4cd50*/  LDL.LU R28, [R1+0x4c8] ;  /* 0x0004c800011c7983 */ /* 0x000ee80000300800 */
[----:B------:R-:W3:Y:S04]  /*4cd60*/  LDL.LU R29, [R1+0x4c4] ;  /* 0x0004c400011d7983 */ /* 0x000ee80000300800 */
[----:B-----5:R-:W5:Y:S04]  /*4cd70*/  LDL.LU R13, [R1+0x450] ;  /* 0x00045000010d7983 */ /* 0x020f680000300800 */
[----:B------:R-:W3:Y:S04]  /*4cd80*/  LDL.LU R0, [R1+0x888] ;  /* 0x0008880001007983 */ /* 0x000ee80000300800 */
[----:B------:R0:W-:Y:S04]  /*4cd90*/  STL [R1+0x509c], R2 ;  /* 0x00509c0201007387 */ /* 0x0001e80000100800 */
[----:B0-----:R-:W3:Y:S04]  /*4cda0*/  LDL.LU R2, [R1+0x88c] ;  /* 0x00088c0001027983 */ /* 0x001ee80000300800 */
[----:B--2---:R0:W-:Y:S04]  /*4cdb0*/  STS.U8 [R8+UR7+0x500], R4 ;  /* 0x0005000408007988 */ /* 0x0041e80008000007 */
[----:B0-----:R-:W2:Y:S04]  /*4cdc0*/  LDL.LU R4, [R1+0x5108] ;  /* 0x0051080001047983 */ /* 0x001ea80000300800 */
[----:B--2---:R0:W-:Y:S04]  /*4cdd0*/  STS.U8 [R8+UR7+0x5c0], R4 ;  /* 0x0005c00408007988 */ /* 0x0041e80008000007 */
[----:B0-----:R-:W2:Y:S04]  /*4cde0*/  LDL.LU R4, [R1+0x3d0] ;  /* 0x0003d00001047983 */ /* 0x001ea80000300800 */
[----:B--2---:R0:W-:Y:S04]  /*4cdf0*/  STL [R1+0x50fc], R4 ;  /* 0x0050fc0401007387 */ /* 0x0041e80000100800 */
[----:B0-----:R-:W2:Y:S04]  /*4ce00*/  LDL.LU R4, [R1+0x444] ;  /* 0x0004440001047983 */ /* 0x001ea80000300800 */
[----:B--2---:R0:W-:Y:S04]  /*4ce10*/  STL [R1+0x5100], R4 ;  /* 0x0051000401007387 */ /* 0x0041e80000100800 */
[----:B0-----:R-:W2:Y:S04]  /*4ce20*/  LDL.LU R4, [R1+0x448] ;  /* 0x0004480001047983 */ /* 0x001ea80000300800 */
[----:B---3--:R-:W-:Y:S04]  /*4ce30*/  STS.U8 [R8+UR7+0x3500], R26 ;  /* 0x0035001a08007988 */ /* 0x008fe80008000007 */
        /* <DEDUP_REMOVED lines=51> */
[----:B-----5:R-:W5:Y:S04]  /*4d170*/  LDL.LU R24, [R1+0x48] ;  /* 0x0000480001187983 */ /* 0x020f680000300800 */
        /* <DEDUP_REMOVED lines=10> */
[----:B------:R-:W-:Y:S04]  /*4d220*/  STS.U8 [R8+UR7+0x4580], R27 ;  /* 0x0045801b08007988 */ /* 0x000fe80008000007 */
[----:B------:R-:W-:Y:S04]  /*4d230*/  STS.U8 [R8+UR7+0x45c0], R28 ;  /* 0x0045c01c08007988 */ /* 0x000fe80008000007 */
[----:B------:R-:W-:Y:S04]  /*4d240*/  STS.U8 [R8+UR7+0x4d40], R29 ;  /* 0x004d401d08007988 */ /* 0x000fe80008000007 */
[----:B------:R-:W-:Y:S04]  /*4d250*/  STS.U8 [R8+UR7+0x4d00], R2 ;  /* 0x004d000208007988 */ /* 0x000fe80008000007 */
[----:B--2---:R0:W-:Y:S04]  /*4d260*/  STS.U8 [R8+UR7+0x4500], R4 ;  /* 0x0045000408007988 */ /* 0x0041e80008000007 */
[----:B0-----:R-:W2:Y:S04]  /*4d270*/  LDL.LU R4, [R1+0x50f8] ;  /* 0x0050f80001047983 */ /* 0x001ea80000300800 */
[----:B------:R-:W3:Y:S04]  /*4d280*/  LDL.LU R26, [R1+0x50f4] ;  /* 0x0050f400011a7983 */ /* 0x000ee80000300800 */
[----:B------:R-:W2:Y:S04]  /*4d290*/  LDL.LU R27, [R1+0x50f0] ;  /* 0x0050f000011b7983 */ /* 0x000ea80000300800 */
[----:B------:R-:W2:Y:S04]  /*4d2a0*/  LDL.LU R28, [R1+0x50ec] ;  /* 0x0050ec00011c7983 */ /* 0x000ea80000300800 */
[----:B------:R-:W2:Y:S04]  /*4d2b0*/  LDL.LU R29, [R1+0x50e8] ;  /* 0x0050e800011d7983 */ /* 0x000ea80000300800 */
[----:B------:R-:W2:Y:S04]  /*4d2c0*/  LDL.LU R2, [R1+0x794] ;  /* 0x0007940001027983 */ /* 0x000ea80000300800 */
        /* <DEDUP_REMOVED lines=21> */
[----:B------:R-:W-:Y:S04]  /*4d420*/  STS.U8 [R8+UR7+0x4dc0], R0 ;  /* 0x004dc00008007988 */ /* 0x000fe80008000007 */
[----:B--2---:R0:W-:Y:S04]  /*4d430*/  STL [R1+0x50e4], R2 ;  /* 0x0050e40201007387 */ /* 0x0041e80000100800 */
[----:B0-----:R-:W2:Y:S04]  /*4d440*/  LDL.LU R2, [R1+0x880] ;  /* 0x0008800001027983 */ /* 0x001ea80000300800 */
        /* <DEDUP_REMOVED lines=21> */
[----:B------:R-:W-:-:S03]  /*4d5a0*/  LOP3.LUT R0, R4, 0x30, RZ, 0x3c, !PT ;  /* 0x0000003004007812 */ /* 0x000fc600078e3cff */
[----:B------:R0:W-:Y:S04]  /*4d5b0*/  STL [R1+0x50d4], R4 ;  /* 0x0050d40401007387 */ /* 0x0001e80000100800 */
[----:B0-----:R-:W4:Y:S04]  /*4d5c0*/  LDL.LU R4, [R1+0x798] ;  /* 0x0007980001047983 */ /* 0x001f280000300800 */
[----:B------:R-:W-:Y:S04]  /*4d5d0*/  STS.U8 [R8+UR7+0x7d40], R29 ;  /* 0x007d401d08007988 */ /* 0x000fe80008000007 */
[----:B------:R0:W-:Y:S04]  /*4d5e0*/  STL [R1+0x50a0], R29 ;  /* 0x0050a01d01007387 */ /* 0x0001e80000100800 */
[----:B------:R-:W-:Y:S04]  /*4d5f0*/  STS.U8 [R8+UR7+0x7d00], R28 ;  /* 0x007d001c08007988 */ /* 0x000fe80008000007 */
[----:B------:R-:W-:Y:S04]  /*4d600*/  STS.U8 [R8+UR7+0x7dc0], R27 ;  /* 0x007dc01b08007988 */ /* 0x000fe80008000007 */
[----:B---3--:R-:W-:Y:S04]  /*4d610*/  STS.U8 [R8+UR7+0x7d80], R26 ;  /* 0x007d801a08007988 */ /* 0x008fe80008000007 */
[----:B0-----:R-:W3:Y:S04]  /*4d620*/  LDL.LU R29, [R1+0x79c] ;  /* 0x00079c00011d7983 */ /* 0x001ee80000300800 */
[----:B------:R0:W-:Y:S04]  /*4d630*/  STL [R1+0x50a4], R28 ;  /* 0x0050a41c01007387 */ /* 0x0001e80000100800 */
[----:B0-----:R-:W3:Y:S04]  /*4d640*/  LDL.LU R28, [R1+0x7a0] ;  /* 0x0007a000011c7983 */ /* 0x001ee80000300800 */
[----:B------:R0:W-:Y:S04]  /*4d650*/  STL [R1+0x50a8], R27 ;  /* 0x0050a81b01007387 */ /* 0x0001e80000100800 */
[----:B0-----:R-:W3:Y:S04]  /*4d660*/  LDL.LU R27, [R1+0x854] ;  /* 0x00085400011b7983 */ /* 0x001ee80000300800 */
[----:B------:R-:W3:Y:S04]  /*4d670*/  LDL.LU R8, [R1+0x858] ;  /* 0x0008580001087983 */ /* 0x000ee80000300800 */
[----:B------:R0:W-:Y:S04]  /*4d680*/  STL [R1+0x50ac], R26 ;  /* 0x0050ac1a01007387 */ /* 0x0001e80000100800 */
[----:B0-----:R-:W3:Y:S04]  /*4d690*/  LDL.LU R26, [R1+0x85c] ;  /* 0x00085c00011a7983 */ /* 0x001ee80000300800 */
[----:B--2---:R0:W-:Y:S04]  /*4d6a0*/  STS.U8 [R0+UR7+0x600], R2 ;  /* 0x0006000200007988 */ /* 0x0041e80008000007 */
[----:B0-----:R-:W2:Y:S04]  /*4d6b0*/  LDL.LU R2, [R1+0x50e4] ;  /* 0x0050e40001027983 */ /* 0x001ea80000300800 */
[----:B----4-:R0:W-:Y:S04]  /*4d6c0*/  STS.U8 [R0+UR7+0xec0], R4 ;  /* 0x000ec00400007988 */ /* 0x0101e80008000007 */
[----:B0-----:R-:W4:Y:S04]  /*4d6d0*/  LDL.LU R4, [R1+0x3c0] ;  /* 0x0003c00001047983 */ /* 0x001f280000300800 */
[----:B----4-:R0:W-:Y:S04]  /*4d6e0*/  STL [R1+0x50d8], R4 ;  /* 0x0050d80401007387 */ /* 0x0101e80000100800 */
[----:B0-----:R-:W4:Y:S04]  /*4d6f0*/  LDL.LU R4, [R1+0x434] ;  /* 0x0004340001047983 */ /* 0x001f280000300800 */
[----:B----4-:R0:W-:Y:S04]  /*4d700*/  STL [R1+0x50dc], R4 ;  /* 0x0050dc0401007387 */ /* 0x0101e80000100800 */
[----:B0-----:R-:W4:Y:S04]  /*4d710*/  LDL.LU R4, [R1+0x438] ;  /* 0x0004380001047983 */ /* 0x001f280000300800 */
[----:B---3--:R-:W-:Y:S04]  /*4d720*/  STS.U8 [R0+UR7+0x640], R26 ;  /* 0x0006401a00007988 */ /* 0x008fe80008000007 */
        /* <DEDUP_REMOVED lines=18> */
[----:B----4-:R0:W-:Y:S04]  /*4d850*/  STL [R1+0x50e0], R4 ;  /* 0x0050e00401007387 */ /* 0x0101e80000100800 */
        /* <DEDUP_REMOVED lines=71> */
[----:B------:R-:W3:Y:S04]  /*4dcd0*/  LDL.LU R24, [R1+0x50c4] ;  /* 0x0050c40001187983 */ /* 0x000ee80000300800 */
        /* <DEDUP_REMOVED lines=21> */
[----:B------:R1:W-:Y:S04]  /*4de30*/  STS.U8 [R0+UR7+0x7600], R22 ;  /* 0x0076001600007988 */ /* 0x0003e80008000007 */
[----:B------:R2:W-:Y:S04]  /*4de40*/  STS.U8 [R0+UR7+0x4ec0], R8 ;  /* 0x004ec00800007988 */ /* 0x0005e80008000007 */
[----:B0-----:R-:W4:Y:S04]  /*4de50*/  LDL.LU R23, [R1+0x4a8] ;  /* 0x0004a80001177983 */ /* 0x001f280000300800 */
[----:B-1----:R-:W4:Y:S01]  /*4de60*/  LDL.LU R22, [R1+0x4a4] ;  /* 0x0004a40001167983 */ /* 0x002f220000300800 */
[----:B--2---:R-:W-:-:S03]  /*4de70*/  LOP3.LUT R8, R4, 0x38, RZ, 0x3c, !PT ;  /* 0x0000003804087812 */ /* 0x004fc600078e3cff */
[----:B------:R0:W-:Y:S04]  /*4de80*/  STL [R1+0x50b0], R4 ;  /* 0x0050b00401007387 */ /* 0x0001e80000100800 */
[----:B---3--:R-:W-:Y:S04]  /*4de90*/  STS.U8 [R0+UR7+0x7e40], R24 ;  /* 0x007e401800007988 */ /* 0x008fe80008000007 */
[----:B-----5:R-:W-:Y:S04]  /*4dea0*/  STS.U8 [R0+UR7+0x7e00], R21 ;  /* 0x007e001500007988 */ /* 0x020fe80008000007 */
[----:B----4-:R-:W-:Y:S04]  /*4deb0*/  STS.U8 [R0+UR7+0x7ec0], R20 ;  /* 0x007ec01400007988 */ /* 0x010fe80008000007 */
[----:B------:R-:W-:Y:S04]  /*4dec0*/  STS.U8 [R0+UR7+0x7e80], R6 ;  /* 0x007e800600007988 */ /* 0x000fe80008000007 */
[----:B0-----:R-:W2:Y:S04]  /*4ded0*/  LDL.LU R4, [R1+0x78c] ;  /* 0x00078c0001047983 */ /* 0x001ea80000300800 */
[----:B------:R0:W-:Y:S04]  /*4dee0*/  STL [R1+0x50b4], R24 ;  /* 0x0050b41801007387 */ /* 0x0001e80000100800 */
[----:B0-----:R-:W3:Y:S04]  /*4def0*/  LDL.LU R24, [R1+0x790] ;  /* 0x0007900001187983 */ /* 0x001ee80000300800 */
[----:B------:R0:W-:Y:S04]  /*4df00*/  STL [R1+0x50b8], R21 ;  /* 0x0050b81501007387 */ /* 0x0001e80000100800 */
[----:B0-----:R-:W4:Y:S04]  /*4df10*/  LDL.LU R21, [R1+0x844] ;  /* 0x0008440001157983 */ /* 0x001f280000300800 */
[----:B------:R0:W-:Y:S04]  /*4df20*/  STL [R1+0x50bc], R20 ;  /* 0x0050bc1401007387 */ /* 0x0001e80000100800 */
[----:B0-----:R-:W5:Y:S04]  /*4df30*/  LDL.LU R20, [R1+0x848] ;  /* 0x0008480001147983 */ /* 0x001f680000300800 */
[----:B------:R-:W5:Y:S04]  /*4df40*/  LDL.LU R6, [R1+0x84c] ;  /* 0x00084c0001067983 */ /* 0x000f680000300800 */
[----:B------:R0:W-:Y:S04]  /*4df50*/  STL [R1+0x50c0], R0 ;  /* 0x0050c00001007387 */ /* 0x0001e80000100800 */
[----:B0-----:R-:W5:Y:S04]  /*4df60*/  LDL.LU R0, [R1+0x850] ;  /* 0x0008500001007983 */ /* 0x001f680000300800 */
[----:B------:R0:W-:Y:S04]  /*4df70*/  STS.U8 [R8+UR7+0x2f00], R7 ;  /* 0x002f000708007988 */ /* 0x0001e80008000007 */
[----:B------:R1:W-:Y:S04]  /*4df80*/  STS.U8 [R8+UR7+0x2fc0], R5 ;  /* 0x002fc00508007988 */ /* 0x0003e80008000007 */
[----:B------:R1:W-:Y:S04]  /*4df90*/  STS.U8 [R8+UR7+0x3740], R13 ;  /* 0x0037400d08007988 */ /* 0x0003e80008000007 */
[----:B0-----:R-:W5:Y:S04]  /*4dfa0*/  LDL.LU R7, [R1+0x430] ;  /* 0x0004300001077983 */ /* 0x001f680000300800 */
[----:B-1----:R-:W5:Y:S04]  /*4dfb0*/  LDL.LU R5, [R1+0x42c] ;  /* 0x00042c0001057983 */ /* 0x002f680000300800 */
[----:B------:R-:W5:Y:S04]  /*4dfc0*/  LDL.LU R13, [R1+0x428] ;  /* 0x00042800010d7983 */ /* 0x000f680000300800 */
        /* <DEDUP_REMOVED lines=19> */
[----:B--2---:R-:W-:Y:S04]  /*4e100*/  STS.U8 [R8+UR7+0xf00], R4 ;  /* 0x000f000408007988 */ /* 0x004fe80008000007 */
[----:B---3--:R-:W-:Y:S04]  /*4e110*/  STS.U8 [R8+UR7+0xf40], R24 ;  /* 0x000f401808007988 */ /* 0x008fe80008000007 */
[----:B----4-:R-:W-:Y:S04]  /*4e120*/  STS.U8 [R8+UR7+0x7c0], R21 ;  /* 0x0007c01508007988 */ /* 0x010fe80008000007 */
[----:B-----5:R-:W-:Y:S04]  /*4e130*/  STS.U8 [R8+UR7+0x780], R20 ;  /* 0x0007801408007988 */ /* 0x020fe80008000007 */
[----:B------:R0:W-:Y:S04]  /*4e140*/  STS.U8 [R8+UR7+0x700], R0 ;  /* 0x0007000008007988 */ /* 0x0001e80008000007 */
[----:B0-----:R-:W2:Y:S04]  /*4e150*/  LDL.LU R0, [R1+0x424] ;  /* 0x0004240001007983 */ /* 0x001ea80000300800 */
[----:B------:R-:W3:Y:S04]  /*4e160*/  LDL.LU R20, [R1+0x3b0] ;  /* 0x0003b00001147983 */ /* 0x000ee80000300800 */
[----:B------:R-:W4:Y:S04]  /*4e170*/  LDL.LU R21, [R1+0x3ac] ;  /* 0x0003ac0001157983 */ /* 0x000f280000300800 */
        /* <DEDUP_REMOVED lines=22> */
[----:B0-----:R-:W5:Y:S04]  /*4e2e0*/  LDL.LU R6, [R1+0x78] ;  /* 0x0000780001067983 */ /* 0x001f680000300800 */
[----:B------:R-:W5:Y:S04]  /*4e2f0*/  LDL.LU R9, [R1+0x70] ;  /* 0x0000700001097983 */ /* 0x000f680000300800 */
[----:B------:R-:W5:Y:S04]  /*4e300*/  LDL.LU R23, [R1+0x6c] ;  /* 0x00006c0001177983 */ /* 0x000f680000300800 */
[----:B------:R-:W5:Y:S04]  /*4e310*/  LDL.LU R22, [R1+0x64] ;  /* 0x0000640001167983 */ /* 0x000f680000300800 */
[----:B-1----:R-:W5:Y:S04]  /*4e320*/  LDL.LU R5, [R1+0x2c] ;  /* 0x00002c0001057983 */ /* 0x002f680000300800 */
[----:B------:R-:W5:Y:S04]  /*4e330*/  LDL.LU R7, [R1+0x28] ;  /* 0x0000280001077983 */ /* 0x000f680000300800 */
[----:B------:R-:W5:Y:S04]  /*4e340*/  LDL.LU R13, [R1+0x24] ;  /* 0x00002400010d7983 */ /* 0x000f680000300800 */
[----:B--2---:R0:W-:Y:S04]  /*4e350*/  STS.U8 [R8+UR7+0x3f80], R0 ;  /* 0x003f800008007988 */ /* 0x0041e80008000007 */
[----:B---3--:R1:W-:Y:S04]  /*4e360*/  STS.U8 [R8+UR7+0x4700], R20 ;  /* 0x0047001408007988 */ /* 0x0083e80008000007 */
[----:B----4-:R2:W-:Y:S04]  /*4e370*/  STS.U8 [R8+UR7+0x4740], R21 ;  /* 0x0047401508007988 */ /* 0x0105e80008000007 */
[----:B-----5:R3:W-:Y:S04]  /*4e380*/  STS.U8 [R8+UR7+0x4780], R24 ;  /* 0x0047801808007988 */ /* 0x0207e80008000007 */
[----:B------:R4:W-:Y:S04]  /*4e390*/  STS.U8 [R8+UR7+0x47c0], R4 ;  /* 0x0047c00408007988 */ /* 0x0009e80008000007 */
[----:B------:R5:W-:Y:S04]  /*4e3a0*/  STS.U8 [R8+UR7+0x4f40], R26 ;  /* 0x004f401a08007988 */ /* 0x000be80008000007 */
[----:B0-----:R-:W5:Y:S04]  /*4e3b0*/  LDL.LU R0, [R1+0x50c0] ;  /* 0x0050c00001007983 */ /* 0x001f680000300800 */
[----:B-1----:R-:W5:Y:S04]  /*4e3c0*/  LDL.LU R20, [R1+0x50bc] ;  /* 0x0050bc0001147983 */ /* 0x002f680000300800 */
[----:B--2---:R-:W2:Y:S04]  /*4e3d0*/  LDL.LU R21, [R1+0x50b8] ;  /* 0x0050b80001157983 */ /* 0x004ea80000300800 */
[----:B---3--:R-:W3:Y:S04]  /*4e3e0*/  LDL.LU R24, [R1+0x50b4] ;  /* 0x0050b40001187983 */ /* 0x008ee80000300800 */
[----:B----4-:R-:W4:Y:S04]  /*4e3f0*/  LDL.LU R4, [R1+0x50b0] ;  /* 0x0050b00001047983 */ /* 0x010f280000300800 */
[----:B-----5:R-:W5:Y:S04]  /*4e400*/  LDL.LU R26, [R1+0x50ac] ;  /* 0x0050ac00011a7983 */ /* 0x020f680000300800 */
[----:B------:R0:W-:Y:S04]  /*4e410*/  STS.U8 [R8+UR7+0x4f00], R27 ;  /* 0x004f001b08007988 */ /* 0x0001e80008000007 */
        /* <DEDUP_REMOVED lines=10> */
[----:B------:R-:W2:Y:S04]  /*4e4c0*/  LDL.LU R10, [R1+0x5094] ;  /* 0x00509400010a7983 */ /* 0x000ea80000300800 */
        /* <DEDUP_REMOVED lines=21> */
[----:B------:R-:W3:Y:S04]  /*4e620*/  LDL R9, [R1+0x38ec] ;  /* 0x0038ec0001097983 */ /* 0x000ee80000100800 */
[----:B------:R-:W3:Y:S04]  /*4e630*/  LDL.LU R23, [R1+0x506c] ;  /* 0x00506c0001177983 */ /* 0x000ee80000300800 */
[----:B------:R-:W3:Y:S04]  /*4e640*/  LDL.LU R22, [R1+0x5068] ;  /* 0x0050680001167983 */ /* 0x000ee80000300800 */
[----:B------:R0:W-:Y:S04]  /*4e650*/  STS.U8 [R8+UR7+0x7700], R5 ;  /* 0x0077000508007988 */ /* 0x0001e80008000007 */
[----:B------:R1:W-:Y:S04]  /*4e660*/  STS.U8 [R8+UR7+0x7740], R7 ;  /* 0x0077400708007988 */ /* 0x0003e80008000007 */
[----:B------:R1:W-:Y:S04]  /*4e670*/  STS.U8 [R8+UR7+0x7780], R13 ;  /* 0x0077800d08007988 */ /* 0x0003e80008000007 */
[----:B0-----:R-:W4:Y:S04]  /*4e680*/  LDL.LU R5, [R1+0x5064] ;  /* 0x0050640001057983 */ /* 0x001f280000300800 */
[----:B-1----:R-:W4:Y:S04]  /*4e690*/  LDL.LU R7, [R1+0x5060] ;  /* 0x0050600001077983 */ /* 0x002f280000300800 */
[----:B------:R-:W5:Y:S04]  /*4e6a0*/  LDL.LU R13, [R1+0x505c] ;  /* 0x00505c00010d7983 */ /* 0x000f680000300800 */
[----:B------:R0:W-:Y:S04]  /*4e6b0*/  STS.U8 [R8+UR7+0x6f40], R6 ;  /* 0x006f400608007988 */ /* 0x0001e80008000007 */
[----:B--2---:R-:W-:Y:S04]  /*4e6c0*/  STS.U8 [R8+UR7+0x7f80], R25 ;  /* 0x007f801908007988 */ /* 0x004fe80008000007 */
[----:B---3--:R-:W-:Y:S04]  /*4e6d0*/  STS.U8 [R8+UR7+0x7f00], R22 ;  /* 0x007f001608007988 */ /* 0x008fe80008000007 */
[----:B------:R-:W-:Y:S04]  /*4e6e0*/  STS.U8 [R8+UR7+0x7fc0], R23 ;  /* 0x007fc01708007988 */ /* 0x000fe80008000007 */
[----:B----4-:R-:W-:Y:S04]  /*4e6f0*/  STS.U8 [R8+UR7+0x7f40], R7 ;  /* 0x007f400708007988 */ /* 0x010fe80008000007 */
[----:B-----5:R1:W-:Y:S01]  /*4e700*/  STS.U8 [R8+UR7+0x77c0], R13 ;  /* 0x0077c00d08007988 */ /* 0x0203e20008000007 */
[----:B0-----:R-:W-:Y:S01]  /*4e710*/  LOP3.LUT R6, R4, 0x40, RZ, 0xfc, !PT ;  /* 0x0000004004067812 */ /* 0x001fe200078efcff */
[----:B------:R-:W-:Y:S06]  /*4e720*/  BAR.SYNC.DEFER_BLOCKING 0x0 ;  /* 0x0000000000007b1d */ /* 0x000fec0000010000 */
[----:B-1----:R-:W2:Y:S04]  /*4e730*/  LDL.LU R13, [R1+0x5058] ;  /* 0x00505800010d7983 */ /* 0x002ea80000300800 */
[----:B------:R-:W3:Y:S01]  /*4e740*/  LDL R8, [R1+0x38e8] ;  /* 0x0038e80001087983 */ /* 0x000ee20000100800 */
[----:B------:R-:W-:-:S02]  /*4e750*/  ISETP.GE.AND P3, PT, R6, R5, PT ;  /* 0x000000050600720c */ /* 0x000fc40003f66270 */
[----:B------:R-:W-:-:S11]  /*4e760*/  PRMT R17, RZ, 0x7610, R17 ;  /* 0x00007610ff117816 */ /* 0x000fd60000000011 */
[----:B---3--:R-:W-:-:S04]  /*4e770*/  @!P3 LOP3.LUT R9, R9, R8, RZ, 0x3c, !PT ;  /* 0x000000080909b212 */ /* 0x008fc800078e3cff */
[----:B------:R-:W-:-:S04]  /*4e780*/  @!P3 LOP3.LUT R8, R9, R8, RZ, 0x3c, !PT ;  /* 0x000000080908b212 */ /* 0x000fc800078e3cff */
[----:B------:R-:W-:-:S05]  /*4e790*/  @!P3 LOP3.LUT R9, R9, R8, RZ, 0x3c, !PT ;  /* 0x000000080909b212 */ /* 0x000fca00078e3cff */
[----:B------:R-:W3:Y:S01]  /*4e7a0*/  @!P3 LDG.E.U8 R17, desc[UR42][R8.64] ;  /* 0x0000002a0811b981 */ /* 0x000ee2000c1e1100 */
[----:B------:R-:W-:-:S03]  /*4e7b0*/  ISETP.GE.AND P0, PT, R6, R5, PT ;  /* 0x000000050600720c */ /* 0x000fc60003f06270 */
[----:B---3--:R0:W-:Y:S04]  /*4e7c0*/  STL [R1+0x998], R17 ;  /* 0x0009981101007387 */ /* 0x0081e80000100800 */
[----:B0-----:R-:W3:Y:S04]  /*4e7d0*/  LDL.LU R17, [R1+0x5054] ;  /* 0x0050540001117983 */ /* 0x001ee80000300800 */
[----:B------:R-:W4:Y:S04]  /*4e7e0*/  LDL R8, [R1+0x31dc] ;  /* 0x0031dc0001087983 */ /* 0x000f280000100800 */
[----:B------:R-:W4:Y:S01]  /*4e7f0*/  LDL R9, [R1+0x31e0] ;  /* 0x0031e00001097983 */ /* 0x000f220000100800 */
[----:B--2---:R-:W-:-:S02]  /*4e800*/  PRMT R13, RZ, 0x7610, R13 ;  /* 0x00007610ff0d7816 */ /* 0x004fc4000000000d */
[----:B----4-:R-:W-:-:S04]  /*4e810*/  @!P0 LOP3.LUT R9, R9, R8, RZ, 0x3c, !PT ;  /* 0x0000000809098212 */ /* 0x010fc800078e3cff */
[----:B------:R-:W-:-:S04]  /*4e820*/  @!P0 LOP3.LUT R8, R9, R8, RZ, 0x3c, !PT ;  /* 0x0000000809088212 */ /* 0x000fc800078e3cff */
[----:B------:R-:W-:-:S05]  /*4e830*/  @!P0 LOP3.LUT R9, R9, R8, RZ, 0x3c, !PT ;  /* 0x0000000809098212 */ /* 0x000fca00078e3cff */
[----:B------:R-:W2:Y:S01]  /*4e840*/  @!P0 LDG.E.U8 R13, desc[UR42][R8.64] ;  /* 0x0000002a080d8981 */ /* 0x000ea2000c1e1100 */
[----:B------:R-:W-:-:S03]  /*4e850*/  ISETP.GE.AND P1, PT, R6, R5, PT ;  /* 0x000000050600720c */ /* 0x000fc60003f26270 */
[----:B--2---:R0:W-:Y:S04]  /*4e860*/  STL [R1+0x9a0], R13 ;  /* 0x0009a00d01007387 */ /* 0x0041e80000100800 */
[----:B0-----:R-:W2:Y:S04]  /*4e870*/  LDL.LU R13, [R1+0x5050] ;  /* 0x00505000010d7983 */ /* 0x001ea80000300800 */
[----:B------:R-:W4:Y:S04]  /*4e880*/  LDL R8, [R1+0x31ec] ;  /* 0x0031ec0001087983 */ /* 0x000f280000100800 */
[----:B------:R-:W4:Y:S01]  /*4e890*/  LDL R9, [R1+0x31f0] ;  /* 0x0031f00001097983 */ /* 0x000f220000100800 */
[----:B---3--:R-:W-:-:S02]  /*4e8a0*/  PRMT R17, RZ, 0x7610, R17 ;  /* 0x00007610ff117816 */ /* 0x008fc40000000011 */
[----:B----4-:R-:W-:-:S04]  /*4e8b0*/  @!P1 LOP3.LUT R9, R9, R8, RZ, 0x3c, !PT ;  /* 0x0000000809099212 */ /* 0x010fc800078e3cff */
        /* <DEDUP_REMOVED lines=1497> */
[----:B------:R-:W4:Y:S02]  /*54650*/  LDL R9, [R1+0x2f90] ;  /* 0x002f900001097983 */ /* 0x000f240000100800 */
[----:B----4-:R-:W-:-:S02]  /*54660*/  @!P0 LOP3.LUT R9, R9, R8, RZ, 0x3c, !PT ;  /* 0x0000000809098212 */ /* 0x010fc400078e3cff */
[----:B--2---:R-:W-:Y:S02]  /*54670*/  PRMT R13, RZ, 0x7610, R13 ;  /* 0x00007610ff0d7816 */ /* 0x004fe4000000000d */
        /* <DEDUP_REMOVED lines=8> */
[----:B------:R-:W-:-:S02]  /*54700*/  PRMT R7, RZ, 0x7610, R7 ;  /* 0x00007610ff077816 */ /* 0x000fc40000000007 */
[----:B----4-:R-:W-:-:S04]  /*54710*/  @!P4 LOP3.LUT R9, R9, R8, RZ, 0x3c, !PT ;  /* 0x000000080909c212 */ /* 0x010fc800078e3cff */
[----:B------:R-:W-:-:S04]  /*54720*/  @!P4 LOP3.LUT R8, R9, R8, RZ, 0x3c, !PT ;  /* 0x000000080908c212 */ /* 0x000fc800078e3cff */
[----:B------:R-:W-:-:S05]  /*54730*/  @!P4 LOP3.LUT R9, R9, R8, RZ, 0x3c, !PT ;  /* 0x000000080909c212 */ /* 0x000fca00078e3cff */
[----:B------:R0:W4:Y:S04]  /*54740*/  @!P4 LDG.E.U8 R7, desc[UR42][R8.64] ;  /* 0x0000002a0807c981 */ /* 0x000128000c1e1100 */
[----:B------:R-:W0:Y:S04]  /*54750*/  LDL R8, [R1+0x2f6c] ;  /* 0x002f6c0001087983 */ /* 0x000e280000100800 */
[----:B------:R-:W0:Y:S01]  /*54760*/  LDL R9, [R1+0x2f70] ;  /* 0x002f700001097983 */ /* 0x000e220000100800 */
[----:B------:R-:W-:Y:S02]  /*54770*/  ISETP.GE.AND P3, PT, R6, R5, PT ;  /* 0x000000050600720c */ /* 0x000fe40003f66270 */
[----:B--2---:R-:W-:-:S11]  /*54780*/  PRMT R13, RZ, 0x7610, R13 ;  /* 0x00007610ff0d7816 */ /* 0x004fd6000000000d */
[----:B0-----:R-:W-:-:S04]  /*54790*/  @!P3 LOP3.LUT R9, R9, R8, RZ, 0x3c, !PT ;  /* 0x000000080909b212 */ /* 0x001fc800078e3cff */
[----:B------:R-:W-:-:S04]  /*547a0*/  @!P3 LOP3.LUT R8, R9, R8, RZ, 0x3c, !PT ;  /* 0x000000080908b212 */ /* 0x000fc800078e3cff */
[----:B------:R-:W-:-:S05]  /*547b0*/  @!P3 LOP3.LUT R9, R9, R8, RZ, 0x3c, !PT ;  /* 0x000000080909b212 */ /* 0x000fca00078e3cff */
[----:B------:R-:W2:Y:S04]  /*547c0*/  @!P3 LDG.E.U8 R13, desc[UR42][R8.64] ;  /* 0x0000002a080db981 */ /* 0x000ea8000c1e1100 */
[----:B----4-:R0:W-:Y:S04]  /*547d0*/  STL [R1+0x5c4], R7 ;  /* 0x0005c40701007387 */ /* 0x0101e80000100800 */
[----:B0-----:R-:W4:Y:S04]  /*547e0*/  LDL R7, [R1+0x38f4] ;  /* 0x0038f40001077983 */ /* 0x001f280000100800 */
[----:B--2---:R0:W-:Y:S04]  /*547f0*/  STL [R1+0x5c0], R13 ;  /* 0x0005c00d01007387 */ /* 0x0041e80000100800 */
[----:B0-----:R-:W2:Y:S04]  /*54800*/  LDL.LU R13, [R1+0x4df0] ;  /* 0x004df000010d7983 */ /* 0x001ea80000300800 */
[----:B------:R-:W5:Y:S04]  /*54810*/  LDL R8, [R1+0x2f5c] ;  /* 0x002f5c0001087983 */ /* 0x000f680000100800 */
[----:B------:R-:W5:Y:S01]  /*54820*/  LDL R9, [R1+0x2f60] ;  /* 0x002f600001097983 */ /* 0x000f620000100800 */
[----:B------:R-:W-:-:S02]  /*54830*/  ISETP.GE.AND P2, PT, R6, R5, PT ;  /* 0x000000050600720c */ /* 0x000fc40003f46270 */
[----:B---3--:R-:W-:-:S11]  /*54840*/  PRMT R17, RZ, 0x7610, R17 ;  /* 0x00007610ff117816 */ /* 0x008fd60000000011 */
[----:B-----5:R-:W-:-:S04]  /*54850*/  @!P2 LOP3.LUT R9, R9, R8, RZ, 0x3c, !PT ;  /* 0x000000080909a212 */ /* 0x020fc800078e3cff */
[----:B------:R-:W-:-:S04]  /*54860*/  @!P2 LOP3.LUT R8, R9, R8, RZ, 0x3c, !PT ;  /* 0x000000080908a212 */ /* 0x000fc800078e3cff */
[----:B------:R-:W-:-:S05]  /*54870*/  @!P2 LOP3.LUT R9, R9, R8, RZ, 0x3c, !PT ;  /* 0x000000080909a212 */ /* 0x000fca00078e3cff */
[----:B------:R-:W3:Y:S01]  /*54880*/  @!P2 LDG.E.U8 R17, desc[UR42][R8.64] ;  /* 0x0000002a0811a981 */ /* 0x000ee2000c1e1100 */
[----:B------:R-:W-:-:S03]  /*54890*/  ISETP.GE.AND P1, PT, R6, R5, PT ;  /* 0x000000050600720c */ /* 0x000fc60003f26270 */
[----:B---3--:R0:W-:Y:S04]  /*548a0*/  STL [R1+0x5bc], R17 ;  /* 0x0005bc1101007387 */ /* 0x0081e80000100800 */
[----:B0-----:R-:W3:Y:S04]  /*548b0*/  LDL.LU R17, [R1+0x4dec] ;  /* 0x004dec0001117983 */ /* 0x001ee80000300800 */
[----:B------:R-:W5:Y:S04]  /*548c0*/  LDL R8, [R1+0x2f4c] ;  /* 0x002f4c0001087983 */ /* 0x000f680000100800 */
[----:B------:R-:W5:Y:S01]  /*548d0*/  LDL R9, [R1+0x2f50] ;  /* 0x002f500001097983 */ /* 0x000f620000100800 */
[----:B--2---:R-:W-:-:S02]  /*548e0*/  PRMT R13, RZ, 0x7610, R13 ;  /* 0x00007610ff0d7816 */ /* 0x004fc4000000000d */
[----:B-----5:R-:W-:-:S04]  /*548f0*/  @!P1 LOP3.LUT R9, R9, R8, RZ, 0x3c, !PT ;  /* 0x0000000809099212 */ /* 0x020fc800078e3cff */
[----:B------:R-:W-:-:S04]  /*54900*/  @!P1 LOP3.LUT R8, R9, R8, RZ, 0x3c, !PT ;  /* 0x0000000809089212 */ /* 0x000fc800078e3cff */
[----:B------:R-:W-:-:S05]  /*54910*/  @!P1 LOP3.LUT R9, R9, R8, RZ, 0x3c, !PT ;  /* 0x0000000809099212 */ /* 0x000fca00078e3cff */
[----:B------:R-:W2:Y:S01]  /*54920*/  @!P1 LDG.E.U8 R13, desc[UR42][R8.64] ;  /* 0x0000002a080d9981 */ /* 0x000ea2000c1e1100 */
[CC--:B------:R-:W-:Y:S02]  /*54930*/  ISETP.GE.AND P1, PT, R6.reuse, R5.reuse, PT ;  /* 0x000000050600720c */ /* 0x0c0fe40003f26270 */
[CC--:B------:R-:W-:Y:S02]  /*54940*/  ISETP.GE.AND P2, PT, R6.reuse, R5.reuse, PT ;  /* 0x000000050600720c */ /* 0x0c0fe40003f46270 */
[CC--:B------:R-:W-:Y:S02]  /*54950*/  ISETP.GE.AND P3, PT, R6.reuse, R5.reuse, PT ;  /* 0x000000050600720c */ /* 0x0c0fe40003f66270 */
[CC--:B------:R-:W-:Y:S02]  /*54960*/  ISETP.GE.AND P4, PT, R6.reuse, R5.reuse, PT ;  /* 0x000000050600720c */ /* 0x0c0fe40003f86270 */
[CC--:B------:R-:W-:Y:S02]  /*54970*/  ISETP.GE.AND P5, PT, R6.reuse, R5.reuse, PT ;  /* 0x000000050600720c */ /* 0x0c0fe40003fa6270 */
[----:B------:R-:W-:-:S02]  /*54980*/  ISETP.GE.AND P6, PT, R6, R5, PT ;  /* 0x000000050600720c */ /* 0x000fc40003fc6270 */
[----:B------:R-:W-:Y:S01]  /*54990*/  ISETP.GE.AND P0, PT, R4, R5, PT ;  /* 0x000000050400720c */ /* 0x000fe20003f06270 */
[----:B--2---:R0:W-:Y:S04]  /*549a0*/  STL [R1+0x5b8], R13 ;  /* 0x0005b80d01007387 */ /* 0x0041e80000100800 */
[----:B0-----:R-:W2:Y:S04]  /*549b0*/  LDL.LU R13, [R1+0x4de8] ;  /* 0x004de800010d7983 */ /* 0x001ea80000300800 */
[----:B------:R-:W4:Y:S04]  /*549c0*/  LDL R6, [R1+0x38f0] ;  /* 0x0038f00001067983 */ /* 0x000f280000100800 */
[----:B----4-:R-:W-:-:S02]  /*549d0*/  @!P0 LOP3.LUT R7, R7, R6, RZ, 0x3c, !PT ;  /* 0x0000000607078212 */ /* 0x010fc400078e3cff */
[----:B--2---:R-:W-:Y:S02]  /*549e0*/  PRMT R13, RZ, 0x7610, R13 ;  /* 0x00007610ff0d7816 */ /* 0x004fe4000000000d */
[----:B------:R-:W-:-:S04]  /*549f0*/  @!P0 LOP3.LUT R6, R7, R6, RZ, 0x3c, !PT ;  /* 0x0000000607068212 */ /* 0x000fc800078e3cff */
[----:B------:R-:W-:-:S05]  /*54a00*/  @!P0 LOP3.LUT R7, R7, R6, RZ, 0x3c, !PT ;  /* 0x0000000607078212 */ /* 0x000fca00078e3cff */
[----:B------:R-:W2:Y:S04]  /*54a10*/  @!P0 LDG.E.U8 R13, desc[UR42][R6.64] ;  /* 0x0000002a060d8981 */ /* 0x000ea8000c1e1100 */
        /* <DEDUP_REMOVED lines=8> */
[----:B------:R-:W3:Y:S04]  /*54aa0*/  @!P0 LDG.E.U8 R17, desc[UR42][R6.64] ;  /* 0x0000002a06118981 */ /* 0x000ee8000c1e1100 */
        /* <DEDUP_REMOVED lines=2828> */
[----:B--2---:R-:W-:Y:S02]  /*5fb70*/  PRMT R13, RZ, 0x7610, R13 ;  /* 0x00007610ff0d7816 */ /* 0x004fe4000000000d */
        /* <DEDUP_REMOVED lines=10> */
[----:B---3--:R-:W-:-:S02]  /*5fc20*/  PRMT R17, RZ, 0x7610, R17 ;  /* 0x00007610ff117816 */ /* 0x008fc40000000011 */
[----:B-----5:R-:W-:-:S04]  /*5fc30*/  @!P0 LOP3.LUT R7, R7, R6, RZ, 0x3c, !PT ;  /* 0x0000000607078212 */ /* 0x020fc800078e3cff */
[----:B------:R-:W-:-:S04]  /*5fc40*/  @!P0 LOP3.LUT R6, R7, R6, RZ, 0x3c, !PT ;  /* 0x0000000607068212 */ /* 0x000fc800078e3cff */
[----:B------:R-:W-:-:S05]  /*5fc50*/  @!P0 LOP3.LUT R7, R7, R6, RZ, 0x3c, !PT ;  /* 0x0000000607078212 */ /* 0x000fca00078e3cff */
[----:B------:R-:W3:Y:S04]  /*5fc60*/  @!P0 LDG.E.U8 R17, desc[UR42][R6.64] ;  /* 0x0000002a06118981 */ /* 0x000ee8000c1e1100 */
        /* <DEDUP_REMOVED lines=8> */
[----:B------:R-:W2:Y:S04]  /*5fcf0*/  @!P1 LDG.E.U8 R13, desc[UR42][R6.64] ;  /* 0x0000002a060d9981 */ /* 0x000ea8000c1e1100 */
[----:B--2---:R0:W-:Y:S04]  /*5fd00*/  STL [R1+0x3c], R13 ;  /* 0x00003c0d01007387 */ /* 0x0041e80000100800 */
[----:B0-----:R-:W2:Y:S04]  /*5fd10*/  LDL.LU R13, [R1+0x48f0] ;  /* 0x0048f000010d7983 */ /* 0x001ea80000300800 */
[----:B------:R-:W5:Y:S04]  /*5fd20*/  LDL R6, [R1+0x3988] ;  /* 0x0039880001067983 */ /* 0x000f680000100800 */
[----:B------:R-:W5:Y:S01]  /*5fd30*/  LDL R7, [R1+0x39c0] ;  /* 0x0039c00001077983 */ /* 0x000f620000100800 */
[----:B------:R-:W-:-:S02]  /*5fd40*/  PRMT R29, RZ, 0x7610, R29 ;  /* 0x00007610ff1d7816 */ /* 0x000fc4000000001d */
[----:B-----5:R-:W-:-:S04]  /*5fd50*/  @!P0 LOP3.LUT R7, R7, R6, RZ, 0x3c, !PT ;  /* 0x0000000607078212 */ /* 0x020fc800078e3cff */
[----:B------:R-:W-:-:S04]  /*5fd60*/  @!P0 LOP3.LUT R6, R7, R6, RZ, 0x3c, !PT ;  /* 0x0000000607068212 */ /* 0x000fc800078e3cff */
[----:B------:R-:W-:-:S05]  /*5fd70*/  @!P0 LOP3.LUT R7, R7, R6, RZ, 0x3c, !PT ;  /* 0x0000000607078212 */ /* 0x000fca00078e3cff */
[----:B------:R0:W5:Y:S04]  /*5fd80*/  @!P0 LDG.E.U8 R29, desc[UR42][R6.64] ;  /* 0x0000002a061d8981 */ /* 0x000168000c1e1100 */
[----:B------:R-:W0:Y:S04]  /*5fd90*/  LDL R6, [R1+0x399c] ;  /* 0x00399c0001067983 */ /* 0x000e280000100800 */
[----:B------:R-:W0:Y:S01]  /*5fda0*/  LDL R7, [R1+0x39d4] ;  /* 0x0039d40001077983 */ /* 0x000e220000100800 */
[----:B--2---:R-:W-:Y:S02]  /*5fdb0*/  PRMT R13, RZ, 0x7610, R13 ;  /* 0x00007610ff0d7816 */ /* 0x004fe4000000000d */
[----:B0-----:R-:W-:-:S04]  /*5fdc0*/  @!P1 LOP3.LUT R7, R7, R6, RZ, 0x3c, !PT ;  /* 0x0000000607079212 */ /* 0x001fc800078e3cff */
[----:B------:R-:W-:-:S04]  /*5fdd0*/  @!P1 LOP3.LUT R6, R7, R6, RZ, 0x3c, !PT ;  /* 0x0000000607069212 */ /* 0x000fc800078e3cff */
[----:B------:R-:W-:-:S05]  /*5fde0*/  @!P1 LOP3.LUT R7, R7, R6, RZ, 0x3c, !PT ;  /* 0x0000000607079212 */ /* 0x000fca00078e3cff */
[----:B------:R-:W2:Y:S04]  /*5fdf0*/  @!P1 LDG.E.U8 R13, desc[UR42][R6.64] ;  /* 0x0000002a060d9981 */ /* 0x000ea8000c1e1100 */
[----:B-----5:R0:W-:Y:S04]  /*5fe00*/  STL [R1+0x38], R29 ;  /* 0x0000381d01007387 */ /* 0x0201e80000100800 */
[----:B0-----:R-:W5:Y:S04]  /*5fe10*/  LDL R29, [R1+0x39f0] ;  /* 0x0039f000011d7983 */ /* 0x001f680000100800 */
[----:B--2---:R0:W-:Y:S04]  /*5fe20*/  STL [R1+0x34], R13 ;  /* 0x0000340d01007387 */ /* 0x0041e80000100800 */
[----:B0-----:R-:W2:Y:S04]  /*5fe30*/  LDL.LU R13, [R1+0x48ec] ;  /* 0x0048ec00010d7983 */ /* 0x001ea80000300800 */
[----:B------:R-:W2:Y:S01]  /*5fe40*/  LDL R7, [R1+0x3998] ;  /* 0x0039980001077983 */ /* 0x000ea20000100800 */
[----:B---3--:R-:W-:Y:S01]  /*5fe50*/  PRMT R17, RZ, 0x7610, R17 ;  /* 0x00007610ff117816 */ /* 0x008fe20000000011 */
[----:B----4-:R-:W-:-:S02]  /*5fe60*/  @!P0 IMAD.MOV.U32 R6, RZ, RZ, R15 ;  /* 0x000000ffff068224 */ /* 0x010fc400078e000f */
[----:B------:R-:W3:Y:S04]  /*5fe70*/  LDL R15, [R1+0x3a04] ;  /* 0x003a0400010f7983 */ /* 0x000ee80000100800 */
[----:B--2---:R-:W2:Y:S04]  /*5fe80*/  @!P0 LDG.E.U8 R17, desc[UR42][R6.64] ;  /* 0x0000002a06118981 */ /* 0x004ea8000c1e1100 */
        /* <DEDUP_REMOVED lines=8> */
[----:B------:R-:W4:Y:S04]  /*5ff10*/  @!P1 LDG.E.U8 R13, desc[UR42][R6.64] ;  /* 0x0000002a060d9981 */ /* 0x000f28000c1e1100 */
[----:B----4-:R0:W-:Y:S04]  /*5ff20*/  STL [R1+0x2c], R13 ;  /* 0x00002c0d01007387 */ /* 0x0101e80000100800 */
[----:B0-----:R-:W4:Y:S04]  /*5ff30*/  LDL.LU R13, [R1+0x48e4] ;  /* 0x0048e400010d7983 */ /* 0x001f280000300800 */
[----:B------:R-:W3:Y:S04]  /*5ff40*/  LDL R6, [R1+0x39a8] ;  /* 0x0039a80001067983 */ /* 0x000ee80000100800 */
[----:B------:R-:W3:Y:S01]  /*5ff50*/  LDL R7, [R1+0x39e0] ;  /* 0x0039e00001077983 */ /* 0x000ee20000100800 */
[----:B--2---:R-:W-:-:S02]  /*5ff60*/  PRMT R17, RZ, 0x7610, R17 ;  /* 0x00007610ff117816 */ /* 0x004fc40000000011 */
[----:B---3--:R-:W-:-:S04]  /*5ff70*/  @!P0 LOP3.LUT R7, R7, R6, RZ, 0x3c, !PT ;  /* 0x0000000607078212 */ /* 0x008fc800078e3cff */
[----:B------:R-:W-:-:S04]  /*5ff80*/  @!P0 LOP3.LUT R6, R7, R6, RZ, 0x3c, !PT ;  /* 0x0000000607068212 */ /* 0x000fc800078e3cff */
[----:B------:R-:W-:-:S05]  /*5ff90*/  @!P0 LOP3.LUT R7, R7, R6, RZ, 0x3c, !PT ;  /* 0x0000000607078212 */ /* 0x000fca00078e3cff */
[----:B------:R-:W2:Y:S04]  /*5ffa0*/  @!P0 LDG.E.U8 R17, desc[UR42][R6.64] ;  /* 0x0000002a06118981 */ /* 0x000ea8000c1e1100 */
[----:B--2---:R0:W-:Y:S04]  /*5ffb0*/  STL [R1+0x28], R17 ;  /* 0x0000281101007387 */ /* 0x0041e80000100800 */
[----:B0-----:R-:W2:Y:S04]  /*5ffc0*/  LDL.LU R17, [R1+0x48e0] ;  /* 0x0048e00001117983 */ /* 0x001ea80000300800 */
[----:B------:R-:W3:Y:S04]  /*5ffd0*/  LDL R6, [R1+0x39bc] ;  /* 0x0039bc0001067983 */ /* 0x000ee80000100800 */
[----:B------:R-:W3:Y:S01]  /*5ffe0*/  LDL R7, [R1+0x39f4] ;  /* 0x0039f40001077983 */ /* 0x000ee20000100800 */
[----:B----4-:R-:W-:-:S02]  /*5fff0*/  PRMT R13, RZ, 0x7610, R13 ;  /* 0x00007610ff0d7816 */ /* 0x010fc4000000000d */
[----:B---3--:R-:W-:-:S04]  /*60000*/  @!P1 LOP3.LUT R7, R7, R6, RZ, 0x3c, !PT ;  /* 0x0000000607079212 */ /* 0x008fc800078e3cff */
[----:B------:R-:W-:-:S04]  /*60010*/  @!P1 LOP3.LUT R6, R7, R6, RZ, 0x3c, !PT ;  /* 0x0000000607069212 */ /* 0x000fc800078e3cff */
[----:B------:R-:W-:-:S05]  /*60020*/  @!P1 LOP3.LUT R7, R7, R6, RZ, 0x3c, !PT ;  /* 0x0000000607079212 */ /* 0x000fca00078e3cff */
[----:B------:R-:W3:Y:S01]  /*60030*/  @!P1 LDG.E.U8 R13, desc[UR42][R6.64] ;  /* 0x0000002a060d9981 */ /* 0x000ee2000c1e1100 */
[----:B------:R-:W-:-:S03]  /*60040*/  PRMT R11, RZ, 0x7610, R11 ;  /* 0x00007610ff0b7816 */ /* 0x000fc6000000000b */
[----:B---3--:R0:W-:Y:S04]  /*60050*/  STL [R1+0x24], R13 ;  /* 0x0000240d01007387 */ /* 0x0081e80000100800 */
[----:B0-----:R-:W3:Y:S04]  /*60060*/  LDL.LU R13, [R1+0x48dc] ;  /* 0x0048dc00010d7983 */ /* 0x001ee80000300800 */
[----:B------:R-:W4:Y:S01]  /*60070*/  LDL R7, [R1+0x39b8] ;  /* 0x0039b80001077983 */ /* 0x000f220000100800 */
[----:B-----5:R-:W-:Y:S01]  /*60080*/  @!P0 IMAD.MOV.U32 R6, RZ, RZ, R29 ;  /* 0x000000ffff068224 */ /* 0x020fe200078e001d */
[----:B------:R-:W-:-:S02]  /*60090*/  PRMT R14, RZ, 0x7610, R14 ;  /* 0x00007610ff0e7816 */ /* 0x000fc4000000000e */
[----:B------:R-:W5:Y:S04]  /*600a0*/  LDL R29, [R1+0x39ec] ;  /* 0x0039ec00011d7983 */ /* 0x000f680000100800 */
[----:B----4-:R0:W4:Y:S04]  /*600b0*/  @!P0 LDG.E.U8 R11, desc[UR42][R6.64] ;  /* 0x0000002a060b8981 */ /* 0x010128000c1e1100 */
[----:B------:R-:W2:Y:S01]  /*600c0*/  LDL R7, [R1+0x39cc] ;  /* 0x0039cc0001077983 */ /* 0x000ea20000100800 */
[----:B0-----:R-:W-:-:S03]  /*600d0*/  @!P1 IMAD.MOV.U32 R6, RZ, RZ, R15 ;  /* 0x000000ffff069224 */ /* 0x001fc600078e000f */
[----:B----4-:R0:W-:Y:S01]  /*600e0*/  STL [R1+0x20], R11 ;  /* 0x0000200b01007387 */ /* 0x0101e20000100800 */
[----:B---3--:R-:W-:-:S03]  /*600f0*/  PRMT R13, RZ, 0x7610, R13 ;  /* 0x00007610ff0d7816 */ /* 0x008fc6000000000d */
[----:B------:R-:W3:Y:S04]  /*60100*/  LDL R15, [R1+0x39e8] ;  /* 0x0039e800010f7983 */ /* 0x000ee80000100800 */
[----:B--2---:R1:W2:Y:S04]  /*60110*/  @!P1 LDG.E.U8 R14, desc[UR42][R6.64] ;  /* 0x0000002a060e9981 */ /* 0x0042a8000c1e1100 */
[----:B0-----:R-:W4:Y:S04]  /*60120*/  LDL R11, [R1+0x3a24] ;  /* 0x003a2400010b7983 */ /* 0x001f280000100800 */
[----:B------:R-:W1:Y:S04]  /*60130*/  LDL R6, [R1+0x39c8] ;  /* 0x0039c80001067983 */ /* 0x000e680000100800 */
[----:B------:R-:W1:Y:S02]  /*60140*/  LDL R7, [R1+0x3a00] ;  /* 0x003a000001077983 */ /* 0x000e640000100800 */
[----:B-1----:R-:W-:-:S04]  /*60150*/  @!P0 LOP3.LUT R7, R7, R6, RZ, 0x3c, !PT ;  /* 0x0000000607078212 */ /* 0x002fc800078e3cff */
[----:B------:R-:W-:-:S04]  /*60160*/  @!P0 LOP3.LUT R6, R7, R6, RZ, 0x3c, !PT ;  /* 0x0000000607068212 */ /* 0x000fc800078e3cff */
[----:B------:R-:W-:-:S05]  /*60170*/  @!P0 LOP3.LUT R7, R7, R6, RZ, 0x3c, !PT ;  /* 0x0000000607078212 */ /* 0x000fca00078e3cff */
[----:B------:R-:W3:Y:S04]  /*60180*/  @!P0 LDG.E.U8 R13, desc[UR42][R6.64] ;  /* 0x0000002a060d8981 */ /* 0x000ee8000c1e1100 */
[----:B--2---:R0:W-:Y:S04]  /*60190*/  STL [R1+0x1c], R14 ;  /* 0x00001c0e01007387 */ /* 0x0041e80000100800 */
[----:B0-----:R-:W2:Y:S04]  /*601a0*/  LDL R14, [R1+0x3a20] ;  /* 0x003a2000010e7983 */ /* 0x001ea80000100800 */
[----:B---3--:R0:W-:Y:S04]  /*601b0*/  STL [R1+0x18], R13 ;  /* 0x0000180d01007387 */ /* 0x0081e80000100800 */
[----:B0-----:R-:W3:Y:S04]  /*601c0*/  LDL.LU R13, [R1+0x48d8] ;  /* 0x0048d800010d7983 */ /* 0x001ee80000300800 */
[----:B------:R-:W2:Y:S04]  /*601d0*/  LDL R6, [R1+0x39dc] ;  /* 0x0039dc0001067983 */ /* 0x000ea80000100800 */
[----:B------:R-:W2:Y:S01]  /*601e0*/  LDL R7, [R1+0x3a14] ;  /* 0x003a140001077983 */ /* 0x000ea20000100800 */
[----:B------:R-:W-:-:S02]  /*601f0*/  PRMT R8, RZ, 0x7610, R8 ;  /* 0x00007610ff087816 */ /* 0x000fc40000000008 */
[----:B--2---:R-:W-:-:S04]  /*60200*/  @!P1 LOP3.LUT R7, R7, R6, RZ, 0x3c, !PT ;  /* 0x0000000607079212 */ /* 0x004fc800078e3cff */
[----:B------:R-:W-:-:S04]  /*60210*/  @!P1 LOP3.LUT R6, R7, R6, RZ, 0x3c, !PT ;  /* 0x0000000607069212 */ /* 0x000fc800078e3cff */
[----:B------:R-:W-:-:S05]  /*60220*/  @!P1 LOP3.LUT R7, R7, R6, RZ, 0x3c, !PT ;  /* 0x0000000607079212 */ /* 0x000fca00078e3cff */
[----:B------:R0:W2:Y:S04]  /*60230*/  @!P1 LDG.E.U8 R8, desc[UR42][R6.64] ;  /* 0x0000002a06089981 */ /* 0x0000a8000c1e1100 */
[----:B------:R-:W0:Y:S04]  /*60240*/  LDL R6, [R1+0x39d8] ;  /* 0x0039d80001067983 */ /* 0x000e280000100800 */
[----:B------:R-:W0:Y:S01]  /*60250*/  LDL R7, [R1+0x3a10] ;  /* 0x003a100001077983 */ /* 0x000e220000100800 */
[----:B---3--:R-:W-:Y:S02]  /*60260*/  PRMT R13, RZ, 0x7610, R13 ;  /* 0x00007610ff0d7816 */ /* 0x008fe4000000000d */
[----:B------:R-:W-:-:S02]  /*60270*/  PRMT R10, RZ, 0x7610, R10 ;  /* 0x00007610ff0a7816 */ /* 0x000fc4000000000a */
[----:B0-----:R-:W-:-:S04]  /*60280*/  @!P0 LOP3.LUT R7, R7, R6, RZ, 0x3c, !PT ;  /* 0x0000000607078212 */ /* 0x001fc800078e3cff */
[----:B------:R-:W-:-:S04]  /*60290*/  @!P0 LOP3.LUT R6, R7, R6, RZ, 0x3c, !PT ;  /* 0x0000000607068212 */ /* 0x000fc800078e3cff */
[----:B------:R-:W-:-:S05]  /*602a0*/  @!P0 LOP3.LUT R7, R7, R6, RZ, 0x3c, !PT ;  /* 0x0000000607078212 */ /* 0x000fca00078e3cff */
[----:B------:R4:W3:Y:S02]  /*602b0*/  @!P0 LDG.E.U8 R13, desc[UR42][R6.64] ;  /* 0x0000002a060d8981 */ /* 0x0008e4000c1e1100 */
[----:B----4-:R-:W-:Y:S02]  /*602c0*/  @!P1 IMAD.MOV.U32 R6, RZ, RZ, R11 ;  /* 0x000000ffff069224 */ /* 0x010fe400078e000b */
[----:B-----5:R-:W-:-:S05]  /*602d0*/  @!P1 IMAD.MOV.U32 R7, RZ, RZ, R29 ;  /* 0x000000ffff079224 */ /* 0x020fca00078e001d */
[----:B------:R0:W4:Y:S01]  /*602e0*/  @!P1 LDG.E.U8 R10, desc[UR42][R6.64] ;  /* 0x0000002a060a9981 */ /* 0x000122000c1e1100 */
[----:B------:R-:W-:-:S03]  /*602f0*/  PRMT R9, RZ, 0x7610, R9 ;  /* 0x00007610ff097816 */ /* 0x000fc60000000009 */
[----:B--2---:R1:W-:Y:S01]  /*60300*/  STL [R1+0x14], R8 ;  /* 0x0000140801007387 */ /* 0x0043e20000100800 */
[----:B0-----:R-:W-:Y:S02]  /*60310*/  @!P0 IMAD.MOV.U32 R6, RZ, RZ, R14 ;  /* 0x000000ffff068224 */ /* 0x001fe400078e000e */
[----:B------:R-:W-:Y:S01]  /*60320*/  @!P0 IMAD.MOV.U32 R7, RZ, RZ, R15 ;  /* 0x000000ffff078224 */ /* 0x000fe200078e000f */
[----:B-1----:R-:W2:Y:S04]  /*60330*/  LDL R8, [R1+0x3a34] ;  /* 0x003a340001087983 */ /* 0x002ea80000100800 */
[----:B------:R2:W5:Y:S04]  /*60340*/  @!P0 LDG.E.U8 R9, desc[UR42][R6.64] ;  /* 0x0000002a06098981 */ /* 0x000568000c1e1100 */
[----:B---3--:R0:W-:Y:S04]  /*60350*/  STL [R1+0x10], R13 ;  /* 0x0000100d01007387 */ /* 0x0081e80000100800 */
[----:B0-----:R-:W3:Y:S04]  /*60360*/  LDL.LU R13, [R1+0x48d4] ;  /* 0x0048d400010d7983 */ /* 0x001ee80000300800 */
[----:B------:R-:W3:Y:S04]  /*60370*/  LDL R11, [R1+0x3a0c] ;  /* 0x003a0c00010b7983 */ /* 0x000ee80000100800 */
[----:B----4-:R0:W-:Y:S04]  /*60380*/  STL [R1+0xc], R10 ;  /* 0x00000c0a01007387 */ /* 0x0101e80000100800 */
[----:B------:R-:W4:Y:S01]  /*60390*/  LDL R7, [R1+0x39fc] ;  /* 0x0039fc0001077983 */ /* 0x000f220000100800 */
[----:B------:R-:W-:-:S03]  /*603a0*/  PRMT R3, RZ, 0x7610, R3 ;  /* 0x00007610ff037816 */ /* 0x000fc60000000003 */
[----:B------:R-:W3:Y:S04]  /*603b0*/  LDL R29, [R1+0x3a08] ;  /* 0x003a0800011d7983 */ /* 0x000ee80000100800 */
[----:B------:R-:W3:Y:S04]  /*603c0*/  LDL R15, [R1+0x3a40] ;  /* 0x003a4000010f7983 */ /* 0x000ee80000100800 */
[----:B------:R-:W3:Y:S04]  /*603d0*/  LDL R14, [R1+0x3a1c] ;  /* 0x003a1c00010e7983 */ /* 0x000ee80000100800 */
[----:B0-----:R-:W3:Y:S01]  /*603e0*/  LDL R10, [R1+0x3a44] ;  /* 0x003a4400010a7983 */ /* 0x001ee20000100800 */
[----:B--2---:R-:W-:-:S03]  /*603f0*/  @!P1 IMAD.MOV.U32 R6, RZ, RZ, R8 ;  /* 0x000000ffff069224 */ /* 0x004fc600078e0008 */
[----:B-----5:R0:W-:Y:S04]  /*60400*/  STL [R1+0x8], R9 ;  /* 0x0000080901007387 */ /* 0x0201e80000100800 */
[----:B------:R-:W2:Y:S04]  /*60410*/  LDL R8, [R1+0x3a18] ;  /* 0x003a180001087983 */ /* 0x000ea80000100800 */
[----:B0-----:R-:W5:Y:S04]  /*60420*/  LDL R9, [R1+0x3a54] ;  /* 0x003a540001097983 */ /* 0x001f680000100800 */
[----:B----4-:R0:W4:Y:S04]  /*60430*/  @!P1 LDG.E.U8 R3, desc[UR42][R6.64] ;  /* 0x0000002a06039981 */ /* 0x010128000c1e1100 */
[----:B------:R-:W0:Y:S04]  /*60440*/  LDL R6, [R1+0x39f8] ;  /* 0x0039f80001067983 */ /* 0x000e280000100800 */
[----:B------:R-:W0:Y:S01]  /*60450*/  LDL R7, [R1+0x3a30] ;  /* 0x003a300001077983 */ /* 0x000e220000100800 */
[----:B---3--:R-:W-:-:S02]  /*60460*/  PRMT R13, RZ, 0x7610, R13 ;  /* 0x00007610ff0d7816 */ /* 0x008fc4000000000d */
[----:B0-----:R-:W-:-:S04]  /*60470*/  @!P0 LOP3.LUT R7, R7, R6, RZ, 0x3c, !PT ;  /* 0x0000000607078212 */ /* 0x001fc800078e3cff */
[----:B------:R-:W-:-:S04]  /*60480*/  @!P0 LOP3.LUT R6, R7, R6, RZ, 0x3c, !PT ;  /* 0x0000000607068212 */ /* 0x000fc800078e3cff */
[----:B------:R-:W-:-:S05]  /*60490*/  @!P0 LOP3.LUT R7, R7, R6, RZ, 0x3c, !PT ;  /* 0x0000000607078212 */ /* 0x000fca00078e3cff */
[----:B------:R0:W3:Y:S04]  /*604a0*/  @!P0 LDG.E.U8 R13, desc[UR42][R6.64] ;  /* 0x0000002a060d8981 */ /* 0x0000e8000c1e1100 */
[----:B----4-:R1:W-:Y:S04]  /*604b0*/  STL [R1+0x4], R3 ;  /* 0x0000040301007387 */ /* 0x0103e80000100800 */
[----:B-1----:R-:W4:Y:S01]  /*604c0*/  LDL R3, [R1+0x3a50] ;  /* 0x003a500001037983 */ /* 0x002f220000100800 */
[----:B0-----:R-:W-:Y:S02]  /*604d0*/  @!P1 IMAD.MOV.U32 R6, RZ, RZ, R10 ;  /* 0x000000ffff069224 */ /* 0x001fe400078e000a */
[----:B------:R-:W-:Y:S01]  /*604e0*/  @!P1 IMAD.MOV.U32 R7, RZ, RZ, R11 ;  /* 0x000000ffff079224 */ /* 0x000fe200078e000b */
[----:B------:R-:W-:-:S02]  /*604f0*/  PRMT R28, RZ, 0x7610, R28 ;  /* 0x00007610ff1c7816 */ /* 0x000fc4000000001c */
[----:B------:R-:W-:-:S04]  /*60500*/  PRMT R27, RZ, 0x7610, R27 ;  /* 0x00007610ff1b7816 */ /* 0x000fc8000000001b */
[----:B------:R0:W2:Y:S04]  /*60510*/  @!P1 LDG.E.U8 R28, desc[UR42][R6.64] ;  /* 0x0000002a061c9981 */ /* 0x0000a8000c1e1100 */
[----:B---3--:R1:W-:Y:S04]  /*60520*/  STL [R1], R13 ;  /* 0x0000000d01007387 */ /* 0x0083e80000100800 */
[----:B-1----:R-:W3:Y:S04]  /*60530*/  LDL.LU R13, [R1+0x48d0] ;  /* 0x0048d000010d7983 */ /* 0x002ee80000300800 */
[----:B------:R-:W3:Y:S04]  /*60540*/  LDL R11, [R1+0x3a2c] ;  /* 0x003a2c00010b7983 */ /* 0x000ee80000100800 */
[----:B------:R-:W3:Y:S01]  /*60550*/  LDL R10, [R1+0x3a64] ;  /* 0x003a6400010a7983 */ /* 0x000ee20000100800 */
[----:B0-----:R-:W-:-:S02]  /*60560*/  @!P0 IMAD.MOV.U32 R6, RZ, RZ, R15 ;  /* 0x000000ffff068224 */ /* 0x001fc400078e000f */
[----:B------:R-:W-:Y:S01]  /*60570*/  @!P0 IMAD.MOV.U32 R7, RZ, RZ, R29 ;  /* 0x000000ffff078224 */ /* 0x000fe200078e001d */
[----:B------:R-:W-:Y:S02]  /*60580*/  PRMT R26, RZ, 0x7610, R26 ;  /* 0x00007610ff1a7816 */ /* 0x000fe4000000001a */
[----:B------:R-:W-:Y:S02]  /*60590*/  PRMT R22, RZ, 0x7610, R22 ;  /* 0x00007610ff167816 */ /* 0x000fe40000000016 */
[----:B------:R-:W-:Y:S01]  /*605a0*/  PRMT R20, RZ, 0x7610, R20 ;  /* 0x00007610ff147816 */ /* 0x000fe20000000014 */
[----:B------:R-:W3:Y:S04]  /*605b0*/  LDL R15, [R1+0x3a3c] ;  /* 0x003a3c00010f7983 */ /* 0x000ee80000100800 */
[----:B------:R5:W3:Y:S04]  /*605c0*/  @!P0 LDG.E.U8 R27, desc[UR42][R6.64] ;  /* 0x0000002a061b8981 */ /* 0x000ae8000c1e1100 */
[----:B------:R-:W3:Y:S01]  /*605d0*/  LDL R29, [R1+0x3a4c] ;  /* 0x003a4c00011d7983 */ /* 0x000ee20000100800 */
[----:B-----5:R-:W-:-:S02]  /*605e0*/  @!P1 IMAD.MOV.U32 R6, RZ, RZ, R9 ;  /* 0x000000ffff069224 */ /* 0x020fc400078e0009 */
[----:B------:R-:W-:Y:S01]  /*605f0*/  @!P1 IMAD.MOV.U32 R7, RZ, RZ, R14 ;  /* 0x000000ffff079224 */ /* 0x000fe200078e000e */
[----:B------:R-:W5:Y:S04]  /*60600*/  LDL R9, [R1+0x3a38] ;  /* 0x003a380001097983 */ /* 0x000f680000100800 */
[----:B------:R-:W5:Y:S04]  /*60610*/  LDL R14, [R1+0x3a74] ;  /* 0x003a7400010e7983 */ /* 0x000f680000100800 */
[----:B------:R4:W5:Y:S02]  /*60620*/  @!P1 LDG.E.U8 R26, desc[UR42][R6.64] ;  /* 0x0000002a061a9981 */ /* 0x000964000c1e1100 */
[----:B----4-:R-:W-:-:S02]  /*60630*/  @!P0 IMAD.MOV.U32 R6, RZ, RZ, R3 ;  /* 0x000000ffff068224 */ /* 0x010fc400078e0003 */
[----:B--2---:R-:W-:Y:S01]  /*60640*/  @!P0 IMAD.MOV.U32 R7, RZ, RZ, R8 ;  /* 0x000000ffff078224 */ /* 0x004fe200078e0008 */
[----:B------:R-:W2:Y:S04]  /*60650*/  LDL R3, [R1+0x3a84] ;  /* 0x003a840001037983 */ /* 0x000ea80000100800 */
[----:B------:R-:W5:Y:S04]  /*60660*/  LDL R8, [R1+0x3a70] ;  /* 0x003a700001087983 */ /* 0x000f680000100800 */
[----:B------:R3:W4:Y:S02]  /*60670*/  @!P0 LDG.E.U8 R22, desc[UR42][R6.64] ;  /* 0x0000002a06168981 */ /* 0x000724000c1e1100 */
[----:B---3--:R-:W-:-:S02]  /*60680*/  @!P1 IMAD.MOV.U32 R7, RZ, RZ, R11 ;  /* 0x000000ffff079224 */ /* 0x008fc400078e000b */
[----:B------:R-:W-:Y:S01]  /*60690*/  @!P1 IMAD.MOV.U32 R6, RZ, RZ, R10 ;  /* 0x000000ffff069224 */ /* 0x000fe200078e000a */
[----:B------:R-:W-:Y:S01]  /*606a0*/  PRMT R18, RZ, 0x7610, R18 ;  /* 0x00007610ff127816 */ /* 0x000fe20000000012 */
[----:B------:R-:W3:Y:S04]  /*606b0*/  LDL R11, [R1+0x3a48] ;  /* 0x003a4800010b7983 */ /* 0x000ee80000100800 */
[----:B------:R0:W2:Y:S04]  /*606c0*/  @!P1 LDG.E.U8 R20, desc[UR42][R6.64] ;  /* 0x0000002a06149981 */ /* 0x0000a8000c1e1100 */
[----:B------:R-:W3:Y:S04]  /*606d0*/  LDL R10, [R1+0x3a80] ;  /* 0x003a8000010a7983 */ /* 0x000ee80000100800 */
[----:B------:R-:W0:Y:S04]  /*606e0*/  LDL R6, [R1+0x3a28] ;  /* 0x003a280001067983 */ /* 0x000e280000100800 */
[----:B------:R-:W0:Y:S01]  /*606f0*/  LDL R7, [R1+0x3a60] ;  /* 0x003a600001077983 */ /* 0x000e220000100800 */
[----:B------:R-:W-:-:S02]  /*60700*/  PRMT R16, RZ, 0x7610, R16 ;  /* 0x00007610ff107816 */ /* 0x000fc40000000010 */
[----:B------:R-:W-:-:S06]  /*60710*/  PRMT R5, RZ, 0x7610, R5 ;  /* 0x00007610ff057816 */ /* 0x000fcc0000000005 */
[----:B-----5:R-:W5:Y:S01]  /*60720*/  @!P0 LDG.E.U8 R5, desc[UR42][R8.64] ;  /* 0x0000002a08058981 */ /* 0x020f62000c1e1100 */
[----:B0-----:R-:W-:-:S04]  /*60730*/  @!P0 LOP3.LUT R7, R7, R6, RZ, 0x3c, !PT ;  /* 0x0000000607078212 */ /* 0x001fc800078e3cff */
[----:B------:R-:W-:-:S04]  /*60740*/  @!P0 LOP3.LUT R6, R7, R6, RZ, 0x3c, !PT ;  /* 0x0000000607068212 */ /* 0x000fc800078e3cff */
[----:B------:R-:W-:-:S05]  /*60750*/  @!P0 LOP3.LUT R7, R7, R6, RZ, 0x3c, !PT ;  /* 0x0000000607078212 */ /* 0x000fca00078e3cff */
[----:B------:R0:W4:Y:S02]  /*60760*/  @!P0 LDG.E.U8 R18, desc[UR42][R6.64] ;  /* 0x0000002a06128981 */ /* 0x000124000c1e1100 */
[----:B0-----:R-:W-:Y:S02]  /*60770*/  @!P1 IMAD.MOV.U32 R6, RZ, RZ, R14 ;  /* 0x000000ffff069224 */ /* 0x001fe400078e000e */
[----:B------:R-:W-:Y:S01]  /*60780*/  @!P1 IMAD.MOV.U32 R7, RZ, RZ, R15 ;  /* 0x000000ffff079224 */ /* 0x000fe200078e000f */
[----:B------:R-:W4:Y:S04]  /*60790*/  LDL R14, [R1+0x3a90] ;  /* 0x003a9000010e7983 */ /* 0x000f280000100800 */
[----:B------:R-:W4:Y:S04]  /*607a0*/  LDL R15, [R1+0x3a58] ;  /* 0x003a5800010f7983 */ /* 0x000f280000100800 */
[----:B------:R0:W5:Y:S01]  /*607b0*/  @!P1 LDG.E.U8 R16, desc[UR42][R6.64] ;  /* 0x0000002a06109981 */ /* 0x000162000c1e1100 */
[----:B--2---:R-:W-:-:S02]  /*607c0*/  @!P1 IMAD.MOV.U32 R8, RZ, RZ, R3 ;  /* 0x000000ffff089224 */ /* 0x004fc400078e0003 */
[----:B------:R-:W-:Y:S01]  /*607d0*/  @!P1 IMAD.MOV.U32 R9, RZ, RZ, R29 ;  /* 0x000000ffff099224 */ /* 0x000fe200078e001d */
[----:B------:R-:W2:Y:S04]  /*607e0*/  LDL R3, [R1+0x3ac4] ;  /* 0x003ac40001037983 */ /* 0x000ea80000100800 */
[----:B------:R-:W2:Y:S01]  /*607f0*/  LDL R29, [R1+0x3a7c] ;  /* 0x003a7c00011d7983 */ /* 0x000ea20000100800 */
[----:B0-----:R-:W-:Y:S02]  /*60800*/  PRMT R6, RZ, 0x7610, R6 ;  /* 0x00007610ff067816 */ /* 0x001fe40000000006 */
[----:B------:R-:W-:-:S04]  /*60810*/  PRMT R7, RZ, 0x7610, R7 ;  /* 0x00007610ff077816 */ /* 0x000fc80000000007 */
[----:B------:R0:W2:Y:S04]  /*60820*/  @!P1 LDG.E.U8 R6, desc[UR42][R8.64] ;  /* 0x0000002a08069981 */ /* 0x0000a8000c1e1100 */
[----:B---3--:R1:W3:Y:S01]  /*60830*/  @!P0 LDG.E.U8 R7, desc[UR42][R10.64] ;  /* 0x0000002a0a078981 */ /* 0x0082e2000c1e1100 */
[----:B0-----:R-:W-:-:S03]  /*60840*/  PRMT R9, RZ, 0x7610, R9 ;  /* 0x00007610ff097816 */ /* 0x001fc60000000009 */
[----:B------:R-:W1:Y:S04]  /*60850*/  LDL R10, [R1+0x3a5c] ;  /* 0x003a5c00010a7983 */ /* 0x000e680000100800 */
[----:B------:R-:W1:Y:S04]  /*60860*/  LDL R11, [R1+0x3a94] ;  /* 0x003a9400010b7983 */ /* 0x000e680000100800 */
[----:B----4-:R-:W4:Y:S04]  /*60870*/  @!P0 LDG.E.U8 R9, desc[UR42][R14.64] ;  /* 0x0000002a0e098981 */ /* 0x010f28000c1e1100 */
[----:B------:R-:W2:Y:S04]  /*60880*/  LDL R14, [R1+0x3a6c] ;  /* 0x003a6c00010e7983 */ /* 0x000ea80000100800 */
[----:B------:R-:W2:Y:S01]  /*60890*/  LDL R15, [R1+0x3aa4] ;  /* 0x003aa400010f7983 */ /* 0x000ea20000100800 */
[----:B------:R-:W-:-:S02]  /*608a0*/  PRMT R8, RZ, 0x7610, R8 ;  /* 0x00007610ff087816 */ /* 0x000fc40000000008 */
[----:B-1----:R-:W-:-:S04]  /*608b0*/  @!P1 LOP3.LUT R11, R11, R10, RZ, 0x3c, !PT ;  /* 0x0000000a0b0b9212 */ /* 0x002fc800078e3cff */
[----:B------:R-:W-:-:S04]  /*608c0*/  @!P1 LOP3.LUT R10, R11, R10, RZ, 0x3c, !PT ;  /* 0x0000000a0b0a9212 */ /* 0x000fc800078e3cff */
[----:B------:R-:W-:-:S05]  /*608d0*/  @!P1 LOP3.LUT R11, R11, R10, RZ, 0x3c, !PT ;  /* 0x0000000a0b0b9212 */ /* 0x000fca00078e3cff */
[----:B------:R0:W3:Y:S02]  /*608e0*/  @!P1 LDG.E.U8 R8, desc[UR42][R10.64] ;  /* 0x0000002a0a089981 */ /* 0x0000e4000c1e1100 */
[----:B0-----:R-:W-:Y:S02]  /*608f0*/  PRMT R10, RZ, 0x7610, R10 ;  /* 0x00007610ff0a7816 */ /* 0x001fe4000000000a */
[----:B--2---:R-:W-:-:S04]  /*60900*/  @!P1 LOP3.LUT R15, R15, R14, RZ, 0x3c, !PT ;  /* 0x0000000e0f0f9212 */ /* 0x004fc800078e3cff */
[----:B------:R-:W-:-:S04]  /*60910*/  @!P1 LOP3.LUT R14, R15, R14, RZ, 0x3c, !PT ;  /* 0x0000000e0f0e9212 */ /* 0x000fc800078e3cff */
[----:B------:R-:W-:-:S05]  /*60920*/  @!P1 LOP3.LUT R15, R15, R14, RZ, 0x3c, !PT ;  /* 0x0000000e0f0f9212 */ /* 0x000fca00078e3cff */
[----:B------:R0:W2:Y:S04]  /*60930*/  @!P1 LDG.E.U8 R10, desc[UR42][R14.64] ;  /* 0x0000002a0e0a9981 */ /* 0x0000a8000c1e1100 */
[----:B------:R-:W0:Y:S04]  /*60940*/  LDL R14, [R1+0x3a68] ;  /* 0x003a6800010e7983 */ /* 0x000e280000100800 */
[----:B------:R-:W0:Y:S01]  /*60950*/  LDL R15, [R1+0x3aa0] ;  /* 0x003aa000010f7983 */ /* 0x000e220000100800 */
[----:B------:R-:W-:Y:S02]  /*60960*/  PRMT R11, RZ, 0x7610, R11 ;  /* 0x00007610ff0b7816 */ /* 0x000fe4000000000b */
[----:B------:R-:W-:-:S02]  /*60970*/  PRMT R12, RZ, 0x7610, R12 ;  /* 0x00007610ff0c7816 */ /* 0x000fc4000000000c */
[----:B0-----:R-:W-:-:S04]  /*60980*/  @!P0 LOP3.LUT R15, R15, R14, RZ, 0x3c, !PT ;  /* 0x0000000e0f0f8212 */ /* 0x001fc800078e3cff */
[----:B------:R-:W-:-:S04]  /*60990*/  @!P0 LOP3.LUT R14, R15, R14, RZ, 0x3c, !PT ;  /* 0x0000000e0f0e8212 */ /* 0x000fc800078e3cff */
[----:B------:R-:W-:-:S05]  /*609a0*/  @!P0 LOP3.LUT R15, R15, R14, RZ, 0x3c, !PT ;  /* 0x0000000e0f0f8212 */ /* 0x000fca00078e3cff */
[----:B------:R0:W2:Y:S02]  /*609b0*/  @!P0 LDG.E.U8 R11, desc[UR42][R14.64] ;  /* 0x0000002a0e0b8981 */ /* 0x0000a4000c1e1100 */
[----:B0-----:R-:W-:Y:S02]  /*609c0*/  @!P1 IMAD.MOV.U32 R14, RZ, RZ, R3 ;  /* 0x000000ffff0e9224 */ /* 0x001fe400078e0003 */
[----:B------:R-:W-:Y:S01]  /*609d0*/  @!P1 IMAD.MOV.U32 R15, RZ, RZ, R29 ;  /* 0x000000ffff0f9224 */ /* 0x000fe200078e001d */
[----:B------:R-:W-:Y:S02]  /*609e0*/  PRMT R17, RZ, 0x7610, R17 ;  /* 0x00007610ff117816 */ /* 0x000fe40000000011 */
[----:B------:R-:W-:Y:S02]  /*609f0*/  PRMT R19, RZ, 0x7610, R19 ;  /* 0x00007610ff137816 */ /* 0x000fe40000000013 */
[----:B------:R-:W-:Y:S02]  /*60a00*/  PRMT R21, RZ, 0x7610, R21 ;  /* 0x00007610ff157816 */ /* 0x000fe40000000015 */
[----:B------:R-:W-:Y:S01]  /*60a10*/  PRMT R23, RZ, 0x7610, R23 ;  /* 0x00007610ff177816 */ /* 0x000fe20000000017 */
[----:B------:R0:W2:Y:S04]  /*60a20*/  @!P1 LDG.E.U8 R12, desc[UR42][R14.64] ;  /* 0x0000002a0e0c9981 */ /* 0x0000a8000c1e1100 */
[----:B------:R-:W2:Y:S01]  /*60a30*/  LDL R3, [R1+0x3aac] ;  /* 0x003aac0001037983 */ /* 0x000ea20000100800 */
[----:B------:R-:W-:-:S03]  /*60a40*/  PRMT R24, RZ, 0x7610, R24 ;  /* 0x00007610ff187816 */ /* 0x000fc60000000018 */
[----:B------:R-:W2:Y:S04]  /*60a50*/  LDL R29, [R1+0x3aa8] ;  /* 0x003aa800011d7983 */ /* 0x000ea80000100800 */
[----:B------:R-:W0:Y:S04]  /*60a60*/  LDL R14, [R1+0x3a78] ;  /* 0x003a7800010e7983 */ /* 0x000e280000100800 */
[----:B------:R-:W0:Y:S02]  /*60a70*/  LDL R15, [R1+0x3ac0] ;  /* 0x003ac000010f7983 */ /* 0x000e240000100800 */
[----:B0-----:R-:W-:-:S04]  /*60a80*/  @!P0 LOP3.LUT R15, R15, R14, RZ, 0x3c, !PT ;  /* 0x0000000e0f0f8212 */ /* 0x001fc800078e3cff */
[----:B------:R-:W-:-:S04]  /*60a90*/  @!P0 LOP3.LUT R14, R15, R14, RZ, 0x3c, !PT ;  /* 0x0000000e0f0e8212 */ /* 0x000fc800078e3cff */
[----:B------:R-:W-:-:S05]  /*60aa0*/  @!P0 LOP3.LUT R15, R15, R14, RZ, 0x3c, !PT ;  /* 0x0000000e0f0f8212 */ /* 0x000fca00078e3cff */
[----:B------:R0:W2:Y:S04]  /*60ab0*/  @!P0 LDG.E.U8 R17, desc[UR42][R14.64] ;  /* 0x0000002a0e118981 */ /* 0x0000a8000c1e1100 */
        /* <DEDUP_REMOVED lines=23> */
[----:B------:R2:W3:Y:S02]  /*60c30*/  @!P0 LDG.E.U8 R24, desc[UR42][R14.64] ;  /* 0x0000002a0e188981 */ /* 0x0004e4000c1e1100 */
[----:B--2---:R-:W-:Y:S02]  /*60c40*/  @!P1 IMAD.MOV.U32 R14, RZ, RZ, R3 ;  /* 0x000000ffff0e9224 */ /* 0x004fe400078e0003 */
[----:B------:R-:W0:Y:S04]  /*60c50*/  LDS.U8 R3, [R13+UR7] ;  /* 0x000000070d037984 */ /* 0x000e280008000000 */
[----:B0-----:R-:W-:Y:S04]  /*60c60*/  STL [R1+0x5d0], R3 ;  /* 0x0005d00301007387 */ /* 0x001fe80000100800 */
[----:B------:R-:W0:Y:S04]  /*60c70*/  LDS.U8 R3, [R13+UR7+0x108] ;  /* 0x000108070d037984 */ /* 0x000e280008000000 */
        /* <DEDUP_REMOVED lines=501> */
[----:B------:R-:W0:Y:S01]  /*62bd0*/  LDS.U8 R3, [R13+UR7+0x7098] ;  /* 0x007098070d037984 */ /* 0x000e220008000000 */
[----:B------:R-:W-:Y:S01]  /*62be0*/  PRMT R25, RZ, 0x7610, R25 ;  /* 0x00007610ff197816 */ /* 0x000fe20000000019 */
[----:B------:R-:W-:-:S02]  /*62bf0*/  @!P1 IMAD.MOV.U32 R15, RZ, RZ, R29 ;  /* 0x000000ffff0f9224 */ /* 0x000fc400078e001d */
[----:B0-----:R-:W-:Y:S04]  /*62c00*/  STL [R1+0x4500], R3 ;  /* 0x0045000301007387 */ /* 0x001fe80000100800 */
[----:B------:R-:W0:Y:S04]  /*62c10*/  LDS.U8 R3, [R13+UR7+0x7190] ;  /* 0x007190070d037984 */ /* 0x000e280008000000 */
[----:B------:R1:W2:Y:S01]  /*62c20*/  @!P1 LDG.E.U8 R25, desc[UR42][R14.64] ;  /* 0x0000002a0e199981 */ /* 0x0002a2000c1e1100 */
[C---:B------:R-:W-:Y:S02]  /*62c30*/  LOP3.LUT R29, R13.reuse, 0x60, RZ, 0x3c, !PT ;  /* 0x000000600d1d7812 */ /* 0x040fe400078e3cff */
[----:B-1----:R-:W-:-:S02]  /*62c40*/  LOP3.LUT R14, R13, 0x20, RZ, 0x3c, !PT ;  /* 0x000000200d0e7812 */ /* 0x002fc400078e3cff */
[----:B------:R-:W-:Y:S01]  /*62c50*/  LOP3.LUT R15, R13, 0x40, RZ, 0x3c, !PT ;  /* 0x000000400d0f7812 */ /* 0x000fe200078e3cff */
[----:B0-----:R-:W-:Y:S04]  /*62c60*/  STL [R1+0x44fc], R3 ;  /* 0x0044fc0301007387 */ /* 0x001fe80000100800 */
[----:B------:R-:W0:Y:S04]  /*62c70*/  LDS.U8 R3, [R13+UR7+0x7288] ;  /* 0x007288070d037984 */ /* 0x000e280008000000 */
[----:B------:R-:W1:Y:S04]  /*62c80*/  LDS.U8 R13, [R13+UR7+0x7380] ;  /* 0x007380070d0d7984 */ /* 0x000e680008000000 */
[----:B0-----:R0:W-:Y:S04]  /*62c90*/  STL [R1+0x450c], R3 ;  /* 0x00450c0301007387 */ /* 0x0011e80000100800 */
[----:B0-----:R-:W2:Y:S04]  /*62ca0*/  LDL.LU R3, [R1+0x48cc] ;  /* 0x0048cc0001037983 */ /* 0x001ea80000300800 */
[----:B-1----:R-:W-:Y:S04]  /*62cb0*/  STL [R1+0x44f8], R13 ;  /* 0x0044f80d01007387 */ /* 0x002fe80000100800 */
        /* <DEDUP_REMOVED lines=509> */
[----:B------:R-:W1:Y:S04]  /*64c90*/  LDS.U8 R14, [R14+UR7+0x7380] ;  /* 0x007380070e0e7984 */ /* 0x000e680008000000 */
[----:B0-----:R-:W-:Y:S04]  /*64ca0*/  STL [R1+0x464c], R13 ;  /* 0x00464c0d01007387 */ /* 0x001fe80000100800 */
[----:B------:R-:W0:Y:S04]  /*64cb0*/  LDS.U8 R13, [R15+UR7] ;  /* 0x000000070f0d7984 */ /* 0x000e280008000000 */
[----:B-1----:R-:W-:Y:S04]  /*64cc0*/  STL [R1+0x4638], R14 ;  /* 0x0046380e01007387 */ /* 0x002fe80000100800 */
[----:B------:R-:W1:Y:S04]  /*64cd0*/  LDS.U8 R14, [R15+UR7+0x108] ;  /* 0x000108070f0e7984 */ /* 0x000e680008000000 */
[----:B0-----:R-:W-:Y:S04]  /*64ce0*/  STL [R1+0x1948], R13 ;  /* 0x0019480d01007387 */ /* 0x001fe80000100800 */
[----:B------:R-:W0:Y:S04]  /*64cf0*/  LDS.U8 R13, [R15+UR7+0x210] ;  /* 0x000210070f0d7984 */ /* 0x000e280008000000 */
        /* <DEDUP_REMOVED lines=506> */
[----:B------:R-:W-:Y:S04]  /*66ca0*/  LDS.U8 R15, [R29+UR7+0x108] ;  /* 0x000108071d0f7984 */ /* 0x000fe80008000000 */
[----:B0-----:R-:W-:Y:S04]  /*66cb0*/  STL [R1+0x478c], R13 ;  /* 0x00478c0d01007387 */ /* 0x001fe80000100800 */
[----:B------:R-:W0:Y:S04]  /*66cc0*/  LDS.U8 R13, [R29+UR7] ;  /* 0x000000071d0d7984 */ /* 0x000e280008000000 */
[----:B-1----:R-:W-:Y:S04]  /*66cd0*/  STL [R1+0x4778], R14 ;  /* 0x0047780e01007387 */ /* 0x002fe80000100800 */
[----:B------:R-:W1:Y:S04]  /*66ce0*/  LDS.U8 R14, [R29+UR7+0x210] ;  /* 0x000210071d0e7984 */ /* 0x000e680008000000 */
[----:B0-----:R-:W-:Y:S04]  /*66cf0*/  STL [R1+0x1988], R13 ;  /* 0x0019880d01007387 */ /* 0x001fe80000100800 */
[----:B------:R-:W0:Y:S04]  /*66d00*/  LDS.U8 R13, [R29+UR7+0x318] ;  /* 0x000318071d0d7984 */ /* 0x000e280008000000 */
[----:B------:R-:W-:Y:S04]  /*66d10*/  STL [R1+0x1984], R15 ;  /* 0x0019840f01007387 */ /* 0x000fe80000100800 */
[----:B------:R-:W2:Y:S04]  /*66d20*/  LDS.U8 R15, [R29+UR7+0x8] ;  /* 0x000008071d0f7984 */ /* 0x000ea80008000000 */
[----:B-1----:R-:W-:Y:S04]  /*66d30*/  STL [R1+0x1ba8], R14 ;  /* 0x001ba80e01007387 */ /* 0x002fe80000100800 */
[----:B------:R-:W1:Y:S04]  /*66d40*/  LDS.U8 R14, [R29+UR7+0x100] ;  /* 0x000100071d0e7984 */ /* 0x000e680008000000 */
[----:B0-----:R-:W-:Y:S04]  /*66d50*/  STL [R1+0x1ba4], R13 ;  /* 0x001ba40d01007387 */ /* 0x001fe80000100800 */
[----:B------:R-:W0:Y:S04]  /*66d60*/  LDS.U8 R13, [R29+UR7+0x218] ;  /* 0x000218071d0d7984 */ /* 0x000e280008000000 */
[----:B--2---:R-:W-:Y:S04]  /*66d70*/  STL [R1+0x1990], R15 ;  /* 0x0019900f01007387 */ /* 0x004fe80000100800 */
        /* <DEDUP_REMOVED lines=494> */
[----:B------:R-:W-:Y:S04]  /*68c60*/  LDS.U8 R14, [R29+UR7+0x7288] ;  /* 0x007288071d0e7984 */ /* 0x000fe80008000000 */
[----:B0-----:R-:W-:Y:S04]  /*68c70*/  STL [R1+0x48c0], R13 ;  /* 0x0048c00d01007387 */ /* 0x001fe80000100800 */
[----:B------:R-:W0:Y:S04]  /*68c80*/  LDS.U8 R13, [R29+UR7+0x7380] ;  /* 0x007380071d0d7984 */ /* 0x000e280008000000 */
[----:B--2---:R-:W-:Y:S04]  /*68c90*/  STL [R1+0x48bc], R15 ;  /* 0x0048bc0f01007387 */ /* 0x004fe80000100800 */
[----:B0-----:R-:W-:Y:S04]  /*68ca0*/  STL [R1+0x48b8], R13 ;  /* 0x0048b80d01007387 */ /* 0x001fe80000100800 */
[----:B------:R-:W-:Y:S04]  /*68cb0*/  STL [R1+0x48c4], R14 ;  /* 0x0048c40e01007387 */ /* 0x000fe80000100800 */
[----:B------:R-:W2:Y:S01]  /*68cc0*/  LDL.LU R29, [R1+0x7a4] ;  /* 0x0007a400011d7983 */ /* 0x000ea20000300800 */
[----:B------:R-:W-:Y:S06]  /*68cd0*/  BAR.SYNC.DEFER_BLOCKING 0x0 ;  /* 0x0000000000007b1d */ /* 0x000fec0000010000 */
[----:B--2---:R0:W-:Y:S04]  /*68ce0*/  STL [R1+0x9fc0], R29 ;  /* 0x009fc01d01007387 */ /* 0x0041e80000100800 */
[----:B0-----:R-:W2:Y:S04]  /*68cf0*/  LDL.LU R29, [R1+0x5a4] ;  /* 0x0005a400011d7983 */ /* 0x001ea80000300800 */
[----:B--2---:R0:W-:Y:S04]  /*68d00*/  STL [R1+0x9fc4], R29 ;  /* 0x009fc41d01007387 */ /* 0x0041e80000100800 */
[----:B0-----:R-:W2:Y:S04]  /*68d10*/  LDL.LU R29, [R1+0x998] ;  /* 0x00099800011d7983 */ /* 0x001ea80000300800 */
[----:B--2---:R0:W-:Y:S04]  /*68d20*/  STL [R1+0x9fc8], R29 ;  /* 0x009fc81d01007387 */ /* 0x0041e80000100800 */
[----:B0-----:R-:W2:Y:S04]  /*68d30*/  LDL.LU R29, [R1+0x5b4] ;  /* 0x0005b400011d7983 */ /* 0x001ea80000300800 */
[----:B------:R-:W2:Y:S04]  /*68d40*/  LDL.LU R15, [R1+0x4d4] ;  /* 0x0004d400010f7983 */ /* 0x000ea80000300800 */
[----:B------:R-:W2:Y:S04]  /*68d50*/  LDL.LU R14, [R1+0x7d4] ;  /* 0x0007d400010e7983 */ /* 0x000ea80000300800 */
[----:B------:R-:W2:Y:S04]  /*68d60*/  LDL.LU R13, [R1+0x4c4] ;  /* 0x0004c400010d7983 */ /* 0x000ea80000300800 */
[----:B------:R0:W-:Y:S04]  /*68d70*/  STL [R1+0x9f98], R18 ;  /* 0x009f981201007387 */ /* 0x0001e80000100800 */
[----:B0-----:R-:W2:Y:S04]  /*68d80*/  LDL.LU R18, [R1+0x4e4] ;  /* 0x0004e40001127983 */ /* 0x001ea80000300800 */
[----:B-----5:R0:W-:Y:S04]  /*68d90*/  STL [R1+0x9f94], R16 ;  /* 0x009f941001007387 */ /* 0x0201e80000100800 */
[----:B0-----:R-:W5:Y:S04]  /*68da0*/  LDL.LU R16, [R1+0x794] ;  /* 0x0007940001107983 */ /* 0x001f680000300800 */
[----:B------:R0:W-:Y:S04]  /*68db0*/  STL [R1+0x9f90], R11 ;  /* 0x009f900b01007387 */ /* 0x0001e80000100800 */
        /* <DEDUP_REMOVED lines=21> */
[----:B---3--:R0:W-:Y:S04]  /*68f10*/  STL [R1+0x9f08], R7 ;  /* 0x009f080701007387 */ /* 0x0081e80000100800 */
        /* <DEDUP_REMOVED lines=13> */
[----:B----4-:R0:W-:Y:S04]  /*68ff0*/  STL [R1+0x9eec], R9 ;  /* 0x009eec0901007387 */ /* 0x0101e80000100800 */
[----:B--2---:R-:W-:Y:S04]  /*69000*/  STS.U8 [R4+UR7], R29 ;  /* 0x0000001d04007988 */ /* 0x004fe80008000007 */
[----:B0-----:R-:W2:Y:S04]  /*69010*/  LDL.LU R9, [R1+0x584] ;  /* 0x0005840001097983 */ /* 0x001ea80000300800 */
[----:B------:R0:W-:Y:S04]  /*69020*/  STL [R1+0x9ee8], R10 ;  /* 0x009ee80a01007387 */ /* 0x0001e80000100800 */
[----:B0-----:R-:W4:Y:S04]  /*69030*/  LDL.LU R10, [R1+0x6f4] ;  /* 0x0006f400010a7983 */ /* 0x001f280000300800 */
[----:B------:R0:W-:Y:S04]  /*69040*/  STL [R1+0x9ee4], R24 ;  /* 0x009ee41801007387 */ /* 0x0001e80000100800 */
[----:B0-----:R-:W2:Y:S04]  /*69050*/  LDL.LU R24, [R1+0x594] ;  /* 0x0005940001187983 */ /* 0x001ea80000300800 */
[----:B------:R0:W-:Y:S04]  /*69060*/  STL [R1+0x9ee0], R25 ;  /* 0x009ee01901007387 */ /* 0x0001e80000100800 */
[----:B0-----:R-:W2:Y:S04]  /*69070*/  LDL.LU R25, [R1+0x6c4] ;  /* 0x0006c40001197983 */ /* 0x001ea80000300800 */
[----:B------:R-:W2:Y:S04]  /*69080*/  LDL.LU R29, [R1+0x9fc8] ;  /* 0x009fc800011d7983 */ /* 0x000ea80000300800 */
[----:B--2---:R0:W-:Y:S04]  /*69090*/  STS.U8 [R4+UR7+0x40], R29 ;  /* 0x0000401d04007988 */ /* 0x0041e80008000007 */
[----:B0-----:R-:W2:Y:S04]  /*690a0*/  LDL.LU R29, [R1+0x9fc4] ;  /* 0x009fc400011d7983 */ /* 0x001ea80000300800 */
[----:B------:R-:W-:Y:S04]  /*690b0*/  STS.U8 [R4+UR7+0x200], R25 ;  /* 0x0002001904007988 */ /* 0x000fe80008000007 */
[----:B--2---:R0:W-:Y:S04]  /*690c0*/  STS.U8 [R4+UR7+0x240], R29 ;  /* 0x0002401d04007988 */ /* 0x0041e80008000007 */
[----:B0-----:R-:W2:Y:S04]  /*690d0*/  LDL.LU R29, [R1+0x9fc0] ;  /* 0x009fc000011d7983 */ /* 0x001ea80000300800 */
[----:B------:R-:W2:Y:S04]  /*690e0*/  LDL.LU R25, [R1+0x4a4] ;  /* 0x0004a40001197983 */ /* 0x000ea80000300800 */
[----:B------:R-:W-:Y:S04]  /*690f0*/  STS.U8 [R4+UR7+0x400], R24 ;  /* 0x0004001804007988 */ /* 0x000fe80008000007 */
[----:B----4-:R-:W-:Y:S04]  /*69100*/  STS.U8 [R4+UR7+0x440], R10 ;  /* 0x0004400a04007988 */ /* 0x010fe80008000007 */
[----:B------:R-:W-:Y:S04]  /*69110*/  STS.U8 [R4+UR7+0x640], R9 ;  /* 0x0006400904007988 */ /* 0x000fe80008000007 */
[----:B---3--:R-:W-:Y:S04]  /*69120*/  STS.U8 [R4+UR7+0x600], R20 ;  /* 0x0006001404007988 */ /* 0x008fe80008000007 */
        /* <DEDUP_REMOVED lines=23> */
[----:B------:R0:W-:Y:S04]  /*692a0*/  STL [R1+0x9fb4], R25 ;  /* 0x009fb41901007387 */ /* 0x0001e80000100800 */
[----:B0-----:R-:W2:Y:S04]  /*692b0*/  LDL.LU R25, [R1+0x7f4] ;  /* 0x0007f40001197983 */ /* 0x001ea80000300800 */
[----:B--2---:R0:W-:Y:S04]  /*692c0*/  STL [R1+0x9fb8], R25 ;  /* 0x009fb81901007387 */ /* 0x0041e80000100800 */
        /* <DEDUP_REMOVED lines=30> */
[----:B--2---:R0:W-:Y:S04]  /*694b0*/  STS.U8 [R4+UR7+0x1e00], R25 ;  /* 0x001e001904007988 */ /* 0x0041e80008000007 */
[----:B0-----:R-:W2:Y:S04]  /*694c0*/  LDL.LU R25, [R1+0x9fbc] ;  /* 0x009fbc0001197983 */ /* 0x001ea80000300800 */
[----:B--2---:R0:W-:Y:S04]  /*694d0*/  STS.U8 [R4+UR7+0x2000], R25 ;  /* 0x0020001904007988 */ /* 0x0041e80008000007 */
[----:B0-----:R-:W2:Y:S04]  /*694e0*/  LDL.LU R25, [R1+0x9fb8] ;  /* 0x009fb80001197983 */ /* 0x001ea80000300800 */
        /* <DEDUP_REMOVED lines=9> */
[----:B----4-:R-:W-:Y:S04]  /*69580*/  STS.U8 [R4+UR7+0x2400], R10 ;  /* 0x0024000a04007988 */ /* 0x010fe80008000007 */
[----:B-----5:R-:W-:Y:S04]  /*69590*/  STS.U8 [R4+UR7+0x2440], R9 ;  /* 0x0024400904007988 */ /* 0x020fe80008000007 */
[----:B------:R-:W-:Y:S04]  /*695a0*/  STS.U8 [R4+UR7+0x2640], R20 ;  /* 0x0026401404007988 */ /* 0x000fe80008000007 */
[----:B------:R-:W-:Y:S04]  /*695b0*/  STS.U8 [R4+UR7+0x2600], R22 ;  /* 0x0026001604007988 */ /* 0x000fe80008000007 */
[----:B--2---:R0:W-:Y:S04]  /*695c0*/  STL [R1+0x9fb0], R25 ;  /* 0x009fb01901007387 */ /* 0x0041e80000100800 */
[----:B0-----:R-:W2:Y:S04]  /*695d0*/  LDL.LU R25, [R1+0x3c4] ;  /* 0x0003c40001197983 */ /* 0x001ea80000300800 */
[----:B------:R-:W3:Y:S04]  /*695e0*/  LDL.LU R24, [R1+0x3a4] ;  /* 0x0003a40001187983 */ /* 0x000ee80000300800 */
[----:B------:R-:W4:Y:S04]  /*695f0*/  LDL.LU R10, [R1+0x668] ;  /* 0x00066800010a7983 */ /* 0x000f280000300800 */
[----:B------:R-:W5:Y:S04]  /*69600*/  LDL.LU R9, [R1+0x394] ;  /* 0x0003940001097983 */ /* 0x000f680000300800 */
[----:B------:R-:W3:Y:S04]  /*69610*/  LDL.LU R20, [R1+0x638] ;  /* 0x0006380001147983 */ /* 0x000ee80000300800 */
[----:B------:R0:W-:Y:S04]  /*69620*/  STS.U8 [R4+UR7+0x2800], R0 ;  /* 0x0028000004007988 */ /* 0x0001e80008000007 */
[----:B------:R-:W3:Y:S04]  /*69630*/  LDL.LU R22, [R1+0x384] ;  /* 0x0003840001167983 */ /* 0x000ee80000300800 */
[----:B------:R1:W-:Y:S04]  /*69640*/  STS.U8 [R4+UR7+0x2840], R23 ;  /* 0x0028401704007988 */ /* 0x0003e80008000007 */
[----:B0-----:R-:W3:Y:S04]  /*69650*/  LDL.LU R0, [R1+0x628] ;  /* 0x0006280001007983 */ /* 0x001ee80000300800 */
[----:B------:R0:W-:Y:S04]  /*69660*/  STS.U8 [R4+UR7+0x2a40], R21 ;  /* 0x002a401504007988 */ /* 0x0001e80008000007 */
[----:B-1----:R-:W3:Y:S04]  /*69670*/  LDL.LU R23, [R1+0x374] ;  /* 0x0003740001177983 */ /* 0x002ee80000300800 */
        /* <DEDUP_REMOVED lines=38> */
[----:B-1----:R-:W3:Y:S04]  /*698e0*/  LDL.LU R13, [R1+0x248] ;  /* 0x00024800010d7983 */ /* 0x002ee80000300800 */
        /* <DEDUP_REMOVED lines=12> */
[----:B------:R-:W-:Y:S04]  /*699b0*/  STS.U8 [R4+UR7+0x5600], R16 ;  /* 0x0056001004007988 */ /* 0x000fe80008000007 */
[----:B------:R-:W-:Y:S04]  /*699c0*/  STS.U8 [R4+UR7+0x5640], R11 ;  /* 0x0056400b04007988 */ /* 0x000fe80008000007 */
[----:B------:R-:W-:Y:S04]  /*699d0*/  STS.U8 [R4+UR7+0x5440], R12 ;  /* 0x0054400c04007988 */ /* 0x000fe80008000007 */
[----:B------:R-:W-:Y:S04]  /*699e0*/  STS.U8 [R4+UR7+0x5400], R3 ;  /* 0x0054000304007988 */ /* 0x000fe80008000007 */
[----:B--2---:R-:W-:Y:S04]  /*699f0*/  STS.U8 [R4+UR7+0x4040], R25 ;  /* 0x0040401904007988 */ /* 0x004fe80008000007 */
[----:B---3--:R0:W-:Y:S04]  /*69a00*/  STL [R1+0x9fa4], R18 ;  /* 0x009fa41201007387 */ /* 0x0081e80000100800 */
[----:B0-----:R-:W2:Y:S04]  /*69a10*/  LDL.LU R18, [R1+0x244] ;  /* 0x0002440001127983 */ /* 0x001ea80000300800 */
[----:B------:R-:W3:Y:S04]  /*69a20*/  LDL.LU R16, [R1+0x1e4] ;  /* 0x0001e40001107983 */ /* 0x000ee80000300800 */
[----:B------:R-:W3:Y:S04]  /*69a30*/  LDL.LU R11, [R1+0x1a8] ;  /* 0x0001a800010b7983 */ /* 0x000ee80000300800 */
[----:B------:R-:W3:Y:S04]  /*69a40*/  LDL.LU R12, [R1+0x1a4] ;  /* 0x0001a400010c7983 */ /* 0x000ee80000300800 */
[----:B------:R-:W3:Y:S04]  /*69a50*/  LDL.LU R3, [R1+0x168] ;  /* 0x0001680001037983 */ /* 0x000ee80000300800 */
[----:B------:R0:W-:Y:S04]  /*69a60*/  STS.U8 [R4+UR7+0x4240], R24 ;  /* 0x0042401804007988 */ /* 0x0001e80008000007 */
[----:B------:R-:W3:Y:S04]  /*69a70*/  LDL.LU R25, [R1+0x164] ;  /* 0x0001640001197983 */ /* 0x000ee80000300800 */
[----:B----4-:R1:W-:Y:S04]  /*69a80*/  STS.U8 [R4+UR7+0x4200], R10 ;  /* 0x0042000a04007988 */ /* 0x0103e80008000007 */
[----:B0-----:R-:W4:Y:S04]  /*69a90*/  LDL.LU R24, [R1+0x148] ;  /* 0x0001480001187983 */ /* 0x001f280000300800 */
[----:B-----5:R0:W-:Y:S04]  /*69aa0*/  STS.U8 [R4+UR7+0x4400], R9 ;  /* 0x0044000904007988 */ /* 0x0201e80008000007 */
[----:B-1----:R-:W5:Y:S04]  /*69ab0*/  LDL.LU R10, [R1+0x144] ;  /* 0x00014400010a7983 */ /* 0x002f680000300800 */
        /* <DEDUP_REMOVED lines=57> */
[----:B--2---:R0:W-:Y:S04]  /*69e50*/  STL [R1+0x9f80], R25 ;  /* 0x009f801901007387 */ /* 0x0041e80000100800 */
[----:B0-----:R-:W2:Y:S04]  /*69e60*/  LDL.LU R25, [R1+0x6bc] ;  /* 0x0006bc0001197983 */ /* 0x001ea80000300800 */
[----:B----4-:R-:W-:Y:S04]  /*69e70*/  STS.U8 [R4+UR7+0x6640], R24 ;  /* 0x0066401804007988 */ /* 0x010fe80008000007 */
        /* <DEDUP_REMOVED lines=10> */
[----:B------:R0:W-:Y:S04]  /*69f20*/  STS.U8 [R4+UR7+0x6a00], R0 ;  /* 0x006a000004007988 */ /* 0x0001e80008000007 */
[----:B------:R-:W4:Y:S04]  /*69f30*/  LDL.LU R22, [R1+0x550] ;  /* 0x0005500001167983 */ /* 0x000f280000300800 */
[----:B------:R1:W-:Y:S04]  /*69f40*/  STS.U8 [R4+UR7+0x6c00], R23 ;  /* 0x006c001704007988 */ /* 0x0003e80008000007 */
[----:B0-----:R-:W4:Y:S04]  /*69f50*/  LDL.LU R0, [R1+0x73c] ;  /* 0x00073c0001007983 */ /* 0x001f280000300800 */
[----:B------:R0:W-:Y:S04]  /*69f60*/  STS.U8 [R4+UR7+0x6c40], R21 ;  /* 0x006c401504007988 */ /* 0x0001e80008000007 */
[----:B-1----:R-:W4:Y:S04]  /*69f70*/  LDL.LU R23, [R1+0x540] ;  /* 0x0005400001177983 */ /* 0x002f280000300800 */
        /* <DEDUP_REMOVED lines=30> */
[----:B---3--:R0:W-:Y:S04]  /*6a160*/  STS.U8 [R4+UR7+0x7c40], R16 ;  /* 0x007c401004007988 */ /* 0x0081e80008000007 */
[----:B-1----:R-:W3:Y:S04]  /*6a170*/  LDL.LU R18, [R1+0x580] ;  /* 0x0005800001127983 */ /* 0x002ee80000300800 */
[----:B------:R1:W-:Y:S04]  /*6a180*/  STS.U8 [R4+UR7+0x7e40], R11 ;  /* 0x007e400b04007988 */ /* 0x0003e80008000007 */
[----:B0-----:R-:W3:Y:S04]  /*6a190*/  LDL.LU R16, [R1+0x6fc] ;  /* 0x0006fc0001107983 */ /* 0x001ee80000300800 */
[----:B------:R0:W-:Y:S04]  /*6a1a0*/  STS.U8 [R4+UR7+0x7e00], R12 ;  /* 0x007e000c04007988 */ /* 0x0001e80008000007 */
[----:B-1----:R-:W3:Y:S04]  /*6a1b0*/  LDL.LU R11, [R1+0x590] ;  /* 0x00059000010b7983 */ /* 0x002ee80000300800 */
[----:B0-----:R-:W3:Y:S04]  /*6a1c0*/  LDL.LU R12, [R1+0x5a0] ;  /* 0x0005a000010c7983 */ /* 0x001ee80000300800 */
[----:B------:R-:W4:Y:S04]  /*6a1d0*/  LDL.LU R4, [R1+0x6cc] ;  /* 0x0006cc0001047983 */ /* 0x000f280000300800 */
        /* <DEDUP_REMOVED lines=14> */
[----:B--2---:R-:W-:Y:S04]  /*6a2c0*/  STS.U8 [R3+UR7+0x680], R25 ;  /* 0x0006801903007988 */ /* 0x004fe80008000007 */
[----:B---3--:R0:W-:Y:S04]  /*6a2d0*/  STL [R1+0x9f7c], R12 ;  /* 0x009f7c0c01007387 */ /* 0x0081e80000100800 */
[----:B0-----:R-:W2:Y:S04]  /*6a2e0*/  LDL.LU R12, [R1+0x4c0] ;  /* 0x0004c000010c7983 */ /* 0x001ea80000300800 */
[----:B------:R-:W3:Y:S04]  /*6a2f0*/  LDL.LU R4, [R1+0x4a0] ;  /* 0x0004a00001047983 */ /* 0x000ee80000300800 */
[----:B------:R-:W4:Y:S04]  /*6a300*/  LDL.LU R11, [R1+0x81c] ;  /* 0x00081c00010b7983 */ /* 0x000f280000300800 */
[----:B------:R-:W3:Y:S04]  /*6a310*/  LDL.LU R16, [R1+0x490] ;  /* 0x0004900001107983 */ /* 0x000ee80000300800 */
[----:B------:R-:W3:Y:S04]  /*6a320*/  LDL.LU R18, [R1+0x82c] ;  /* 0x00082c0001127983 */ /* 0x000ee80000300800 */
[----:B------:R0:W-:Y:S04]  /*6a330*/  STS.U8 [R3+UR7+0x880], R24 ;  /* 0x0008801803007988 */ /* 0x0001e80008000007 */
[----:B------:R-:W3:Y:S04]  /*6a340*/  LDL.LU R25, [R1+0x480] ;  /* 0x0004800001197983 */ /* 0x000ee80000300800 */
[----:B-----5:R1:W-:Y:S04]  /*6a350*/  STS.U8 [R3+UR7+0x8c0], R10 ;  /* 0x0008c00a03007988 */ /* 0x0203e80008000007 */
[----:B0-----:R-:W5:Y:S04]  /*6a360*/  LDL.LU R24, [R1+0x84c] ;  /* 0x00084c0001187983 */ /* 0x001f680000300800 */
        /* <DEDUP_REMOVED lines=55> */
[----:B------:R-:W-:Y:S04]  /*6a6e0*/  STS.U8 [R3+UR7+0x2480], R16 ;  /* 0x0024801003007988 */ /* 0x000fe80008000007 */
[----:B------:R-:W-:Y:S04]  /*6a6f0*/  STS.U8 [R3+UR7+0x24c0], R18 ;  /* 0x0024c01203007988 */ /* 0x000fe80008000007 */
[----:B------:R-:W-:Y:S04]  /*6a700*/  STS.U8 [R3+UR7+0x26c0], R25 ;  /* 0x0026c01903007988 */ /* 0x000fe80008000007 */
[----:B--2---:R0:W-:Y:S04]  /*6a710*/  STL [R1+0x9f70], R12 ;  /* 0x009f700c01007387 */ /* 0x0041e80000100800 */
[----:B0-----:R-:W2:Y:S04]  /*6a720*/  LDL.LU R12, [R1+0x694] ;  /* 0x00069400010c7983 */ /* 0x001ea80000300800 */
[----:B------:R-:W3:Y:S04]  /*6a730*/  LDL.LU R4, [R1+0x674] ;  /* 0x0006740001047983 */ /* 0x000ee80000300800 */
[----:B------:R-:W4:Y:S04]  /*6a740*/  LDL.LU R11, [R1+0x3a0] ;  /* 0x0003a000010b7983 */ /* 0x000f280000300800 */
[----:B------:R-:W3:Y:S04]  /*6a750*/  LDL.LU R16, [R1+0x664] ;  /* 0x0006640001107983 */ /* 0x000ee80000300800 */
[----:B------:R-:W3:Y:S04]  /*6a760*/  LDL.LU R18, [R1+0x390] ;  /* 0x0003900001127983 */ /* 0x000ee80000300800 */
[----:B-----5:R0:W-:Y:S04]  /*6a770*/  STS.U8 [R3+UR7+0x2680], R24 ;  /* 0x0026801803007988 */ /* 0x0201e80008000007 */
[----:B------:R-:W5:Y:S04]  /*6a780*/  LDL.LU R25, [R1+0x634] ;  /* 0x0006340001197983 */ /* 0x000f680000300800 */
        /* <DEDUP_REMOVED lines=51> */
[----:B------:R-:W-:Y:S04]  /*6aac0*/  STS.U8 [R3+UR7+0x4280], R16 ;  /* 0x0042801003007988 */ /* 0x000fe80008000007 */
[----:B------:R-:W-:Y:S04]  /*6aad0*/  STS.U8 [R3+UR7+0x4480], R18 ;  /* 0x0044801203007988 */ /* 0x000fe80008000007 */
[----:B-----5:R-:W-:Y:S04]  /*6aae0*/  STS.U8 [R3+UR7+0x44c0], R25 ;  /* 0x0044c01903007988 */ /* 0x020fe80008000007 */
[----:B------:R-:W-:Y:S04]  /*6aaf0*/  STS.U8 [R3+UR7+0x46c0], R24 ;  /* 0x0046c01803007988 */ /* 0x000fe80008000007 */
[----:B--2---:R-:W-:Y:S04]  /*6ab00*/  STS.U8 [R3+UR7+0x4080], R12 ;  /* 0x0040800c03007988 */ /* 0x004fe80008000007 */
[----:B------:R-:W-:Y:S04]  /*6ab10*/  STS.U8 [R3+UR7+0x4680], R10 ;  /* 0x0046800a03007988 */ /* 0x000fe80008000007 */
[----:B------:R0:W-:Y:S04]  /*6ab20*/  STS.U8 [R3+UR7+0x5680], R28 ;  /* 0x0056801c03007988 */ /* 0x0001e80008000007 */
[----:B0-----:R-:W2:Y:S04]  /*6ab30*/  LDL.LU R28, [R1+0x20c] ;  /* 0x00020c00011c7983 */ /* 0x001ea80000300800 */
[----:B--2---:R0:W-:Y:S04]  /*6ab40*/  STL [R1+0x9f5c], R28 ;  /* 0x009f5c1c01007387 */ /* 0x0041e80000100800 */
[----:B0-----:R-:W2:Y:S04]  /*6ab50*/  LDL.LU R28, [R1+0x210] ;  /* 0x00021000011c7983 */ /* 0x001ea80000300800 */
[----:B--2---:R0:W-:Y:S04]  /*6ab60*/  STL [R1+0x9f60], R28 ;  /* 0x009f601c01007387 */ /* 0x0041e80000100800 */
[----:B0-----:R-:W2:Y:S04]  /*6ab70*/  LDL.LU R28, [R1+0x23c] ;  /* 0x00023c00011c7983 */ /* 0x001ea80000300800 */
        /* <DEDUP_REMOVED lines=47> */
[----:B-1----:R-:W3:Y:S04]  /*6ae70*/  LDL.LU R13, [R1] ;  /* 0x00000000010d7983 */ /* 0x002ee80000300800 */
        /* <DEDUP_REMOVED lines=10> */
[----:B--2---:R0:W-:Y:S04]  /*6af20*/  STS.U8 [R3+UR7+0x5e80], R28 ;  /* 0x005e801c03007988 */ /* 0x0041e80008000007 */
[----:B0-----:R-:W2:Y:S04]  /*6af30*/  LDL.LU R28, [R1+0x9f58] ;  /* 0x009f5800011c7983 */ /* 0x001ea80000300800 */
[----:B------:R-:W3:Y:S04]  /*6af40*/  LDL.LU R5, [R1+0x9f54] ;  /* 0x009f540001057983 */ /* 0x000ee80000300800 */
[----:B------:R-:W4:Y:S04]  /*6af50*/  LDL.LU R6, [R1+0x9f50] ;  /* 0x009f500001067983 */ /* 0x000f280000300800 */
[----:B------:R-:W5:Y:S04]  /*6af60*/  LDL.LU R17, [R1+0x9f4c] ;  /* 0x009f4c0001117983 */ /* 0x000f680000300800 */
[----:B------:R-:W2:Y:S04]  /*6af70*/  LDL.LU R19, [R1+0x9f48] ;  /* 0x009f480001137983 */ /* 0x000ea80000300800 */
[----:B------:R0:W-:Y:S04]  /*6af80*/  STS.U8 [R3+UR7+0x6480], R2 ;  /* 0x0064800203007988 */ /* 0x0001e80008000007 */
[----:B0-----:R-:W3:Y:S04]  /*6af90*/  LDL.LU R2, [R1+0x9f44] ;  /* 0x009f440001027983 */ /* 0x001ee80000300800 */
[----:B--2---:R0:W-:Y:S04]  /*6afa0*/  STS.U8 [R3+UR7+0x7e80], R19 ;  /* 0x007e801303007988 */ /* 0x0041e80008000007 */
[----:B0-----:R-:W2:Y:S04]  /*6afb0*/  LDL.LU R19, [R1+0x700] ;  /* 0x0007000001137983 */ /* 0x001ea80000300800 */
[----:B--2---:R0:W-:Y:S04]  /*6afc0*/  STL [R1+0x9f3c], R19 ;  /* 0x009f3c1301007387 */ /* 0x0041e80000100800 */
[----:B0-----:R-:W2:Y:S04]  /*6afd0*/  LDL.LU R19, [R1+0x6c0] ;  /* 0x0006c00001137983 */ /* 0x001ea80000300800 */
[----:B------:R0:W-:Y:S02]  /*6afe0*/  STS.U8 [R3+UR7+0x7ac0], R13 ;  /* 0x007ac00d03007988 */ /* 0x0001e40008000007 */
[----:B0-----:R-:W0:Y:S02]  /*6aff0*/  S2R R13, SR_TID.X ;  /* 0x00000000000d7919 */ /* 0x001e240000002100 */
[----:B----4-:R-:W-:Y:S04]  /*6b000*/  STS.U8 [R3+UR7+0x7cc0], R6 ;  /* 0x007cc00603007988 */ /* 0x010fe80008000007 */
[----:B------:R-:W-:Y:S04]  /*6b010*/  STS.U8 [R3+UR7+0x7a80], R28 ;  /* 0x007a801c03007988 */ /* 0x000fe80008000007 */
[----:B--2---:R1:W-:Y:S04]  /*6b020*/  STL [R1+0x9f40], R19 ;  /* 0x009f401301007387 */ /* 0x0043e80000100800 */
[----:B-1----:R-:W2:Y:S04]  /*6b030*/  LDL.LU R19, [R1+0x5ac] ;  /* 0x0005ac0001137983 */ /* 0x002ea80000300800 */
[----:B------:R-:W4:Y:S04]  /*6b040*/  LDL.LU R6, [R1+0x57c] ;  /* 0x00057c0001067983 */ /* 0x000f280000300800 */
[----:B------:R1:W-:Y:S04]  /*6b050*/  STS.U8 [R3+UR7+0x64c0], R12 ;  /* 0x0064c00c03007988 */ /* 0x0003e80008000007 */
[----:B------:R-:W4:Y:S04]  /*6b060*/  LDL.LU R28, [R1+0x710] ;  /* 0x00071000011c7983 */ /* 0x000f280000300800 */
        /* <DEDUP_REMOVED lines=11> */
[----:B------:R3:W-:Y:S04]  /*6b120*/  STS.U8 [R3+UR7+0x6c80], R10 ;  /* 0x006c800a03007988 */ /* 0x0007e80008000007 */
[----:B0-----:R-:W4:Y:S01]  /*6b130*/  LDL.LU R24, [R1+0x740] ;  /* 0x0007400001187983 */ /* 0x001f220000300800 */
[----:B-1----:R-:W-:-:S03]  /*6b140*/  LOP3.LUT R4, R13, 0x7, RZ, 0xc0, !PT ;  /* 0x000000070d047812 */ /* 0x002fc600078ec0ff */
[----:B------:R0:W-:Y:S04]  /*6b150*/  STS.U8 [R3+UR7+0x6cc0], R9 ;  /* 0x006cc00903007988 */ /* 0x0001e80008000007 */
[----:B---3--:R-:W3:Y:S04]  /*6b160*/  LDL.LU R10, [R1+0x53c] ;  /* 0x00053c00010a7983 */ /* 0x008ee80000300800 */
[----:B------:R1:W-:Y:S04]  /*6b170*/  STS.U8 [R3+UR7+0x6ec0], R20 ;  /* 0x006ec01403007988 */ /* 0x0003e80008000007 */
[----:B0-----:R-:W3:Y:S01]  /*6b180*/  LDL.LU R9, [R1+0x750] ;  /* 0x0007500001097983 */ /* 0x001ee20000300800 */
[----:B------:R-:W-:-:S03]  /*6b190*/  IMAD R4, R4, 0x90, RZ ;  /* 0x0000009004047824 */ /* 0x000fc600078e02ff */
[----:B------:R0:W-:Y:S04]  /*6b1a0*/  STS.U8 [R3+UR7+0x6e80], R22 ;  /* 0x006e801603007988 */ /* 0x0001e80008000007 */
[----:B-1----:R-:W3:Y:S04]  /*6b1b0*/  LDL.LU R20, [R1+0x52c] ;  /* 0x00052c0001147983 */ /* 0x002ee80000300800 */
[----:B------:R1:W-:Y:S04]  /*6b1c0*/  STS.U8 [R3+UR7+0x7080], R0 ;  /* 0x0070800003007988 */ /* 0x0003e80008000007 */
[----:B0-----:R-:W3:Y:S04]  /*6b1d0*/  LDL.LU R22, [R1+0x760] ;  /* 0x0007600001167983 */ /* 0x001ee80000300800 */
        /* <DEDUP_REMOVED lines=9> */
[----:B------:R0:W-:Y:S04]  /*6b270*/  STS.U8 [R3+UR7+0x7c80], R5 ;  /* 0x007c800503007988 */ /* 0x0001e80008000007 */
[----:B-----5:R5:W-:Y:S04]  /*6b280*/  STS.U8 [R3+UR7+0x7ec0], R17 ;  /* 0x007ec01103007988 */ /* 0x020be80008000007 */
[----:B-1----:R-:W3:Y:S01]  /*6b290*/  LDL.LU R0, [R1+0x51c] ;  /* 0x00051c0001007983 */ /* 0x002ee20000300800 */
[----:B0-----:R-:W-:-:S03]  /*6b2a0*/  IMAD.SHL.U32 R5, R13, 0x20, RZ ;  /* 0x000000200d057824 */ /* 0x001fc600078e00ff */
[----:B------:R-:W3:Y:S01]  /*6b2b0*/  LDL.LU R23, [R1+0x770] ;  /* 0x0007700001177983 */ /* 0x000ee20000300800 */
[----:B-----5:R-:W-:-:S03]  /*6b2c0*/  IMAD.SHL.U32 R3, R13, 0x2, RZ ;  /* 0x000000020d037824 */ /* 0x020fc600078e00ff */
[----:B------:R-:W5:Y:S04]  /*6b2d0*/  LDL.LU R21, [R1+0x50c] ;  /* 0x00050c0001157983 */ /* 0x000f680000300800 */
[----:B------:R-:W3:Y:S01]  /*6b2e0*/  LDL.LU R8, [R1+0x780] ;  /* 0x0007800001087983 */ /* 0x000ee20000300800 */
[----:B------:R-:W-:-:S03]  /*6b2f0*/  LOP3.LUT R3, R4, 0x30, R3, 0x78, !PT ;  /* 0x0000003004037812 */ /* 0x000fc600078e7803 */
[----:B------:R-:W3:Y:S01]  /*6b300*/  LDL.LU R7, [R1+0x4fc] ;  /* 0x0004fc0001077983 */ /* 0x000ee20000300800 */
[----:B------:R-:W-:-:S03]  /*6b310*/  LOP3.LUT R4, R5, 0x400, RZ, 0xc0, !PT ;  /* 0x0000040005047812 */ /* 0x000fc600078ec0ff */
[----:B------:R-:W3:Y:S04]  /*6b320*/  LDL.LU R26, [R1+0x790] ;  /* 0x00079000011a7983 */ /* 0x000ee80000300800 */
[----:B------:R-:W3:Y:S04]  /*6b330*/  LDL.LU R27, [R1+0x4ec] ;  /* 0x0004ec00011b7983 */ /* 0x000ee80000300800 */
[----:B------:R-:W3:Y:S01]  /*6b340*/  LDL.LU R29, [R1+0x7a0] ;  /* 0x0007a000011d7983 */ /* 0x000ee20000300800 */
[----:B------:R-:W-:-:S03]  /*6b350*/  LOP3.LUT R17, R3, R4, RZ, 0xfc, !PT ;  /* 0x0000000403117212 */ /* 0x000fc600078efcff */
        /* <DEDUP_REMOVED lines=10> */
[----:B------:R-:W-:Y:S04]  /*6b400*/  STL [R1+0x16d0], R17 ;  /* 0x0016d01101007387 */ /* 0x000fe80000100800 */
[----:B------:R0:W-:Y:S04]  /*6b410*/  STL [R1+0x9f14], R17 ;  /* 0x009f141101007387 */ /* 0x0001e80000100800 */
        /* <DEDUP_REMOVED lines=9> */
[----:B----4-:R-:W-:Y:S04]  /*6b4b0*/  STS.U8 [R2+UR7+0x740], R6 ;  /* 0x0007400602007988 */ /* 0x010fe80008000007 */
[----:B--2---:R0:W-:Y:S04]  /*6b4c0*/  STL [R1+0x9f38], R17 ;  /* 0x009f381101007387 */ /* 0x0041e80000100800 */
[----:B0-----:R-:W2:Y:S04]  /*6b4d0*/  LDL.LU R17, [R1+0x7e0] ;  /* 0x0007e00001117983 */ /* 0x001ea80000300800 */
[----:B------:R-:W3:Y:S04]  /*6b4e0*/  LDL.LU R3, [R1+0x810] ;  /* 0x0008100001037983 */ /* 0x000ee80000300800 */
[----:B------:R-:W4:Y:S04]  /*6b4f0*/  LDL.LU R4, [R1+0x49c] ;  /* 0x00049c0001047983 */ /* 0x000f280000300800 */
        /* <DEDUP_REMOVED lines=144> */
[----:B----4-:R1:W-:Y:S04]  /*6be00*/  STS.U8 [R2+UR7+0x4140], R4 ;  /* 0x0041400402007988 */ /* 0x0103e80008000007 */
[----:B0-----:R-:W4:Y:S04]  /*6be10*/  LDL.LU R3, [R1+0x138] ;  /* 0x0001380001037983 */ /* 0x001f280000300800 */
        /* <DEDUP_REMOVED lines=55> */
[----:B-----5:R0:W-:Y:S04]  /*6c190*/  STS.U8 [R2+UR7+0x6500], R23 ;  /* 0x0065001702007988 */ /* 0x0201e80008000007 */
[----:B------:R1:W-:Y:S04]  /*6c1a0*/  STS.U8 [R2+UR7+0x6540], R0 ;  /* 0x0065400002007988 */ /* 0x0003e80008000007 */
[----:B------:R5:W-:Y:S04]  /*6c1b0*/  STS.U8 [R2+UR7+0x7740], R29 ;  /* 0x0077401d02007988 */ /* 0x000be80008000007 */
[----:B0-----:R-:W2:Y:S04]  /*6c1c0*/  LDL.LU R23, [R1+0x9efc] ;  /* 0x009efc0001177983 */ /* 0x001ea80000300800 */
[----:B-1----:R-:W2:Y:S04]  /*6c1d0*/  LDL.LU R0, [R1+0x9ef8] ;  /* 0x009ef80001007983 */ /* 0x002ea80000300800 */
[----:B------:R0:W-:Y:S04]  /*6c1e0*/  STS.U8 [R2+UR7+0x7700], R15 ;  /* 0x0077000f02007988 */ /* 0x0001e80008000007 */
[----:B-----5:R-:W5:Y:S04]  /*6c1f0*/  LDL.LU R29, [R1+0x598] ;  /* 0x00059800011d7983 */ /* 0x020f680000300800 */
[----:B------:R1:W-:Y:S04]  /*6c200*/  STS.U8 [R2+UR7+0x7900], R14 ;  /* 0x0079000e02007988 */ /* 0x0003e80008000007 */
[----:B0-----:R-:W5:Y:S04]  /*6c210*/  LDL.LU R15, [R1+0x6f8] ;  /* 0x0006f800010f7983 */ /* 0x001f680000300800 */
[----:B------:R0:W-:Y:S04]  /*6c220*/  STS.U8 [R2+UR7+0x7940], R13 ;  /* 0x0079400d02007988 */ /* 0x0001e80008000007 */
[----:B-1----:R-:W5:Y:S04]  /*6c230*/  LDL.LU R14, [R1+0x588] ;  /* 0x00058800010e7983 */ /* 0x002f680000300800 */
[----:B----4-:R1:W-:Y:S04]  /*6c240*/  STS.U8 [R2+UR7+0x6740], R3 ;  /* 0x0067400302007988 */ /* 0x0103e80008000007 */
        /* <DEDUP_REMOVED lines=31> */
[----:B0-----:R-:W4:Y:S04]  /*6c440*/  LDL.LU R22, [R1+0x4e8] ;  /* 0x0004e80001167983 */ /* 0x001f280000300800 */
[----:B---3--:R0:W-:Y:S04]  /*6c450*/  STS.U8 [R2+UR7+0x7b40], R27 ;  /* 0x007b401b02007988 */ /* 0x0081e80008000007 */
[----:B--2---:R1:W-:Y:S04]  /*6c460*/  STS.U8 [R2+UR7+0x7b00], R26 ;  /* 0x007b001a02007988 */ /* 0x0043e80008000007 */
[----:B------:R2:W-:Y:S04]  /*6c470*/  STS.U8 [R2+UR7+0x7d00], R7 ;  /* 0x007d000702007988 */ /* 0x0005e80008000007 */
[----:B0-----:R-:W3:Y:S04]  /*6c480*/  LDL.LU R27, [R1+0x568] ;  /* 0x00056800011b7983 */ /* 0x001ee80000300800 */
[----:B-1----:R-:W3:Y:S04]  /*6c490*/  LDL.LU R26, [R1+0x718] ;  /* 0x00071800011a7983 */ /* 0x002ee80000300800 */
[----:B--2---:R-:W2:Y:S04]  /*6c4a0*/  LDL.LU R7, [R1+0x578] ;  /* 0x0005780001077983 */ /* 0x004ea80000300800 */
[----:B------:R0:W-:Y:S04]  /*6c4b0*/  STS.U8 [R2+UR7+0x7d40], R8 ;  /* 0x007d400802007988 */ /* 0x0001e80008000007 */
[----:B------:R1:W-:Y:S04]  /*6c4c0*/  STS.U8 [R2+UR7+0x7f40], R21 ;  /* 0x007f401502007988 */ /* 0x0003e80008000007 */
[----:B0-----:R-:W2:Y:S04]  /*6c4d0*/  LDL.LU R8, [R1+0x6c8] ;  /* 0x0006c80001087983 */ /* 0x001ea80000300800 */
[----:B-1----:R-:W2:Y:S04]  /*6c4e0*/  LDL.LU R21, [R1+0x5a8] ;  /* 0x0005a80001157983 */ /* 0x002ea80000300800 */
[----:B------:R-:W-:Y:S04]  /*6c4f0*/  STS.U8 [R2+UR7+0x7f00], R23 ;  /* 0x007f001702007988 */ /* 0x000fe80008000007 */
[----:B-----5:R0:W-:Y:S04]  /*6c500*/  STS.U8 [R0+UR7+0x3c0], R29 ;  /* 0x0003c01d00007988 */ /* 0x0201e80008000007 */
[----:B------:R1:W-:Y:S04]  /*6c510*/  STS.U8 [R0+UR7+0x380], R15 ;  /* 0x0003800f00007988 */ /* 0x0003e80008000007 */
[----:B0-----:R-:W5:Y:S04]  /*6c520*/  LDL.LU R29, [R1+0x7a8] ;  /* 0x0007a800011d7983 */ /* 0x001f680000300800 */
[----:B------:R0:W-:Y:S04]  /*6c530*/  STS.U8 [R0+UR7+0x580], R14 ;  /* 0x0005800e00007988 */ /* 0x0001e80008000007 */
[----:B-1----:R-:W5:Y:S04]  /*6c540*/  LDL.LU R15, [R1+0x4d8] ;  /* 0x0004d800010f7983 */ /* 0x002f680000300800 */
[----:B----4-:R1:W-:Y:S04]  /*6c550*/  STS.U8 [R0+UR7+0x5c0], R13 ;  /* 0x0005c00d00007988 */ /* 0x0103e80008000007 */
[----:B0-----:R-:W4:Y:S04]  /*6c560*/  LDL.LU R14, [R1+0x7d8] ;  /* 0x0007d800010e7983 */ /* 0x001f280000300800 */
[----:B-1----:R-:W4:Y:S04]  /*6c570*/  LDL.LU R13, [R1+0x4c8] ;  /* 0x0004c800010d7983 */ /* 0x002f280000300800 */
[----:B------:R-:W4:Y:S04]  /*6c580*/  LDL.LU R23, [R1+0x7e8] ;  /* 0x0007e80001177983 */ /* 0x000f280000300800 */
[----:B------:R-:W-:Y:S04]  /*6c590*/  STS.U8 [R0+UR7+0x9c0], R3 ;  /* 0x0009c00300007988 */ /* 0x000fe80008000007 */
[----:B------:R-:W-:Y:S04]  /*6c5a0*/  STS.U8 [R0+UR7+0xbc0], R4 ;  /* 0x000bc00400007988 */ /* 0x000fe80008000007 */
[----:B------:R-:W-:Y:S04]  /*6c5b0*/  STS.U8 [R0+UR7+0xb80], R5 ;  /* 0x000b800500007988 */ /* 0x000fe80008000007 */
[----:B------:R-:W4:Y:S04]  /*6c5c0*/  LDL.LU R2, [R1+0x4b8] ;  /* 0x0004b80001027983 */ /* 0x000f280000300800 */
[----:B------:R-:W-:Y:S04]  /*6c5d0*/  STS.U8 [R0+UR7+0xd80], R19 ;  /* 0x000d801300007988 */ /* 0x000fe80008000007 */
[----:B------:R-:W-:Y:S04]  /*6c5e0*/  STS.U8 [R0+UR7+0xdc0], R6 ;  /* 0x000dc00600007988 */ /* 0x000fe80008000007 */
[----:B------:R-:W-:Y:S04]  /*6c5f0*/  STS.U8 [R0+UR7+0xfc0], R28 ;  /* 0x000fc01c00007988 */ /* 0x000fe80008000007 */
[----:B------:R-:W-:Y:S04]  /*6c600*/  STS.U8 [R0+UR7+0xf80], R12 ;  /* 0x000f800c00007988 */ /* 0x000fe80008000007 */
[----:B---3--:R-:W-:Y:S04]  /*6c610*/  STS.U8 [R0+UR7+0x980], R27 ;  /* 0x0009801b00007988 */ /* 0x008fe80008000007 */
[----:B------:R-:W-:Y:S04]  /*6c620*/  STS.U8 [R0+UR7+0x780], R26 ;  /* 0x0007801a00007988 */ /* 0x000fe80008000007 */
[----:B--2---:R-:W-:Y:S04]  /*6c630*/  STS.U8 [R0+UR7+0x7c0], R7 ;  /* 0x0007c00700007988 */ /* 0x004fe80008000007 */
[----:B------:R-:W-:Y:S04]  /*6c640*/  STS.U8 [R0+UR7+0x1c0], R8 ;  /* 0x0001c00800007988 */ /* 0x000fe80008000007 */
[----:B------:R0:W-:Y:S04]  /*6c650*/  STS.U8 [R0+UR7+0x180], R21 ;  /* 0x0001801500007988 */ /* 0x0001e80008000007 */
[----:B------:R-:W-:Y:S04]  /*6c660*/  STS.U8 [R0+UR7+0x1180], R11 ;  /* 0x0011800b00007988 */ /* 0x000fe80008000007 */
[----:B------:R1:W-:Y:S04]  /*6c670*/  STS.U8 [R0+UR7+0x15c0], R10 ;  /* 0x0015c00a00007988 */ /* 0x0003e80008000007 */
[----:B0-----:R-:W2:Y:S04]  /*6c680*/  LDL.LU R21, [R1+0x7f8] ;  /* 0x0007f80001157983 */ /* 0x001ea80000300800 */
[----:B------:R-:W3:Y:S04]  /*6c690*/  LDL.LU R8, [R1+0x4a8] ;  /* 0x0004a80001087983 */ /* 0x000ee80000300800 */
[----:B------:R0:W-:Y:S04]  /*6c6a0*/  STS.U8 [R0+UR7+0x17c0], R9 ;  /* 0x0017c00900007988 */ /* 0x0001e80008000007 */
[----:B-1----:R-:W2:Y:S04]  /*6c6b0*/  LDL.LU R10, [R1+0x818] ;  /* 0x00081800010a7983 */ /* 0x002ea80000300800 */
[----:B------:R1:W-:Y:S04]  /*6c6c0*/  STS.U8 [R0+UR7+0x1780], R20 ;  /* 0x0017801400007988 */ /* 0x0003e80008000007 */
[----:B0-----:R-:W3:Y:S04]  /*6c6d0*/  LDL.LU R9, [R1+0x498] ;  /* 0x0004980001097983 */ /* 0x001ee80000300800 */
[----:B------:R0:W-:Y:S04]  /*6c6e0*/  STS.U8 [R0+UR7+0x1980], R22 ;  /* 0x0019801600007988 */ /* 0x0001e80008000007 */
[----:B-1----:R-:W3:Y:S04]  /*6c6f0*/  LDL.LU R20, [R1+0x828] ;  /* 0x0008280001147983 */ /* 0x002ee80000300800 */
[----:B0-----:R-:W3:Y:S04]  /*6c700*/  LDL.LU R22, [R1+0x488] ;  /* 0x0004880001167983 */ /* 0x001ee80000300800 */
        /* <DEDUP_REMOVED lines=21> */
[----:B0-----:R-:W5:Y:S04]  /*6c860*/  LDL.LU R29, [R1+0x408] ;  /* 0x00040800011d7983 */ /* 0x001f680000300800 */
[----:B----4-:R0:W-:Y:S04]  /*6c870*/  STS.U8 [R0+UR7+0x1b80], R14 ;  /* 0x001b800e00007988 */ /* 0x0101e80008000007 */
[----:B-1----:R-:W4:Y:S04]  /*6c880*/  LDL.LU R15, [R1+0x948] ;  /* 0x00094800010f7983 */ /* 0x002f280000300800 */
[----:B------:R1:W-:Y:S04]  /*6c890*/  STS.U8 [R0+UR7+0x1d80], R13 ;  /* 0x001d800d00007988 */ /* 0x0003e80008000007 */
[----:B0-----:R-:W4:Y:S04]  /*6c8a0*/  LDL.LU R14, [R1+0x3f8] ;  /* 0x0003f800010e7983 */ /* 0x001f280000300800 */
[----:B-1----:R-:W4:Y:S04]  /*6c8b0*/  LDL.LU R13, [R1+0x978] ;  /* 0x00097800010d7983 */ /* 0x002f280000300800 */
[----:B--2---:R0:W-:Y:S04]  /*6c8c0*/  STS.U8 [R0+UR7+0x21c0], R10 ;  /* 0x0021c00a00007988 */ /* 0x0041e80008000007 */
[----:B---3--:R1:W-:Y:S04]  /*6c8d0*/  STS.U8 [R0+UR7+0x23c0], R9 ;  /* 0x0023c00900007988 */ /* 0x0083e80008000007 */
[----:B0-----:R-:W2:Y:S04]  /*6c8e0*/  LDL.LU R10, [R1+0x3e8] ;  /* 0x0003e800010a7983 */ /* 0x001ea80000300800 */
[----:B------:R0:W-:Y:S04]  /*6c8f0*/  STS.U8 [R0+UR7+0x2380], R20 ;  /* 0x0023801400007988 */ /* 0x0001e80008000007 */
[----:B-1----:R-:W3:Y:S04]  /*6c900*/  LDL.LU R9, [R1+0x9a0] ;  /* 0x0009a00001097983 */ /* 0x002ee80000300800 */
[----:B------:R1:W-:Y:S04]  /*6c910*/  STS.U8 [R0+UR7+0x2580], R22 ;  /* 0x0025801600007988 */ /* 0x0003e80008000007 */
[----:B0-----:R-:W3:Y:S04]  /*6c920*/  LDL.LU R20, [R1+0x3d8] ;  /* 0x0003d80001147983 */ /* 0x001ee80000300800 */
[----:B-1----:R-:W3:Y:S04]  /*6c930*/  LDL.LU R22, [R1+0x69c] ;  /* 0x00069c0001167983 */ /* 0x002ee80000300800 */
[----:B------:R0:W-:Y:S04]  /*6c940*/  STS.U8 [R0+UR7+0x1dc0], R23 ;  /* 0x001dc01700007988 */ /* 0x0001e80008000007 */
[----:B------:R1:W-:Y:S04]  /*6c950*/  STS.U8 [R0+UR7+0x1fc0], R2 ;  /* 0x001fc00200007988 */ /* 0x0003e80008000007 */
[----:B------:R1:W-:Y:S04]  /*6c960*/  STS.U8 [R0+UR7+0x1f80], R21 ;  /* 0x001f801500007988 */ /* 0x0003e80008000007 */
[----:B0-----:R-:W3:Y:S04]  /*6c970*/  LDL.LU R23, [R1+0x3c8] ;  /* 0x0003c80001177983 */ /* 0x001ee80000300800 */
[----:B-1----:R-:W3:Y:S04]  /*6c980*/  LDL.LU R2, [R1+0x68c] ;  /* 0x00068c0001027983 */ /* 0x002ee80000300800 */
[----:B------:R0:W-:Y:S04]  /*6c990*/  STS.U8 [R0+UR7+0x2180], R8 ;  /* 0x0021800800007988 */ /* 0x0001e80008000007 */
[----:B------:R-:W3:Y:S04]  /*6c9a0*/  LDL.LU R21, [R1+0x3b8] ;  /* 0x0003b80001157983 */ /* 0x000ee80000300800 */
        /* <DEDUP_REMOVED lines=8> */
[----:B-----5:R0:W-:Y:S04]  /*6ca30*/  STS.U8 [R0+UR7+0x3580], R29 ;  /* 0x0035801d00007988 */ /* 0x0201e80008000007 */
[----:B----4-:R1:W-:Y:S04]  /*6ca40*/  STS.U8 [R0+UR7+0x35c0], R15 ;  /* 0x0035c00f00007988 */ /* 0x0103e80008000007 */
[----:B0-----:R-:W4:Y:S04]  /*6ca50*/  LDL.LU R29, [R1+0x3a8] ;  /* 0x0003a800011d7983 */ /* 0x001f280000300800 */
[----:B------:R0:W-:Y:S04]  /*6ca60*/  STS.U8 [R0+UR7+0x37c0], R14 ;  /* 0x0037c00e00007988 */ /* 0x0001e80008000007 */
[----:B-1----:R-:W5:Y:S04]  /*6ca70*/  LDL.LU R15, [R1+0x66c] ;  /* 0x00066c00010f7983 */ /* 0x002f680000300800 */
        /* <DEDUP_REMOVED lines=12> */
[----:B0-----:R-:W5:Y:S04]  /*6cb40*/  LDL.LU R6, [R1+0x5d4] ;  /* 0x0005d40001067983 */ /* 0x001f680000300800 */
[----:B------:R0:W-:Y:S04]  /*6cb50*/  STS.U8 [R0+UR7+0x2fc0], R12 ;  /* 0x002fc00c00007988 */ /* 0x0001e80008000007 */
[----:B-1----:R-:W5:Y:S04]  /*6cb60*/  LDL.LU R28, [R1+0x348] ;  /* 0x00034800011c7983 */ /* 0x002f680000300800 */
        /* <DEDUP_REMOVED lines=10> */
[----:B-1----:R-:W5:Y:S04]  /*6cc10*/  LDL.LU R24, [R1+0x2e0] ;  /* 0x0002e00001187983 */ /* 0x002f680000300800 */
        /* <DEDUP_REMOVED lines=8> */
[----:B----4-:R0:W-:Y:S04]  /*6cca0*/  STS.U8 [R0+UR7+0x4180], R29 ;  /* 0x0041801d00007988 */ /* 0x0101e80008000007 */
[----:B-----5:R1:W-:Y:S04]  /*6ccb0*/  STS.U8 [R0+UR7+0x41c0], R15 ;  /* 0x0041c00f00007988 */ /* 0x0203e80008000007 */
[----:B0-----:R-:W4:Y:S04]  /*6ccc0*/  LDL.LU R29, [R1+0x29c] ;  /* 0x00029c00011d7983 */ /* 0x001f280000300800 */
[----:B------:R0:W-:Y:S04]  /*6ccd0*/  STS.U8 [R0+UR7+0x43c0], R14 ;  /* 0x0043c00e00007988 */ /* 0x0001e80008000007 */
[----:B-1----:R-:W5:Y:S04]  /*6cce0*/  LDL.LU R15, [R1+0x280] ;  /* 0x00028000010f7983 */ /* 0x002f680000300800 */
[----:B------:R1:W-:Y:S04]  /*6ccf0*/  STS.U8 [R0+UR7+0x4380], R13 ;  /* 0x0043800d00007988 */ /* 0x0003e80008000007 */
[----:B0-----:R-:W4:Y:S04]  /*6cd00*/  LDL.LU R14, [R1+0x27c] ;  /* 0x00027c00010e7983 */ /* 0x001f280000300800 */
[----:B-1----:R-:W4:Y:S04]  /*6cd10*/  LDL.LU R13, [R1+0x260] ;  /* 0x00026000010d7983 */ /* 0x002f280000300800 */
        /* <DEDUP_REMOVED lines=8> */
[----:B------:R-:W-:Y:S04]  /*6cda0*/  STS.U8 [R0+UR7+0x55c0], R20 ;  /* 0x0055c01400007988 */ /* 0x000fe80008000007 */
[----:B------:R0:W-:Y:S04]  /*6cdb0*/  STS.U8 [R0+UR7+0x57c0], R22 ;  /* 0x0057c01600007988 */ /* 0x0001e80008000007 */
        /* <DEDUP_REMOVED lines=11> */
[----:B------:R1:W-:Y:S04]  /*6ce70*/  STS.U8 [R0+UR7+0x3dc0], R2 ;  /* 0x003dc00200007988 */ /* 0x0003e80008000007 */
[----:B------:R1:W-:Y:S04]  /*6ce80*/  STS.U8 [R0+UR7+0x3fc0], R21 ;  /* 0x003fc01500007988 */ /* 0x0003e80008000007 */
[----:B0-----:R-:W3:Y:S04]  /*6ce90*/  LDL.LU R23, [R1+0x14c] ;  /* 0x00014c0001177983 */ /* 0x001ee80000300800 */
[----:B-1----:R-:W3:Y:S04]  /*6cea0*/  LDL.LU R2, [R1+0x130] ;  /* 0x0001300001027983 */ /* 0x002ee80000300800 */
        /* <DEDUP_REMOVED lines=18> */
[----:B0-----:R-:W3:Y:S04]  /*6cfd0*/  LDL.LU R16, [R1+0x90] ;  /* 0x0000900001107983 */ /* 0x001ee80000300800 */
[----:B------:R0:W-:Y:S04]  /*6cfe0*/  STS.U8 [R0+UR7+0x5180], R18 ;  /* 0x0051801200007988 */ /* 0x0001e80008000007 */
[----:B----4-:R1:W-:Y:S04]  /*6cff0*/  STS.U8 [R0+UR7+0x5780], R29 ;  /* 0x0057801d00007988 */ /* 0x0103e80008000007 */
[----:B-----5:R4:W-:Y:S04]  /*6d000*/  STS.U8 [R0+UR7+0x5980], R15 ;  /* 0x0059800f00007988 */ /* 0x0209e80008000007 */
[----:B0-----:R-:W5:Y:S04]  /*6d010*/  LDL.LU R18, [R1+0x8c] ;  /* 0x00008c0001127983 */ /* 0x001f680000300800 */
[----:B-1----:R-:W5:Y:S04]  /*6d020*/  LDL.LU R29, [R1+0x70] ;  /* 0x00007000011d7983 */ /* 0x002f680000300800 */
[----:B------:R0:W-:Y:S04]  /*6d030*/  STS.U8 [R0+UR7+0x59c0], R14 ;  /* 0x0059c00e00007988 */ /* 0x0001e80008000007 */
[----:B----4-:R-:W4:Y:S04]  /*6d040*/  LDL.LU R15, [R1+0x6c] ;  /* 0x00006c00010f7983 */ /* 0x010f280000300800 */
[----:B------:R1:W-:Y:S04]  /*6d050*/  STS.U8 [R0+UR7+0x5bc0], R13 ;  /* 0x005bc00d00007988 */ /* 0x0003e80008000007 */
[----:B0-----:R-:W4:Y:S04]  /*6d060*/  LDL.LU R14, [R1+0x50] ;  /* 0x00005000010e7983 */ /* 0x001f280000300800 */
[----:B-1----:R-:W4:Y:S04]  /*6d070*/  LDL.LU R13, [R1+0x4c] ;  /* 0x00004c00010d7983 */ /* 0x002f280000300800 */
[----:B--2---:R0:W-:Y:S04]  /*6d080*/  STS.U8 [R0+UR7+0x5b80], R22 ;  /* 0x005b801600007988 */ /* 0x0041e80008000007 */
[----:B---3--:R1:W-:Y:S04]  /*6d090*/  STS.U8 [R0+UR7+0x5d80], R20 ;  /* 0x005d801400007988 */ /* 0x0083e80008000007 */
[----:B------:R2:W-:Y:S04]  /*6d0a0*/  STS.U8 [R0+UR7+0x5dc0], R9 ;  /* 0x005dc00900007988 */ /* 0x0005e80008000007 */
[----:B0-----:R-:W3:Y:S04]  /*6d0b0*/  LDL.LU R22, [R1+0x9ef4] ;  /* 0x009ef40001167983 */ /* 0x001ee80000300800 */
[----:B-1----:R-:W3:Y:S04]  /*6d0c0*/  LDL.LU R20, [R1+0x9ef0] ;  /* 0x009ef00001147983 */ /* 0x002ee80000300800 */
[----:B--2---:R-:W2:Y:S04]  /*6d0d0*/  LDL.LU R9, [R1+0x9eec] ;  /* 0x009eec0001097983 */ /* 0x004ea80000300800 */
[----:B------:R0:W-:Y:S04]  /*6d0e0*/  STS.U8 [R0+UR7+0x5fc0], R10 ;  /* 0x005fc00a00007988 */ /* 0x0001e80008000007 */
[----:B------:R1:W-:Y:S04]  /*6d0f0*/  STS.U8 [R0+UR7+0x5f80], R5 ;  /* 0x005f800500007988 */ /* 0x0003e80008000007 */
[----:B------:R1:W-:Y:S04]  /*6d100*/  STS.U8 [R0+UR7+0x6180], R19 ;  /* 0x0061801300007988 */ /* 0x0003e80008000007 */
[----:B0-----:R-:W2:Y:S04]  /*6d110*/  LDL.LU R10, [R1+0x9ee8] ;  /* 0x009ee800010a7983 */ /* 0x001ea80000300800 */
[----:B-1----:R-:W2:Y:S04]  /*6d120*/  LDL.LU R5, [R1+0x30] ;  /* 0x0000300001057983 */ /* 0x002ea80000300800 */
[----:B------:R0:W-:Y:S04]  /*6d130*/  STS.U8 [R0+UR7+0x61c0], R6 ;  /* 0x0061c00600007988 */ /* 0x0001e80008000007 */
[----:B------:R-:W2:Y:S04]  /*6d140*/  LDL.LU R19, [R1+0x2c] ;  /* 0x00002c0001137983 */ /* 0x000ea80000300800 */
[----:B------:R1:W-:Y:S04]  /*6d150*/  STS.U8 [R0+UR7+0x63c0], R12 ;  /* 0x0063c00c00007988 */ /* 0x0003e80008000007 */
[----:B0-----:R-:W2:Y:S04]  /*6d160*/  LDL.LU R6, [R1+0x10] ;  /* 0x0000100001067983 */ /* 0x001ea80000300800 */
[----:B------:R0:W-:Y:S04]  /*6d170*/  STS.U8 [R0+UR7+0x6380], R24 ;  /* 0x0063801800007988 */ /* 0x0001e80008000007 */
[----:B-1----:R-:W2:Y:S04]  /*6d180*/  LDL.LU R12, [R1+0xc] ;  /* 0x00000c00010c7983 */ /* 0x002ea80000300800 */
[----:B------:R1:W-:Y:S04]  /*6d190*/  STS.U8 [R0+UR7+0x6580], R25 ;  /* 0x0065801900007988 */ /* 0x0003e80008000007 */
[----:B0-----:R-:W2:Y:S04]  /*6d1a0*/  LDL.LU R24, [R1+0x9ee4] ;  /* 0x009ee40001187983 */ /* 0x001ea80000300800 */
[----:B-1----:R-:W2:Y:S04]  /*6d1b0*/  LDL.LU R25, [R1+0x9ee0] ;  /* 0x009ee00001197983 */ /* 0x002ea80000300800 */
[----:B------:R0:W-:Y:S04]  /*6d1c0*/  STS.U8 [R0+UR7+0x6f80], R11 ;  /* 0x006f800b00007988 */ /* 0x0001e80008000007 */
[----:B------:R1:W-:Y:S04]  /*6d1d0*/  STS.U8 [R0+UR7+0x7180], R16 ;  /* 0x0071801000007988 */ /* 0x0003e80008000007 */
[----:B0-----:R-:W2:Y:S04]  /*6d1e0*/  LDL.LU R11, [R1+0x5d0] ;  /* 0x0005d000010b7983 */ /* 0x001ea80000300800 */
[----:B-1----:R-:W2:Y:S04]  /*6d1f0*/  LDL.LU R16, [R1+0x5cc] ;  /* 0x0005cc0001107983 */ /* 0x002ea80000300800 */
        /* <DEDUP_REMOVED lines=10> */
[----:B-----5:R-:W-:Y:S04]  /*6d2a0*/  STS.U8 [R0+UR7+0x71c0], R18 ;  /* 0x0071c01200007988 */ /* 0x020fe80008000007 */
[----:B------:R-:W-:Y:S04]  /*6d2b0*/  STS.U8 [R0+UR7+0x73c0], R29 ;  /* 0x0073c01d00007988 */ /* 0x000fe80008000007 */
[----:B----4-:R-:W-:Y:S04]  /*6d2c0*/  STS.U8 [R0+UR7+0x7380], R15 ;  /* 0x0073800f00007988 */ /* 0x010fe80008000007 */
[----:B------:R-:W-:Y:S04]  /*6d2d0*/  STS.U8 [R0+UR7+0x7580], R14 ;  /* 0x0075800e00007988 */ /* 0x000fe80008000007 */
[----:B------:R1:W-:Y:S04]  /*6d2e0*/  STS.U8 [R0+UR7+0x75c0], R13 ;  /* 0x0075c00d00007988 */ /* 0x0003e80008000007 */
[----:B0-----:R-:W4:Y:S04]  /*6d2f0*/  LDL.LU R28, [R1+0x5f8] ;  /* 0x0005f800011c7983 */ /* 0x001f280000300800 */
[----:B-1----:R-:W4:Y:S04]  /*6d300*/  LDL.LU R13, [R1+0x5f4] ;  /* 0x0005f400010d7983 */ /* 0x002f280000300800 */
[----:B------:R-:W5:Y:S04]  /*6d310*/  LDL.LU R18, [R1+0x60c] ;  /* 0x00060c0001127983 */ /* 0x000f680000300800 */
[----:B------:R-:W5:Y:S04]  /*6d320*/  LDL.LU R14, [R1+0x608] ;  /* 0x00060800010e7983 */ /* 0x000f680000300800 */
[----:B------:R-:W4:Y:S04]  /*6d330*/  LDL.LU R29, [R1+0x618] ;  /* 0x00061800011d7983 */ /* 0x000f280000300800 */
[----:B------:R-:W4:Y:S04]  /*6d340*/  LDL.LU R15, [R1+0x614] ;  /* 0x00061400010f7983 */ /* 0x000f280000300800 */
[----:B---3--:R-:W-:Y:S04]  /*6d350*/  STS.U8 [R0+UR7+0x7bc0], R22 ;  /* 0x007bc01600007988 */ /* 0x008fe80008000007 */
[----:B------:R-:W-:Y:S04]  /*6d360*/  STS.U8 [R0+UR7+0x7b80], R20 ;  /* 0x007b801400007988 */ /* 0x000fe80008000007 */
[----:B--2---:R-:W-:Y:S04]  /*6d370*/  STS.U8 [R0+UR7+0x7d80], R9 ;  /* 0x007d800900007988 */ /* 0x004fe80008000007 */
[----:B------:R-:W-:Y:S04]  /*6d380*/  STS.U8 [R0+UR7+0x7dc0], R10 ;  /* 0x007dc00a00007988 */ /* 0x000fe80008000007 */
[----:B------:R-:W-:Y:S04]  /*6d390*/  STS.U8 [R0+UR7+0x77c0], R5 ;  /* 0x0077c00500007988 */ /* 0x000fe80008000007 */
[----:B------:R-:W-:Y:S04]  /*6d3a0*/  STS.U8 [R0+UR7+0x7780], R19 ;  /* 0x0077801300007988 */ /* 0x000fe80008000007 */
[----:B------:R-:W-:Y:S04]  /*6d3b0*/  STS.U8 [R0+UR7+0x7980], R6 ;  /* 0x0079800600007988 */ /* 0x000fe80008000007 */
[----:B------:R-:W-:Y:S04]  /*6d3c0*/  STS.U8 [R0+UR7+0x79c0], R12 ;  /* 0x0079c00c00007988 */ /* 0x000fe80008000007 */
[----:B------:R-:W-:Y:S04]  /*6d3d0*/  STS.U8 [R0+UR7+0x7fc0], R24 ;  /* 0x007fc01800007988 */ /* 0x000fe80008000007 */
[----:B------:R-:W-:Y:S01]  /*6d3e0*/  STS.U8 [R0+UR7+0x7f80], R25 ;  /* 0x007f801900007988 */ /* 0x000fe20008000007 */
[----:B------:R-:W-:Y:S06]  /*6d3f0*/  BAR.SYNC.DEFER_BLOCKING 0x0 ;  /* 0x0000000000007b1d */ /* 0x000fec0000010000 */
[----:B------:R-:W0:Y:S04]  /*6d400*/  LDSM.16.M88.4 R4, [R17+UR7] ;  /* 0x000000071104783b */ /* 0x000e280008000200 */
[----:B------:R-:W1:Y:S04]  /*6d410*/  LDSM.16.M88.4 R20, [R17+UR7+0x800] ;  /* 0x000800071114783b */ /* 0x000e680008000200 */
[----:B0-----:R-:W-:Y:S04]  /*6d420*/  STL.64 [R1+0x1580], R4 ;  /* 0x0015800401007387 */ /* 0x001fe80000100a00 */
[----:B------:R0:W-:Y:S04]  /*6d430*/  STL.64 [R1+0x1588], R6 ;  /* 0x0015880601007387 */ /* 0x0001e80000100a00 */
[----:B-1----:R-:W-:Y:S04]  /*6d440*/  STL.64 [R1+0x1590], R20 ;  /* 0x0015901401007387 */ /* 0x002fe80000100a00 */
[----:B------:R-:W-:Y:S01]  /*6d450*/  STL.64 [R1+0x1598], R22 ;  /* 0x0015981601007387 */ /* 0x000fe20000100a00 */
[----:B0-----:R-:W-:-:S02]  /*6d460*/  IMAD.MOV.U32 R7, RZ, RZ, R20 ;  /* 0x000000ffff077224 */ /* 0x001fc400078e0014 */
[----:B------:R-:W-:Y:S02]  /*6d470*/  IMAD.MOV.U32 R6, RZ, RZ, R21 ;  /* 0x000000ffff067224 */ /* 0x000fe400078e0015 */
[----:B------:R-:W0:Y:S01]  /*6d480*/  LDSM.16.M88.4 R20, [R17+UR7+0x1000] ;  /* 0x001000071114783b */ /* 0x000e220008000200 */
[----:B------:R-:W-:Y:S02]  /*6d490*/  IMAD.MOV.U32 R8, RZ, RZ, R4 ;  /* 0x000000ffff087224 */ /* 0x000fe400078e0004 */
[----:B------:R-:W-:Y:S01]  /*6d4a0*/  IMAD.MOV.U32 R0, RZ, RZ, R5 ;  /* 0x000000ffff007224 */ /* 0x000fe200078e0005 */
[----:B0-----:R-:W-:Y:S01]  /*6d4b0*/  STL.64 [R1+0x15a0], R20 ;  /* 0x0015a01401007387 */ /* 0x001fe20000100a00 */
[----:B------:R-:W-:Y:S02]  /*6d4c0*/  IMAD.MOV.U32 R5, RZ, RZ, R20 ;  /* 0x000000ffff057224 */ /* 0x000fe400078e0014 */
[----:B------:R-:W-:Y:S01]  /*6d4d0*/  IMAD.MOV.U32 R4, RZ, RZ, R21 ;  /* 0x000000ffff047224 */ /* 0x000fe200078e0015 */
[----:B------:R-:W-:Y:S04]  /*6d4e0*/  STL.64 [R1+0x15a8], R22 ;  /* 0x0015a81601007387 */ /* 0x000fe80000100a00 */
[----:B------:R-:W0:Y:S04]  /*6d4f0*/  LDSM.16.M88.4 R20, [R17+UR7+0x1800] ;  /* 0x001800071114783b */ /* 0x000e280008000200 */
[----:B------:R-:W-:Y:S04]  /*6d500*/  STL.64 [R1+0x9ed8], R4 ;  /* 0x009ed80401007387 */ /* 0x000fe80000100a00 */
[----:B0-----:R-:W-:Y:S01]  /*6d510*/  STL.64 [R1+0x15b0], R20 ;  /* 0x0015b01401007387 */ /* 0x001fe20000100a00 */
[----:B------:R-:W-:-:S02]  /*6d520*/  IMAD.MOV.U32 R3, RZ, RZ, R20 ;  /* 0x000000ffff037224 */ /* 0x000fc400078e0014 */
[----:B------:R-:W-:Y:S01]  /*6d530*/  IMAD.MOV.U32 R2, RZ, RZ, R21 ;  /* 0x000000ffff027224 */ /* 0x000fe200078e0015 */
[----:B------:R-:W-:Y:S04]  /*6d540*/  STL.64 [R1+0x15b8], R22 ;  /* 0x0015b81601007387 */ /* 0x000fe80000100a00 */
[----:B------:R-:W0:Y:S01]  /*6d550*/  LDSM.16.M88.4 R20, [R17+UR7+0x2000] ;  /* 0x002000071114783b */ /* 0x000e220008000200 */
[----:B------:R-:W-:-:S03]  /*6d560*/  IMAD R12, R16, 0x100, R11 ;  /* 0x00000100100c7824 */ /* 0x000fc600078e020b */
[----:B0-----:R-:W-:Y:S01]  /*6d570*/  STL.64 [R1+0x15c0], R20 ;  /* 0x0015c01401007387 */ /* 0x001fe20000100a00 */
[----:B------:R-:W-:Y:S02]  /*6d580*/  IMAD.MOV.U32 R16, RZ, RZ, R20 ;  /* 0x000000ffff107224 */ /* 0x000fe400078e0014 */
[----:B------:R-:W-:Y:S01]  /*6d590*/  IMAD.MOV.U32 R11, RZ, RZ, R21 ;  /* 0x000000ffff0b7224 */ /* 0x000fe200078e0015 */
[----:B------:R-:W-:Y:S04]  /*6d5a0*/  STL.64 [R1+0x15c8], R22 ;  /* 0x0015c81601007387 */ /* 0x000fe80000100a00 */
[----:B------:R-:W0:Y:S01]  /*6d5b0*/  LDSM.16.M88.4 R20, [R17+UR7+0x2800] ;  /* 0x002800071114783b */ /* 0x000e220008000200 */
[----:B------:R-:W-:-:S03]  /*6d5c0*/  F2FP.F16.E4M3.UNPACK_B R4, R8 ;  /* 0x00000008ff04723e */ /* 0x000fc600020006ff */
[----:B0-----:R-:W-:Y:S01]  /*6d5d0*/  STL.64 [R1+0x15d0], R20 ;  /* 0x0015d01401007387 */ /* 0x001fe20000100a00 */
[----:B------:R-:W-:Y:S02]  /*6d5e0*/  IMAD.MOV.U32 R10, RZ, RZ, R20 ;  /* 0x000000ffff0a7224 */ /* 0x000fe400078e0014 */
[----:B------:R-:W-:Y:S01]  /*6d5f0*/  IMAD.MOV.U32 R9, RZ, RZ, R21 ;  /* 0x000000ffff097224 */ /* 0x000fe200078e0015 */
[----:B------:R-:W-:Y:S04]  /*6d600*/  STL.64 [R1+0x15d8], R22 ;  /* 0x0015d81601007387 */ /* 0x000fe80000100a00 */
[----:B------:R-:W0:Y:S01]  /*6d610*/  LDSM.16.M88.4 R20, [R17+UR7+0x3000] ;  /* 0x003000071114783b */ /* 0x000e220008000200 */
[----:B------:R-:W-:-:S03]  /*6d620*/  F2FP.F16.E4M3.UNPACK_B R5, R0 ;  /* 0x00000000ff05723e */ /* 0x000fc600020006ff */
[----:B------:R-:W2:Y:S04]  /*6d630*/  LDL.LU.64 R24, [R1+0x250] ;  /* 0x0002500001187983 */ /* 0x000ea80000300a00 */
[----:B------:R-:W2:Y:S04]  /*6d640*/  LDL.LU.64 R26, [R1+0x258] ;  /* 0x00025800011a7983 */ /* 0x000ea80000300a00 */
[----:B------:R-:W-:Y:S01]  /*6d650*/  STL [R1+0x18], R4 ;  /* 0x0000180401007387 */ /* 0x000fe20000100800 */
[----:B0-----:R-:W-:-:S03]  /*6d660*/  IMAD.MOV.U32 R8, RZ, RZ, R20 ;  /* 0x000000ffff087224 */ /* 0x001fc600078e0014 */
[----:B------:R-:W-:Y:S04]  /*6d670*/  STL.64 [R1+0x15e0], R20 ;  /* 0x0015e01401007387 */ /* 0x000fe80000100a00 */
[----:B------:R-:W-:Y:S04]  /*6d680*/  STL.64 [R1+0x15e8], R22 ;  /* 0x0015e81601007387 */ /* 0x000fe80000100a00 */
[----:B------:R-:W-:Y:S04]  /*6d690*/  STL [R1+0x1c], R5 ;  /* 0x00001c0501007387 */ /* 0x000fe80000100800 */
[----:B------:R-:W-:Y:S04]  /*6d6a0*/  STL.64 [R1+0x9ed0], R10 ;  /* 0x009ed00a01007387 */ /* 0x000fe80000100a00 */
[----:B------:R0:W-:Y:S04]  /*6d6b0*/  STL.64 [R1+0x9ec8], R8 ;  /* 0x009ec80801007387 */ /* 0x0001e80000100a00 */
[----:B0-----:R-:W3:Y:S04]  /*6d6c0*/  LDL.LU.64 R8, [R1+0x220] ;  /* 0x0002200001087983 */ /* 0x001ee80000300a00 */
[----:B------:R-:W3:Y:S01]  /*6d6d0*/  LDL.LU.64 R10, [R1+0x228] ;  /* 0x00022800010a7983 */ /* 0x000ee20000300a00 */
[----:B----4-:R-:W-:-:S02]  /*6d6e0*/  IMAD R13, R13, 0x100, R28 ;  /* 0x000001000d0d7824 */ /* 0x010fc400078e021c */
[----:B-----5:R-:W-:Y:S02]  /*6d6f0*/  IMAD R14, R14, 0x100, R18 ;  /* 0x000001000e0e7824 */ /* 0x020fe400078e0212 */
[----:B------:R-:W-:Y:S01]  /*6d700*/  IMAD R15, R15, 0x100, R29 ;  /* 0x000001000f0f7824 */ /* 0x000fe200078e021d */
[----:B------:R-:W-:Y:S02]  /*6d710*/  F2FP.F16.E4M3.UNPACK_B R12, R12 ;  /* 0x0000000cff0c723e */ /* 0x000fe400020006ff */
[----:B------:R-:W-:Y:S02]  /*6d720*/  F2FP.F16.E4M3.UNPACK_B R13, R13 ;  /* 0x0000000dff0d723e */ /* 0x000fe400020006ff */
[----:B------:R-:W-:Y:S02]  /*6d730*/  F2FP.F16.E4M3.UNPACK_B R14, R14 ;  /* 0x0000000eff0e723e */ /* 0x000fe400020006ff */
[----:B------:R-:W-:Y:S02]  /*6d740*/  F2FP.F16.E4M3.UNPACK_B R15, R15 ;  /* 0x0000000fff0f723e */ /* 0x000fe400020006ff */
[----:B------:R-:W-:-:S02]  /*6d750*/  F2FP.F16.E4M3.UNPACK_B R22, R7 ;  /* 0x00000007ff16723e */ /* 0x000fc400020006ff */
[----:B------:R-:W-:-:S03]  /*6d760*/  F2FP.F16.E4M3.UNPACK_B R23, R6 ;  /* 0x00000006ff17723e */ /* 0x000fc600020006ff */
[----:B---3--:R-:W-:Y:S01]  /*6d770*/  HMMA.16816.F32 R8, R12, R4, R8 ;  /* 0x000000040c08723c */ /* 0x008fe20000001808 */
[----:B------:R-:W0:-:S15]  /*6d780*/  LDSM.16.M88.4 R4, [R17+UR7+0x3800] ;  /* 0x003800071104783b */ /* 0x000e1e0008000200 */
[----:B------:R-:W-:-:S03]  /*6d790*/  NOP ;  /* 0x0000000000007918 */ /* 0x000fc60000000000 */
[----:B------:R1:W-:Y:S04]  /*6d7a0*/  STL.64 [R1+0x20], R8 ;  /* 0x0000200801007387 */ /* 0x0003e80000100a00 */
[----:B------:R3:W-:Y:S04]  /*6d7b0*/  STL.64 [R1+0x28], R10 ;  /* 0x0000280a01007387 */ /* 0x0007e80000100a00 */
[----:B-1----:R-:W4:Y:S04]  /*6d7c0*/  LDL.LU.64 R8, [R1+0x320] ;  /* 0x0003200001087983 */ /* 0x002f280000300a00 */
[----:B---3--:R-:W4:Y:S04]  /*6d7d0*/  LDL.LU.64 R10, [R1+0x328] ;  /* 0x00032800010a7983 */ /* 0x008f280000300a00 */
[----:B------:R-:W-:Y:S01]  /*6d7e0*/  STL [R1+0x10], R22 ;  /* 0x0000101601007387 */ /* 0x000fe20000100800 */
[----:B0-----:R-:W-:-:S03]  /*6d7f0*/  IMAD.MOV.U32 R18, RZ, RZ, R4 ;  /* 0x000000ffff127224 */ /* 0x001fc600078e0004 */
[----:B------:R-:W-:Y:S04]  /*6d800*/  STL.64 [R1+0x15f0], R4 ;  /* 0x0015f00401007387 */ /* 0x000fe80000100a00 */
[----:B------:R0:W-:Y:S02]  /*6d810*/  STL.64 [R1+0x15f8], R6 ;  /* 0x0015f80601007387 */ /* 0x0001e40000100a00 */
[----:B0-----:R-:W-:Y:S02]  /*6d820*/  IMAD.MOV.U32 R6, RZ, RZ, R5 ;  /* 0x000000ffff067224 */ /* 0x001fe400078e0005 */
[----:B------:R-:W3:Y:S01]  /*6d830*/  LDL.LU.64 R4, [R1+0x9ed8] ;  /* 0x009ed80001047983 */ /* 0x000ee20000300a00 */
[----:B--2---:R-:W-:Y:S03]  /*6d840*/  HMMA.16816.F32 R24, R12, R22, R24 ;  /* 0x000000160c18723c */ /* 0x004fe60000001818 */
[----:B------:R-:W-:-:S15]  /*6d850*/  STL [R1+0x14], R23 ;  /* 0x0000141701007387 */ /* 0x000fde0000100800 */
[----:B------:R-:W-:Y:S01]  /*6d860*/  NOP ;  /* 0x0000000000007918 */ /* 0x000fe20000000000 */
[----:B------:R-:W-:Y:S04]  /*6d870*/  STL.64 [R1+0x30], R24 ;  /* 0x0000301801007387 */ /* 0x000fe80000100a00 */
[----:B------:R-:W-:Y:S04]  /*6d880*/  STL.64 [R1+0x38], R26 ;  /* 0x0000381a01007387 */ /* 0x000fe80000100a00 */
[----:B------:R-:W0:Y:S01]  /*6d890*/  LDSM.16.M88.4 R24, [R17+UR7+0x4000] ;  /* 0x004000071118783b */ /* 0x000e220008000200 */
[----:B------:R-:W-:-:S03]  /*6d8a0*/  IMAD.MOV.U32 R0, RZ, RZ, R21 ;  /* 0x000000ffff007224 */ /* 0x000fc600078e0015 */
[----:B0-----:R-:W-:Y:S04]  /*6d8b0*/  STL.64 [R1+0x1600], R24 ;  /* 0x0016001801007387 */ /* 0x001fe80000100a00 */
[----:B------:R-:W-:Y:S01]  /*6d8c0*/  STL.64 [R1+0x1608], R26 ;  /* 0x0016081a01007387 */ /* 0x000fe20000100a00 */
[----:B---3--:R-:W-:Y:S02]  /*6d8d0*/  F2FP.F16.E4M3.UNPACK_B R20, R5 ;  /* 0x00000005ff14723e */ /* 0x008fe400020006ff */
[----:B------:R-:W-:-:S05]  /*6d8e0*/  F2FP.F16.E4M3.UNPACK_B R21, R4 ;  /* 0x00000004ff15723e */ /* 0x000fca00020006ff */
[----:B------:R4:W-:Y:S01]  /*6d8f0*/  STL.64 [R1+0x8], R20 ;  /* 0x0000081401007387 */ /* 0x0009e20000100a00 */
[----:B------:R-:W-:Y:S02]  /*6d900*/  IMAD.MOV.U32 R5, RZ, RZ, R24 ;  /* 0x000000ffff057224 */ /* 0x000fe400078e0018 */
[----:B------:R-:W-:Y:S01]  /*6d910*/  IMAD.MOV.U32 R4, RZ, RZ, R25 ;  /* 0x000000ffff047224 */ /* 0x000fe200078e0019 */
[----:B----4-:R-:W-:Y:S01]  /*6d920*/  HMMA.16816.F32 R20, R12, R20, R8 ;  /* 0x000000140c14723c */ /* 0x010fe20000001808 */
[----:B------:R-:W-:Y:S04]  /*6d930*/  STL [R1+0x9eb0], R6 ;  /* 0x009eb00601007387 */ /* 0x000fe80000100800 */
[----:B------:R0:W-:Y:S04]  /*6d940*/  STL.64 [R1+0x9ea8], R4 ;  /* 0x009ea80401007387 */ /* 0x0001e80000100a00 */
[----:B0-----:R-:W2:Y:S04]  /*6d950*/  LDL.LU.64 R4, [R1+0x870] ;  /* 0x0008700001047983 */ /* 0x001ea80000300a00 */
[----:B------:R-:W2:Y:S04]  /*6d960*/  LDL.LU.64 R6, [R1+0x878] ;  /* 0x0008780001067983 */ /* 0x000ea80000300a00 */
[----:B------:R-:W3:Y:S04]  /*6d970*/  LDL.LU.64 R10, [R1+0x9ed0] ;  /* 0x009ed000010a7983 */ /* 0x000ee80000300a00 */
[----:B------:R-:W4:Y:S04]  /*6d980*/  LDL.LU.64 R8, [R1+0x9ec8] ;  /* 0x009ec80001087983 */ /* 0x000f280000300a00 */
[----:B------:R-:W-:Y:S04]  /*6d990*/  STL.64 [R1+0x40], R20 ;  /* 0x0000401401007387 */ /* 0x000fe80000100a00 */
[----:B------:R-:W-:Y:S04]  /*6d9a0*/  STL.64 [R1+0x48], R22 ;  /* 0x0000481601007387 */ /* 0x000fe80000100a00 */
[----:B------:R-:W0:Y:S01]  /*6d9b0*/  LDSM.16.M88.4 R20, [R17+UR7+0x4800] ;  /* 0x004800071114783b */ /* 0x000e220008000200 */
[----:B------:R-:W-:-:S02]  /*6d9c0*/  F2FP.F16.E4M3.UNPACK_B R24, R3 ;  /* 0x00000003ff18723e */ /* 0x000fc400020006ff */
[----:B------:R-:W-:Y:S01]  /*6d9d0*/  F2FP.F16.E4M3.UNPACK_B R25, R2 ;  /* 0x00000002ff19723e */ /* 0x000fe200020006ff */
[----:B0-----:R0:W-:Y:S01]  /*6d9e0*/  STL.64 [R1+0x1610], R20 ;  /* 0x0016101401007387 */ /* 0x0011e20000100a00 */
[----:B------:R-:W-:Y:S02]  /*6d9f0*/  IMAD.MOV.U32 R3, RZ, RZ, R20 ;  /* 0x000000ffff037224 */ /* 0x000fe400078e0014 */
[----:B------:R-:W-:Y:S01]  /*6da00*/  IMAD.MOV.U32 R2, RZ, RZ, R21 ;  /* 0x000000ffff027224 */ /* 0x000fe200078e0015 */
[----:B------:R1:W-:Y:S04]  /*6da10*/  STL.64 [R1+0x1618], R22 ;  /* 0x0016181601007387 */ /* 0x0003e80000100a00 */
[----:B------:R-:W-:Y:S04]  /*6da20*/  STL.64 [R1], R24 ;  /* 0x0000001801007387 */ /* 0x000fe80000100a00 */
[----:B0-----:R-:W5:Y:S04]  /*6da30*/  LDL.LU.64 R20, [R1+0x8b0] ;  /* 0x0008b00001147983 */ /* 0x001f680000300a00 */
[----:B-1----:R-:W2:Y:S04]  /*6da40*/  LDL.LU.64 R22, [R1+0x8b8] ;  /* 0x0008b80001167983 */ /* 0x002ea80000300a00 */
[----:B--2---:R-:W-:Y:S04]  /*6da50*/  STL.64 [R1+0x9ec0], R22 ;  /* 0x009ec01601007387 */ /* 0x004fe80000100a00 */
[----:B-----5:R0:W-:Y:S04]  /*6da60*/  STL.64 [R1+0x9eb8], R20 ;  /* 0x009eb81401007387 */ /* 0x0201e80000100a00 */
[----:B0-----:R-:W2:Y:S04]  /*6da70*/  LDL.LU.64 R20, [R1+0x830] ;  /* 0x0008300001147983 */ /* 0x001ea80000300a00 */
[----:B------:R-:W2:Y:S01]  /*6da80*/  LDL.LU.64 R22, [R1+0x838] ;  /* 0x0008380001167983 */ /* 0x000ea20000300a00 */
[----:B------:R-:W-:-:S02]  /*6da90*/  F2FP.F16.E4M3.UNPACK_B R28, R16 ;  /* 0x00000010ff1c723e */ /* 0x000fc400020006ff */
[----:B---3--:R-:W-:Y:S01]  /*6daa0*/  F2FP.F16.E4M3.UNPACK_B R29, R11 ;  /* 0x0000000bff1d723e */ /* 0x008fe200020006ff */
[----:B--2---:R-:W-:Y:S01]  /*6dab0*/  HMMA.16816.F32 R24, R12, R24, R20 ;  /* 0x000000180c18723c */ /* 0x004fe20000001814 */
[----:B------:R-:W0:-:S15]  /*6dac0*/  LDSM.16.M88.4 R20, [R17+UR7+0x5000] ;  /* 0x005000071114783b */ /* 0x000e1e0008000200 */
[----:B------:R-:W-:-:S03]  /*6dad0*/  NOP ;  /* 0x0000000000007918 */ /* 0x000fc60000000000 */
[----:B------:R-:W-:Y:S04]  /*6dae0*/  STL.64 [R1+0x50], R24 ;  /* 0x0000501801007387 */ /* 0x000fe80000100a00 */
[----:B------:R-:W-:Y:S04]  /*6daf0*/  STL.64 [R1+0x58], R26 ;  /* 0x0000581a01007387 */ /* 0x000fe80000100a00 */
[----:B0-----:R-:W-:Y:S01]  /*6db00*/  STL.64 [R1+0x1620], R20 ;  /* 0x0016201401007387 */ /* 0x001fe20000100a00 */
[----:B------:R-:W-:Y:S02]  /*6db10*/  IMAD.MOV.U32 R16, RZ, RZ, R20 ;  /* 0x000000ffff107224 */ /* 0x000fe400078e0014 */
[----:B------:R-:W-:Y:S01]  /*6db20*/  IMAD.MOV.U32 R11, RZ, RZ, R21 ;  /* 0x000000ffff0b7224 */ /* 0x000fe200078e0015 */
[----:B------:R0:W-:Y:S02]  /*6db30*/  STL.64 [R1+0x1628], R22 ;  /* 0x0016281601007387 */ /* 0x0001e40000100a00 */
[----:B0-----:R-:W-:Y:S02]  /*6db40*/  HMMA.16816.F32 R20, R12, R28, R4 ;  /* 0x0000001c0c14723c */ /* 0x001fe40000001804 */
[----:B------:R-:W2:Y:S04]  /*6db50*/  LDL.LU.64 R4, [R1+0x900] ;  /* 0x0009000001047983 */ /* 0x000ea80000300a00 */
[----:B------:R-:W2:-:S13]  /*6db60*/  LDL.LU.64 R6, [R1+0x908] ;  /* 0x0009080001067983 */ /* 0x000e9a0000300a00 */
[----:B------:R-:W-:Y:S04]  /*6db70*/  STL.64 [R1+0x60], R20 ;  /* 0x0000601401007387 */ /* 0x000fe80000100a00 */
[----:B------:R-:W-:Y:S04]  /*6db80*/  STL.64 [R1+0x68], R22 ;  /* 0x0000681601007387 */ /* 0x000fe80000100a00 */
[----:B------:R-:W0:Y:S01]  /*6db90*/  LDSM.16.M88.4 R20, [R17+UR7+0x5800] ;  /* 0x005800071114783b */ /* 0x000e220008000200 */
[----:B------:R-:W-:-:S03]  /*6dba0*/  F2FP.F16.E4M3.UNPACK_B R26, R10 ;  /* 0x0000000aff1a723e */ /* 0x000fc600020006ff */
[----:B------:R-:W-:Y:S01]  /*6dbb0*/  STL [R1+0x9e78], R29 ;  /* 0x009e781d01007387 */ /* 0x000fe20000100800 */
[----:B----4-:R-:W-:-:S03]  /*6dbc0*/  F2FP.F16.E4M3.UNPACK_B R27, R9 ;  /* 0x00000009ff1b723e */ /* 0x010fc600020006ff */
[----:B0-----:R-:W-:Y:S01]  /*6dbd0*/  STL.64 [R1+0x1630], R20 ;  /* 0x0016301401007387 */ /* 0x001fe20000100a00 */
[----:B------:R-:W-:Y:S02]  /*6dbe0*/  IMAD.MOV.U32 R10, RZ, RZ, R20 ;  /* 0x000000ffff0a7224 */ /* 0x000fe400078e0014 */
[----:B------:R-:W-:Y:S01]  /*6dbf0*/  IMAD.MOV.U32 R9, RZ, RZ, R21 ;  /* 0x000000ffff097224 */ /* 0x000fe200078e0015 */
[----:B------:R0:W-:Y:S04]  /*6dc00*/  STL.64 [R1+0x1638], R22 ;  /* 0x0016381601007387 */ /* 0x0001e80000100a00 */
[----:B0-----:R-:W3:Y:S04]  /*6dc10*/  LDL.LU.64 R22, [R1+0x9ec0] ;  /* 0x009ec00001167983 */ /* 0x001ee80000300a00 */
[----:B------:R-:W3:Y:S01]  /*6dc20*/  LDL.LU.64 R20, [R1+0x9eb8] ;  /* 0x009eb80001147983 */ /* 0x000ee20000300a00 */
[----:B------:R-:W-:-:S02]  /*6dc30*/  F2FP.F16.E4M3.UNPACK_B R24, R8 ;  /* 0x00000008ff18723e */ /* 0x000fc400020006ff */
[----:B------:R-:W-:-:S07]  /*6dc40*/  F2FP.F16.E4M3.UNPACK_B R25, R0 ;  /* 0x00000000ff19723e */ /* 0x000fce00020006ff */
[C---:B--2---:R-:W-:Y:S08]  /*6dc50*/  HMMA.16816.F32 R4, R12.reuse, R24, R4 ;  /* 0x000000180c04723c */ /* 0x044ff00000001804 */
[----:B---3--:R-:W-:-:S15]  /*6dc60*/  HMMA.16816.F32 R20, R12, R26, R20 ;  /* 0x0000001a0c14723c */ /* 0x008fde0000001814 */
[----:B------:R-:W-:-:S04]  /*6dc70*/  NOP ;  /* 0x0000000000007918 */ /* 0x000fc80000000000 */
[----:B------:R-:W-:Y:S04]  /*6dc80*/  STL.64 [R1+0x70], R20 ;  /* 0x0000701401007387 */ /* 0x000fe80000100a00 */
[----:B------:R-:W-:Y:S04]  /*6dc90*/  STL.64 [R1+0x78], R22 ;  /* 0x0000781601007387 */ /* 0x000fe80000100a00 */
[----:B------:R-:W0:Y:S02]  /*6dca0*/  LDSM.16.M88.4 R20, [R17+UR7+0x6000] ;  /* 0x006000071114783b */ /* 0x000e240008000200 */
[----:B0-----:R-:W-:-:S02]  /*6dcb0*/  IMAD.MOV.U32 R8, RZ, RZ, R20 ;  /* 0x000000ffff087224 */ /* 0x001fc400078e0014 */
[----:B------:R-:W-:Y:S04]  /*6dcc0*/  STL.64 [R1+0x1640], R20 ;  /* 0x0016401401007387 */ /* 0x000fe80000100a00 */
[----:B------:R-:W-:Y:S04]  /*6dcd0*/  STL.64 [R1+0x1648], R22 ;  /* 0x0016481601007387 */ /* 0x000fe80000100a00 */
[----:B------:R-:W-:Y:S04]  /*6dce0*/  STL.64 [R1+0x9e90], R10 ;  /* 0x009e900a01007387 */ /* 0x000fe80000100a00 */
[----:B------:R0:W-:Y:S04]  /*6dcf0*/  STL.64 [R1+0x9e88], R8 ;  /* 0x009e880801007387 */ /* 0x0001e80000100a00 */
[----:B0-----:R-:W2:Y:S04]  /*6dd00*/  LDL.LU.64 R8, [R1+0x910] ;  /* 0x0009100001087983 */ /* 0x001ea80000300a00 */
[----:B------:R-:W2:Y:S04]  /*6dd10*/  LDL.LU.64 R10, [R1+0x918] ;  /* 0x00091800010a7983 */ /* 0x000ea80000300a00 */
[----:B------:R-:W-:Y:S04]  /*6dd20*/  STL.64 [R1+0x80], R4 ;  /* 0x0000800401007387 */ /* 0x000fe80000100a00 */
[----:B------:R0:W-:Y:S04]  /*6dd30*/  STL.64 [R1+0x88], R6 ;  /* 0x0000880601007387 */ /* 0x0001e80000100a00 */
[----:B0-----:R-:W3:Y:S04]  /*6dd40*/  LDL.LU R6, [R1+0x9eb0] ;  /* 0x009eb00001067983 */ /* 0x001ee80000300800 */
[----:B------:R-:W4:Y:S04]  /*6dd50*/  LDL.LU.64 R4, [R1+0x9ea8] ;  /* 0x009ea80001047983 */ /* 0x000f280000300a00 */
[----:B------:R-:W-:Y:S04]  /*6dd60*/  STL.64 [R1+0x9e50], R26 ;  /* 0x009e501a01007387 */ /* 0x000fe80000100a00 */
[----:B------:R-:W-:Y:S04]  /*6dd70*/  STL.64 [R1+0x9e48], R24 ;  /* 0x009e481801007387 */ /* 0x000fe80000100a00 */
[----:B------:R-:W0:Y:S01]  /*6dd80*/  LDSM.16.M88.4 R24, [R17+UR7+0x6800] ;  /* 0x006800071118783b */ /* 0x000e220008000200 */
[----:B------:R-:W-:-:S03]  /*6dd90*/  F2FP.F16.E4M3.UNPACK_B R22, R18 ;  /* 0x00000012ff16723e */ /* 0x000fc600020006ff */
[----:B0-----:R-:W-:Y:S01]  /*6dda0*/  STL.64 [R1+0x1650], R24 ;  /* 0x0016501801007387 */ /* 0x001fe20000100a00 */
[----:B------:R-:W-:-:S03]  /*6ddb0*/  IMAD.MOV.U32 R7, RZ, RZ, R25 ;  /* 0x000000ffff077224 */ /* 0x000fc600078e0019 */
[----:B------:R2:W-:Y:S01]  /*6ddc0*/  STL.64 [R1+0x1658], R26 ;  /* 0x0016581a01007387 */ /* 0x0005e20000100a00 */
[----:B---3--:R-:W-:Y:S01]  /*6ddd0*/  F2FP.F16.E4M3.UNPACK_B R23, R6 ;  /* 0x00000006ff17723e */ /* 0x008fe200020006ff */
[----:B------:R-:W-:-:S06]  /*6dde0*/  IMAD.MOV.U32 R6, RZ, RZ, R24 ;  /* 0x000000ffff067224 */ /* 0x000fcc00078e0018 */
[----:B--2---:R-:W-:Y:S01]  /*6ddf0*/  HMMA.16816.F32 R24, R12, R22, R8 ;  /* 0x000000160c18723c */ /* 0x004fe20000001808 */
[----:B------:R-:W2:-:S15]  /*6de00*/  LDL.LU.64 R8, [R1+0x980] ;  /* 0x0009800001087983 */ /* 0x000e9e0000300a00 */
[----:B------:R-:W-:-:S03]  /*6de10*/  NOP ;  /* 0x0000000000007918 */ /* 0x000fc60000000000 */
[----:B------:R-:W-:Y:S04]  /*6de20*/  STL.64 [R1+0x90], R24 ;  /* 0x0000901801007387 */ /* 0x000fe80000100a00 */
[----:B------:R-:W-:Y:S04]  /*6de30*/  STL.64 [R1+0x98], R26 ;  /* 0x0000981a01007387 */ /* 0x000fe80000100a00 */
[----:B------:R-:W3:Y:S04]  /*6de40*/  LDL.LU.64 R10, [R1+0x988] ;  /* 0x00098800010a7983 */ /* 0x000ee80000300a00 */
[----:B------:R-:W0:Y:S01]  /*6de50*/  LDSM.16.M88.4 R24, [R17+UR7+0x7000] ;  /* 0x007000071118783b */ /* 0x000e220008000200 */
[----:B------:R-:W-:-:S03]  /*6de60*/  IMAD.MOV.U32 R0, RZ, RZ, R21 ;  /* 0x000000ffff007224 */ /* 0x000fc600078e0015 */
[----:B---3--:R-:W-:Y:S04]  /*6de70*/  STL.64 [R1+0x9ea0], R10 ;  /* 0x009ea00a01007387 */ /* 0x008fe80000100a00 */
[----:B--2---:R1:W-:Y:S04]  /*6de80*/  STL.64 [R1+0x9e98], R8 ;  /* 0x009e980801007387 */ /* 0x0043e80000100a00 */
[----:B-1----:R-:W2:Y:S04]  /*6de90*/  LDL.LU.64 R8, [R1+0x960] ;  /* 0x0009600001087983 */ /* 0x002ea80000300a00 */
[----:B------:R-:W2:Y:S01]  /*6dea0*/  LDL.LU.64 R10, [R1+0x968] ;  /* 0x00096800010a7983 */ /* 0x000ea20000300a00 */
[----:B----4-:R-:W-:-:S02]  /*6deb0*/  F2FP.F16.E4M3.UNPACK_B R20, R5 ;  /* 0x00000005ff14723e */ /* 0x010fc400020006ff */
[----:B------:R-:W-:Y:S01]  /*6dec0*/  F2FP.F16.E4M3.UNPACK_B R21, R4 ;  /* 0x00000004ff15723e */ /* 0x000fe200020006ff */
[----:B0-----:R0:W-:Y:S01]  /*6ded0*/  STL.64 [R1+0x1660], R24 ;  /* 0x0016601801007387 */ /* 0x0011e20000100a00 */
[----:B------:R-:W-:Y:S02]  /*6dee0*/  IMAD.MOV.U32 R4, RZ, RZ, R24 ;  /* 0x000000ffff047224 */ /* 0x000fe400078e0018 */
[----:B------:R-:W-:Y:S01]  /*6def0*/  IMAD.MOV.U32 R5, RZ, RZ, R25 ;  /* 0x000000ffff057224 */ /* 0x000fe200078e0019 */
[----:B------:R1:W-:Y:S04]  /*6df00*/  STL.64 [R1+0x1668], R26 ;  /* 0x0016681a01007387 */ /* 0x0003e80000100a00 */
[----:B0-----:R-:W3:Y:S04]  /*6df10*/  LDL.LU.64 R24, [R1+0xa50] ;  /* 0x000a500001187983 */ /* 0x001ee80000300a00 */
[----:B-1----:R-:W3:Y:S04]  /*6df20*/  LDL.LU.64 R26, [R1+0xa58] ;  /* 0x000a5800011a7983 */ /* 0x002ee80000300a00 */
[----:B------:R-:W-:Y:S04]  /*6df30*/  STL.64 [R1+0x9e30], R22 ;  /* 0x009e301601007387 */ /* 0x000fe80000100a00 */
[----:B------:R0:W-:Y:S01]  /*6df40*/  STL.64 [R1+0x9e28], R20 ;  /* 0x009e281401007387 */ /* 0x0001e20000100a00 */
[----:B------:R-:W-:-:S02]  /*6df50*/  F2FP.F16.E4M3.UNPACK_B R18, R3 ;  /* 0x00000003ff12723e */ /* 0x000fc400020006ff */
[----:B------:R-:W-:Y:S01]  /*6df60*/  F2FP.F16.E4M3.UNPACK_B R19, R2 ;  /* 0x00000002ff13723e */ /* 0x000fe200020006ff */
[----:B--2---:R-:W-:-:S15]  /*6df70*/  HMMA.16816.F32 R8, R12, R20, R8 ;  /* 0x000000140c08723c */ /* 0x004fde0000001808 */
[----:B------:R-:W-:-:S04]  /*6df80*/  NOP ;  /* 0x0000000000007918 */ /* 0x000fc80000000000 */
[----:B------:R-:W-:Y:S04]  /*6df90*/  STL.64 [R1+0xa0], R8 ;  /* 0x0000a00801007387 */ /* 0x000fe80000100a00 */
[----:B------:R-:W-:Y:S04]  /*6dfa0*/  STL.64 [R1+0xa8], R10 ;  /* 0x0000a80a01007387 */ /* 0x000fe80000100a00 */
[----:B------:R-:W1:Y:S04]  /*6dfb0*/  LDSM.16.M88.4 R8, [R17+UR7+0x7800] ;  /* 0x007800071108783b */ /* 0x000e680008000200 */
[----:B0-----:R-:W2:Y:S04]  /*6dfc0*/  LDL.LU.64 R20, [R1+0x9e0] ;  /* 0x0009e00001147983 */ /* 0x001ea80000300a00 */
[----:B------:R-:W2:Y:S04]  /*6dfd0*/  LDL.LU.64 R22, [R1+0x9e8] ;  /* 0x0009e80001167983 */ /* 0x000ea80000300a00 */
[----:B-1----:R-:W-:Y:S01]  /*6dfe0*/  STL.64 [R1+0x1670], R8 ;  /* 0x0016700801007387 */ /* 0x002fe20000100a00 */
[----:B------:R-:W-:-:S02]  /*6dff0*/  IMAD.MOV.U32 R2, RZ, RZ, R8 ;  /* 0x000000ffff027224 */ /* 0x000fc400078e0008 */
[----:B------:R-:W-:Y:S01]  /*6e000*/  IMAD.MOV.U32 R3, RZ, RZ, R9 ;  /* 0x000000ffff037224 */ /* 0x000fe200078e0009 */
[----:B------:R0:W-:Y:S04]  /*6e010*/  STL.64 [R1+0x1678], R10 ;  /* 0x0016780a01007387 */ /* 0x0001e80000100a00 */
[----:B0-----:R-:W4:Y:S04]  /*6e020*/  LDL.LU.64 R10, [R1+0x9ea0] ;  /* 0x009ea000010a7983 */ /* 0x001f280000300a00 */
[----:B------:R-:W4:Y:S02]  /*6e030*/  LDL.LU.64 R8, [R1+0x9e98] ;  /* 0x009e980001087983 */ /* 0x000f240000300a00 */
[----:B----4-:R-:W-:-:S15]  /*6e040*/  HMMA.16816.F32 R8, R12, R18, R8 ;  /* 0x000000120c08723c */ /* 0x010fde0000001808 */
[----:B------:R-:W-:-:S04]  /*6e050*/  NOP ;  /* 0x0000000000007918 */ /* 0x000fc80000000000 */
[----:B------:R-:W-:Y:S04]  /*6e060*/  STL.64 [R1+0xb0], R8 ;  /* 0x0000b00801007387 */ /* 0x000fe80000100a00 */
[----:B------:R0:W-:Y:S04]  /*6e070*/  STL.64 [R1+0xb8], R10 ;  /* 0x0000b80a01007387 */ /* 0x0001e80000100a00 */
[----:B0-----:R-:W4:Y:S04]  /*6e080*/  LDL.LU.64 R10, [R1+0x9e90] ;  /* 0x009e9000010a7983 */ /* 0x001f280000300a00 */
[----:B------:R-:W5:Y:S01]  /*6e090*/  LDL.LU.64 R8, [R1+0x9e88] ;  /* 0x009e880001087983 */ /* 0x000f620000300a00 */
[----:B------:R-:W-:-:S03]  /*6e0a0*/  F2FP.F16.E4M3.UNPACK_B R16, R16 ;  /* 0x00000010ff10723e */ /* 0x000fc600020006ff */
[----:B------:R-:W-:Y:S01]  /*6e0b0*/  STL.64 [R1+0x9e20], R18 ;  /* 0x009e201201007387 */ /* 0x000fe20000100a00 */
[----:B----4-:R-:W-:Y:S02]  /*6e0c0*/  F2FP.F16.E4M3.UNPACK_B R17, R11 ;  /* 0x0000000bff11723e */ /* 0x010fe400020006ff */
[----:B------:R-:W-:Y:S02]  /*6e0d0*/  F2FP.F16.E4M3.UNPACK_B R10, R10 ;  /* 0x0000000aff0a723e */ /* 0x000fe400020006ff */
[----:B-----5:R-:W-:Y:S01]  /*6e0e0*/  F2FP.F16.E4M3.UNPACK_B R11, R9 ;  /* 0x00000009ff0b723e */ /* 0x020fe200020006ff */
[----:B------:R3:W-:Y:S02]  /*6e0f0*/  STL.64 [R1+0x9e18], R16 ;  /* 0x009e181001007387 */ /* 0x0007e40000100a00 */
[C---:B--2---:R-:W-:Y:S08]  /*6e100*/  HMMA.16816.F32 R20, R12.reuse, R16, R20 ;  /* 0x000000100c14723c */ /* 0x044ff00000001814 */
[----:B---3--:R-:W-:Y:S01]  /*6e110*/  HMMA.16816.F32 R16, R12, R10, R24 ;  /* 0x0000000a0c10723c */ /* 0x008fe20000001818 */
[----:B------:R-:W-:-:S10]  /*6e120*/  F2FP.F16.E4M3.UNPACK_B R9, R0 ;  /* 0x00000000ff09723e */ /* 0x000fd400020006ff */
[----:B------:R-:W-:Y:S04]  /*6e130*/  STL.64 [R1+0xc0], R20 ;  /* 0x0000c01401007387 */ /* 0x000fe80000100a00 */
[----:B------:R-:W-:Y:S04]  /*6e140*/  STL.64 [R1+0xc8], R22 ;  /* 0x0000c81601007387 */ /* 0x000fe80000100a00 */
[----:B------:R-:W2:Y:S04]  /*6e150*/  LDL.LU R29, [R1+0x99c] ;  /* 0x00099c00011d7983 */ /* 0x000ea80000300800 */
[----:B------:R0:W-:Y:S04]  /*6e160*/  STL.64 [R1+0xd0], R16 ;  /* 0x0000d01001007387 */ /* 0x0001e80000100a00 */
[----:B------:R-:W-:Y:S04]  /*6e170*/  STL.64 [R1+0xd8], R18 ;  /* 0x0000d81201007387 */ /* 0x000fe80000100a00 */
[----:B------:R-:W2:Y:S04]  /*6e180*/  LDL.LU R0, [R1+0x990] ;  /* 0x0009900001007983 */ /* 0x000ea80000300800 */
[----:B0-----:R-:W3:Y:S04]  /*6e190*/  LDL.LU R17, [R1+0x9ac] ;  /* 0x0009ac0001117983 */ /* 0x001ee80000300800 */
[----:B------:R-:W3:Y:S04]  /*6e1a0*/  LDL.LU R16, [R1+0x16d8] ;  /* 0x0016d80001107983 */ /* 0x000ee80000300800 */
[----:B---3--:R0:W-:Y:S04]  /*6e1b0*/  STL.64 [R1+0x9e80], R16 ;  /* 0x009e801001007387 */ /* 0x0081e80000100a00 */
[----:B0-----:R-:W3:Y:S04]  /*6e1c0*/  LDL.LU.64 R16, [R1+0xb20] ;  /* 0x000b200001107983 */ /* 0x001ee80000300a00 */
[----:B------:R-:W3:Y:S04]  /*6e1d0*/  LDL.LU.64 R18, [R1+0xb28] ;  /* 0x000b280001127983 */ /* 0x000ee80000300a00 */
[----:B------:R-:W4:Y:S04]  /*6e1e0*/  LDL R24, [R1+0x18] ;  /* 0x0000180001187983 */ /* 0x000f280000100800 */
[----:B------:R-:W4:Y:S04]  /*6e1f0*/  LDL R25, [R1+0x1c] ;  /* 0x00001c0001197983 */ /* 0x000f280000100800 */
[----:B------:R-:W5:Y:S04]  /*6e200*/  LDL.LU.64 R20, [R1+0x18f0] ;  /* 0x0018f00001147983 */ /* 0x000f680000300a00 */
[----:B------:R-:W5:Y:S04]  /*6e210*/  LDL.LU.64 R22, [R1+0x18f8] ;  /* 0x0018f80001167983 */ /* 0x000f680000300a00 */
[----:B------:R-:W2:Y:S01]  /*6e220*/  LDL.64 R26, [R1+0x10] ;  /* 0x00001000011a7983 */ /* 0x000ea20000100a00 */
[----:B------:R-:W-:-:S02]  /*6e230*/  F2FP.F16.E4M3.UNPACK_B R8, R8 ;  /* 0x00000008ff08723e */ /* 0x000fc400020006ff */
[----:B------:R-:W-:Y:S01]  /*6e240*/  F2FP.F16.E4M3.UNPACK_B R6, R6 ;  /* 0x00000006ff06723e */ /* 0x000fe200020006ff */
[----:B--2---:R-:W-:Y:S04]  /*6e250*/  STL.64 [R1+0x9e70], R26 ;  /* 0x009e701a01007387 */ /* 0x004fe80000100a00 */
[----:B----4-:R0:W-:Y:S04]  /*6e260*/  STL.64 [R1+0x9e68], R24 ;  /* 0x009e681801007387 */ /* 0x0101e80000100a00 */
[----:B0-----:R-:W2:Y:S04]  /*6e270*/  LDL.LU.64 R24, [R1+0xc40] ;  /* 0x000c400001187983 */ /* 0x001ea80000300a00 */
[----:B------:R-:W2:Y:S01]  /*6e280*/  LDL.LU.64 R26, [R1+0xc48] ;  /* 0x000c4800011a7983 */ /* 0x000ea20000300a00 */
[----:B---3--:R-:W-:Y:S01]  /*6e290*/  HMMA.16816.F32 R16, R12, R8, R16 ;  /* 0x000000080c10723c */ /* 0x008fe20000001810 */
[----:B------:R-:W-:-:S15]  /*6e2a0*/  F2FP.F16.E4M3.UNPACK_B R7, R7 ;  /* 0x00000007ff07723e */ /* 0x000fde00020006ff */
[----:B------:R-:W-:-:S03]  /*6e2b0*/  NOP ;  /* 0x0000000000007918 */ /* 0x000fc60000000000 */
[----:B------:R0:W-:Y:S04]  /*6e2c0*/  STL.64 [R1+0xe0], R16 ;  /* 0x0000e01001007387 */ /* 0x0001e80000100a00 */
[----:B------:R-:W-:Y:S04]  /*6e2d0*/  STL.64 [R1+0xe8], R18 ;  /* 0x0000e81201007387 */ /* 0x000fe80000100a00 */
[----:B0-----:R-:W3:Y:S04]  /*6e2e0*/  LDL.LU.64 R16, [R1+0x9e80] ;  /* 0x009e800001107983 */ /* 0x001ee80000300a00 */
[----:B------:R-:W-:Y:S04]  /*6e2f0*/  STL [R1+0x9e00], R8 ;  /* 0x009e000801007387 */ /* 0x000fe80000100800 */
[----:B------:R-:W-:Y:S04]  /*6e300*/  STL [R1+0x9dfc], R9 ;  /* 0x009dfc0901007387 */ /* 0x000fe80000100800 */
[----:B------:R2:W-:Y:S02]  /*6e310*/  STL.64 [R1+0x9e58], R10 ;  /* 0x009e580a01007387 */ /* 0x0005e40000100a00 */
[----:B--2---:R-:W-:Y:S02]  /*6e320*/  HMMA.16816.F32 R8, R12, R6, R24 ;  /* 0x000000060c08723c */ /* 0x004fe40000001818 */
[----:B------:R-:W2:Y:S04]  /*6e330*/  LDL.LU.64 R24, [R1+0x1f0] ;  /* 0x0001f00001187983 */ /* 0x000ea80000300a00 */
[----:B------:R-:W2:Y:S01]  /*6e340*/  LDL.LU.64 R26, [R1+0x1f8] ;  /* 0x0001f800011a7983 */ /* 0x000ea20000300a00 */
[----:B------:R-:W-:-:S02]  /*6e350*/  F2FP.F16.E4M3.UNPACK_B R4, R4 ;  /* 0x00000004ff04723e */ /* 0x000fc400020006ff */
[----:B------:R-:W-:-:S10]  /*6e360*/  F2FP.F16.E4M3.UNPACK_B R5, R5 ;  /* 0x00000005ff05723e */ /* 0x000fd400020006ff */
[----:B------:R-:W-:Y:S04]  /*6e370*/  STL.64 [R1+0x140], R8 ;  /* 0x0001400801007387 */ /* 0x000fe80000100a00 */
[----:B------:R5:W-:Y:S04]  /*6e380*/  STL.64 [R1+0x148], R10 ;  /* 0x0001480a01007387 */ /* 0x000be80000100a00 */
[----:B------:R-:W4:Y:S01]  /*6e390*/  LDL.64 R18, [R1+0x8] ;  /* 0x0000080001127983 */ /* 0x000f220000100a00 */
[----:B-----5:R-:W-:Y:S03]  /*6e3a0*/  HMMA.16816.F32 R8, R12, R4, R20 ;  /* 0x000000040c08723c */ /* 0x020fe60000001814 */
[----:B------:R0:W-:Y:S04]  /*6e3b0*/  STL [R1+0x9df8], R6 ;  /* 0x009df80601007387 */ /* 0x0001e80000100800 */
[----:B0-----:R-:W3:Y:S04]  /*6e3c0*/  LDL.LU R6, [R1+0x16dc] ;  /* 0x0016dc0001067983 */ /* 0x001ee80000300800 */
[----:B------:R0:W-:Y:S04]  /*6e3d0*/  STL [R1+0x9df4], R7 ;  /* 0x009df40701007387 */ /* 0x0001e80000100800 */
[----:B0-----:R-:W5:Y:S04]  /*6e3e0*/  LDL.LU R7, [R1+0x16d4] ;  /* 0x0016d40001077983 */ /* 0x001f680000300800 */
[----:B------:R-:W4:Y:S04]  /*6e3f0*/  LDL.LU.64 R20, [R1+0x18e0] ;  /* 0x0018e00001147983 */ /* 0x000f280000300a00 */
[----:B------:R-:W4:Y:S04]  /*6e400*/  LDL.LU.64 R22, [R1+0x18e8] ;  /* 0x0018e80001167983 */ /* 0x000f280000300a00 */
[----:B------:R0:W-:Y:S04]  /*6e410*/  STL.64 [R1+0x580], R8 ;  /* 0x0005800801007387 */ /* 0x0001e80000100a00 */
[----:B------:R1:W-:Y:S01]  /*6e420*/  STL.64 [R1+0x588], R10 ;  /* 0x0005880a01007387 */ /* 0x0003e20000100a00 */
[----:B------:R-:W-:-:S03]  /*6e430*/  F2FP.F16.E4M3.UNPACK_B R2, R2 ;  /* 0x00000002ff02723e */ /* 0x000fc600020006ff */
[----:B0-----:R-:W4:Y:S04]  /*6e440*/  LDL.LU.64 R8, [R1+0x18d0] ;  /* 0x0018d00001087983 */ /* 0x001f280000300a00 */
[----:B-1----:R-:W4:Y:S04]  /*6e450*/  LDL.LU.64 R10, [R1+0x18d8] ;  /* 0x0018d800010a7983 */ /* 0x002f280000300a00 */
[----:B------:R0:W-:Y:S01]  /*6e460*/  STL.64 [R1+0x9e60], R4 ;  /* 0x009e600401007387 */ /* 0x0001e20000100a00 */
[----:B------:R-:W-:Y:S01]  /*6e470*/  F2FP.F16.E4M3.UNPACK_B R3, R3 ;  /* 0x00000003ff03723e */ /* 0x000fe200020006ff */
[----:B------:R-:W-:-:S02]  /*6e480*/  IMAD R0, R0, 0x100, R29 ;  /* 0x0000010000007824 */ /* 0x000fc400078e021d */
[----:B0-----:R-:W4:Y:S04]  /*6e490*/  LDL.LU R4, [R1+0x9a8] ;  /* 0x0009a80001047983 */ /* 0x001f280000300800 */
[----:B------:R-:W4:Y:S04]  /*6e4a0*/  LDL.LU R5, [R1+0x9a4] ;  /* 0x0009a40001057983 */ /* 0x000f280000300800 */
[----:B------:R-:W4:Y:S01]  /*6e4b0*/  LDL.LU R29, [R1+0x9e78] ;  /* 0x009e7800011d7983 */ /* 0x000f220000300800 */
[----:B--2---:R-:W-:Y:S03]  /*6e4c0*/  HMMA.16816.F32 R12, R12, R2, R24 ;  /* 0x000000020c0c723c */ /* 0x004fe60000001818 */
[----:B------:R-:W2:Y:S04]  /*6e4d0*/  LDL.LU.64 R26, [R1+0x9e70] ;  /* 0x009e7000011a7983 */ /* 0x000ea80000300a00 */
[----:B------:R-:W2:Y:S04]  /*6e4e0*/  LDL.LU.64 R24, [R1+0x9e68] ;  /* 0x009e680001187983 */ /* 0x000ea80000300a00 */
[----:B------:R-:W-:Y:S04]  /*6e4f0*/  STL [R1+0x9df0], R2 ;  /* 0x009df00201007387 */ /* 0x000fe80000100800 */
[----:B------:R-:W-:Y:S04]  /*6e500*/  STL [R1+0x9dec], R3 ;  /* 0x009dec0301007387 */ /* 0x000fe80000100800 */
[----:B------:R0:W-:Y:S04]  /*6e510*/  STL.64 [R1+0x130], R12 ;  /* 0x0001300c01007387 */ /* 0x0001e80000100a00 */
[----:B------:R1:W-:Y:S01]  /*6e520*/  STL.64 [R1+0x138], R14 ;  /* 0x0001380e01007387 */ /* 0x0003e20000100a00 */
[----:B0-----:R-:W-:Y:S01]  /*6e530*/  F2FP.F16.E4M3.UNPACK_B R12, R0 ;  /* 0x00000000ff0c723e */ /* 0x001fe200020006ff */
[----:B---3--:R-:W-:-:S05]  /*6e540*/  IMAD R16, R16, 0x100, R6 ;  /* 0x0000010010107824 */ /* 0x008fca00078e0206 */
[----:B-1----:R-:W-:Y:S01]  /*6e550*/  F2FP.F16.E4M3.UNPACK_B R15, R16 ;  /* 0x00000010ff0f723e */ /* 0x002fe200020006ff */
[----:B-----5:R-:W-:-:S05]  /*6e560*/  IMAD R17, R17, 0x100, R7 ;  /* 0x0000010011117824 */ /* 0x020fca00078e0207 */
[----:B------:R-:W-:Y:S01]  /*6e570*/  F2FP.F16.E4M3.UNPACK_B R14, R17 ;  /* 0x00000011ff0e723e */ /* 0x000fe200020006ff */
[----:B----4-:R-:W-:-:S05]  /*6e580*/  IMAD R4, R5, 0x100, R4 ;  /* 0x0000010005047824 */ /* 0x010fca00078e0204 */
[----:B------:R-:W-:Y:S02]  /*6e590*/  F2FP.F16.E4M3.UNPACK_B R13, R4 ;  /* 0x00000004ff0d723e */ /* 0x000fe400020006ff */
[----:B------:R-:W3:Y:S04]  /*6e5a0*/  LDL.LU.64 R4, [R1+0x18c0] ;  /* 0x0018c00001047983 */ /* 0x000ee80000300a00 */
[----:B------:R-:W3:Y:S01]  /*6e5b0*/  LDL.LU.64 R6, [R1+0x18c8] ;  /* 0x0018c80001067983 */ /* 0x000ee20000300a00 */
[C---:B--2---:R-:W-:Y:S08]  /*6e5c0*/  HMMA.16816.F32 R8, R12.reuse, R26, R8 ;  /* 0x0000001a0c08723c */ /* 0x044ff00000001808 */
[----:B------:R-:W-:Y:S01]  /*6e5d0*/  HMMA.16816.F32 R20, R12, R24, R20 ;  /* 0x000000180c14723c */ /* 0x000fe20000001814 */
[----:B------:R-:W-:-:S02]  /*6e5e0*/  IMAD.MOV.U32 R3, RZ, RZ, R26 ;  /* 0x000000ffff037224 */ /* 0x000fc400078e001a */
[----:B------:R-:W-:-:S15]  /*6e5f0*/  IMAD.MOV.U32 R2, RZ, RZ, R27 ;  /* 0x000000ffff027224 */ /* 0x000fde00078e001b */
[----:B------:R-:W-:Y:S01]  /*6e600*/  NOP ;  /* 0x0000000000007918 */ /* 0x000fe20000000000 */
[----:B------:R-:W-:Y:S04]  /*6e610*/  STL.64 [R1+0x570], R20 ;  /* 0x0005701401007387 */ /* 0x000fe80000100a00 */
[----:B------:R-:W-:Y:S04]  /*6e620*/  STL.64 [R1+0x578], R22 ;  /* 0x0005781601007387 */ /* 0x000fe80000100a00 */
[----:B------:R0:W-:Y:S04]  /*6e630*/  STL.64 [R1+0x560], R8 ;  /* 0x0005600801007387 */ /* 0x0001e80000100a00 */
[----:B------:R1:W-:Y:S04]  /*6e640*/  STL.64 [R1+0x568], R10 ;  /* 0x0005680a01007387 */ /* 0x0003e80000100a00 */
[----:B0-----:R-:W2:Y:S04]  /*6e650*/  LDL.LU.64 R8, [R1+0x18b0] ;  /* 0x0018b00001087983 */ /* 0x001ea80000300a00 */
[----:B-1----:R-:W2:Y:S04]  /*6e660*/  LDL.LU.64 R10, [R1+0x18b8] ;  /* 0x0018b800010a7983 */ /* 0x002ea80000300a00 */
[----:B------:R-:W4:Y:S04]  /*6e670*/  LDL.LU.64 R24, [R1+0x18a0] ;  /* 0x0018a00001187983 */ /* 0x000f280000300a00 */
[----:B------:R-:W4:Y:S04]  /*6e680*/  LDL.LU.64 R26, [R1+0x18a8] ;  /* 0x0018a800011a7983 */ /* 0x000f280000300a00 */
[----:B------:R-:W5:Y:S04]  /*6e690*/  LDL.LU.64 R20, [R1+0x1880] ;  /* 0x0018800001147983 */ /* 0x000f680000300a00 */
[----:B------:R-:W2:Y:S01]  /*6e6a0*/  LDL.LU.64 R22, [R1+0x1888] ;  /* 0x0018880001167983 */ /* 0x000ea20000300a00 */
[----:B---3--:R-:W-:Y:S03]  /*6e6b0*/  HMMA.16816.F32 R4, R12, R18, R4 ;  /* 0x000000120c04723c */ /* 0x008fe60000001804 */
[----:B--2---:R-:W-:Y:S04]  /*6e6c0*/  STL.64 [R1+0x9e40], R22 ;  /* 0x009e401601007387 */ /* 0x004fe80000100a00 */
[----:B-----5:R0:W-:Y:S04]  /*6e6d0*/  STL.64 [R1+0x9e38], R20 ;  /* 0x009e381401007387 */ /* 0x0201e80000100a00 */
[----:B0-----:R-:W2:Y:S04]  /*6e6e0*/  LDL.LU.64 R20, [R1+0x1890] ;  /* 0x0018900001147983 */ /* 0x001ea80000300a00 */
[----:B------:R-:W2:Y:S04]  /*6e6f0*/  LDL.LU.64 R22, [R1+0x1898] ;  /* 0x0018980001167983 */ /* 0x000ea80000300a00 */
[----:B------:R0:W-:Y:S04]  /*6e700*/  STL.64 [R1+0x550], R4 ;  /* 0x0005500401007387 */ /* 0x0001e80000100a00 */
[----:B------:R1:W-:Y:S04]  /*6e710*/  STL.64 [R1+0x558], R6 ;  /* 0x0005580601007387 */ /* 0x0003e80000100a00 */
[----:B0-----:R-:W3:Y:S01]  /*6e720*/  LDL.LU.64 R4, [R1+0x9e60] ;  /* 0x009e600001047983 */ /* 0x001ee20000300a00 */
[----:B-1----:R-:W-:-:S03]  /*6e730*/  IMAD.MOV.U32 R6, RZ, RZ, R18 ;  /* 0x000000ffff067224 */ /* 0x002fc600078e0012 */
[----:B------:R-:W5:Y:S01]  /*6e740*/  LDL.LU.64 R16, [R1+0x1870] ;  /* 0x0018700001107983 */ /* 0x000f620000300a00 */
[----:B------:R-:W-:-:S03]  /*6e750*/  IMAD.MOV.U32 R7, RZ, RZ, R19 ;  /* 0x000000ffff077224 */ /* 0x000fc600078e0013 */
[----:B------:R-:W5:Y:S04]  /*6e760*/  LDL.LU.64 R18, [R1+0x1878] ;  /* 0x0018780001127983 */ /* 0x000f680000300a00 */
[----:B------:R0:W-:Y:S04]  /*6e770*/  STL.64 [R1+0x9e10], R6 ;  /* 0x009e100601007387 */ /* 0x0001e80000100a00 */
[----:B0-----:R-:W2:Y:S01]  /*6e780*/  LDL.64 R6, [R1] ;  /* 0x0000000001067983 */ /* 0x001ea20000100a00 */
[C---:B----4-:R-:W-:Y:S03]  /*6e790*/  HMMA.16816.F32 R24, R12.reuse, R28, R24 ;  /* 0x0000001c0c18723c */ /* 0x050fe60000001818 */
[----:B---3--:R-:W-:Y:S05]  /*6e7a0*/  STL.64 [R1+0x9e08], R4 ;  /* 0x009e080401007387 */ /* 0x008fea0000100a00 */
[----:B--2---:R-:W-:-:S15]  /*6e7b0*/  HMMA.16816.F32 R8, R12, R6, R8 ;  /* 0x000000060c08723c */ /* 0x004fde0000001808 */
[----:B------:R-:W-:-:S04]  /*6e7c0*/  NOP ;  /* 0x0000000000007918 */ /* 0x000fc80000000000 */
[----:B------:R0:W-:Y:S04]  /*6e7d0*/  STL.64 [R1+0x540], R8 ;  /* 0x0005400801007387 */ /* 0x0001e80000100a00 */
[----:B------:R1:W-:Y:S01]  /*6e7e0*/  STL.64 [R1+0x548], R10 ;  /* 0x0005480a01007387 */ /* 0x0003e20000100a00 */
[----:B0-----:R-:W-:Y:S02]  /*6e7f0*/  IMAD.MOV.U32 R8, RZ, RZ, R6 ;  /* 0x000000ffff087224 */ /* 0x001fe400078e0006 */
[----:B------:R-:W-:Y:S01]  /*6e800*/  IMAD.MOV.U32 R9, RZ, RZ, R7 ;  /* 0x000000ffff097224 */ /* 0x000fe200078e0007 */
[----:B-1----:R-:W2:Y:S04]  /*6e810*/  LDL.LU.64 R10, [R1+0x9e58] ;  /* 0x009e5800010a7983 */ /* 0x002ea80000300a00 */
[----:B------:R-:W3:Y:S04]  /*6e820*/  LDL.LU.64 R4, [R1+0x1850] ;  /* 0x0018500001047983 */ /* 0x000ee80000300a00 */
[----:B------:R-:W3:Y:S04]  /*6e830*/  LDL.LU.64 R6, [R1+0x1858] ;  /* 0x0018580001067983 */ /* 0x000ee80000300a00 */
[----:B------:R-:W-:Y:S04]  /*6e840*/  STL.64 [R1+0x530], R24 ;  /* 0x0005301801007387 */ /* 0x000fe80000100a00 */
[----:B------:R0:W-:Y:S04]  /*6e850*/  STL.64 [R1+0x538], R26 ;  /* 0x0005381a01007387 */ /* 0x0001e80000100a00 */
[----:B0-----:R-:W4:Y:S04]  /*6e860*/  LDL.LU.64 R26, [R1+0x9e50] ;  /* 0x009e5000011a7983 */ /* 0x001f280000300a00 */
[----:B------:R-:W2:Y:S04]  /*6e870*/  LDL.LU.64 R24, [R1+0x9e48] ;  /* 0x009e480001187983 */ /* 0x000ea80000300a00 */
[----:B------:R-:W-:Y:S01]  /*6e880*/  STL [R1+0x9de8], R29 ;  /* 0x009de81d01007387 */ /* 0x000fe20000100800 */
[----:B----4-:R-:W-:-:S15]  /*6e890*/  HMMA.16816.F32 R20, R12, R26, R20 ;  /* 0x0000001a0c14723c */ /* 0x010fde0000001814 */
[----:B------:R-:W-:-:S04]  /*6e8a0*/  NOP ;  /* 0x0000000000007918 */ /* 0x000fc80000000000 */
[----:B------:R-:W-:Y:S04]  /*6e8b0*/  STL.64 [R1+0x520], R20 ;  /* 0x0005201401007387 */ /* 0x000fe80000100a00 */
[----:B------:R0:W-:Y:S04]  /*6e8c0*/  STL.64 [R1+0x528], R22 ;  /* 0x0005281601007387 */ /* 0x0001e80000100a00 */
[----:B0-----:R-:W2:Y:S04]  /*6e8d0*/  LDL.LU.64 R22, [R1+0x9e40] ;  /* 0x009e400001167983 */ /* 0x001ea80000300a00 */
[----:B------:R-:W2:Y:S02]  /*6e8e0*/  LDL.LU.64 R20, [R1+0x9e38] ;  /* 0x009e380001147983 */ /* 0x000ea40000300a00 */
[----:B--2---:R-:W-:-:S15]  /*6e8f0*/  HMMA.16816.F32 R20, R12, R24, R20 ;  /* 0x000000180c14723c */ /* 0x004fde0000001814 */
[----:B------:R-:W-:-:S04]  /*6e900*/  NOP ;  /* 0x0000000000007918 */ /* 0x000fc80000000000 */
[----:B------:R-:W-:Y:S04]  /*6e910*/  STL.64 [R1+0x510], R20 ;  /* 0x0005101401007387 */ /* 0x000fe80000100a00 */
[----:B------:R0:W-:Y:S04]  /*6e920*/  STL.64 [R1+0x518], R22 ;  /* 0x0005181601007387 */ /* 0x0001e80000100a00 */
[----:B0-----:R-:W5:Y:S04]  /*6e930*/  LDL.LU.64 R22, [R1+0x9e30] ;  /* 0x009e300001167983 */ /* 0x001f680000300a00 */
[----:B------:R-:W2:Y:S04]  /*6e940*/  LDL.LU.64 R20, [R1+0x9e28] ;  /* 0x009e280001147983 */ /* 0x000ea80000300a00 */
[----:B------:R-:W-:Y:S04]  /*6e950*/  STL.64 [R1+0x9d78], R26 ;  /* 0x009d781a01007387 */ /* 0x000fe80000100a00 */
[----:B------:R0:W-:Y:S04]  /*6e960*/  STL.64 [R1+0x9d70], R24 ;  /* 0x009d701801007387 */ /* 0x0001e80000100a00 */
[----:B0-----:R-:W2:Y:S04]  /*6e970*/  LDL.LU.64 R24, [R1+0x1860] ;  /* 0x0018600001187983 */ /* 0x001ea80000300a00 */
[----:B------:R-:W2:Y:S01]  /*6e980*/  LDL.LU.64 R26, [R1+0x1868] ;  /* 0x00186800011a7983 */ /* 0x000ea20000300a00 */
[C---:B-----5:R-:W-:Y:S08]  /*6e990*/  HMMA.16816.F32 R16, R12.reuse, R22, R16 ;  /* 0x000000160c10723c */ /* 0x060ff00000001810 */
[C---:B--2---:R-:W-:Y:S11]  /*6e9a0*/  HMMA.16816.F32 R24, R12.reuse, R20, R24 ;  /* 0x000000140c18723c */ /* 0x044ff60000001818 */
[----:B------:R-:W-:Y:S04]  /*6e9b0*/  STL.64 [R1+0x500], R16 ;  /* 0x0005001001007387 */ /* 0x000fe80000100a00 */
[----:B------:R0:W-:Y:S04]  /*6e9c0*/  STL.64 [R1+0x508], R18 ;  /* 0x0005081201007387 */ /* 0x0001e80000100a00 */
[----:B0-----:R-:W3:Y:S04]  /*6e9d0*/  LDL.LU.64 R18, [R1+0x9e20] ;  /* 0x009e200001127983 */ /* 0x001ee80000300a00 */
[----:B------:R-:W2:Y:S04]  /*6e9e0*/  LDL.LU.64 R16, [R1+0x9e18] ;  /* 0x009e180001107983 */ /* 0x000ea80000300a00 */
[----:B------:R-:W-:Y:S04]  /*6e9f0*/  STL.64 [R1+0x4f0], R24 ;  /* 0x0004f01801007387 */ /* 0x000fe80000100a00 */
[----:B------:R0:W-:Y:S04]  /*6ea00*/  STL.64 [R1+0x4f8], R26 ;  /* 0x0004f81a01007387 */ /* 0x0001e80000100a00 */
[----:B0-----:R-:W4:Y:S04]  /*6ea10*/  LDL.LU R26, [R1+0x1908] ;  /* 0x00190800011a7983 */ /* 0x001f280000300800 */
[----:B------:R-:W4:Y:S04]  /*6ea20*/  LDL.LU R0, [R1+0x1904] ;  /* 0x0019040001007983 */ /* 0x000f280000300800 */
[----:B------:R-:W5:Y:S04]  /*6ea30*/  LDL.LU R27, [R1+0x1910] ;  /* 0x00191000011b7983 */ /* 0x000f680000300800 */
[----:B------:R-:W5:Y:S04]  /*6ea40*/  LDL.LU R29, [R1+0x190c] ;  /* 0x00190c00011d7983 */ /* 0x000f680000300800 */
[----:B------:R-:W-:Y:S04]  /*6ea50*/  STL.64 [R1+0x9d68], R22 ;  /* 0x009d681601007387 */ /* 0x000fe80000100a00 */
[----:B------:R0:W-:Y:S04]  /*6ea60*/  STL.64 [R1+0x9d60], R20 ;  /* 0x009d601401007387 */ /* 0x0001e80000100a00 */
[----:B0-----:R-:W2:Y:S04]  /*6ea70*/  LDL.LU.64 R20, [R1+0x1840] ;  /* 0x0018400001147983 */ /* 0x001ea80000300a00 */
[----:B------:R-:W2:Y:S01]  /*6ea80*/  LDL.LU.64 R22, [R1+0x1848] ;  /* 0x0018480001167983 */ /* 0x000ea20000300a00 */
[----:B---3--:R-:W-:-:S15]  /*6ea90*/  HMMA.16816.F32 R4, R12, R18, R4 ;  /* 0x000000120c04723c */ /* 0x008fde0000001804 */
[----:B------:R-:W-:-:S04]  /*6eaa0*/  NOP ;  /* 0x0000000000007918 */ /* 0x000fc80000000000 */
[----:B------:R-:W-:Y:S04]  /*6eab0*/  STL.64 [R1+0x4e0], R4 ;  /* 0x0004e00401007387 */ /* 0x000fe80000100a00 */
[----:B------:R0:W-:Y:S04]  /*6eac0*/  STL.64 [R1+0x4e8], R6 ;  /* 0x0004e80601007387 */ /* 0x0001e80000100a00 */
[----:B0-----:R-:W3:Y:S04]  /*6ead0*/  LDL.LU.64 R6, [R1+0x9e10] ;  /* 0x009e100001067983 */ /* 0x001ee80000300a00 */
[----:B------:R-:W3:Y:S01]  /*6eae0*/  LDL.LU.64 R4, [R1+0x9e08] ;  /* 0x009e080001047983 */ /* 0x000ee20000300a00 */
[----:B--2---:R-:W-:-:S15]  /*6eaf0*/  HMMA.16816.F32 R20, R12, R16, R20 ;  /* 0x000000100c14723c */ /* 0x004fde0000001814 */
[----:B------:R-:W-:-:S04]  /*6eb00*/  NOP ;  /* 0x0000000000007918 */ /* 0x000fc80000000000 */
[----:B------:R0:W-:Y:S04]  /*6eb10*/  STL.64 [R1+0x4d0], R20 ;  /* 0x0004d01401007387 */ /* 0x0001e80000100a00 */
[----:B------:R1:W-:Y:S04]  /*6eb20*/  STL.64 [R1+0x4d8], R22 ;  /* 0x0004d81601007387 */ /* 0x0003e80000100a00 */
[----:B0-----:R-:W2:Y:S04]  /*6eb30*/  LDL.LU.64 R20, [R1+0x17f0] ;  /* 0x0017f00001147983 */ /* 0x001ea80000300a00 */
[----:B-1----:R-:W2:Y:S04]  /*6eb40*/  LDL.LU.64 R22, [R1+0x17f8] ;  /* 0x0017f80001167983 */ /* 0x002ea80000300a00 */
[----:B------:R0:W-:Y:S02]  /*6eb50*/  STL.64 [R1+0x9d88], R18 ;  /* 0x009d881201007387 */ /* 0x0001e40000100a00 */
[----:B0-----:R-:W-:-:S02]  /*6eb60*/  IMAD.MOV.U32 R18, RZ, RZ, R8 ;  /* 0x000000ffff127224 */ /* 0x001fc400078e0008 */
[----:B------:R-:W-:Y:S01]  /*6eb70*/  IMAD.MOV.U32 R19, RZ, RZ, R9 ;  /* 0x000000ffff137224 */ /* 0x000fe200078e0009 */
[----:B------:R-:W2:Y:S04]  /*6eb80*/  LDL.LU R8, [R1+0x9e00] ;  /* 0x009e000001087983 */ /* 0x000ea80000300800 */
[----:B------:R-:W2:Y:S04]  /*6eb90*/  LDL.LU R9, [R1+0x9dfc] ;  /* 0x009dfc0001097983 */ /* 0x000ea80000300800 */
[----:B------:R0:W-:Y:S04]  /*6eba0*/  STL.64 [R1+0x9d80], R16 ;  /* 0x009d801001007387 */ /* 0x0001e80000100a00 */
[----:B------:R1:W-:Y:S04]  /*6ebb0*/  STL.64 [R1+0x9da0], R18 ;  /* 0x009da01201007387 */ /* 0x0003e80000100a00 */
[----:B0-----:R-:W2:Y:S04]  /*6ebc0*/  LDL.LU.64 R16, [R1+0x1820] ;  /* 0x0018200001107983 */ /* 0x001ea80000300a00 */
[----:B-1----:R-:W2:Y:S02]  /*6ebd0*/  LDL.LU.64 R18, [R1+0x1828] ;  /* 0x0018280001127983 */ /* 0x002ea40000300a00 */
[----:B--2---:R-:W-:-:S15]  /*6ebe0*/  HMMA.16816.F32 R16, R12, R10, R16 ;  /* 0x0000000a0c10723c */ /* 0x004fde0000001810 */
[----:B------:R-:W-:-:S04]  /*6ebf0*/  NOP ;  /* 0x0000000000007918 */ /* 0x000fc80000000000 */
[----:B------:R3:W-:Y:S04]  /*6ec00*/  STL.64 [R1+0x4c0], R16 ;  /* 0x0004c01001007387 */ /* 0x0007e80000100a00 */
[----:B------:R-:W-:Y:S01]  /*6ec10*/  STL.64 [R1+0x4c8], R18 ;  /* 0x0004c81201007387 */ /* 0x000fe20000100a00 */
[----:B---3--:R-:W-:Y:S02]  /*6ec20*/  IMAD.MOV.U32 R16, RZ, RZ, R6 ;  /* 0x000000ffff107224 */ /* 0x008fe400078e0006 */
[----:B------:R-:W-:Y:S01]  /*6ec30*/  IMAD.MOV.U32 R17, RZ, RZ, R7 ;  /* 0x000000ffff117224 */ /* 0x000fe200078e0007 */
[----:B------:R-:W2:Y:S04]  /*6ec40*/  LDL.LU R6, [R1+0x9df8] ;  /* 0x009df80001067983 */ /* 0x000ea80000300800 */
[----:B------:R-:W2:Y:S04]  /*6ec50*/  LDL.LU R7, [R1+0x9df4] ;  /* 0x009df40001077983 */ /* 0x000ea80000300800 */
[----:B------:R0:W-:Y:S04]  /*6ec60*/  STL.64 [R1+0x9db8], R16 ;  /* 0x009db81001007387 */ /* 0x0001e80000100a00 */
[----:B0-----:R-:W3:Y:S04]  /*6ec70*/  LDL.LU.64 R16, [R1+0x1810] ;  /* 0x0018100001107983 */ /* 0x001ee80000300a00 */
[----:B------:R-:W3:Y:S02]  /*6ec80*/  LDL.LU.64 R18, [R1+0x1818] ;  /* 0x0018180001127983 */ /* 0x000ee40000300a00 */
[----:B---3--:R-:W-:-:S15]  /*6ec90*/  HMMA.16816.F32 R16, R12, R8, R16 ;  /* 0x000000080c10723c */ /* 0x008fde0000001810 */
[----:B------:R-:W-:-:S04]  /*6eca0*/  NOP ;  /* 0x0000000000007918 */ /* 0x000fc80000000000 */
[----:B------:R-:W-:Y:S04]  /*6ecb0*/  STL.64 [R1+0x4b0], R16 ;  /* 0x0004b01001007387 */ /* 0x000fe80000100a00 */
[----:B------:R0:W-:Y:S02]  /*6ecc0*/  STL.64 [R1+0x4b8], R18 ;  /* 0x0004b81201007387 */ /* 0x0001e40000100a00 */
[----:B0-----:R-:W-:Y:S02]  /*6ecd0*/  IMAD.MOV.U32 R18, RZ, RZ, R3 ;  /* 0x000000ffff127224 */ /* 0x001fe400078e0003 */
[----:B------:R-:W-:-:S05]  /*6ece0*/  IMAD.MOV.U32 R19, RZ, RZ, R2 ;  /* 0x000000ffff137224 */ /* 0x000fca00078e0002 */
[----:B------:R0:W-:Y:S04]  /*6ecf0*/  STL.64 [R1+0x9dd0], R18 ;  /* 0x009dd01201007387 */ /* 0x0001e80000100a00 */
[----:B------:R-:W2:Y:S04]  /*6ed00*/  LDL.LU.64 R16, [R1+0x1800] ;  /* 0x0018000001107983 */ /* 0x000ea80000300a00 */
[----:B0-----:R-:W2:Y:S04]  /*6ed10*/  LDL.LU.64 R18, [R1+0x1808] ;  /* 0x0018080001127983 */ /* 0x001ea80000300a00 */
[----:B------:R-:W-:Y:S04]  /*6ed20*/  STL.64 [R1+0x9d58], R10 ;  /* 0x009d580a01007387 */ /* 0x000fe80000100a00 */
[----:B------:R0:W-:Y:S04]  /*6ed30*/  STL.64 [R1+0x9d50], R8 ;  /* 0x009d500801007387 */ /* 0x0001e80000100a00 */
[----:B------:R-:W3:Y:S01]  /*6ed40*/  LDL.LU R2, [R1+0x1918] ;  /* 0x0019180001027983 */ /* 0x000ee20000300800 */
[----:B0-----:R-:W-:Y:S01]  /*6ed50*/  HMMA.16816.F32 R8, R12, R4, R20 ;  /* 0x000000040c08723c */ /* 0x001fe20000001814 */
[----:B----4-:R-:W-:-:S02]  /*6ed60*/  IMAD R0, R0, 0x100, R26 ;  /* 0x0000010000007824 */ /* 0x010fc400078e021a */
[----:B-----5:R-:W-:-:S05]  /*6ed70*/  IMAD R29, R29, 0x100, R27 ;  /* 0x000001001d1d7824 */ /* 0x020fca00078e021b */
[----:B--2---:R-:W-:-:S15]  /*6ed80*/  HMMA.16816.F32 R16, R12, R6, R16 ;  /* 0x000000060c10723c */ /* 0x004fde0000001810 */
[----:B------:R-:W-:-:S04]  /*6ed90*/  NOP ;  /* 0x0000000000007918 */ /* 0x000fc80000000000 */
[----:B------:R-:W-:Y:S04]  /*6eda0*/  STL.64 [R1+0x4a0], R16 ;  /* 0x0004a01001007387 */ /* 0x000fe80000100a00 */
[----:B------:R0:W-:Y:S04]  /*6edb0*/  STL.64 [R1+0x4a8], R18 ;  /* 0x0004a81201007387 */ /* 0x0001e80000100a00 */
[----:B0-----:R-:W3:Y:S04]  /*6edc0*/  LDL.LU R19, [R1+0x1914] ;  /* 0x0019140001137983 */ /* 0x001ee80000300800 */
[----:B------:R-:W-:Y:S04]  /*6edd0*/  STL.64 [R1+0x490], R8 ;  /* 0x0004900801007387 */ /* 0x000fe80000100a00 */
[----:B------:R-:W-:Y:S04]  /*6ede0*/  STL.64 [R1+0x498], R10 ;  /* 0x0004980a01007387 */ /* 0x000fe80000100a00 */
[----:B------:R-:W2:Y:S04]  /*6edf0*/  LDL.LU R3, [R1+0x1920] ;  /* 0x0019200001037983 */ /* 0x000ea80000300800 */
[----:B------:R-:W2:Y:S04]  /*6ee00*/  LDL.LU R18, [R1+0x191c] ;  /* 0x00191c0001127983 */ /* 0x000ea80000300800 */
[----:B------:R-:W4:Y:S04]  /*6ee10*/  LDL R16, [R1+0x18] ;  /* 0x0000180001107983 */ /* 0x000f280000100800 */
[----:B------:R-:W4:Y:S04]  /*6ee20*/  LDL R17, [R1+0x1c] ;  /* 0x00001c0001117983 */ /* 0x000f280000100800 */
[----:B------:R-:W-:Y:S04]  /*6ee30*/  STL.64 [R1+0x9d38], R6 ;  /* 0x009d380601007387 */ /* 0x000fe80000100a00 */
[----:B------:R0:W-:Y:S04]  /*6ee40*/  STL.64 [R1+0x9d30], R4 ;  /* 0x009d300401007387 */ /* 0x0001e80000100a00 */
[----:B0-----:R-:W5:Y:S04]  /*6ee50*/  LDL.LU.64 R4, [R1+0x1d0] ;  /* 0x0001d00001047983 */ /* 0x001f680000300a00 */
[----:B------:R-:W5:Y:S04]  /*6ee60*/  LDL.LU.64 R6, [R1+0x1d8] ;  /* 0x0001d80001067983 */ /* 0x000f680000300a00 */
[----:B------:R-:W2:Y:S04]  /*6ee70*/  LDL.LU.64 R24, [R1+0x17a0] ;  /* 0x0017a00001187983 */ /* 0x000ea80000300a00 */
[----:B------:R-:W2:Y:S04]  /*6ee80*/  LDL.LU.64 R26, [R1+0x17a8] ;  /* 0x0017a800011a7983 */ /* 0x000ea80000300a00 */
[----:B--2---:R-:W-:Y:S04]  /*6ee90*/  STL.64 [R1+0x9d98], R26 ;  /* 0x009d981a01007387 */ /* 0x004fe80000100a00 */
[----:B------:R0:W-:Y:S04]  /*6eea0*/  STL.64 [R1+0x9d90], R24 ;  /* 0x009d901801007387 */ /* 0x0001e80000100a00 */
[----:B0-----:R-:W2:Y:S04]  /*6eeb0*/  LDL.LU.64 R24, [R1+0x17b0] ;  /* 0x0017b00001187983 */ /* 0x001ea80000300a00 */
        /* <DEDUP_REMOVED lines=8> */
[----:B------:R-:W2:Y:S01]  /*6ef40*/  LDL.LU.64 R26, [R1+0x17d8] ;  /* 0x0017d800011a7983 */ /* 0x000ea20000300a00 */
[----:B---3--:R-:W-:-:S02]  /*6ef50*/  IMAD R19, R19, 0x100, R2 ;  /* 0x0000010013137824 */ /* 0x008fc400078e0202 */
[----:B------:R-:W-:Y:S01]  /*6ef60*/  IMAD R18, R18, 0x100, R3 ;  /* 0x0000010012127824 */ /* 0x000fe200078e0203 */
[----:B--2---:R-:W-:Y:S04]  /*6ef70*/  STL.64 [R1+0x9de0], R26 ;  /* 0x009de01a01007387 */ /* 0x004fe80000100a00 */
[----:B------:R0:W-:Y:S04]  /*6ef80*/  STL.64 [R1+0x9dd8], R24 ;  /* 0x009dd81801007387 */ /* 0x0001e80000100a00 */
[----:B0-----:R-:W4:Y:S04]  /*6ef90*/  LDL.LU.64 R24, [R1+0x17e0] ;  /* 0x0017e00001187983 */ /* 0x001f280000300a00 */
[----:B------:R-:W4:Y:S04]  /*6efa0*/  LDL.LU.64 R26, [R1+0x17e8] ;  /* 0x0017e800011a7983 */ /* 0x000f280000300a00 */
[----:B------:R-:W2:Y:S04]  /*6efb0*/  LDL.LU.64 R20, [R1+0x1790] ;  /* 0x0017900001147983 */ /* 0x000ea80000300a00 */
[----:B------:R-:W2:Y:S04]  /*6efc0*/  LDL.LU.64 R22, [R1+0x1798] ;  /* 0x0017980001167983 */ /* 0x000ea80000300a00 */
[----:B------:R-:W3:Y:S04]  /*6efd0*/  LDL.LU.64 R8, [R1+0x1780] ;  /* 0x0017800001087983 */ /* 0x000ee80000300a00 */
[----:B------:R-:W3:Y:S04]  /*6efe0*/  LDL.LU.64 R10, [R1+0x1788] ;  /* 0x00178800010a7983 */ /* 0x000ee80000300a00 */
[----:B------:R-:W5:Y:S04]  /*6eff0*/  LDL.LU R2, [R1+0x9df0] ;  /* 0x009df00001027983 */ /* 0x000f680000300800 */
[----:B------:R-:W5:Y:S02]  /*6f000*/  LDL.LU R3, [R1+0x9dec] ;  /* 0x009dec0001037983 */ /* 0x000f640000300800 */
[----:B-----5:R-:W-:Y:S02]  /*6f010*/  HMMA.16816.F32 R12, R12, R2, R4 ;  /* 0x000000020c0c723c */ /* 0x020fe40000001804 */
[----:B------:R-:W5:Y:S04]  /*6f020*/  LDL.LU.64 R4, [R1+0x1770] ;  /* 0x0017700001047983 */ /* 0x000f680000300a00 */
[----:B------:R-:W5:-:S13]  /*6f030*/  LDL.LU.64 R6, [R1+0x1778] ;  /* 0x0017780001067983 */ /* 0x000f5a0000300a00 */
[----:B------:R0:W-:Y:S04]  /*6f040*/  STL.64 [R1+0x120], R12 ;  /* 0x0001200c01007387 */ /* 0x0001e80000100a00 */
[----:B------:R1:W-:Y:S01]  /*6f050*/  STL.64 [R1+0x128], R14 ;  /* 0x0001280e01007387 */ /* 0x0003e20000100a00 */
[----:B0-----:R-:W-:Y:S02]  /*6f060*/  F2FP.F16.E4M3.UNPACK_B R12, R0 ;  /* 0x00000000ff0c723e */ /* 0x001fe400020006ff */
[----:B------:R-:W-:Y:S02]  /*6f070*/  F2FP.F16.E4M3.UNPACK_B R13, R29 ;  /* 0x0000001dff0d723e */ /* 0x000fe400020006ff */
[----:B-1----:R-:W-:Y:S01]  /*6f080*/  F2FP.F16.E4M3.UNPACK_B R14, R19 ;  /* 0x00000013ff0e723e */ /* 0x002fe200020006ff */
[----:B------:R-:W2:Y:S01]  /*6f090*/  LDL.LU R29, [R1+0x9de8] ;  /* 0x009de800011d7983 */ /* 0x000ea20000300800 */
[----:B------:R-:W-:-:S07]  /*6f0a0*/  F2FP.F16.E4M3.UNPACK_B R15, R18 ;  /* 0x00000012ff0f723e */ /* 0x000fce00020006ff */
[----:B----4-:R-:W-:Y:S01]  /*6f0b0*/  HMMA.16816.F32 R16, R12, R16, R24 ;  /* 0x000000100c10723c */ /* 0x010fe20000001818 */
[----:B------:R-:W4:Y:S04]  /*6f0c0*/  LDL.LU.64 R26, [R1+0x9de0] ;  /* 0x009de000011a7983 */ /* 0x000f280000300a00 */
[----:B------:R-:W4:-:S14]  /*6f0d0*/  LDL.LU.64 R24, [R1+0x9dd8] ;  /* 0x009dd80001187983 */ /* 0x000f1c0000300a00 */
[----:B------:R-:W-:Y:S04]  /*6f0e0*/  STL.64 [R1+0x480], R16 ;  /* 0x0004801001007387 */ /* 0x000fe80000100a00 */
[----:B------:R0:W-:Y:S04]  /*6f0f0*/  STL.64 [R1+0x488], R18 ;  /* 0x0004881201007387 */ /* 0x0001e80000100a00 */
[----:B0-----:R-:W4:Y:S02]  /*6f100*/  LDL.LU.64 R18, [R1+0x9dd0] ;  /* 0x009dd00001127983 */ /* 0x001f240000300a00 */
[----:B----4-:R-:W-:Y:S02]  /*6f110*/  HMMA.16816.F32 R16, R12, R18, R24 ;  /* 0x000000120c10723c */ /* 0x010fe40000001818 */
[----:B------:R-:W4:Y:S04]  /*6f120*/  LDL.LU.64 R26, [R1+0x9dc8] ;  /* 0x009dc800011a7983 */ /* 0x000f280000300a00 */
[----:B------:R-:W4:-:S13]  /*6f130*/  LDL.LU.64 R24, [R1+0x9dc0] ;  /* 0x009dc00001187983 */ /* 0x000f1a0000300a00 */
[----:B------:R0:W-:Y:S04]  /*6f140*/  STL.64 [R1+0x470], R16 ;  /* 0x0004701001007387 */ /* 0x0001e80000100a00 */
[----:B------:R4:W-:Y:S04]  /*6f150*/  STL.64 [R1+0x478], R18 ;  /* 0x0004781201007387 */ /* 0x0009e80000100a00 */
[----:B0-----:R-:W4:Y:S02]  /*6f160*/  LDL.LU.64 R16, [R1+0x9db8] ;  /* 0x009db80001107983 */ /* 0x001f240000300a00 */
[----:B----4-:R-:W-:Y:S02]  /*6f170*/  HMMA.16816.F32 R16, R12, R16, R24 ;  /* 0x000000100c10723c */ /* 0x010fe40000001818 */
[----:B------:R-:W4:Y:S04]  /*6f180*/  LDL.LU.64 R26, [R1+0x9db0] ;  /* 0x009db000011a7983 */ /* 0x000f280000300a00 */
[----:B------:R-:W4:-:S13]  /*6f190*/  LDL.LU.64 R24, [R1+0x9da8] ;  /* 0x009da80001187983 */ /* 0x000f1a0000300a00 */
[----:B------:R-:W-:Y:S04]  /*6f1a0*/  STL.64 [R1+0x460], R16 ;  /* 0x0004601001007387 */ /* 0x000fe80000100a00 */
[----:B------:R0:W-:Y:S04]  /*6f1b0*/  STL.64 [R1+0x468], R18 ;  /* 0x0004681201007387 */ /* 0x0001e80000100a00 */
[----:B0-----:R-:W4:Y:S02]  /*6f1c0*/  LDL.LU.64 R18, [R1+0x9da0] ;  /* 0x009da00001127983 */ /* 0x001f240000300a00 */
[----:B----4-:R-:W-:Y:S02]  /*6f1d0*/  HMMA.16816.F32 R16, R12, R18, R24 ;  /* 0x000000120c10723c */ /* 0x010fe40000001818 */
[----:B------:R-:W2:Y:S04]  /*6f1e0*/  LDL.LU.64 R26, [R1+0x9d98] ;  /* 0x009d9800011a7983 */ /* 0x000ea80000300a00 */
[----:B------:R-:W2:-:S13]  /*6f1f0*/  LDL.LU.64 R24, [R1+0x9d90] ;  /* 0x009d900001187983 */ /* 0x000e9a0000300a00 */
[----:B------:R-:W-:Y:S04]  /*6f200*/  STL.64 [R1+0x450], R16 ;  /* 0x0004501001007387 */ /* 0x000fe80000100a00 */
[----:B------:R0:W-:Y:S04]  /*6f210*/  STL.64 [R1+0x458], R18 ;  /* 0x0004581201007387 */ /* 0x0001e80000100a00 */
[----:B0-----:R-:W4:Y:S04]  /*6f220*/  LDL.LU.64 R18, [R1+0x9d88] ;  /* 0x009d880001127983 */ /* 0x001f280000300a00 */
[----:B------:R-:W3:Y:S01]  /*6f230*/  LDL.LU.64 R16, [R1+0x9d80] ;  /* 0x009d800001107983 */ /* 0x000ee20000300a00 */
[----:B--2---:R-:W-:-:S15]  /*6f240*/  HMMA.16816.F32 R24, R12, R28, R24 ;  /* 0x0000001c0c18723c */ /* 0x004fde0000001818 */
[----:B------:R-:W-:-:S04]  /*6f250*/  NOP ;  /* 0x0000000000007918 */ /* 0x000fc80000000000 */
[----:B------:R-:W-:Y:S04]  /*6f260*/  STL.64 [R1+0x440], R24 ;  /* 0x0004401801007387 */ /* 0x000fe80000100a00 */
[----:B------:R0:W-:Y:S04]  /*6f270*/  STL.64 [R1+0x448], R26 ;  /* 0x0004481a01007387 */ /* 0x0001e80000100a00 */
[----:B0-----:R-:W2:Y:S04]  /*6f280*/  LDL.LU.64 R26, [R1+0x9d78] ;  /* 0x009d7800011a7983 */ /* 0x001ea80000300a00 */
[----:B------:R-:W3:Y:S04]  /*6f290*/  LDL.LU.64 R24, [R1+0x9d70] ;  /* 0x009d700001187983 */ /* 0x000ee80000300a00 */
[----:B------:R-:W-:Y:S01]  /*6f2a0*/  STL.64 [R1+0x9ce8], R28 ;  /* 0x009ce81c01007387 */ /* 0x000fe20000100a00 */
[----:B--2---:R-:W-:-:S15]  /*6f2b0*/  HMMA.16816.F32 R20, R12, R26, R20 ;  /* 0x0000001a0c14723c */ /* 0x004fde0000001814 */
[----:B------:R-:W-:-:S04]  /*6f2c0*/  NOP ;  /* 0x0000000000007918 */ /* 0x000fc80000000000 */
[----:B------:R-:W-:Y:S04]  /*6f2d0*/  STL.64 [R1+0x430], R20 ;  /* 0x0004301401007387 */ /* 0x000fe80000100a00 */
[----:B------:R0:W-:Y:S04]  /*6f2e0*/  STL.64 [R1+0x438], R22 ;  /* 0x0004381601007387 */ /* 0x0001e80000100a00 */
[----:B0-----:R-:W5:Y:S01]  /*6f2f0*/  LDL.LU.64 R22, [R1+0x9d68] ;  /* 0x009d680001167983 */ /* 0x001f620000300a00 */
[C---:B---3--:R-:W-:Y:S03]  /*6f300*/  HMMA.16816.F32 R8, R12.reuse, R24, R8 ;  /* 0x000000180c08723c */ /* 0x048fe60000001808 */
[----:B------:R-:W2:Y:S04]  /*6f310*/  LDL.LU.64 R20, [R1+0x9d60] ;  /* 0x009d600001147983 */ /* 0x000ea80000300a00 */
[----:B------:R-:W3:Y:S04]  /*6f320*/  LDL.LU R0, [R1+0x1924] ;  /* 0x0019240001007983 */ /* 0x000ee80000300800 */
[----:B------:R-:W-:Y:S08]  /*6f330*/  STL.64 [R1+0x9ce0], R26 ;  /* 0x009ce01a01007387 */ /* 0x000ff00000100a00 */
[----:B------:R-:W-:Y:S04]  /*6f340*/  STL.64 [R1+0x420], R8 ;  /* 0x0004200801007387 */ /* 0x000fe80000100a00 */
[----:B------:R-:W-:Y:S04]  /*6f350*/  STL.64 [R1+0x428], R10 ;  /* 0x0004280a01007387 */ /* 0x000fe80000100a00 */
[----:B------:R0:W-:Y:S04]  /*6f360*/  STL.64 [R1+0x9cd8], R24 ;  /* 0x009cd81801007387 */ /* 0x0001e80000100a00 */
[----:B0-----:R-:W2:Y:S04]  /*6f370*/  LDL.LU R24, [R1+0x1940] ;  /* 0x0019400001187983 */ /* 0x001ea80000300800 */
[----:B------:R-:W2:Y:S04]  /*6f380*/  LDL.LU R25, [R1+0x193c] ;  /* 0x00193c0001197983 */ /* 0x000ea80000300800 */
[----:B------:R-:W4:Y:S04]  /*6f390*/  LDL.LU.64 R8, [R1+0x1750] ;  /* 0x0017500001087983 */ /* 0x000f280000300a00 */
[----:B------:R-:W4:Y:S01]  /*6f3a0*/  LDL.LU.64 R10, [R1+0x1758] ;  /* 0x00175800010a7983 */ /* 0x000f220000300a00 */
[----:B-----5:R-:W-:-:S15]  /*6f3b0*/  HMMA.16816.F32 R4, R12, R22, R4 ;  /* 0x000000160c04723c */ /* 0x020fde0000001804 */
[----:B------:R-:W-:-:S04]  /*6f3c0*/  NOP ;  /* 0x0000000000007918 */ /* 0x000fc80000000000 */
[----:B------:R0:W-:Y:S04]  /*6f3d0*/  STL.64 [R1+0x410], R4 ;  /* 0x0004100401007387 */ /* 0x0001e80000100a00 */
[----:B------:R1:W-:Y:S04]  /*6f3e0*/  STL.64 [R1+0x418], R6 ;  /* 0x0004180601007387 */ /* 0x0003e80000100a00 */
[----:B0-----:R-:W5:Y:S04]  /*6f3f0*/  LDL.LU.64 R4, [R1+0x1720] ;  /* 0x0017200001047983 */ /* 0x001f680000300a00 */
[----:B-1----:R-:W2:Y:S04]  /*6f400*/  LDL.LU.64 R6, [R1+0x1728] ;  /* 0x0017280001067983 */ /* 0x002ea80000300a00 */
[----:B--2---:R-:W-:Y:S04]  /*6f410*/  STL.64 [R1+0x9d48], R6 ;  /* 0x009d480601007387 */ /* 0x004fe80000100a00 */
[----:B-----5:R0:W-:Y:S04]  /*6f420*/  STL.64 [R1+0x9d40], R4 ;  /* 0x009d400401007387 */ /* 0x0201e80000100a00 */
[----:B0-----:R-:W2:Y:S04]  /*6f430*/  LDL.LU.64 R4, [R1+0x1730] ;  /* 0x0017300001047983 */ /* 0x001ea80000300a00 */
[----:B------:R-:W2:Y:S04]  /*6f440*/  LDL.LU.64 R6, [R1+0x1738] ;  /* 0x0017380001067983 */ /* 0x000ea80000300a00 */
[----:B------:R-:W5:Y:S04]  /*6f450*/  LDL.64 R26, [R1+0x18] ;  /* 0x00001800011a7983 */ /* 0x000f680000100a00 */
[----:B-----5:R-:W-:Y:S04]  /*6f460*/  STL.64 [R1+0x9d28], R26 ;  /* 0x009d281a01007387 */ /* 0x020fe80000100a00 */
[----:B------:R0:W-:Y:S04]  /*6f470*/  STL.64 [R1+0x9d20], R24 ;  /* 0x009d201801007387 */ /* 0x0001e80000100a00 */
[----:B0-----:R-:W5:Y:S04]  /*6f480*/  LDL.LU.64 R24, [R1+0x1760] ;  /* 0x0017600001187983 */ /* 0x001f680000300a00 */
[----:B------:R-:W5:Y:S01]  /*6f490*/  LDL.LU.64 R26, [R1+0x1768] ;  /* 0x00176800011a7983 */ /* 0x000f620000300a00 */
[C---:B----4-:R-:W-:Y:S08]  /*6f4a0*/  HMMA.16816.F32 R8, R12.reuse, R18, R8 ;  /* 0x000000120c08723c */ /* 0x050ff00000001808 */
[----:B-----5:R-:W-:-:S15]  /*6f4b0*/  HMMA.16816.F32 R24, R12, R20, R24 ;  /* 0x000000140c18723c */ /* 0x020fde0000001818 */
[----:B------:R-:W-:-:S04]  /*6f4c0*/  NOP ;  /* 0x0000000000007918 */ /* 0x000fc80000000000 */
[----:B------:R0:W-:Y:S04]  /*6f4d0*/  STL.64 [R1+0x400], R24 ;  /* 0x0004001801007387 */ /* 0x0001e80000100a00 */
[----:B------:R1:W-:Y:S04]  /*6f4e0*/  STL.64 [R1+0x408], R26 ;  /* 0x0004081a01007387 */ /* 0x0003e80000100a00 */
[----:B0-----:R-:W4:Y:S04]  /*6f4f0*/  LDL.LU.64 R24, [R1+0x1710] ;  /* 0x0017100001187983 */ /* 0x001f280000300a00 */
[----:B-1----:R-:W4:Y:S04]  /*6f500*/  LDL.LU.64 R26, [R1+0x1718] ;  /* 0x00171800011a7983 */ /* 0x002f280000300a00 */
[----:B------:R-:W-:Y:S04]  /*6f510*/  STL.64 [R1+0x9cc0], R22 ;  /* 0x009cc01601007387 */ /* 0x000fe80000100a00 */
[----:B------:R0:W-:Y:S04]  /*6f520*/  STL.64 [R1+0x9cb8], R20 ;  /* 0x009cb81401007387 */ /* 0x0001e80000100a00 */
[----:B0-----:R-:W5:Y:S04]  /*6f530*/  LDL.LU.64 R20, [R1+0x1740] ;  /* 0x0017400001147983 */ /* 0x001f680000300a00 */
[----:B------:R-:W5:Y:S04]  /*6f540*/  LDL.LU.64 R22, [R1+0x1748] ;  /* 0x0017480001167983 */ /* 0x000f680000300a00 */
[----:B------:R-:W-:Y:S04]  /*6f550*/  STL.64 [R1+0x3f0], R8 ;  /* 0x0003f00801007387 */ /* 0x000fe80000100a00 */
[----:B------:R0:W-:Y:S04]  /*6f560*/  STL.64 [R1+0x3f8], R10 ;  /* 0x0003f80a01007387 */ /* 0x0001e80000100a00 */
[----:B0-----:R-:W2:Y:S04]  /*6f570*/  LDL.LU.64 R10, [R1+0x9d58] ;  /* 0x009d5800010a7983 */ /* 0x001ea80000300a00 */
[----:B------:R-:W3:Y:S01]  /*6f580*/  LDL.LU.64 R8, [R1+0x9d50] ;  /* 0x009d500001087983 */ /* 0x000ee20000300a00 */
[C---:B-----5:R-:W-:Y:S08]  /*6f590*/  HMMA.16816.F32 R20, R12.reuse, R16, R20 ;  /* 0x000000100c14723c */ /* 0x060ff00000001814 */
[C---:B--2---:R-:W-:Y:S11]  /*6f5a0*/  HMMA.16816.F32 R4, R12.reuse, R10, R4 ;  /* 0x0000000a0c04723c */ /* 0x044ff60000001804 */
[----:B------:R0:W-:Y:S04]  /*6f5b0*/  STL.64 [R1+0x3e0], R20 ;  /* 0x0003e01401007387 */ /* 0x0001e80000100a00 */
[----:B------:R1:W-:Y:S04]  /*6f5c0*/  STL.64 [R1+0x3e8], R22 ;  /* 0x0003e81601007387 */ /* 0x0003e80000100a00 */
[----:B0-----:R-:W2:Y:S04]  /*6f5d0*/  LDL.LU.64 R20, [R1+0x1b0] ;  /* 0x0001b00001147983 */ /* 0x001ea80000300a00 */
[----:B-1----:R-:W2:Y:S04]  /*6f5e0*/  LDL.LU.64 R22, [R1+0x1b8] ;  /* 0x0001b80001167983 */ /* 0x002ea80000300a00 */
[----:B------:R-:W-:Y:S04]  /*6f5f0*/  STL.64 [R1+0x9ca0], R18 ;  /* 0x009ca01201007387 */ /* 0x000fe80000100a00 */
[----:B------:R0:W-:Y:S04]  /*6f600*/  STL.64 [R1+0x9c98], R16 ;  /* 0x009c981001007387 */ /* 0x0001e80000100a00 */
[----:B0-----:R-:W5:Y:S04]  /*6f610*/  LDL.LU.64 R16, [R1+0x1700] ;  /* 0x0017000001107983 */ /* 0x001f680000300a00 */
[----:B------:R-:W5:Y:S04]  /*6f620*/  LDL.LU.64 R18, [R1+0x1708] ;  /* 0x0017080001127983 */ /* 0x000f680000300a00 */
[----:B------:R-:W-:Y:S04]  /*6f630*/  STL.64 [R1+0x3d0], R4 ;  /* 0x0003d00401007387 */ /* 0x000fe80000100a00 */
[----:B------:R0:W-:Y:S04]  /*6f640*/  STL.64 [R1+0x3d8], R6 ;  /* 0x0003d80601007387 */ /* 0x0001e80000100a00 */
[----:B0-----:R-:W3:Y:S04]  /*6f650*/  LDL.LU.64 R6, [R1+0x9d48] ;  /* 0x009d480001067983 */ /* 0x001ee80000300a00 */
[----:B------:R-:W3:Y:S02]  /*6f660*/  LDL.LU.64 R4, [R1+0x9d40] ;  /* 0x009d400001047983 */ /* 0x000ee40000300a00 */
[----:B---3--:R-:W-:-:S15]  /*6f670*/  HMMA.16816.F32 R4, R12, R8, R4 ;  /* 0x000000080c04723c */ /* 0x008fde0000001804 */
[----:B------:R-:W-:-:S04]  /*6f680*/  NOP ;  /* 0x0000000000007918 */ /* 0x000fc80000000000 */
[----:B------:R-:W-:Y:S04]  /*6f690*/  STL.64 [R1+0x3c0], R4 ;  /* 0x0003c00401007387 */ /* 0x000fe80000100a00 */
[----:B------:R0:W-:Y:S04]  /*6f6a0*/  STL.64 [R1+0x3c8], R6 ;  /* 0x0003c80601007387 */ /* 0x0001e80000100a00 */
[----:B0-----:R-:W4:Y:S04]  /*6f6b0*/  LDL.LU.64 R6, [R1+0x9d38] ;  /* 0x009d380001067983 */ /* 0x001f280000300a00 */
[----:B------:R-:W5:Y:S04]  /*6f6c0*/  LDL.LU.64 R4, [R1+0x9d30] ;  /* 0x009d300001047983 */ /* 0x000f680000300a00 */
[----:B------:R0:W-:Y:S04]  /*6f6d0*/  STL [R1+0x9c94], R8 ;  /* 0x009c940801007387 */ /* 0x0001e80000100800 */
[----:B0-----:R-:W3:Y:S04]  /*6f6e0*/  LDL.LU R8, [R1+0x192c] ;  /* 0x00192c0001087983 */ /* 0x001ee80000300800 */
[----:B------:R0:W-:Y:S04]  /*6f6f0*/  STL [R1+0x9c90], R9 ;  /* 0x009c900901007387 */ /* 0x0001e80000100800 */
[----:B0-----:R-:W2:Y:S01]  /*6f700*/  LDL.LU R9, [R1+0x1934] ;  /* 0x0019340001097983 */ /* 0x001ea20000300800 */
[C---:B----4-:R-:W-:Y:S08]  /*6f710*/  HMMA.16816.F32 R24, R12.reuse, R6, R24 ;  /* 0x000000060c18723c */ /* 0x050ff00000001818 */
[C---:B-----5:R-:W-:Y:S11]  /*6f720*/  HMMA.16816.F32 R16, R12.reuse, R4, R16 ;  /* 0x000000040c10723c */ /* 0x060ff60000001810 */
[----:B------:R-:W-:Y:S04]  /*6f730*/  STL.64 [R1+0x3b0], R24 ;  /* 0x0003b01801007387 */ /* 0x000fe80000100a00 */
[----:B------:R0:W-:Y:S04]  /*6f740*/  STL.64 [R1+0x3b8], R26 ;  /* 0x0003b81a01007387 */ /* 0x0001e80000100a00 */
[----:B0-----:R-:W4:Y:S04]  /*6f750*/  LDL.LU.64 R26, [R1+0x9d28] ;  /* 0x009d2800011a7983 */ /* 0x001f280000300a00 */
[----:B------:R-:W5:Y:S04]  /*6f760*/  LDL.LU.64 R24, [R1+0x9d20] ;  /* 0x009d200001187983 */ /* 0x000f680000300a00 */
[----:B------:R0:W-:Y:S04]  /*6f770*/  STL.64 [R1+0x3a0], R16 ;  /* 0x0003a01001007387 */ /* 0x0001e80000100a00 */
[----:B------:R1:W-:Y:S04]  /*6f780*/  STL.64 [R1+0x3a8], R18 ;  /* 0x0003a81201007387 */ /* 0x0003e80000100a00 */
[----:B0-----:R-:W3:Y:S04]  /*6f790*/  LDL.LU.64 R16, [R1+0x16f0] ;  /* 0x0016f00001107983 */ /* 0x001ee80000300a00 */
[----:B-1----:R-:W3:Y:S04]  /*6f7a0*/  LDL.LU.64 R18, [R1+0x16f8] ;  /* 0x0016f80001127983 */ /* 0x002ee80000300a00 */
[----:B------:R-:W3:Y:S01]  /*6f7b0*/  LDL.64 R28, [R1] ;  /* 0x00000000011c7983 */ /* 0x000ee20000100a00 */
[----:B--2---:R-:W-:Y:S03]  /*6f7c0*/  HMMA.16816.F32 R12, R12, R2, R20 ;  /* 0x000000020c0c723c */ /* 0x004fe60000001814 */
[----:B---3--:R0:W-:Y:S04]  /*6f7d0*/  STL.64 [R1+0x9d10], R28 ;  /* 0x009d101c01007387 */ /* 0x0081e80000100a00 */
[----:B0-----:R-:W2:Y:S04]  /*6f7e0*/  LDL.LU R28, [R1+0x1930] ;  /* 0x00193000011c7983 */ /* 0x001ea80000300800 */
[----:B------:R-:W3:Y:S04]  /*6f7f0*/  LDL.LU R29, [R1+0x1938] ;  /* 0x00193800011d7983 */ /* 0x000ee80000300800 */
[----:B------:R0:W-:Y:S04]  /*6f800*/  STL.64 [R1+0x9c78], R6 ;  /* 0x009c780601007387 */ /* 0x0001e80000100a00 */
[----:B0-----:R-:W4:Y:S04]  /*6f810*/  LDL.LU R7, [R1+0x1928] ;  /* 0x0019280001077983 */ /* 0x001f280000300800 */
[----:B------:R3:W-:Y:S04]  /*6f820*/  STL.64 [R1+0x9c70], R4 ;  /* 0x009c700401007387 */ /* 0x0007e80000100a00 */
[----:B------:R-:W5:Y:S01]  /*6f830*/  LDL R6, [R1+0x8] ;  /* 0x0000080001067983 */ /* 0x000f620000100800 */
[----:B--2---:R-:W-:-:S02]  /*6f840*/  IMAD R8, R8, 0x100, R28 ;  /* 0x0000010008087824 */ /* 0x004fc400078e021c */
[----:B---3--:R-:W-:Y:S02]  /*6f850*/  IMAD R5, R9, 0x100, R29 ;  /* 0x0000010009057824 */ /* 0x008fe400078e021d */
[----:B------:R-:W2:Y:S04]  /*6f860*/  LDL.64 R28, [R1+0x10] ;  /* 0x00001000011c7983 */ /* 0x000ea80000100a00 */
[----:B------:R0:W-:Y:S04]  /*6f870*/  STL.64 [R1+0x110], R12 ;  /* 0x0001100c01007387 */ /* 0x0001e80000100a00 */
[----:B------:R1:W-:Y:S01]  /*6f880*/  STL.64 [R1+0x118], R14 ;  /* 0x0001180e01007387 */ /* 0x0003e20000100a00 */
[----:B----4-:R-:W-:-:S03]  /*6f890*/  IMAD R0, R0, 0x100, R7 ;  /* 0x0000010000007824 */ /* 0x010fc600078e0207 */
[----:B------:R-:W3:Y:S01]  /*6f8a0*/  LDL R7, [R1+0xc] ;  /* 0x00000c0001077983 */ /* 0x000ee20000100800 */
[----:B-----5:R-:W-:Y:S01]  /*6f8b0*/  IMAD R4, R25, 0x100, R24 ;  /* 0x0000010019047824 */ /* 0x020fe200078e0218 */
[----:B0-----:R-:W-:Y:S02]  /*6f8c0*/  F2FP.F16.E4M3.UNPACK_B R13, R8 ;  /* 0x00000008ff0d723e */ /* 0x001fe400020006ff */
[----:B------:R-:W-:Y:S02]  /*6f8d0*/  F2FP.F16.E4M3.UNPACK_B R12, R0 ;  /* 0x00000000ff0c723e */ /* 0x000fe400020006ff */
[----:B-1----:R-:W-:Y:S02]  /*6f8e0*/  F2FP.F16.E4M3.UNPACK_B R14, R5 ;  /* 0x00000005ff0e723e */ /* 0x002fe400020006ff */
[----:B------:R-:W-:Y:S01]  /*6f8f0*/  F2FP.F16.E4M3.UNPACK_B R15, R4 ;  /* 0x00000004ff0f723e */ /* 0x000fe200020006ff */
[----:B------:R-:W-:Y:S02]  /*6f900*/  IMAD.MOV.U32 R8, RZ, RZ, R26 ;  /* 0x000000ffff087224 */ /* 0x000fe400078e001a */
[----:B------:R-:W-:Y:S01]  /*6f910*/  IMAD.MOV.U32 R9, RZ, RZ, R27 ;  /* 0x000000ffff097224 */ /* 0x000fe200078e001b */
[----:B---3--:R0:W-:Y:S03]  /*6f920*/  STL.64 [R1+0x9d18], R6 ;  /* 0x009d180601007387 */ /* 0x0081e60000100a00 */
[----:B0-----:R-:W-:-:S15]  /*6f930*/  HMMA.16816.F32 R4, R12, R26, R16 ;  /* 0x0000001a0c04723c */ /* 0x001fde0000001810 */
[----:B------:R-:W-:-:S04]  /*6f940*/  NOP ;  /* 0x0000000000007918 */ /* 0x000fc80000000000 */
[----:B------:R0:W-:Y:S04]  /*6f950*/  STL.64 [R1+0x390], R4 ;  /* 0x0003900401007387 */ /* 0x0001e80000100a00 */
[----:B------:R1:W-:Y:S04]  /*6f960*/  STL.64 [R1+0x398], R6 ;  /* 0x0003980601007387 */ /* 0x0003e80000100a00 */
[----:B0-----:R-:W2:Y:S04]  /*6f970*/  LDL.LU.64 R4, [R1+0x16e0] ;  /* 0x0016e00001047983 */ /* 0x001ea80000300a00 */
[----:B-1----:R-:W2:Y:S04]  /*6f980*/  LDL.LU.64 R6, [R1+0x16e8] ;  /* 0x0016e80001067983 */ /* 0x002ea80000300a00 */
[----:B------:R-:W3:Y:S04]  /*6f990*/  LDL.LU.64 R24, [R1+0x16a0] ;  /* 0x0016a00001187983 */ /* 0x000ee80000300a00 */
[----:B------:R-:W4:Y:S04]  /*6f9a0*/  LDL.LU.64 R26, [R1+0x16a8] ;  /* 0x0016a800011a7983 */ /* 0x000f280000300a00 */
[----:B----4-:R-:W-:Y:S04]  /*6f9b0*/  STL.64 [R1+0x9cf8], R26 ;  /* 0x009cf81a01007387 */ /* 0x010fe80000100a00 */
[----:B---3--:R0:W-:Y:S04]  /*6f9c0*/  STL.64 [R1+0x9cf0], R24 ;  /* 0x009cf01801007387 */ /* 0x0081e80000100a00 */
[----:B0-----:R-:W3:Y:S04]  /*6f9d0*/  LDL.LU.64 R24, [R1+0x16b0] ;  /* 0x0016b00001187983 */ /* 0x001ee80000300a00 */
[----:B------:R-:W4:Y:S01]  /*6f9e0*/  LDL.LU.64 R26, [R1+0x16b8] ;  /* 0x0016b800011a7983 */ /* 0x000f220000300a00 */
[----:B--2---:R-:W-:Y:S03]  /*6f9f0*/  HMMA.16816.F32 R4, R12, R28, R4 ;  /* 0x0000001c0c04723c */ /* 0x004fe60000001804 */
[----:B----4-:R-:W-:Y:S04]  /*6fa00*/  STL.64 [R1+0x9d08], R26 ;  /* 0x009d081a01007387 */ /* 0x010fe80000100a00 */
[----:B---3--:R0:W-:Y:S04]  /*6fa10*/  STL.64 [R1+0x9d00], R24 ;  /* 0x009d001801007387 */ /* 0x0081e80000100a00 */
[----:B0-----:R-:W2:Y:S04]  /*6fa20*/  LDL.LU.64 R24, [R1+0x16c0] ;  /* 0x0016c00001187983 */ /* 0x001ea80000300a00 */
[----:B------:R-:W2:Y:S04]  /*6fa30*/  LDL.LU.64 R26, [R1+0x16c8] ;  /* 0x0016c800011a7983 */ /* 0x000ea80000300a00 */
[----:B------:R-:W3:Y:S04]  /*6fa40*/  LDL.LU.64 R20, [R1+0x1680] ;  /* 0x0016800001147983 */ /* 0x000ee80000300a00 */
[----:B------:R-:W4:Y:S04]  /*6fa50*/  LDL.LU.64 R22, [R1+0x1688] ;  /* 0x0016880001167983 */ /* 0x000f280000300a00 */
[----:B----4-:R-:W-:Y:S04]  /*6fa60*/  STL.64 [R1+0x9cd0], R22 ;  /* 0x009cd01601007387 */ /* 0x010fe80000100a00 */
[----:B---3--:R0:W-:Y:S04]  /*6fa70*/  STL.64 [R1+0x9cc8], R20 ;  /* 0x009cc81401007387 */ /* 0x0081e80000100a00 */
[----:B0-----:R-:W3:Y:S04]  /*6fa80*/  LDL.LU.64 R20, [R1+0x1690] ;  /* 0x0016900001147983 */ /* 0x001ee80000300a00 */
[----:B------:R-:W3:Y:S04]  /*6fa90*/  LDL.LU.64 R22, [R1+0x1698] ;  /* 0x0016980001167983 */ /* 0x000ee80000300a00 */
[----:B------:R-:W-:Y:S04]  /*6faa0*/  STL.64 [R1+0x9cb0], R10 ;  /* 0x009cb00a01007387 */ /* 0x000fe80000100a00 */
[----:B------:R0:W-:Y:S04]  /*6fab0*/  STL.64 [R1+0x9ca8], R8 ;  /* 0x009ca80801007387 */ /* 0x0001e80000100a00 */
[----:B0-----:R-:W4:Y:S04]  /*6fac0*/  LDL.LU.64 R8, [R1+0x1570] ;  /* 0x0015700001087983 */ /* 0x001f280000300a00 */
[----:B------:R-:W4:Y:S04]  /*6fad0*/  LDL.LU.64 R10, [R1+0x1578] ;  /* 0x00157800010a7983 */ /* 0x000f280000300a00 */
[----:B------:R-:W5:Y:S04]  /*6fae0*/  LDL.LU.64 R16, [R1+0x1560] ;  /* 0x0015600001107983 */ /* 0x000f680000300a00 */
[----:B------:R-:W5:Y:S04]  /*6faf0*/  LDL.LU.64 R18, [R1+0x1568] ;  /* 0x0015680001127983 */ /* 0x000f680000300a00 */
[----:B------:R-:W-:Y:S04]  /*6fb00*/  STL.64 [R1+0x380], R4 ;  /* 0x0003800401007387 */ /* 0x000fe80000100a00 */
[----:B------:R0:W-:Y:S04]  /*6fb10*/  STL.64 [R1+0x388], R6 ;  /* 0x0003880601007387 */ /* 0x0001e80000100a00 */
[----:B0-----:R-:W2:Y:S01]  /*6fb20*/  LDL.LU.64 R6, [R1+0x9d18] ;  /* 0x009d180001067983 */ /* 0x001ea20000300a00 */
[----:B------:R-:W-:-:S02]  /*6fb30*/  IMAD.MOV.U32 R5, RZ, RZ, R28 ;  /* 0x000000ffff057224 */ /* 0x000fc400078e001c */
[----:B------:R-:W-:Y:S02]  /*6fb40*/  IMAD.MOV.U32 R4, RZ, RZ, R29 ;  /* 0x000000ffff047224 */ /* 0x000fe400078e001d */
[----:B------:R-:W3:Y:S01]  /*6fb50*/  LDL.LU.64 R28, [R1+0x9d10] ;  /* 0x009d1000011c7983 */ /* 0x000ee20000300a00 */
[----:B--2---:R-:W-:-:S15]  /*6fb60*/  HMMA.16816.F32 R24, R12, R6, R24 ;  /* 0x000000060c18723c */ /* 0x004fde0000001818 */
[----:B------:R-:W-:-:S04]  /*6fb70*/  NOP ;  /* 0x0000000000007918 */ /* 0x000fc80000000000 */
[----:B------:R-:W-:Y:S04]  /*6fb80*/  STL.64 [R1+0x370], R24 ;  /* 0x0003701801007387 */ /* 0x000fe80000100a00 */
[----:B------:R0:W-:Y:S04]  /*6fb90*/  STL.64 [R1+0x378], R26 ;  /* 0x0003781a01007387 */ /* 0x0001e80000100a00 */
[----:B0-----:R-:W2:Y:S04]  /*6fba0*/  LDL.LU.64 R26, [R1+0x9d08] ;  /* 0x009d0800011a7983 */ /* 0x001ea80000300a00 */
[----:B------:R-:W2:Y:S01]  /*6fbb0*/  LDL.LU.64 R24, [R1+0x9d00] ;  /* 0x009d000001187983 */ /* 0x000ea20000300a00 */
[----:B---3--:R-:W-:-:S02]  /*6fbc0*/  IMAD.MOV.U32 R7, RZ, RZ, R28 ;  /* 0x000000ffff077224 */ /* 0x008fc400078e001c */
[----:B------:R-:W-:Y:S01]  /*6fbd0*/  IMAD.MOV.U32 R6, RZ, RZ, R29 ;  /* 0x000000ffff067224 */ /* 0x000fe200078e001d */
[----:B--2---:R-:W-:-:S15]  /*6fbe0*/  HMMA.16816.F32 R24, R12, R28, R24 ;  /* 0x0000001c0c18723c */ /* 0x004fde0000001818 */
[----:B------:R-:W-:-:S04]  /*6fbf0*/  NOP ;  /* 0x0000000000007918 */ /* 0x000fc80000000000 */
[----:B------:R-:W-:Y:S04]  /*6fc00*/  STL.64 [R1+0x360], R24 ;  /* 0x0003601801007387 */ /* 0x000fe80000100a00 */
[----:B------:R0:W-:Y:S04]  /*6fc10*/  STL.64 [R1+0x368], R26 ;  /* 0x0003681a01007387 */ /* 0x0001e80000100a00 */
[----:B0-----:R-:W2:Y:S04]  /*6fc20*/  LDL.LU.64 R26, [R1+0x9cf8] ;  /* 0x009cf800011a7983 */ /* 0x001ea80000300a00 */
[----:B------:R-:W2:Y:S04]  /*6fc30*/  LDL.LU.64 R24, [R1+0x9cf0] ;  /* 0x009cf00001187983 */ /* 0x000ea80000300a00 */
[----:B------:R-:W2:Y:S02]  /*6fc40*/  LDL.LU.64 R28, [R1+0x9ce8] ;  /* 0x009ce800011c7983 */ /* 0x000ea40000300a00 */
[----:B--2---:R-:W-:-:S15]  /*6fc50*/  HMMA.16816.F32 R24, R12, R28, R24 ;  /* 0x0000001c0c18723c */ /* 0x004fde0000001818 */
[----:B------:R-:W-:-:S04]  /*6fc60*/  NOP ;  /* 0x0000000000007918 */ /* 0x000fc80000000000 */
[----:B------:R-:W-:Y:S04]  /*6fc70*/  STL.64 [R1+0x350], R24 ;  /* 0x0003501801007387 */ /* 0x000fe80000100a00 */
[----:B------:R0:W-:Y:S04]  /*6fc80*/  STL.64 [R1+0x358], R26 ;  /* 0x0003581a01007387 */ /* 0x0001e80000100a00 */
[----:B0-----:R-:W2:Y:S04]  /*6fc90*/  LDL.LU.64 R26, [R1+0x9ce0] ;  /* 0x009ce000011a7983 */ /* 0x001ea80000300a00 */
[----:B------:R-:W3:Y:S04]  /*6fca0*/  LDL.LU.64 R24, [R1+0x9cd8] ;  /* 0x009cd80001187983 */ /* 0x000ee80000300a00 */
[----:B------:R-:W-:Y:S01]  /*6fcb0*/  STL [R1+0x9c58], R29 ;  /* 0x009c581d01007387 */ /* 0x000fe20000100800 */
[----:B--2---:R-:W-:-:S15]  /*6fcc0*/  HMMA.16816.F32 R20, R12, R26, R20 ;  /* 0x0000001a0c14723c */ /* 0x004fde0000001814 */
[----:B------:R-:W-:-:S04]  /*6fcd0*/  NOP ;  /* 0x0000000000007918 */ /* 0x000fc80000000000 */
        /* <DEDUP_REMOVED lines=10> */
[----:B------:R-:W-:Y:S04]  /*6fd80*/  STL.64 [R1+0x9c00], R26 ;  /* 0x009c001a01007387 */ /* 0x000fe80000100a00 */
[----:B------:R0:W-:Y:S04]  /*6fd90*/  STL.64 [R1+0x9bf8], R24 ;  /* 0x009bf81801007387 */ /* 0x0001e80000100a00 */
[----:B0-----:R-:W2:Y:S04]  /*6fda0*/  LDL.LU.64 R24, [R1+0x1550] ;  /* 0x0015500001187983 */ /* 0x001ea80000300a00 */
[----:B------:R-:W2:Y:S01]  /*6fdb0*/  LDL.LU.64 R26, [R1+0x1558] ;  /* 0x00155800011a7983 */ /* 0x000ea20000300a00 */
[C---:B----4-:R-:W-:Y:S08]  /*6fdc0*/  HMMA.16816.F32 R8, R12.reuse, R22, R8 ;  /* 0x000000160c08723c */ /* 0x050ff00000001808 */
[C---:B-----5:R-:W-:Y:S11]  /*6fdd0*/  HMMA.16816.F32 R16, R12.reuse, R20, R16 ;  /* 0x000000140c10723c */ /* 0x060ff60000001810 */
[----:B------:R-:W-:Y:S04]  /*6fde0*/  STL.64 [R1+0x320], R8 ;  /* 0x0003200801007387 */ /* 0x000fe80000100a00 */
[----:B------:R0:W-:Y:S04]  /*6fdf0*/  STL.64 [R1+0x328], R10 ;  /* 0x0003280a01007387 */ /* 0x0001e80000100a00 */
[----:B0-----:R-:W3:Y:S04]  /*6fe00*/  LDL.LU.64 R10, [R1+0x9cb0] ;  /* 0x009cb000010a7983 */ /* 0x001ee80000300a00 */
[----:B------:R-:W4:Y:S04]  /*6fe10*/  LDL.LU.64 R8, [R1+0x9ca8] ;  /* 0x009ca80001087983 */ /* 0x000f280000300a00 */
[----:B------:R-:W-:Y:S04]  /*6fe20*/  STL.64 [R1+0x310], R16 ;  /* 0x0003101001007387 */ /* 0x000fe80000100a00 */
[----:B------:R0:W-:Y:S04]  /*6fe30*/  STL.64 [R1+0x318], R18 ;  /* 0x0003181201007387 */ /* 0x0001e80000100a00 */
[----:B0-----:R-:W2:Y:S04]  /*6fe40*/  LDL.LU.64 R18, [R1+0x9ca0] ;  /* 0x009ca00001127983 */ /* 0x001ea80000300a00 */
[----:B------:R-:W5:Y:S04]  /*6fe50*/  LDL.LU.64 R16, [R1+0x9c98] ;  /* 0x009c980001107983 */ /* 0x000f680000300a00 */
[----:B------:R-:W3:Y:S04]  /*6fe60*/  LDL.LU R0, [R1+0x1944] ;  /* 0x0019440001007983 */ /* 0x000ee80000300800 */
[----:B------:R-:W-:Y:S04]  /*6fe70*/  STL.64 [R1+0x9c10], R22 ;  /* 0x009c101601007387 */ /* 0x000fe80000100a00 */
[----:B------:R0:W-:Y:S04]  /*6fe80*/  STL.64 [R1+0x9c08], R20 ;  /* 0x009c081401007387 */ /* 0x0001e80000100a00 */
[----:B0-----:R-:W5:Y:S04]  /*6fe90*/  LDL.LU.64 R20, [R1+0x1540] ;  /* 0x0015400001147983 */ /* 0x001f680000300a00 */
[----:B------:R-:W5:Y:S01]  /*6fea0*/  LDL.LU.64 R22, [R1+0x1548] ;  /* 0x0015480001167983 */ /* 0x000f620000300a00 */
[C---:B--2---:R-:W-:Y:S08]  /*6feb0*/  HMMA.16816.F32 R24, R12.reuse, R18, R24 ;  /* 0x000000120c18723c */ /* 0x044ff00000001818 */
[----:B-----5:R-:W-:Y:S11]  /*6fec0*/  HMMA.16816.F32 R20, R12, R16, R20 ;  /* 0x000000100c14723c */ /* 0x020ff60000001814 */
[----:B------:R0:W-:Y:S04]  /*6fed0*/  STL.64 [R1+0x300], R24 ;  /* 0x0003001801007387 */ /* 0x0001e80000100a00 */
[----:B------:R1:W-:Y:S04]  /*6fee0*/  STL.64 [R1+0x308], R26 ;  /* 0x0003081a01007387 */ /* 0x0003e80000100a00 */
[----:B0-----:R-:W2:Y:S01]  /*6fef0*/  LDL.64 R24, [R1+0x8] ;  /* 0x0000080001187983 */ /* 0x001ea20000100a00 */
[----:B-1----:R-:W-:-:S02]  /*6ff00*/  IMAD.MOV.U32 R26, RZ, RZ, R7 ;  /* 0x000000ffff1a7224 */ /* 0x002fc400078e0007 */
[----:B------:R-:W-:Y:S01]  /*6ff10*/  IMAD.MOV.U32 R27, RZ, RZ, R6 ;  /* 0x000000ffff1b7224 */ /* 0x000fe200078e0006 */
[----:B------:R-:W-:Y:S04]  /*6ff20*/  STL.64 [R1+0x2f0], R20 ;  /* 0x0002f01401007387 */ /* 0x000fe80000100a00 */
[----:B------:R-:W-:Y:S04]  /*6ff30*/  STL.64 [R1+0x2f8], R22 ;  /* 0x0002f81601007387 */ /* 0x000fe80000100a00 */
[----:B------:R0:W-:Y:S02]  /*6ff40*/  STL.64 [R1+0x9c28], R26 ;  /* 0x009c281a01007387 */ /* 0x0001e40000100a00 */
[----:B0-----:R-:W-:-:S02]  /*6ff50*/  IMAD.MOV.U32 R26, RZ, RZ, R5 ;  /* 0x000000ffff1a7224 */ /* 0x001fc400078e0005 */
[----:B------:R-:W-:Y:S02]  /*6ff60*/  IMAD.MOV.U32 R27, RZ, RZ, R4 ;  /* 0x000000ffff1b7224 */ /* 0x000fe400078e0004 */
[----:B------:R-:W5:Y:S04]  /*6ff70*/  LDL.LU.64 R4, [R1+0x1520] ;  /* 0x0015200001047983 */ /* 0x000f680000300a00 */
[----:B------:R-:W2:Y:S04]  /*6ff80*/  LDL.LU.64 R6, [R1+0x1528] ;  /* 0x0015280001067983 */ /* 0x000ea80000300a00 */
[----:B--2---:R-:W-:Y:S04]  /*6ff90*/  STL.64 [R1+0x9c88], R6 ;  /* 0x009c880601007387 */ /* 0x004fe80000100a00 */
[----:B-----5:R0:W-:Y:S04]  /*6ffa0*/  STL.64 [R1+0x9c80], R4 ;  /* 0x009c800401007387 */ /* 0x0201e80000100a00 */
[----:B0-----:R-:W3:Y:S04]  /*6ffb0*/  LDL.LU.64 R4, [R1+0x1530] ;  /* 0x0015300001047983 */ /* 0x001ee80000300a00 */
[----:B------:R-:W3:Y:S04]  /*6ffc0*/  LDL.LU.64 R6, [R1+0x1538] ;  /* 0x0015380001067983 */ /* 0x000ee80000300a00 */
[----:B------:R-:W2:Y:S04]  /*6ffd0*/  LDL.LU R29, [R1+0x194c] ;  /* 0x00194c00011d7983 */ /* 0x000ea80000300800 */
[----:B------:R-:W5:Y:S04]  /*6ffe0*/  LDL.LU R20, [R1+0x1958] ;  /* 0x0019580001147983 */ /* 0x000f680000300800 */
[----:B------:R-:W5:Y:S04]  /*6fff0*/  LDL.LU R21, [R1+0x1954] ;  /* 0x0019540001157983 */ /* 0x000f680000300800 */
[----:B------:R-:W2:Y:S04]  /*70000*/  LDL.LU R22, [R1+0x1960] ;  /* 0x0019600001167983 */ /* 0x000ea80000300800 */
[----:B------:R-:W2:Y:S04]  /*70010*/  LDL.LU R23, [R1+0x195c] ;  /* 0x00195c0001177983 */ /* 0x000ea80000300800 */
[----:B------:R4:W-:Y:S02]  /*70020*/  STL.64 [R1+0x9c20], R24 ;  /* 0x009c201801007387 */ /* 0x0009e40000100a00 */
[----:B----4-:R-:W-:-:S02]  /*70030*/  IMAD.MOV.U32 R24, RZ, RZ, R8 ;  /* 0x000000ffff187224 */ /* 0x010fc400078e0008 */
[----:B------:R-:W4:Y:S01]  /*70040*/  LDL.LU R8, [R1+0x9c94] ;  /* 0x009c940001087983 */ /* 0x000f220000300800 */
[----:B------:R-:W-:-:S03]  /*70050*/  IMAD.MOV.U32 R25, RZ, RZ, R9 ;  /* 0x000000ffff197224 */ /* 0x000fc600078e0009 */
[----:B------:R-:W4:Y:S04]  /*70060*/  LDL.LU R9, [R1+0x9c90] ;  /* 0x009c900001097983 */ /* 0x000f280000300800 */
[----:B------:R0:W-:Y:S04]  /*70070*/  STL.64 [R1+0x9c40], R26 ;  /* 0x009c401a01007387 */ /* 0x0001e80000100a00 */
[----:B0-----:R-:W2:Y:S04]  /*70080*/  LDL.LU R26, [R1+0x1948] ;  /* 0x00194800011a7983 */ /* 0x001ea80000300800 */
[----:B------:R-:W2:Y:S04]  /*70090*/  LDL.LU R27, [R1+0x1950] ;  /* 0x00195000011b7983 */ /* 0x000ea80000300800 */
        /* <DEDUP_REMOVED lines=8> */
[----:B0-----:R-:W4:Y:S04]  /*70120*/  LDL.LU.64 R6, [R1+0x9c88] ;  /* 0x009c880001067983 */ /* 0x001f280000300a00 */
[----:B------:R-:W4:Y:S02]  /*70130*/  LDL.LU.64 R4, [R1+0x9c80] ;  /* 0x009c800001047983 */ /* 0x000f240000300a00 */
[----:B----4-:R-:W-:-:S15]  /*70140*/  HMMA.16816.F32 R4, R12, R8, R4 ;  /* 0x000000080c04723c */ /* 0x010fde0000001804 */
[----:B------:R-:W-:-:S04]  /*70150*/  NOP ;  /* 0x0000000000007918 */ /* 0x000fc80000000000 */
[----:B------:R-:W-:Y:S04]  /*70160*/  STL.64 [R1+0x2d0], R4 ;  /* 0x0002d00401007387 */ /* 0x000fe80000100a00 */
[----:B------:R0:W-:Y:S04]  /*70170*/  STL.64 [R1+0x2d8], R6 ;  /* 0x0002d80601007387 */ /* 0x0001e80000100a00 */
[----:B0-----:R-:W3:Y:S04]  /*70180*/  LDL.LU.64 R6, [R1+0x9c78] ;  /* 0x009c780001067983 */ /* 0x001ee80000300a00 */
[----:B------:R-:W2:Y:S04]  /*70190*/  LDL.LU.64 R4, [R1+0x9c70] ;  /* 0x009c700001047983 */ /* 0x000ea80000300a00 */
[----:B------:R-:W-:Y:S04]  /*701a0*/  STL.64 [R1+0x9bc0], R10 ;  /* 0x009bc00a01007387 */ /* 0x000fe80000100a00 */
[----:B------:R0:W-:Y:S04]  /*701b0*/  STL.64 [R1+0x9bb8], R8 ;  /* 0x009bb80801007387 */ /* 0x0001e80000100a00 */
[----:B0-----:R-:W4:Y:S04]  /*701c0*/  LDL.LU.64 R8, [R1+0x1510] ;  /* 0x0015100001087983 */ /* 0x001f280000300a00 */
[----:B------:R-:W4:Y:S04]  /*701d0*/  LDL.LU.64 R10, [R1+0x1518] ;  /* 0x00151800010a7983 */ /* 0x000f280000300a00 */
[----:B---3--:R-:W-:Y:S04]  /*701e0*/  STL [R1+0x9bb4], R6 ;  /* 0x009bb40601007387 */ /* 0x008fe80000100800 */
[----:B------:R-:W-:Y:S01]  /*701f0*/  STL [R1+0x9bb0], R7 ;  /* 0x009bb00701007387 */ /* 0x000fe20000100800 */
[----:B----4-:R-:W-:-:S15]  /*70200*/  HMMA.16816.F32 R8, R12, R6, R8 ;  /* 0x000000060c08723c */ /* 0x010fde0000001808 */
[----:B------:R-:W-:-:S04]  /*70210*/  NOP ;  /* 0x0000000000007918 */ /* 0x000fc80000000000 */
[----:B------:R-:W-:Y:S04]  /*70220*/  STL.64 [R1+0x2c0], R8 ;  /* 0x0002c00801007387 */ /* 0x000fe80000100a00 */
[----:B------:R2:W-:Y:S02]  /*70230*/  STL.64 [R1+0x2c8], R10 ;  /* 0x0002c80a01007387 */ /* 0x0005e40000100a00 */
[----:B--2---:R-:W-:Y:S02]  /*70240*/  HMMA.16816.F32 R8, R12, R4, R16 ;  /* 0x000000040c08723c */ /* 0x004fe40000001810 */
[----:B------:R0:W-:-:S15]  /*70250*/  STL.64 [R1+0x9c18], R4 ;  /* 0x009c180401007387 */ /* 0x0001de0000100a00 */
[----:B------:R-:W-:Y:S02]  /*70260*/  NOP ;  /* 0x0000000000007918 */ /* 0x000fe40000000000 */
[----:B------:R-:W-:Y:S04]  /*70270*/  STL.64 [R1+0x2b0], R8 ;  /* 0x0002b00801007387 */ /* 0x000fe80000100a00 */
[----:B------:R-:W-:Y:S04]  /*70280*/  STL.64 [R1+0x2b8], R10 ;  /* 0x0002b80a01007387 */ /* 0x000fe80000100a00 */
[----:B0-----:R-:W2:Y:S04]  /*70290*/  LDL.LU.64 R4, [R1+0x14d0] ;  /* 0x0014d00001047983 */ /* 0x001ea80000300a00 */
[----:B------:R-:W3:Y:S04]  /*702a0*/  LDL.LU.64 R6, [R1+0x14d8] ;  /* 0x0014d80001067983 */ /* 0x000ee80000300a00 */
[----:B---3--:R-:W-:Y:S04]  /*702b0*/  STL.64 [R1+0x9c38], R6 ;  /* 0x009c380601007387 */ /* 0x008fe80000100a00 */
[----:B--2---:R0:W-:Y:S04]  /*702c0*/  STL.64 [R1+0x9c30], R4 ;  /* 0x009c300401007387 */ /* 0x0041e80000100a00 */
[----:B0-----:R-:W2:Y:S04]  /*702d0*/  LDL.LU.64 R4, [R1+0x14e0] ;  /* 0x0014e00001047983 */ /* 0x001ea80000300a00 */
[----:B------:R-:W3:Y:S04]  /*702e0*/  LDL.LU.64 R6, [R1+0x14e8] ;  /* 0x0014e80001067983 */ /* 0x000ee80000300a00 */
[----:B---3--:R-:W-:Y:S04]  /*702f0*/  STL.64 [R1+0x9c50], R6 ;  /* 0x009c500601007387 */ /* 0x008fe80000100a00 */
[----:B--2---:R0:W-:Y:S04]  /*70300*/  STL.64 [R1+0x9c48], R4 ;  /* 0x009c480401007387 */ /* 0x0041e80000100a00 */
[----:B0-----:R-:W2:Y:S04]  /*70310*/  LDL.LU.64 R4, [R1+0x14f0] ;  /* 0x0014f00001047983 */ /* 0x001ea80000300a00 */
[----:B------:R-:W3:Y:S01]  /*70320*/  LDL.LU.64 R6, [R1+0x14f8] ;  /* 0x0014f80001067983 */ /* 0x000ee20000300a00 */
[----:B------:R-:W-:-:S02]  /*70330*/  IMAD R29, R29, 0x100, R27 ;  /* 0x000001001d1d7824 */ /* 0x000fc400078e021b */
[----:B------:R-:W-:Y:S01]  /*70340*/  IMAD R0, R0, 0x100, R26 ;  /* 0x0000010000007824 */ /* 0x000fe200078e021a */
[----:B---3--:R-:W-:Y:S04]  /*70350*/  STL.64 [R1+0x9c68], R6 ;  /* 0x009c680601007387 */ /* 0x008fe80000100a00 */
[----:B--2---:R0:W-:Y:S04]  /*70360*/  STL.64 [R1+0x9c60], R4 ;  /* 0x009c600401007387 */ /* 0x0041e80000100a00 */
[----:B0-----:R-:W2:Y:S04]  /*70370*/  LDL.LU.64 R4, [R1+0x190] ;  /* 0x0001900001047983 */ /* 0x001ea80000300a00 */
[----:B------:R-:W2:Y:S01]  /*70380*/  LDL.LU.64 R6, [R1+0x198] ;  /* 0x0001980001067983 */ /* 0x000ea20000300a00 */
[----:B-----5:R-:W-:-:S02]  /*70390*/  IMAD R27, R21, 0x100, R20 ;  /* 0x00000100151b7824 */ /* 0x020fc400078e0214 */
[----:B------:R-:W-:Y:S01]  /*703a0*/  IMAD R26, R23, 0x100, R22 ;  /* 0x00000100171a7824 */ /* 0x000fe200078e0216 */
[----:B------:R-:W3:Y:S04]  /*703b0*/  LDL.LU.64 R20, [R1+0x14c0] ;  /* 0x0014c00001147983 */ /* 0x000ee80000300a00 */
[----:B------:R-:W3:Y:S04]  /*703c0*/  LDL.LU.64 R22, [R1+0x14c8] ;  /* 0x0014c80001167983 */ /* 0x000ee80000300a00 */
[----:B------:R-:W4:Y:S04]  /*703d0*/  LDL.LU.64 R16, [R1+0x14a0] ;  /* 0x0014a00001107983 */ /* 0x000f280000300a00 */
[----:B------:R-:W4:Y:S04]  /*703e0*/  LDL.LU.64 R18, [R1+0x14a8] ;  /* 0x0014a80001127983 */ /* 0x000f280000300a00 */
[----:B------:R-:W5:Y:S04]  /*703f0*/  LDL.LU.64 R8, [R1+0x1490] ;  /* 0x0014900001087983 */ /* 0x000f680000300a00 */
[----:B------:R-:W5:Y:S01]  /*70400*/  LDL.LU.64 R10, [R1+0x1498] ;  /* 0x00149800010a7983 */ /* 0x000f620000300a00 */
[----:B--2---:R-:W-:Y:S03]  /*70410*/  HMMA.16816.F32 R12, R12, R2, R4 ;  /* 0x000000020c0c723c */ /* 0x004fe60000001804 */
[----:B------:R-:W2:Y:S04]  /*70420*/  LDL.LU.64 R6, [R1+0x9c68] ;  /* 0x009c680001067983 */ /* 0x000ea80000300a00 */
[----:B------:R-:W2:-:S12]  /*70430*/  LDL.LU.64 R4, [R1+0x9c60] ;  /* 0x009c600001047983 */ /* 0x000e980000300a00 */
[----:B------:R0:W-:Y:S04]  /*70440*/  STL.64 [R1+0x100], R12 ;  /* 0x0001000c01007387 */ /* 0x0001e80000100a00 */
[----:B------:R1:W-:Y:S01]  /*70450*/  STL.64 [R1+0x108], R14 ;  /* 0x0001080e01007387 */ /* 0x0003e20000100a00 */
[----:B0-----:R-:W-:Y:S02]  /*70460*/  F2FP.F16.E4M3.UNPACK_B R12, R0 ;  /* 0x00000000ff0c723e */ /* 0x001fe400020006ff */
[----:B------:R-:W-:Y:S02]  /*70470*/  F2FP.F16.E4M3.UNPACK_B R13, R29 ;  /* 0x0000001dff0d723e */ /* 0x000fe400020006ff */
[----:B-1----:R-:W-:Y:S01]  /*70480*/  F2FP.F16.E4M3.UNPACK_B R14, R27 ;  /* 0x0000001bff0e723e */ /* 0x002fe200020006ff */
[----:B------:R-:W3:Y:S01]  /*70490*/  LDL.LU R29, [R1+0x9c58] ;  /* 0x009c5800011d7983 */ /* 0x000ee20000300800 */
[----:B------:R-:W-:-:S07]  /*704a0*/  F2FP.F16.E4M3.UNPACK_B R15, R26 ;  /* 0x0000001aff0f723e */ /* 0x000fce00020006ff */
[----:B--2---:R-:W-:Y:S01]  /*704b0*/  HMMA.16816.F32 R24, R12, R24, R4 ;  /* 0x000000180c18723c */ /* 0x004fe20000001804 */
[----:B------:R-:W2:Y:S04]  /*704c0*/  LDL.LU.64 R6, [R1+0x9c50] ;  /* 0x009c500001067983 */ /* 0x000ea80000300a00 */
[----:B------:R-:W2:-:S14]  /*704d0*/  LDL.LU.64 R4, [R1+0x9c48] ;  /* 0x009c480001047983 */ /* 0x000e9c0000300a00 */
[----:B------:R-:W-:Y:S04]  /*704e0*/  STL.64 [R1+0x2a0], R24 ;  /* 0x0002a01801007387 */ /* 0x000fe80000100a00 */
[----:B------:R0:W-:Y:S04]  /*704f0*/  STL.64 [R1+0x2a8], R26 ;  /* 0x0002a81a01007387 */ /* 0x0001e80000100a00 */
[----:B0-----:R-:W2:Y:S02]  /*70500*/  LDL.LU.64 R26, [R1+0x9c40] ;  /* 0x009c4000011a7983 */ /* 0x001ea40000300a00 */
[----:B--2---:R-:W-:Y:S02]  /*70510*/  HMMA.16816.F32 R24, R12, R26, R4 ;  /* 0x0000001a0c18723c */ /* 0x004fe40000001804 */
[----:B------:R-:W2:Y:S04]  /*70520*/  LDL.LU.64 R6, [R1+0x9c38] ;  /* 0x009c380001067983 */ /* 0x000ea80000300a00 */
[----:B------:R-:W2:-:S13]  /*70530*/  LDL.LU.64 R4, [R1+0x9c30] ;  /* 0x009c300001047983 */ /* 0x000e9a0000300a00 */
[----:B------:R-:W-:Y:S04]  /*70540*/  STL.64 [R1+0x290], R24 ;  /* 0x0002901801007387 */ /* 0x000fe80000100a00 */
[----:B------:R0:W-:Y:S04]  /*70550*/  STL.64 [R1+0x298], R26 ;  /* 0x0002981a01007387 */ /* 0x0001e80000100a00 */
[----:B0-----:R-:W3:Y:S04]  /*70560*/  LDL.LU.64 R26, [R1+0x9c28] ;  /* 0x009c2800011a7983 */ /* 0x001ee80000300a00 */
[----:B------:R-:W2:Y:S02]  /*70570*/  LDL.LU.64 R24, [R1+0x9c20] ;  /* 0x009c200001187983 */ /* 0x000ea40000300a00 */
[----:B--2---:R-:W-:-:S15]  /*70580*/  HMMA.16816.F32 R4, R12, R24, R4 ;  /* 0x000000180c04723c */ /* 0x004fde0000001804 */
[----:B------:R-:W-:-:S04]  /*70590*/  NOP ;  /* 0x0000000000007918 */ /* 0x000fc80000000000 */
[----:B------:R0:W-:Y:S04]  /*705a0*/  STL.64 [R1+0x280], R4 ;  /* 0x0002800401007387 */ /* 0x0001e80000100a00 */
[----:B------:R1:W-:Y:S04]  /*705b0*/  STL.64 [R1+0x288], R6 ;  /* 0x0002880601007387 */ /* 0x0003e80000100a00 */
[----:B0-----:R-:W2:Y:S01]  /*705c0*/  LDL.LU.64 R4, [R1+0x9c18] ;  /* 0x009c180001047983 */ /* 0x001ea20000300a00 */
[----:B-1----:R-:W-:Y:S02]  /*705d0*/  IMAD.MOV.U32 R6, RZ, RZ, R24 ;  /* 0x000000ffff067224 */ /* 0x002fe400078e0018 */
[----:B------:R-:W-:-:S02]  /*705e0*/  IMAD.MOV.U32 R7, RZ, RZ, R25 ;  /* 0x000000ffff077224 */ /* 0x000fc400078e0019 */
[C---:B---3--:R-:W-:Y:S03]  /*705f0*/  HMMA.16816.F32 R24, R12.reuse, R26, R20 ;  /* 0x0000001a0c18723c */ /* 0x048fe60000001814 */
[----:B------:R-:W-:Y:S04]  /*70600*/  STL.64 [R1+0x9bd0], R6 ;  /* 0x009bd00601007387 */ /* 0x000fe80000100a00 */
[----:B--2---:R0:W-:Y:S04]  /*70610*/  STL.64 [R1+0x9bc8], R4 ;  /* 0x009bc80401007387 */ /* 0x0041e80000100a00 */
[----:B0-----:R-:W2:Y:S04]  /*70620*/  LDL.LU.64 R4, [R1+0x14b0] ;  /* 0x0014b00001047983 */ /* 0x001ea80000300a00 */
[----:B------:R-:W2:Y:S04]  /*70630*/  LDL.LU.64 R6, [R1+0x14b8] ;  /* 0x0014b80001067983 */ /* 0x000ea80000300a00 */
[----:B------:R-:W3:Y:S04]  /*70640*/  LDL.LU.64 R22, [R1+0x9c10] ;  /* 0x009c100001167983 */ /* 0x000ee80000300a00 */
[----:B------:R-:W3:Y:S04]  /*70650*/  LDL.LU.64 R20, [R1+0x9c08] ;  /* 0x009c080001147983 */ /* 0x000ee80000300a00 */
[----:B------:R-:W-:Y:S04]  /*70660*/  STL.64 [R1+0x270], R24 ;  /* 0x0002701801007387 */ /* 0x000fe80000100a00 */
[----:B------:R0:W-:Y:S04]  /*70670*/  STL.64 [R1+0x278], R26 ;  /* 0x0002781a01007387 */ /* 0x0001e80000100a00 */
[----:B0-----:R-:W4:Y:S04]  /*70680*/  LDL.LU.64 R26, [R1+0x9c00] ;  /* 0x009c0000011a7983 */ /* 0x001f280000300a00 */
[----:B------:R-:W5:Y:S04]  /*70690*/  LDL.LU.64 R24, [R1+0x9bf8] ;  /* 0x009bf80001187983 */ /* 0x000f680000300a00 */
[----:B------:R-:W-:Y:S01]  /*706a0*/  STL.64 [R1+0x9b28], R28 ;  /* 0x009b281c01007387 */ /* 0x000fe20000100a00 */
[C---:B--2---:R-:W-:Y:S08]  /*706b0*/  HMMA.16816.F32 R4, R12.reuse, R28, R4 ;  /* 0x0000001c0c04723c */ /* 0x044ff00000001804 */
[C---:B----4-:R-:W-:Y:S11]  /*706c0*/  HMMA.16816.F32 R16, R12.reuse, R26, R16 ;  /* 0x0000001a0c10723c */ /* 0x050ff60000001810 */
[----:B------:R-:W-:Y:S04]  /*706d0*/  STL.64 [R1+0x260], R4 ;  /* 0x0002600401007387 */ /* 0x000fe80000100a00 */
[----:B------:R-:W-:Y:S04]  /*706e0*/  STL.64 [R1+0x268], R6 ;  /* 0x0002680601007387 */ /* 0x000fe80000100a00 */
[----:B------:R0:W-:Y:S04]  /*706f0*/  STL.64 [R1+0x250], R16 ;  /* 0x0002501001007387 */ /* 0x0001e80000100a00 */
[----:B------:R1:W-:Y:S04]  /*70700*/  STL.64 [R1+0x258], R18 ;  /* 0x0002581201007387 */ /* 0x0003e80000100a00 */
[----:B0-----:R-:W2:Y:S04]  /*70710*/  LDL.LU.64 R16, [R1+0x1470] ;  /* 0x0014700001107983 */ /* 0x001ea80000300a00 */
[----:B-1----:R-:W4:Y:S01]  /*70720*/  LDL.LU.64 R18, [R1+0x1478] ;  /* 0x0014780001127983 */ /* 0x002f220000300a00 */
[----:B-----5:R-:W-:-:S15]  /*70730*/  HMMA.16816.F32 R4, R12, R24, R8 ;  /* 0x000000180c04723c */ /* 0x020fde0000001808 */
[----:B------:R-:W-:-:S04]  /*70740*/  NOP ;  /* 0x0000000000007918 */ /* 0x000fc80000000000 */
[----:B------:R-:W-:Y:S04]  /*70750*/  STL.64 [R1+0x240], R4 ;  /* 0x0002400401007387 */ /* 0x000fe80000100a00 */
[----:B------:R-:W-:Y:S04]  /*70760*/  STL.64 [R1+0x248], R6 ;  /* 0x0002480601007387 */ /* 0x000fe80000100a00 */
[----:B----4-:R-:W-:Y:S04]  /*70770*/  STL.64 [R1+0x9bf0], R18 ;  /* 0x009bf01201007387 */ /* 0x010fe80000100a00 */
[----:B--2---:R0:W-:Y:S04]  /*70780*/  STL.64 [R1+0x9be8], R16 ;  /* 0x009be81001007387 */ /* 0x0041e80000100a00 */
[----:B0-----:R-:W3:Y:S04]  /*70790*/  LDL.LU.64 R16, [R1+0x1480] ;  /* 0x0014800001107983 */ /* 0x001ee80000300a00 */
[----:B------:R-:W3:Y:S04]  /*707a0*/  LDL.LU.64 R18, [R1+0x1488] ;  /* 0x0014880001127983 */ /* 0x000ee80000300a00 */
[----:B------:R-:W2:Y:S04]  /*707b0*/  LDL.LU.64 R4, [R1+0x1460] ;  /* 0x0014600001047983 */ /* 0x000ea80000300a00 */
[----:B------:R-:W2:Y:S04]  /*707c0*/  LDL.LU.64 R6, [R1+0x1468] ;  /* 0x0014680001067983 */ /* 0x000ea80000300a00 */
[----:B------:R-:W4:Y:S04]  /*707d0*/  LDL.LU.64 R8, [R1+0x1450] ;  /* 0x0014500001087983 */ /* 0x000f280000300a00 */
[----:B------:R-:W4:Y:S04]  /*707e0*/  LDL.LU.64 R10, [R1+0x1458] ;  /* 0x00145800010a7983 */ /* 0x000f280000300a00 */
[----:B------:R-:W5:Y:S04]  /*707f0*/  LDL.LU R0, [R1+0x1964] ;  /* 0x0019640001007983 */ /* 0x000f680000300800 */
[----:B------:R0:W-:Y:S04]  /*70800*/  STL.64 [R1+0x9b38], R26 ;  /* 0x009b381a01007387 */ /* 0x0001e80000100a00 */
[----:B0-----:R-:W2:Y:S04]  /*70810*/  LDL.LU R26, [R1+0x1980] ;  /* 0x00198000011a7983 */ /* 0x001ea80000300800 */
[----:B------:R-:W2:Y:S04]  /*70820*/  LDL.LU R27, [R1+0x197c] ;  /* 0x00197c00011b7983 */ /* 0x000ea80000300800 */
[----:B------:R0:W-:Y:S04]  /*70830*/  STL.64 [R1+0x9b30], R24 ;  /* 0x009b301801007387 */ /* 0x0001e80000100a00 */
[----:B0-----:R-:W4:Y:S04]  /*70840*/  LDL.LU R24, [R1+0x1978] ;  /* 0x0019780001187983 */ /* 0x001f280000300800 */
[----:B------:R-:W4:Y:S01]  /*70850*/  LDL.LU R25, [R1+0x1974] ;  /* 0x0019740001197983 */ /* 0x000f220000300800 */
[C---:B---3--:R-:W-:Y:S03]  /*70860*/  HMMA.16816.F32 R16, R12.reuse, R22, R16 ;  /* 0x000000160c10723c */ /* 0x048fe60000001810 */
[----:B--2---:R-:W-:Y:S04]  /*70870*/  STL.64 [R1+0x9b98], R26 ;  /* 0x009b981a01007387 */ /* 0x004fe80000100a00 */
[----:B----4-:R0:W-:Y:S04]  /*70880*/  STL.64 [R1+0x9b90], R24 ;  /* 0x009b901801007387 */ /* 0x0101e80000100a00 */
[----:B0-----:R-:W2:Y:S04]  /*70890*/  LDL.LU.64 R24, [R1+0x1430] ;  /* 0x0014300001187983 */ /* 0x001ea80000300a00 */
[----:B------:R-:W2:Y:S04]  /*708a0*/  LDL.LU.64 R26, [R1+0x1438] ;  /* 0x00143800011a7983 */ /* 0x000ea80000300a00 */
        /* <DEDUP_REMOVED lines=8> */
[----:B0-----:R-:W3:Y:S04]  /*70930*/  LDL.LU.64 R18, [R1+0x9be0] ;  /* 0x009be00001127983 */ /* 0x001ee80000300a00 */
[----:B------:R-:W4:Y:S04]  /*70940*/  LDL.LU.64 R16, [R1+0x9bd8] ;  /* 0x009bd80001107983 */ /* 0x000f280000300a00 */
[----:B------:R-:W-:Y:S04]  /*70950*/  STL.64 [R1+0x9b48], R22 ;  /* 0x009b481601007387 */ /* 0x000fe80000100a00 */
[----:B------:R0:W-:Y:S04]  /*70960*/  STL.64 [R1+0x9b40], R20 ;  /* 0x009b401401007387 */ /* 0x0001e80000100a00 */
[----:B0-----:R-:W2:Y:S04]  /*70970*/  LDL.LU.64 R20, [R1+0x1440] ;  /* 0x0014400001147983 */ /* 0x001ea80000300a00 */
[----:B------:R-:W2:Y:S01]  /*70980*/  LDL.LU.64 R22, [R1+0x1448] ;  /* 0x0014480001167983 */ /* 0x000ea20000300a00 */
[C---:B---3--:R-:W-:Y:S08]  /*70990*/  HMMA.16816.F32 R4, R12.reuse, R18, R4 ;  /* 0x000000120c04723c */ /* 0x048ff00000001804 */
[C---:B----4-:R-:W-:Y:S11]  /*709a0*/  HMMA.16816.F32 R8, R12.reuse, R16, R8 ;  /* 0x000000100c08723c */ /* 0x050ff60000001808 */
[----:B------:R-:W-:Y:S04]  /*709b0*/  STL.64 [R1+0x210], R4 ;  /* 0x0002100401007387 */ /* 0x000fe80000100a00 */
[----:B------:R0:W-:Y:S04]  /*709c0*/  STL.64 [R1+0x218], R6 ;  /* 0x0002180601007387 */ /* 0x0001e80000100a00 */
[----:B0-----:R-:W3:Y:S04]  /*709d0*/  LDL.LU.64 R6, [R1+0x9bd0] ;  /* 0x009bd00001067983 */ /* 0x001ee80000300a00 */
[----:B------:R-:W4:Y:S04]  /*709e0*/  LDL.LU.64 R4, [R1+0x9bc8] ;  /* 0x009bc80001047983 */ /* 0x000f280000300a00 */
[----:B------:R-:W-:Y:S04]  /*709f0*/  STL.64 [R1+0x200], R8 ;  /* 0x0002000801007387 */ /* 0x000fe80000100a00 */
[----:B------:R0:W-:Y:S04]  /*70a00*/  STL.64 [R1+0x208], R10 ;  /* 0x0002080a01007387 */ /* 0x0001e80000100a00 */
[----:B0-----:R-:W2:Y:S04]  /*70a10*/  LDL.LU.64 R10, [R1+0x9bc0] ;  /* 0x009bc000010a7983 */ /* 0x001ea80000300a00 */
[----:B------:R-:W3:Y:S04]  /*70a20*/  LDL.LU.64 R8, [R1+0x9bb8] ;  /* 0x009bb80001087983 */ /* 0x000ee80000300a00 */
[----:B------:R-:W-:Y:S04]  /*70a30*/  STL.64 [R1+0x9b10], R18 ;  /* 0x009b101201007387 */ /* 0x000fe80000100a00 */
[----:B------:R3:W-:Y:S01]  /*70a40*/  STL.64 [R1+0x9b08], R16 ;  /* 0x009b081001007387 */ /* 0x0007e20000100a00 */
[C---:B--2---:R-:W-:Y:S08]  /*70a50*/  HMMA.16816.F32 R20, R12.reuse, R10, R20 ;  /* 0x0000000a0c14723c */ /* 0x044ff00000001814 */
[----:B---3--:R-:W-:Y:S01]  /*70a60*/  HMMA.16816.F32 R16, R12, R8, R24 ;  /* 0x000000080c10723c */ /* 0x008fe20000001818 */
[----:B------:R-:W2:Y:S10]  /*70a70*/  LDL.LU.64 R24, [R1+0x1410] ;  /* 0x0014100001187983 */ /* 0x000eb40000300a00 */
[----:B------:R-:W-:Y:S04]  /*70a80*/  STL.64 [R1+0x1f0], R20 ;  /* 0x0001f01401007387 */ /* 0x000fe80000100a00 */
[----:B------:R0:W-:Y:S04]  /*70a90*/  STL.64 [R1+0x1f8], R22 ;  /* 0x0001f81601007387 */ /* 0x0001e80000100a00 */
[----:B------:R-:W3:Y:S04]  /*70aa0*/  LDL.LU.64 R26, [R1+0x1418] ;  /* 0x00141800011a7983 */ /* 0x000ee80000300a00 */
[----:B------:R-:W-:Y:S04]  /*70ab0*/  STL.64 [R1+0x1e0], R16 ;  /* 0x0001e01001007387 */ /* 0x000fe80000100a00 */
[----:B------:R-:W-:Y:S01]  /*70ac0*/  STL.64 [R1+0x1e8], R18 ;  /* 0x0001e81201007387 */ /* 0x000fe20000100a00 */
[----:B0-----:R-:W-:-:S02]  /*70ad0*/  IMAD.MOV.U32 R22, RZ, RZ, R6 ;  /* 0x000000ffff167224 */ /* 0x001fc400078e0006 */
[----:B------:R-:W-:Y:S01]  /*70ae0*/  IMAD.MOV.U32 R23, RZ, RZ, R7 ;  /* 0x000000ffff177224 */ /* 0x000fe200078e0007 */
[----:B---3--:R-:W-:Y:S04]  /*70af0*/  STL.64 [R1+0x9ba8], R26 ;  /* 0x009ba81a01007387 */ /* 0x008fe80000100a00 */
[----:B--2---:R0:W-:Y:S04]  /*70b00*/  STL.64 [R1+0x9ba0], R24 ;  /* 0x009ba01801007387 */ /* 0x0041e80000100a00 */
[----:B0-----:R-:W2:Y:S04]  /*70b10*/  LDL.LU.64 R24, [R1+0x1420] ;  /* 0x0014200001187983 */ /* 0x001ea80000300a00 */
[----:B------:R-:W2:Y:S04]  /*70b20*/  LDL.LU.64 R26, [R1+0x1428] ;  /* 0x00142800011a7983 */ /* 0x000ea80000300a00 */
[----:B------:R-:W2:Y:S04]  /*70b30*/  LDL.LU R6, [R1+0x9bb4] ;  /* 0x009bb40001067983 */ /* 0x000ea80000300800 */
[----:B------:R-:W2:Y:S04]  /*70b40*/  LDL.LU R7, [R1+0x9bb0] ;  /* 0x009bb00001077983 */ /* 0x000ea80000300800 */
[----:B------:R-:W3:Y:S04]  /*70b50*/  LDL.LU.64 R16, [R1+0x170] ;  /* 0x0001700001107983 */ /* 0x000ee80000300a00 */
[----:B------:R-:W3:Y:S04]  /*70b60*/  LDL.LU.64 R18, [R1+0x178] ;  /* 0x0001780001127983 */ /* 0x000ee80000300a00 */
[----:B------:R-:W3:Y:S04]  /*70b70*/  LDL.64 R20, [R1+0x10] ;  /* 0x0000100001147983 */ /* 0x000ee80000100a00 */
[----:B------:R-:W-:Y:S01]  /*70b80*/  STL.64 [R1+0x9b78], R22 ;  /* 0x009b781601007387 */ /* 0x000fe20000100a00 */
[C---:B--2---:R-:W-:Y:S03]  /*70b90*/  HMMA.16816.F32 R24, R12.reuse, R6, R24 ;  /* 0x000000060c18723c */ /* 0x044fe60000001818 */
[----:B---3--:R0:W-:Y:S04]  /*70ba0*/  STL.64 [R1+0x9b70], R20 ;  /* 0x009b701401007387 */ /* 0x0081e80000100a00 */
[----:B0-----:R-:W2:Y:S04]  /*70bb0*/  LDL.LU R20, [R1+0x1970] ;  /* 0x0019700001147983 */ /* 0x001ea80000300800 */
[----:B------:R-:W2:Y:S04]  /*70bc0*/  LDL.LU R21, [R1+0x196c] ;  /* 0x00196c0001157983 */ /* 0x000ea80000300800 */
[----:B------:R-:W3:Y:S04]  /*70bd0*/  LDL.64 R28, [R1] ;  /* 0x00000000011c7983 */ /* 0x000ee80000100a00 */
[----:B------:R0:W-:Y:S04]  /*70be0*/  STL.64 [R1+0x9af0], R10 ;  /* 0x009af00a01007387 */ /* 0x0001e80000100a00 */
[----:B0-----:R-:W5:Y:S04]  /*70bf0*/  LDL.LU R11, [R1+0x1968] ;  /* 0x00196800010b7983 */ /* 0x001f680000300800 */
[----:B------:R-:W-:Y:S04]  /*70c00*/  STL.64 [R1+0x9ae8], R8 ;  /* 0x009ae80801007387 */ /* 0x000fe80000100a00 */
[----:B------:R-:W-:Y:S04]  /*70c10*/  STL.64 [R1+0x1d0], R24 ;  /* 0x0001d01801007387 */ /* 0x000fe80000100a00 */
[----:B------:R0:W-:Y:S04]  /*70c20*/  STL.64 [R1+0x1d8], R26 ;  /* 0x0001d81a01007387 */ /* 0x0001e80000100a00 */
[----:B0-----:R-:W4:Y:S04]  /*70c30*/  LDL.LU.64 R26, [R1+0x9ba8] ;  /* 0x009ba800011a7983 */ /* 0x001f280000300a00 */
[----:B------:R-:W4:Y:S04]  /*70c40*/  LDL.LU.64 R24, [R1+0x9ba0] ;  /* 0x009ba00001187983 */ /* 0x000f280000300a00 */
[----:B------:R-:W2:Y:S04]  /*70c50*/  LDL R22, [R1+0x18] ;  /* 0x0000180001167983 */ /* 0x000ea80000100800 */
[----:B------:R-:W2:Y:S01]  /*70c60*/  LDL R23, [R1+0x1c] ;  /* 0x00001c0001177983 */ /* 0x000ea20000100800 */
[----:B----4-:R-:W-:-:S15]  /*70c70*/  HMMA.16816.F32 R24, R12, R4, R24 ;  /* 0x000000040c18723c */ /* 0x010fde0000001818 */
[----:B------:R-:W-:-:S04]  /*70c80*/  NOP ;  /* 0x0000000000007918 */ /* 0x000fc80000000000 */
[----:B------:R-:W-:Y:S04]  /*70c90*/  STL.64 [R1+0x1c0], R24 ;  /* 0x0001c01801007387 */ /* 0x000fe80000100a00 */
[----:B------:R0:W-:Y:S04]  /*70ca0*/  STL.64 [R1+0x1c8], R26 ;  /* 0x0001c81a01007387 */ /* 0x0001e80000100a00 */
[----:B0-----:R-:W4:Y:S04]  /*70cb0*/  LDL.LU.64 R26, [R1+0x9b98] ;  /* 0x009b9800011a7983 */ /* 0x001f280000300a00 */
[----:B------:R-:W3:Y:S04]  /*70cc0*/  LDL.LU.64 R24, [R1+0x9b90] ;  /* 0x009b900001187983 */ /* 0x000ee80000300a00 */
[----:B------:R-:W-:Y:S04]  /*70cd0*/  STL.64 [R1+0x9ad0], R6 ;  /* 0x009ad00601007387 */ /* 0x000fe80000100a00 */
[----:B------:R2:W-:Y:S02]  /*70ce0*/  STL.64 [R1+0x9ac8], R4 ;  /* 0x009ac80401007387 */ /* 0x0005e40000100a00 */
[----:B--2---:R-:W-:-:S02]  /*70cf0*/  IMAD R5, R21, 0x100, R20 ;  /* 0x0000010015057824 */ /* 0x004fc400078e0214 */
[----:B----4-:R-:W-:Y:S02]  /*70d00*/  IMAD R20, R27, 0x100, R26 ;  /* 0x000001001b147824 */ /* 0x010fe400078e021a */
[----:B---3--:R-:W-:Y:S02]  /*70d10*/  IMAD R4, R25, 0x100, R24 ;  /* 0x0000010019047824 */ /* 0x008fe400078e0218 */
[----:B------:R-:W2:Y:S04]  /*70d20*/  LDL.LU.64 R24, [R1+0x13d0] ;  /* 0x0013d00001187983 */ /* 0x000ea80000300a00 */
[----:B------:R-:W3:Y:S01]  /*70d30*/  LDL.LU.64 R26, [R1+0x13d8] ;  /* 0x0013d800011a7983 */ /* 0x000ee20000300a00 */
[----:B-----5:R-:W-:Y:S02]  /*70d40*/  IMAD R0, R0, 0x100, R11 ;  /* 0x0000010000007824 */ /* 0x020fe400078e020b */
[----:B------:R-:W-:-:S15]  /*70d50*/  HMMA.16816.F32 R8, R12, R2, R16 ;  /* 0x000000020c08723c */ /* 0x000fde0000001810 */
[----:B------:R-:W-:-:S04]  /*70d60*/  NOP ;  /* 0x0000000000007918 */ /* 0x000fc80000000000 */
[----:B------:R-:W-:Y:S04]  /*70d70*/  STL.64 [R1+0xf0], R8 ;  /* 0x0000f00801007387 */ /* 0x000fe80000100a00 */
[----:B------:R-:W-:Y:S04]  /*70d80*/  STL.64 [R1+0xf8], R10 ;  /* 0x0000f80a01007387 */ /* 0x000fe80000100a00 */
        /* <DEDUP_REMOVED lines=8> */
[----:B------:R-:W-:-:S02]  /*70e10*/  F2FP.F16.E4M3.UNPACK_B R12, R0 ;  /* 0x00000000ff0c723e */ /* 0x000fc400020006ff */
[----:B------:R-:W-:Y:S01]  /*70e20*/  F2FP.F16.E4M3.UNPACK_B R13, R5 ;  /* 0x00000005ff0d723e */ /* 0x000fe200020006ff */
[----:B---3--:R-:W-:Y:S04]  /*70e30*/  STL.64 [R1+0x9b88], R26 ;  /* 0x009b881a01007387 */ /* 0x008fe80000100a00 */
[----:B--2---:R0:W-:Y:S04]  /*70e40*/  STL.64 [R1+0x9b80], R24 ;  /* 0x009b801801007387 */ /* 0x0041e80000100a00 */
[----:B0-----:R-:W2:Y:S04]  /*70e50*/  LDL.LU.64 R24, [R1+0x1400] ;  /* 0x0014000001187983 */ /* 0x001ea80000300a00 */
[----:B------:R-:W2:Y:S01]  /*70e60*/  LDL.LU.64 R26, [R1+0x1408] ;  /* 0x00140800011a7983 */ /* 0x000ea20000300a00 */
[----:B------:R-:W-:-:S02]  /*70e70*/  F2FP.F16.E4M3.UNPACK_B R14, R4 ;  /* 0x00000004ff0e723e */ /* 0x000fc400020006ff */
[----:B------:R-:W-:Y:S01]  /*70e80*/  F2FP.F16.E4M3.UNPACK_B R15, R20 ;  /* 0x00000014ff0f723e */ /* 0x000fe200020006ff */
[----:B------:R-:W3:Y:S04]  /*70e90*/  LDL.LU.64 R16, [R1+0x13c0] ;  /* 0x0013c00001107983 */ /* 0x000ee80000300a00 */
[----:B------:R-:W3:Y:S04]  /*70ea0*/  LDL.LU.64 R18, [R1+0x13c8] ;  /* 0x0013c80001127983 */ /* 0x000ee80000300a00 */
[----:B------:R-:W-:Y:S04]  /*70eb0*/  STL [R1+0x9ac0], R2 ;  /* 0x009ac00201007387 */ /* 0x000fe80000100800 */
[----:B------:R-:W-:Y:S04]  /*70ec0*/  STL [R1+0x9abc], R3 ;  /* 0x009abc0301007387 */ /* 0x000fe80000100800 */
[----:B------:R-:W4:Y:S04]  /*70ed0*/  LDL.LU.64 R8, [R1+0x13b0] ;  /* 0x0013b00001087983 */ /* 0x000f280000300a00 */
[----:B------:R-:W4:Y:S04]  /*70ee0*/  LDL.LU.64 R10, [R1+0x13b8] ;  /* 0x0013b800010a7983 */ /* 0x000f280000300a00 */
[----:B------:R-:W5:Y:S04]  /*70ef0*/  LDL.LU.64 R4, [R1+0x13a0] ;  /* 0x0013a00001047983 */ /* 0x000f680000300a00 */
[----:B------:R-:W5:Y:S01]  /*70f00*/  LDL.LU.64 R6, [R1+0x13a8] ;  /* 0x0013a80001067983 */ /* 0x000f620000300a00 */
[----:B--2---:R-:W-:Y:S03]  /*70f10*/  HMMA.16816.F32 R20, R12, R22, R24 ;  /* 0x000000160c14723c */ /* 0x004fe60000001818 */
[----:B------:R-:W2:Y:S04]  /*70f20*/  LDL.LU.64 R26, [R1+0x9b88] ;  /* 0x009b8800011a7983 */ /* 0x000ea80000300a00 */
[----:B------:R-:W2:-:S12]  /*70f30*/  LDL.LU.64 R24, [R1+0x9b80] ;  /* 0x009b800001187983 */ /* 0x000e980000300a00 */
        /* <DEDUP_REMOVED lines=8> */
[----:B0-----:R-:W2:Y:S04]  /*70fc0*/  LDL.LU.64 R26, [R1+0x9b68] ;  /* 0x009b6800011a7983 */ /* 0x001ea80000300a00 */
[----:B------:R-:W2:Y:S01]  /*70fd0*/  LDL.LU.64 R24, [R1+0x9b60] ;  /* 0x009b600001187983 */ /* 0x000ea20000300a00 */
[----:B------:R-:W-:-:S02]  /*70fe0*/  IMAD.MOV.U32 R3, RZ, RZ, R21 ;  /* 0x000000ffff037224 */ /* 0x000fc400078e0015 */
[----:B------:R-:W-:-:S03]  /*70ff0*/  IMAD.MOV.U32 R2, RZ, RZ, R20 ;  /* 0x000000ffff027224 */ /* 0x000fc600078e0014 */
[----:B------:R0:W-:Y:S01]  /*71000*/  STL [R1+0x9ac4], R3 ;  /* 0x009ac40301007387 */ /* 0x0001e20000100800 */
[----:B--2---:R-:W-:Y:S03]  /*71010*/  HMMA.16816.F32 R20, R12, R22, R24 ;  /* 0x000000160c14723c */ /* 0x004fe60000001818 */
[----:B------:R-:W2:Y:S04]  /*71020*/  LDL.LU.64 R26, [R1+0x9b58] ;  /* 0x009b5800011a7983 */ /* 0x000ea80000300a00 */
[----:B------:R-:W2:Y:S01]  /*71030*/  LDL.LU.64 R24, [R1+0x9b50] ;  /* 0x009b500001187983 */ /* 0x000ea20000300a00 */
[----:B0-----:R-:W-:-:S11]  /*71040*/  IMAD.MOV.U32 R3, RZ, RZ, R28 ;  /* 0x000000ffff037224 */ /* 0x001fd600078e001c */
[----:B------:R-:W-:Y:S04]  /*71050*/  STL.64 [R1+0x190], R20 ;  /* 0x0001901401007387 */ /* 0x000fe80000100a00 */
[----:B------:R0:W-:Y:S04]  /*71060*/  STL.64 [R1+0x198], R22 ;  /* 0x0001981601007387 */ /* 0x0001e80000100a00 */
[----:B0-----:R-:W3:Y:S04]  /*71070*/  LDL.LU.64 R22, [R1+0x9b48] ;  /* 0x009b480001167983 */ /* 0x001ee80000300a00 */
[----:B------:R-:W3:Y:S04]  /*71080*/  LDL.LU.64 R20, [R1+0x9b40] ;  /* 0x009b400001147983 */ /* 0x000ee80000300a00 */
[----:B------:R-:W3:Y:S01]  /*71090*/  LDL.LU R0, [R1+0x1984] ;  /* 0x0019840001007983 */ /* 0x000ee20000300800 */
[----:B--2---:R-:W-:-:S15]  /*710a0*/  HMMA.16816.F32 R24, R12, R28, R24 ;  /* 0x0000001c0c18723c */ /* 0x004fde0000001818 */
[----:B------:R-:W-:-:S04]  /*710b0*/  NOP ;  /* 0x0000000000007918 */ /* 0x000fc80000000000 */
[----:B------:R-:W-:Y:S04]  /*710c0*/  STL.64 [R1+0x180], R24 ;  /* 0x0001801801007387 */ /* 0x000fe80000100a00 */
[----:B------:R0:W-:Y:S04]  /*710d0*/  STL.64 [R1+0x188], R26 ;  /* 0x0001881a01007387 */ /* 0x0001e80000100a00 */
[----:B0-----:R-:W4:Y:S04]  /*710e0*/  LDL.LU.64 R26, [R1+0x9b38] ;  /* 0x009b3800011a7983 */ /* 0x001f280000300a00 */
[----:B------:R-:W5:Y:S04]  /*710f0*/  LDL.LU.64 R24, [R1+0x9b30] ;  /* 0x009b300001187983 */ /* 0x000f680000300a00 */
[----:B------:R-:W3:Y:S01]  /*71100*/  LDL.LU.64 R28, [R1+0x9b28] ;  /* 0x009b2800011c7983 */ /* 0x000ee20000300a00 */
[C---:B----4-:R-:W-:Y:S08]  /*71110*/  HMMA.16816.F32 R8, R12.reuse, R26, R8 ;  /* 0x0000001a0c08723c */ /* 0x050ff00000001808 */
[----:B---3--:R-:W-:Y:S01]  /*71120*/  HMMA.16816.F32 R16, R12, R28, R16 ;  /* 0x0000001c0c10723c */ /* 0x008fe20000001810 */
[----:B------:R0:W-:Y:S04]  /*71130*/  STL [R1+0x9aac], R28 ;  /* 0x009aac1c01007387 */ /* 0x0001e80000100800 */
[----:B0-----:R-:W2:-:S14]  /*71140*/  LDL.LU R28, [R1+0x1994] ;  /* 0x00199400011c7983 */ /* 0x001e9c0000300800 */
[----:B------:R-:W-:Y:S04]  /*71150*/  STL.64 [R1+0x170], R16 ;  /* 0x0001701001007387 */ /* 0x000fe80000100a00 */
[----:B------:R-:W-:Y:S04]  /*71160*/  STL.64 [R1+0x178], R18 ;  /* 0x0001781201007387 */ /* 0x000fe80000100a00 */
[----:B------:R0:W-:Y:S04]  /*71170*/  STL [R1+0x9aa8], R29 ;  /* 0x009aa81d01007387 */ /* 0x0001e80000100800 */
[----:B0-----:R-:W3:Y:S04]  /*71180*/  LDL.LU R29, [R1+0x199c] ;  /* 0x00199c00011d7983 */ /* 0x001ee80000300800 */
[----:B------:R-:W4:Y:S04]  /*71190*/  LDL.LU.64 R16, [R1+0x1380] ;  /* 0x0013800001107983 */ /* 0x000f280000300a00 */
[----:B------:R-:W-:Y:S04]  /*711a0*/  STL.64 [R1+0x160], R8 ;  /* 0x0001600801007387 */ /* 0x000fe80000100a00 */
[----:B------:R-:W-:Y:S04]  /*711b0*/  STL.64 [R1+0x168], R10 ;  /* 0x0001680a01007387 */ /* 0x000fe80000100a00 */
[----:B------:R-:W2:Y:S01]  /*711c0*/  LDL.LU.64 R18, [R1+0x1388] ;  /* 0x0013880001127983 */ /* 0x000ea20000300a00 */
[----:B-----5:R-:W-:-:S15]  /*711d0*/  HMMA.16816.F32 R4, R12, R24, R4 ;  /* 0x000000180c04723c */ /* 0x020fde0000001804 */
[----:B------:R-:W-:-:S04]  /*711e0*/  NOP ;  /* 0x0000000000007918 */ /* 0x000fc80000000000 */
[----:B------:R-:W-:Y:S04]  /*711f0*/  STL.64 [R1+0x150], R4 ;  /* 0x0001500401007387 */ /* 0x000fe80000100a00 */
[----:B------:R-:W-:Y:S04]  /*71200*/  STL.64 [R1+0x158], R6 ;  /* 0x0001580601007387 */ /* 0x000fe80000100a00 */
[----:B--2---:R-:W-:Y:S04]  /*71210*/  STL.64 [R1+0x9b20], R18 ;  /* 0x009b201201007387 */ /* 0x004fe80000100a00 */
[----:B----4-:R0:W-:Y:S04]  /*71220*/  STL.64 [R1+0x9b18], R16 ;  /* 0x009b181001007387 */ /* 0x0101e80000100a00 */
[----:B0-----:R-:W2:Y:S04]  /*71230*/  LDL.LU.64 R16, [R1+0x1390] ;  /* 0x0013900001107983 */ /* 0x001ea80000300a00 */
[----:B------:R-:W2:Y:S04]  /*71240*/  LDL.LU.64 R18, [R1+0x1398] ;  /* 0x0013980001127983 */ /* 0x000ea80000300a00 */
[----:B------:R-:W4:Y:S04]  /*71250*/  LDL.LU.64 R8, [R1+0x1360] ;  /* 0x0013600001087983 */ /* 0x000f280000300a00 */
[----:B------:R-:W5:Y:S04]  /*71260*/  LDL.LU.64 R10, [R1+0x1368] ;  /* 0x00136800010a7983 */ /* 0x000f680000300a00 */
[----:B-----5:R-:W-:Y:S04]  /*71270*/  STL.64 [R1+0x9b00], R10 ;  /* 0x009b000a01007387 */ /* 0x020fe80000100a00 */
[----:B----4-:R0:W-:Y:S04]  /*71280*/  STL.64 [R1+0x9af8], R8 ;  /* 0x009af80801007387 */ /* 0x0101e80000100a00 */
[----:B0-----:R-:W4:Y:S04]  /*71290*/  LDL.LU.64 R8, [R1+0x1370] ;  /* 0x0013700001087983 */ /* 0x001f280000300a00 */
[----:B------:R-:W4:Y:S04]  /*712a0*/  LDL.LU.64 R10, [R1+0x1378] ;  /* 0x00137800010a7983 */ /* 0x000f280000300a00 */
[----:B------:R-:W5:Y:S04]  /*712b0*/  LDL.LU.64 R4, [R1+0x1340] ;  /* 0x0013400001047983 */ /* 0x000f680000300a00 */
[----:B------:R-:W3:Y:S01]  /*712c0*/  LDL.LU.64 R6, [R1+0x1348] ;  /* 0x0013480001067983 */ /* 0x000ee20000300a00 */
[C---:B--2---:R-:W-:Y:S03]  /*712d0*/  HMMA.16816.F32 R16, R12.reuse, R22, R16 ;  /* 0x000000160c10723c */ /* 0x044fe60000001810 */
[----:B---3--:R-:W-:Y:S04]  /*712e0*/  STL.64 [R1+0x9ae0], R6 ;  /* 0x009ae00601007387 */ /* 0x008fe80000100a00 */
[----:B-----5:R0:W-:Y:S04]  /*712f0*/  STL.64 [R1+0x9ad8], R4 ;  /* 0x009ad80401007387 */ /* 0x0201e80000100a00 */
[----:B0-----:R-:W2:Y:S04]  /*71300*/  LDL.LU.64 R4, [R1+0x1350] ;  /* 0x0013500001047983 */ /* 0x001ea80000300a00 */
[----:B------:R-:W2:Y:S04]  /*71310*/  LDL.LU.64 R6, [R1+0x1358] ;  /* 0x0013580001067983 */ /* 0x000ea80000300a00 */
[----:B------:R0:W-:Y:S04]  /*71320*/  STL.64 [R1+0x9a38], R26 ;  /* 0x009a381a01007387 */ /* 0x0001e80000100a00 */
[----:B0-----:R-:W3:Y:S04]  /*71330*/  LDL.LU R26, [R1+0x1998] ;  /* 0x00199800011a7983 */ /* 0x001ee80000300800 */
[----:B------:R-:W5:Y:S04]  /*71340*/  LDL.LU R27, [R1+0x19a0] ;  /* 0x0019a000011b7983 */ /* 0x000f680000300800 */
[----:B------:R0:W-:Y:S04]  /*71350*/  STL.64 [R1+0x9a30], R24 ;  /* 0x009a301801007387 */ /* 0x0001e80000100a00 */
[----:B0-----:R-:W2:Y:S04]  /*71360*/  LDL.LU R24, [R1+0x1990] ;  /* 0x0019900001187983 */ /* 0x001ea80000300800 */
[----:B------:R-:W2:Y:S04]  /*71370*/  LDL.LU R25, [R1+0x198c] ;  /* 0x00198c0001197983 */ /* 0x000ea80000300800 */
        /* <DEDUP_REMOVED lines=8> */
[----:B0-----:R-:W4:Y:S04]  /*71400*/  LDL.LU.64 R18, [R1+0x9b10] ;  /* 0x009b100001127983 */ /* 0x001f280000300a00 */
[----:B------:R-:W2:Y:S04]  /*71410*/  LDL.LU.64 R16, [R1+0x9b08] ;  /* 0x009b080001107983 */ /* 0x000ea80000300a00 */
[----:B------:R0:W-:Y:S04]  /*71420*/  STL.64 [R1+0x9a18], R22 ;  /* 0x009a181601007387 */ /* 0x0001e80000100a00 */
[----:B0-----:R-:W2:Y:S04]  /*71430*/  LDL.LU R23, [R1+0x1988] ;  /* 0x0019880001177983 */ /* 0x001ea80000300800 */
[----:B------:R-:W-:Y:S01]  /*71440*/  STL.64 [R1+0x9a10], R20 ;  /* 0x009a101401007387 */ /* 0x000fe20000100a00 */
        /* <DEDUP_REMOVED lines=11> */
[----:B------:R-:W4:Y:S04]  /*71500*/  LDL.LU.64 R8, [R1+0x9ae8] ;  /* 0x009ae80001087983 */ /* 0x000f280000300a00 */
[----:B------:R-:W-:Y:S04]  /*71510*/  STL.64 [R1+0x9a28], R18 ;  /* 0x009a281201007387 */ /* 0x000fe80000100a00 */
[----:B------:R0:W-:Y:S04]  /*71520*/  STL.64 [R1+0x9a20], R16 ;  /* 0x009a201001007387 */ /* 0x0001e80000100a00 */
[----:B0-----:R-:W3:Y:S04]  /*71530*/  LDL.LU.64 R16, [R1+0x1320] ;  /* 0x0013200001107983 */ /* 0x001ee80000300a00 */
[----:B------:R-:W3:Y:S01]  /*71540*/  LDL.LU.64 R18, [R1+0x1328] ;  /* 0x0013280001127983 */ /* 0x000ee20000300a00 */
[----:B--2---:R-:W-:-:S15]  /*71550*/  HMMA.16816.F32 R4, R12, R10, R4 ;  /* 0x0000000a0c04723c */ /* 0x004fde0000001804 */
        /* <DEDUP_REMOVED lines=9> */
[----:B0-----:R-:W2:Y:S04]  /*715f0*/  LDL.LU.64 R6, [R1+0x9ad0] ;  /* 0x009ad00001067983 */ /* 0x001ea80000300a00 */
[----:B------:R-:W4:Y:S04]  /*71600*/  LDL.LU.64 R4, [R1+0x9ac8] ;  /* 0x009ac80001047983 */ /* 0x000f280000300a00 */
[----:B------:R-:W-:Y:S04]  /*71610*/  STL.64 [R1+0x99f8], R10 ;  /* 0x0099f80a01007387 */ /* 0x000fe80000100a00 */
[----:B------:R0:W-:Y:S04]  /*71620*/  STL.64 [R1+0x99f0], R8 ;  /* 0x0099f00801007387 */ /* 0x0001e80000100a00 */
[----:B0-----:R-:W2:Y:S04]  /*71630*/  LDL.LU.64 R8, [R1+0x1330] ;  /* 0x0013300001087983 */ /* 0x001ea80000300a00 */
[----:B------:R-:W2:Y:S01]  /*71640*/  LDL.LU.64 R10, [R1+0x1338] ;  /* 0x00133800010a7983 */ /* 0x000ea20000300a00 */
[----:B---3--:R-:W-:-:S02]  /*71650*/  IMAD R28, R28, 0x100, R26 ;  /* 0x000001001c1c7824 */ /* 0x008fc400078e021a */
[----:B-----5:R-:W-:Y:S01]  /*71660*/  IMAD R29, R29, 0x100, R27 ;  /* 0x000001001d1d7824 */ /* 0x020fe200078e021b */
[----:B--2---:R-:W-:-:S15]  /*71670*/  HMMA.16816.F32 R8, R12, R6, R8 ;  /* 0x000000060c08723c */ /* 0x004fde0000001808 */
[----:B------:R-:W-:-:S04]  /*71680*/  NOP ;  /* 0x0000000000007918 */ /* 0x000fc80000000000 */
[----:B------:R-:W-:Y:S04]  /*71690*/  STL.64 [R1+0x600], R8 ;  /* 0x0006000801007387 */ /* 0x000fe80000100a00 */
[----:B------:R4:W-:Y:S02]  /*716a0*/  STL.64 [R1+0x608], R10 ;  /* 0x0006080a01007387 */ /* 0x0009e40000100a00 */
[----:B----4-:R-:W-:Y:S02]  /*716b0*/  HMMA.16816.F32 R8, R12, R4, R16 ;  /* 0x000000040c08723c */ /* 0x010fe40000001810 */
[----:B------:R-:W-:Y:S04]  /*716c0*/  STL.64 [R1+0x99d8], R6 ;  /* 0x0099d80601007387 */ /* 0x000fe80000100a00 */
[----:B------:R0:W-:Y:S02]  /*716d0*/  STL.64 [R1+0x99d0], R4 ;  /* 0x0099d00401007387 */ /* 0x0001e40000100a00 */
[----:B0-----:R-:W-:-:S11]  /*716e0*/  IMAD R4, R25, 0x100, R24 ;  /* 0x0000010019047824 */ /* 0x001fd600078e0218 */
[----:B------:R-:W-:Y:S04]  /*716f0*/  STL.64 [R1+0x620], R8 ;  /* 0x0006200801007387 */ /* 0x000fe80000100a00 */
[----:B------:R-:W-:Y:S04]  /*71700*/  STL.64 [R1+0x628], R10 ;  /* 0x0006280a01007387 */ /* 0x000fe80000100a00 */
[----:B------:R-:W-:Y:S04]  /*71710*/  STL [R1+0x630], R4 ;  /* 0x0006300401007387 */ /* 0x000fe80000100800 */
[----:B------:R-:W2:Y:S04]  /*71720*/  LDL.LU.64 R24, [R1+0x12d0] ;  /* 0x0012d00001187983 */ /* 0x000ea80000300a00 */
[----:B------:R-:W3:Y:S04]  /*71730*/  LDL.LU.64 R26, [R1+0x12d8] ;  /* 0x0012d800011a7983 */ /* 0x000ee80000300a00 */
[----:B---3--:R0:W-:Y:S02]  /*71740*/  STL.64 [R1+0x9a48], R26 ;  /* 0x009a481a01007387 */ /* 0x0081e40000100a00 */
[----:B0-----:R-:W-:-:S02]  /*71750*/  IMAD.MOV.U32 R26, RZ, RZ, R3 ;  /* 0x000000ffff1a7224 */ /* 0x001fc400078e0003 */
[----:B------:R-:W3:Y:S04]  /*71760*/  LDL.LU R3, [R1+0x9ac4] ;  /* 0x009ac40001037983 */ /* 0x000ee80000300800 */
[----:B------:R-:W4:Y:S04]  /*71770*/  LDL R27, [R1+0x4] ;  /* 0x00000400011b7983 */ /* 0x000f280000100800 */
[----:B--2---:R0:W-:Y:S04]  /*71780*/  STL.64 [R1+0x9a40], R24 ;  /* 0x009a401801007387 */ /* 0x0041e80000100a00 */
[----:B0-----:R-:W2:Y:S04]  /*71790*/  LDL R24, [R1+0x8] ;  /* 0x0000080001187983 */ /* 0x001ea80000100800 */
[----:B------:R-:W2:Y:S04]  /*717a0*/  LDL R25, [R1+0xc] ;  /* 0x00000c0001197983 */ /* 0x000ea80000100800 */
[----:B----4-:R0:W-:Y:S02]  /*717b0*/  STL.64 [R1+0x9a60], R26 ;  /* 0x009a601a01007387 */ /* 0x0101e40000100a00 */
[----:B0-----:R-:W-:-:S02]  /*717c0*/  IMAD.MOV.U32 R26, RZ, RZ, R2 ;  /* 0x000000ffff1a7224 */ /* 0x001fc400078e0002 */
[----:B---3--:R-:W-:Y:S01]  /*717d0*/  IMAD.MOV.U32 R27, RZ, RZ, R3 ;  /* 0x000000ffff1b7224 */ /* 0x008fe200078e0003 */
[----:B------:R-:W3:Y:S04]  /*717e0*/  LDL.LU R2, [R1+0x9ac0] ;  /* 0x009ac00001027983 */ /* 0x000ee80000300800 */
[----:B------:R-:W3:Y:S04]  /*717f0*/  LDL.LU R3, [R1+0x9abc] ;  /* 0x009abc0001037983 */ /* 0x000ee80000300800 */
[----:B--2---:R0:W-:Y:S04]  /*71800*/  STL.64 [R1+0x9a78], R24 ;  /* 0x009a781801007387 */ /* 0x0041e80000100a00 */
[----:B0-----:R-:W2:Y:S04]  /*71810*/  LDL R24, [R1+0x18] ;  /* 0x0000180001187983 */ /* 0x001ea80000100800 */
[----:B------:R-:W2:Y:S04]  /*71820*/  LDL R25, [R1+0x1c] ;  /* 0x00001c0001197983 */ /* 0x000ea80000100800 */
[----:B------:R0:W-:Y:S04]  /*71830*/  STL.64 [R1+0x9a90], R26 ;  /* 0x009a901a01007387 */ /* 0x0001e80000100a00 */
[----:B0-----:R-:W4:Y:S04]  /*71840*/  LDL.LU R27, [R1+0x630] ;  /* 0x00063000011b7983 */ /* 0x001f280000300800 */
[----:B----4-:R-:W-:Y:S04]  /*71850*/  STL [R1+0x9ab8], R27 ;  /* 0x009ab81b01007387 */ /* 0x010fe80000100800 */
[----:B--2---:R0:W-:Y:S04]  /*71860*/  STL.64 [R1+0x9ab0], R24 ;  /* 0x009ab01801007387 */ /* 0x0041e80000100a00 */
[----:B0-----:R-:W3:Y:S04]  /*71870*/  LDL.LU.64 R24, [R1+0xbb0] ;  /* 0x000bb00001187983 */ /* 0x001ee80000300a00 */
[----:B------:R-:W3:Y:S04]  /*71880*/  LDL.LU.64 R26, [R1+0xbb8] ;  /* 0x000bb800011a7983 */ /* 0x000ee80000300a00 */
[----:B------:R-:W2:Y:S04]  /*71890*/  LDL.LU.64 R16, [R1+0x12c0] ;  /* 0x0012c00001107983 */ /* 0x000ea80000300a00 */
[----:B------:R-:W4:Y:S04]  /*718a0*/  LDL.LU.64 R18, [R1+0x12c8] ;  /* 0x0012c80001127983 */ /* 0x000f280000300a00 */
[----:B----4-:R-:W-:Y:S04]  /*718b0*/  STL.64 [R1+0x9a58], R18 ;  /* 0x009a581201007387 */ /* 0x010fe80000100a00 */
[----:B--2---:R0:W-:Y:S04]  /*718c0*/  STL.64 [R1+0x9a50], R16 ;  /* 0x009a501001007387 */ /* 0x0041e80000100a00 */
[----:B0-----:R-:W2:Y:S04]  /*718d0*/  LDL.LU.64 R16, [R1+0x12e0] ;  /* 0x0012e00001107983 */ /* 0x001ea80000300a00 */
        /* <DEDUP_REMOVED lines=8> */
[----:B------:R-:W4:Y:S01]  /*71960*/  LDL.LU.64 R18, [R1+0x1308] ;  /* 0x0013080001127983 */ /* 0x000f220000300a00 */
[----:B------:R-:W-:Y:S01]  /*71970*/  IMAD R0, R0, 0x100, R23 ;  /* 0x0000010000007824 */ /* 0x000fe200078e0217 */
[----:B---3--:R-:W-:Y:S02]  /*71980*/  HMMA.16816.F32 R12, R12, R2, R24 ;  /* 0x000000020c0c723c */ /* 0x008fe40000001818 */
[----:B----4-:R-:W-:Y:S04]  /*71990*/  STL.64 [R1+0x9aa0], R18 ;  /* 0x009aa01201007387 */ /* 0x010fe80000100a00 */
[----:B--2---:R0:W-:Y:S04]  /*719a0*/  STL.64 [R1+0x9a98], R16 ;  /* 0x009a981001007387 */ /* 0x0041e80000100a00 */
[----:B0-----:R-:W2:Y:S04]  /*719b0*/  LDL.LU.64 R16, [R1+0x1310] ;  /* 0x0013100001107983 */ /* 0x001ea80000300a00 */
[----:B------:R-:W2:Y:S04]  /*719c0*/  LDL.LU.64 R18, [R1+0x1318] ;  /* 0x0013180001127983 */ /* 0x000ea80000300a00 */
[----:B------:R-:W3:Y:S04]  /*719d0*/  LDL.LU.64 R20, [R1+0x12b0] ;  /* 0x0012b00001147983 */ /* 0x000ee80000300a00 */
[----:B------:R-:W3:Y:S04]  /*719e0*/  LDL.LU.64 R22, [R1+0x12b8] ;  /* 0x0012b80001167983 */ /* 0x000ee80000300a00 */
[----:B------:R-:W4:Y:S04]  /*719f0*/  LDL.LU.64 R8, [R1+0x12a0] ;  /* 0x0012a00001087983 */ /* 0x000f280000300a00 */
[----:B------:R-:W4:Y:S04]  /*71a00*/  LDL.LU.64 R10, [R1+0x12a8] ;  /* 0x0012a800010a7983 */ /* 0x000f280000300a00 */
[----:B------:R-:W5:Y:S04]  /*71a10*/  LDL.LU.64 R4, [R1+0x1290] ;  /* 0x0012900001047983 */ /* 0x000f680000300a00 */
[----:B------:R-:W5:Y:S04]  /*71a20*/  LDL.LU.64 R6, [R1+0x1298] ;  /* 0x0012980001067983 */ /* 0x000f680000300a00 */
[----:B------:R-:W2:Y:S04]  /*71a30*/  LDL.LU R27, [R1+0x9ab8] ;  /* 0x009ab800011b7983 */ /* 0x000ea80000300800 */
[----:B------:R-:W3:Y:S04]  /*71a40*/  LDL.LU.64 R24, [R1+0x9ab0] ;  /* 0x009ab00001187983 */ /* 0x000ee80000300a00 */
[----:B------:R0:W-:Y:S04]  /*71a50*/  STL.64 [R1+0x610], R12 ;  /* 0x0006100c01007387 */ /* 0x0001e80000100a00 */
[----:B------:R1:W-:Y:S01]  /*71a60*/  STL.64 [R1+0x618], R14 ;  /* 0x0006180e01007387 */ /* 0x0003e20000100a00 */
[----:B0-----:R-:W-:-:S02]  /*71a70*/  F2FP.F16.E4M3.UNPACK_B R12, R0 ;  /* 0x00000000ff0c723e */ /* 0x001fc400020006ff */
[----:B-1----:R-:W-:Y:S02]  /*71a80*/  F2FP.F16.E4M3.UNPACK_B R14, R28 ;  /* 0x0000001cff0e723e */ /* 0x002fe400020006ff */
[----:B------:R-:W-:Y:S01]  /*71a90*/  F2FP.F16.E4M3.UNPACK_B R15, R29 ;  /* 0x0000001dff0f723e */ /* 0x000fe200020006ff */
[----:B------:R-:W4:Y:S04]  /*71aa0*/  LDL.LU R28, [R1+0x9aac] ;  /* 0x009aac00011c7983 */ /* 0x000f280000300800 */
[----:B------:R-:W4:Y:S01]  /*71ab0*/  LDL.LU R29, [R1+0x9aa8] ;  /* 0x009aa800011d7983 */ /* 0x000f220000300800 */
[----:B--2---:R-:W-:-:S07]  /*71ac0*/  F2FP.F16.E4M3.UNPACK_B R13, R27 ;  /* 0x0000001bff0d723e */ /* 0x004fce00020006ff */
[----:B---3--:R-:W-:Y:S01]  /*71ad0*/  HMMA.16816.F32 R24, R12, R24, R16 ;  /* 0x000000180c18723c */ /* 0x008fe20000001810 */
        /* <DEDUP_REMOVED lines=8> */
[----:B------:R0:W-:Y:S04]  /*71b60*/  STL.64 [R1+0x660], R24 ;  /* 0x0006601801007387 */ /* 0x0001e80000100a00 */
[----:B------:R2:W-:Y:S04]  /*71b70*/  STL.64 [R1+0x668], R26 ;  /* 0x0006681a01007387 */ /* 0x0005e80000100a00 */
[----:B0-----:R-:W2:Y:S02]  /*71b80*/  LDL.LU.64 R24, [R1+0x9a78] ;  /* 0x009a780001187983 */ /* 0x001ea40000300a00 */
[----:B--2---:R-:W-:Y:S02]  /*71b90*/  HMMA.16816.F32 R24, R12, R24, R16 ;  /* 0x000000180c18723c */ /* 0x004fe40000001810 */
[----:B------:R-:W2:Y:S04]  /*71ba0*/  LDL.LU.64 R18, [R1+0x9a70] ;  /* 0x009a700001127983 */ /* 0x000ea80000300a00 */
[----:B------:R-:W2:-:S13]  /*71bb0*/  LDL.LU.64 R16, [R1+0x9a68] ;  /* 0x009a680001107983 */ /* 0x000e9a0000300a00 */
[----:B------:R-:W-:Y:S04]  /*71bc0*/  STL.64 [R1+0x670], R24 ;  /* 0x0006701801007387 */ /* 0x000fe80000100a00 */
[----:B------:R0:W-:Y:S04]  /*71bd0*/  STL.64 [R1+0x678], R26 ;  /* 0x0006781a01007387 */ /* 0x0001e80000100a00 */
[----:B0-----:R-:W2:Y:S04]  /*71be0*/  LDL.LU.64 R26, [R1+0x9a60] ;  /* 0x009a6000011a7983 */ /* 0x001ea80000300a00 */
[----:B------:R-:W3:Y:S01]  /*71bf0*/  LDL.LU R0, [R1+0x19a4] ;  /* 0x0019a40001007983 */ /* 0x000ee20000300800 */
[----:B--2---:R-:W-:Y:S03]  /*71c00*/  HMMA.16816.F32 R24, R12, R26, R16 ;  /* 0x0000001a0c18723c */ /* 0x004fe60000001810 */
[----:B------:R-:W2:Y:S04]  /*71c10*/  LDL.LU.64 R18, [R1+0x9a58] ;  /* 0x009a580001127983 */ /* 0x000ea80000300a00 */
[----:B------:R-:W2:-:S12]  /*71c20*/  LDL.LU.64 R16, [R1+0x9a50] ;  /* 0x009a500001107983 */ /* 0x000e980000300a00 */
        /* <DEDUP_REMOVED lines=9> */
[----:B------:R-:W4:Y:S01]  /*71cc0*/  LDL.LU.64 R24, [R1+0x9a30] ;  /* 0x009a300001187983 */ /* 0x000f220000300a00 */
[C---:B--2---:R-:W-:Y:S08]  /*71cd0*/  HMMA.16816.F32 R16, R12.reuse, R26, R16 ;  /* 0x0000001a0c10723c */ /* 0x044ff00000001810 */
[C---:B----4-:R-:W-:Y:S11]  /*71ce0*/  HMMA.16816.F32 R20, R12.reuse, R24, R20 ;  /* 0x000000180c14723c */ /* 0x050ff60000001814 */
[----:B------:R-:W-:Y:S04]  /*71cf0*/  STL.64 [R1+0x6b0], R16 ;  /* 0x0006b01001007387 */ /* 0x000fe80000100a00 */
[----:B------:R0:W-:Y:S04]  /*71d00*/  STL.64 [R1+0x6b8], R18 ;  /* 0x0006b81201007387 */ /* 0x0001e80000100a00 */
[----:B0-----:R-:W2:Y:S04]  /*71d10*/  LDL.LU.64 R18, [R1+0x9a28] ;  /* 0x009a280001127983 */ /* 0x001ea80000300a00 */
[----:B------:R-:W4:Y:S04]  /*71d20*/  LDL.LU.64 R16, [R1+0x9a20] ;  /* 0x009a200001107983 */ /* 0x000f280000300a00 */
[----:B------:R-:W-:Y:S04]  /*71d30*/  STL.64 [R1+0x6c0], R20 ;  /* 0x0006c01401007387 */ /* 0x000fe80000100a00 */
[----:B------:R0:W-:Y:S04]  /*71d40*/  STL.64 [R1+0x6c8], R22 ;  /* 0x0006c81601007387 */ /* 0x0001e80000100a00 */
[----:B0-----:R-:W2:Y:S04]  /*71d50*/  LDL.LU.64 R22, [R1+0x9a18] ;  /* 0x009a180001167983 */ /* 0x001ea80000300a00 */
[----:B------:R-:W5:Y:S04]  /*71d60*/  LDL.LU.64 R20, [R1+0x9a10] ;  /* 0x009a100001147983 */ /* 0x000f680000300a00 */
[----:B------:R-:W-:Y:S04]  /*71d70*/  STL.64 [R1+0x9958], R26 ;  /* 0x0099581a01007387 */ /* 0x000fe80000100a00 */
[----:B------:R2:W-:Y:S02]  /*71d80*/  STL.64 [R1+0x9950], R24 ;  /* 0x0099501801007387 */ /* 0x0005e40000100a00 */
[----:B--2---:R-:W-:Y:S02]  /*71d90*/  HMMA.16816.F32 R24, R12, R22, R8 ;  /* 0x000000160c18723c */ /* 0x004fe40000001808 */
[----:B------:R-:W2:-:S15]  /*71da0*/  LDL.LU.64 R8, [R1+0x1270] ;  /* 0x0012700001087983 */ /* 0x000e9e0000300a00 */
[----:B------:R-:W-:Y:S02]  /*71db0*/  NOP ;  /* 0x0000000000007918 */ /* 0x000fe40000000000 */
        /* <DEDUP_REMOVED lines=8> */
[----:B------:R0:W-:Y:S04]  /*71e40*/  STL.64 [R1+0x9a00], R8 ;  /* 0x009a000801007387 */ /* 0x0001e80000100a00 */
[----:B0-----:R-:W2:Y:S04]  /*71e50*/  LDL.LU.64 R8, [R1+0x1280] ;  /* 0x0012800001087983 */ /* 0x001ea80000300a00 */
[----:B------:R-:W2:Y:S04]  /*71e60*/  LDL.LU.64 R10, [R1+0x1288] ;  /* 0x00128800010a7983 */ /* 0x000ea80000300a00 */
[----:B------:R-:W5:Y:S04]  /*71e70*/  LDL.LU.64 R4, [R1+0x1250] ;  /* 0x0012500001047983 */ /* 0x000f680000300a00 */
[----:B------:R-:W2:Y:S04]  /*71e80*/  LDL.LU.64 R6, [R1+0x1258] ;  /* 0x0012580001067983 */ /* 0x000ea80000300a00 */
[----:B--2---:R-:W-:Y:S04]  /*71e90*/  STL.64 [R1+0x99e8], R6 ;  /* 0x0099e80601007387 */ /* 0x004fe80000100a00 */
[----:B-----5:R0:W-:Y:S04]  /*71ea0*/  STL.64 [R1+0x99e0], R4 ;  /* 0x0099e00401007387 */ /* 0x0201e80000100a00 */
[----:B0-----:R-:W2:Y:S04]  /*71eb0*/  LDL.LU.64 R4, [R1+0x1260] ;  /* 0x0012600001047983 */ /* 0x001ea80000300a00 */
[----:B------:R-:W2:Y:S04]  /*71ec0*/  LDL.LU.64 R6, [R1+0x1268] ;  /* 0x0012680001067983 */ /* 0x000ea80000300a00 */
[----:B------:R-:W5:Y:S04]  /*71ed0*/  LDL.LU.64 R24, [R1+0xb60] ;  /* 0x000b600001187983 */ /* 0x000f680000300a00 */
[----:B------:R-:W2:Y:S01]  /*71ee0*/  LDL.LU.64 R26, [R1+0xb68] ;  /* 0x000b6800011a7983 */ /* 0x000ea20000300a00 */
[C---:B------:R-:W-:Y:S03]  /*71ef0*/  HMMA.16816.F32 R8, R12.reuse, R18, R8 ;  /* 0x000000120c08723c */ /* 0x040fe60000001808 */
[----:B--2---:R-:W-:Y:S04]  /*71f00*/  STL.64 [R1+0x99c8], R26 ;  /* 0x0099c81a01007387 */ /* 0x004fe80000100a00 */
[----:B-----5:R0:W-:Y:S04]  /*71f10*/  STL.64 [R1+0x99c0], R24 ;  /* 0x0099c01801007387 */ /* 0x0201e80000100a00 */
[----:B0-----:R-:W2:Y:S04]  /*71f20*/  LDL.LU.64 R24, [R1+0x1240] ;  /* 0x0012400001187983 */ /* 0x001ea80000300a00 */
[----:B------:R-:W2:Y:S04]  /*71f30*/  LDL.LU.64 R26, [R1+0x1248] ;  /* 0x00124800011a7983 */ /* 0x000ea80000300a00 */
[----:B------:R0:W-:Y:S04]  /*71f40*/  STL.64 [R1+0x9938], R22 ;  /* 0x0099381601007387 */ /* 0x0001e80000100a00 */
[----:B0-----:R-:W5:Y:S04]  /*71f50*/  LDL.LU R22, [R1+0x19c0] ;  /* 0x0019c00001167983 */ /* 0x001f680000300800 */
[----:B------:R-:W5:Y:S04]  /*71f60*/  LDL.LU R23, [R1+0x19bc] ;  /* 0x0019bc0001177983 */ /* 0x000f680000300800 */
[----:B------:R0:W-:Y:S04]  /*71f70*/  STL.64 [R1+0x9930], R20 ;  /* 0x0099301401007387 */ /* 0x0001e80000100a00 */
[----:B0-----:R-:W2:Y:S04]  /*71f80*/  LDL.LU R20, [R1+0x19b8] ;  /* 0x0019b80001147983 */ /* 0x001ea80000300800 */
[----:B------:R-:W2:Y:S04]  /*71f90*/  LDL.LU R21, [R1+0x19b4] ;  /* 0x0019b40001157983 */ /* 0x000ea80000300800 */
        /* <DEDUP_REMOVED lines=9> */
[----:B------:R-:W2:Y:S04]  /*72030*/  LDL.LU.64 R8, [R1+0x99f0] ;  /* 0x0099f00001087983 */ /* 0x000ea80000300a00 */
[----:B------:R0:W-:Y:S04]  /*72040*/  STL.64 [R1+0x9948], R18 ;  /* 0x0099481201007387 */ /* 0x0001e80000100a00 */
[----:B0-----:R-:W2:Y:S04]  /*72050*/  LDL.LU R18, [R1+0x19b0] ;  /* 0x0019b00001127983 */ /* 0x001ea80000300800 */
[----:B------:R-:W2:Y:S04]  /*72060*/  LDL.LU R19, [R1+0x19ac] ;  /* 0x0019ac0001137983 */ /* 0x000ea80000300800 */
[----:B------:R0:W-:Y:S04]  /*72070*/  STL.64 [R1+0x9940], R16 ;  /* 0x0099401001007387 */ /* 0x0001e80000100a00 */
[----:B0-----:R-:W3:Y:S01]  /*72080*/  LDL.LU R17, [R1+0x19a8] ;  /* 0x0019a80001117983 */ /* 0x001ee20000300800 */
        /* <DEDUP_REMOVED lines=14> */
[----:B0-----:R-:W4:Y:S04]  /*72170*/  LDL.LU.64 R8, [R1+0x1230] ;  /* 0x0012300001087983 */ /* 0x001f280000300a00 */
[----:B------:R-:W4:Y:S01]  /*72180*/  LDL.LU.64 R10, [R1+0x1238] ;  /* 0x00123800010a7983 */ /* 0x000f220000300a00 */
[----:B--2---:R-:W-:-:S15]  /*72190*/  HMMA.16816.F32 R24, R12, R6, R24 ;  /* 0x000000060c18723c */ /* 0x004fde0000001818 */
[----:B------:R-:W-:-:S04]  /*721a0*/  NOP ;  /* 0x0000000000007918 */ /* 0x000fc80000000000 */
[----:B------:R-:W-:Y:S04]  /*721b0*/  STL.64 [R1+0x750], R24 ;  /* 0x0007501801007387 */ /* 0x000fe80000100a00 */
[----:B------:R0:W-:Y:S04]  /*721c0*/  STL.64 [R1+0x758], R26 ;  /* 0x0007581a01007387 */ /* 0x0001e80000100a00 */
[----:B0-----:R-:W2:Y:S04]  /*721d0*/  LDL.LU.64 R26, [R1+0x99c8] ;  /* 0x0099c800011a7983 */ /* 0x001ea80000300a00 */
[----:B------:R-:W2:Y:S01]  /*721e0*/  LDL.LU.64 R24, [R1+0x99c0] ;  /* 0x0099c00001187983 */ /* 0x000ea20000300a00 */
[----:B----4-:R-:W-:Y:S03]  /*721f0*/  HMMA.16816.F32 R8, R12, R4, R8 ;  /* 0x000000040c08723c */ /* 0x010fe60000001808 */
[----:B------:R-:W-:Y:S04]  /*72200*/  STL.64 [R1+0x9918], R6 ;  /* 0x0099180601007387 */ /* 0x000fe80000100a00 */
[----:B------:R-:W-:-:S12]  /*72210*/  STL.64 [R1+0x9910], R4 ;  /* 0x0099100401007387 */ /* 0x000fd80000100a00 */
[----:B------:R-:W-:Y:S04]  /*72220*/  STL.64 [R1+0x770], R8 ;  /* 0x0007700801007387 */ /* 0x000fe80000100a00 */
[----:B------:R2:W-:Y:S02]  /*72230*/  STL.64 [R1+0x778], R10 ;  /* 0x0007780a01007387 */ /* 0x0005e40000100a00 */
[----:B--2---:R-:W-:Y:S02]  /*72240*/  HMMA.16816.F32 R8, R12, R2, R24 ;  /* 0x000000020c08723c */ /* 0x004fe40000001818 */
[----:B------:R-:W2:Y:S04]  /*72250*/  LDL.LU.64 R24, [R1+0x11e0] ;  /* 0x0011e00001187983 */ /* 0x000ea80000300a00 */
[----:B------:R-:W4:-:S13]  /*72260*/  LDL.LU.64 R26, [R1+0x11e8] ;  /* 0x0011e800011a7983 */ /* 0x000f1a0000300a00 */
[----:B------:R-:W-:Y:S04]  /*72270*/  STL.64 [R1+0x760], R8 ;  /* 0x0007600801007387 */ /* 0x000fe80000100a00 */
[----:B------:R-:W-:Y:S04]  /*72280*/  STL.64 [R1+0x768], R10 ;  /* 0x0007680a01007387 */ /* 0x000fe80000100a00 */
[----:B----4-:R0:W-:Y:S04]  /*72290*/  STL.64 [R1+0x9968], R26 ;  /* 0x0099681a01007387 */ /* 0x0101e80000100a00 */
[----:B0-----:R-:W4:Y:S04]  /*722a0*/  LDL R26, [R1] ;  /* 0x00000000011a7983 */ /* 0x001f280000100800 */
[----:B------:R-:W4:Y:S04]  /*722b0*/  LDL R27, [R1+0x4] ;  /* 0x00000400011b7983 */ /* 0x000f280000100800 */
[----:B--2---:R0:W-:Y:S04]  /*722c0*/  STL.64 [R1+0x9960], R24 ;  /* 0x0099601801007387 */ /* 0x0041e80000100a00 */
[----:B0-----:R-:W2:Y:S04]  /*722d0*/  LDL R24, [R1+0x8] ;  /* 0x0000080001187983 */ /* 0x001ea80000100800 */
[----:B------:R-:W2:Y:S01]  /*722e0*/  LDL R25, [R1+0xc] ;  /* 0x00000c0001197983 */ /* 0x000ea20000100800 */
[----:B---3--:R-:W-:-:S02]  /*722f0*/  IMAD R0, R0, 0x100, R17 ;  /* 0x0000010000007824 */ /* 0x008fc400078e0211 */
[----:B------:R-:W-:Y:S01]  /*72300*/  IMAD R4, R19, 0x100, R18 ;  /* 0x0000010013047824 */ /* 0x000fe200078e0212 */
[----:B----4-:R0:W-:Y:S04]  /*72310*/  STL.64 [R1+0x9980], R26 ;  /* 0x0099801a01007387 */ /* 0x0101e80000100a00 */
[----:B0-----:R-:W3:Y:S04]  /*72320*/  LDL R26, [R1+0x10] ;  /* 0x00001000011a7983 */ /* 0x001ee80000100800 */
[----:B------:R-:W3:Y:S04]  /*72330*/  LDL R27, [R1+0x14] ;  /* 0x00001400011b7983 */ /* 0x000ee80000100800 */
[----:B--2---:R0:W-:Y:S04]  /*72340*/  STL.64 [R1+0x9998], R24 ;  /* 0x0099981801007387 */ /* 0x0041e80000100a00 */
[----:B0-----:R-:W2:Y:S04]  /*72350*/  LDL.64 R24, [R1+0x18] ;  /* 0x0000180001187983 */ /* 0x001ea80000100a00 */
[----:B------:R-:W4:Y:S04]  /*72360*/  LDL.LU.64 R16, [R1+0x11d0] ;  /* 0x0011d00001107983 */ /* 0x000f280000300a00 */
[----:B------:R-:W2:Y:S04]  /*72370*/  LDL.LU.64 R18, [R1+0x11d8] ;  /* 0x0011d80001127983 */ /* 0x000ea80000300a00 */
[----:B--2---:R-:W-:Y:S04]  /*72380*/  STL.64 [R1+0x9978], R18 ;  /* 0x0099781201007387 */ /* 0x004fe80000100a00 */
[----:B----4-:R0:W-:Y:S04]  /*72390*/  STL.64 [R1+0x9970], R16 ;  /* 0x0099701001007387 */ /* 0x0101e80000100a00 */
        /* <DEDUP_REMOVED lines=10> */
[----:B------:R-:W-:-:S02]  /*72440*/  IMAD R6, R21, 0x100, R20 ;  /* 0x0000010015067824 */ /* 0x000fc400078e0214 */
[----:B-----5:R-:W-:Y:S02]  /*72450*/  IMAD R5, R23, 0x100, R22 ;  /* 0x0000010017057824 */ /* 0x020fe400078e0216 */
[----:B------:R-:W-:Y:S02]  /*72460*/  IMAD.MOV.U32 R14, RZ, RZ, R6 ;  /* 0x000000ffff0e7224 */ /* 0x000fe400078e0006 */
[----:B------:R-:W-:Y:S01]  /*72470*/  IMAD.MOV.U32 R15, RZ, RZ, R5 ;  /* 0x000000ffff0f7224 */ /* 0x000fe200078e0005 */
[----:B----4-:R-:W-:Y:S04]  /*72480*/  STL.64 [R1+0x99b8], R18 ;  /* 0x0099b81201007387 */ /* 0x010fe80000100a00 */
[----:B--2---:R0:W-:Y:S04]  /*72490*/  STL.64 [R1+0x99b0], R16 ;  /* 0x0099b01001007387 */ /* 0x0041e80000100a00 */
[----:B0-----:R-:W2:Y:S04]  /*724a0*/  LDL.LU.64 R16, [R1+0x1220] ;  /* 0x0012200001107983 */ /* 0x001ea80000300a00 */
[----:B------:R-:W2:Y:S01]  /*724b0*/  LDL.LU.64 R18, [R1+0x1228] ;  /* 0x0012280001127983 */ /* 0x000ea20000300a00 */
[----:B------:R-:W-:-:S02]  /*724c0*/  F2FP.F16.E4M3.UNPACK_B R12, R0 ;  /* 0x00000000ff0c723e */ /* 0x000fc400020006ff */
[----:B------:R-:W-:Y:S01]  /*724d0*/  F2FP.F16.E4M3.UNPACK_B R13, R4 ;  /* 0x00000004ff0d723e */ /* 0x000fe200020006ff */
[----:B------:R-:W4:Y:S01]  /*724e0*/  LDL.LU.64 R20, [R1+0x11c0] ;  /* 0x0011c00001147983 */ /* 0x000f220000300a00 */
[----:B------:R-:W-:Y:S02]  /*724f0*/  F2FP.F16.E4M3.UNPACK_B R14, R14 ;  /* 0x0000000eff0e723e */ /* 0x000fe400020006ff */
[----:B------:R-:W-:Y:S01]  /*72500*/  F2FP.F16.E4M3.UNPACK_B R15, R15 ;  /* 0x0000000fff0f723e */ /* 0x000fe200020006ff */
[----:B------:R-:W4:Y:S04]  /*72510*/  LDL.LU.64 R22, [R1+0x11c8] ;  /* 0x0011c80001167983 */ /* 0x000f280000300a00 */
[----:B------:R-:W5:Y:S04]  /*72520*/  LDL.LU.64 R8, [R1+0x11b0] ;  /* 0x0011b00001087983 */ /* 0x000f680000300a00 */
[----:B------:R-:W5:Y:S04]  /*72530*/  LDL.LU.64 R10, [R1+0x11b8] ;  /* 0x0011b800010a7983 */ /* 0x000f680000300a00 */
[----:B------:R-:W-:Y:S04]  /*72540*/  STL [R1+0x98f8], R3 ;  /* 0x0098f80301007387 */ /* 0x000fe80000100800 */
[----:B------:R-:W3:Y:S04]  /*72550*/  LDL.LU.64 R4, [R1+0x11a0] ;  /* 0x0011a00001047983 */ /* 0x000ee80000300a00 */
[----:B------:R-:W3:Y:S01]  /*72560*/  LDL.LU.64 R6, [R1+0x11a8] ;  /* 0x0011a80001067983 */ /* 0x000ee20000300a00 */
[----:B--2---:R-:W-:-:S15]  /*72570*/  HMMA.16816.F32 R16, R12, R24, R16 ;  /* 0x000000180c10723c */ /* 0x004fde0000001810 */
[----:B------:R-:W-:-:S04]  /*72580*/  NOP ;  /* 0x0000000000007918 */ /* 0x000fc80000000000 */
[----:B------:R-:W-:Y:S04]  /*72590*/  STL.64 [R1+0x780], R16 ;  /* 0x0007801001007387 */ /* 0x000fe80000100a00 */
[----:B------:R0:W-:Y:S04]  /*725a0*/  STL.64 [R1+0x788], R18 ;  /* 0x0007881201007387 */ /* 0x0001e80000100a00 */
[----:B0-----:R-:W3:Y:S04]  /*725b0*/  LDL.LU.64 R18, [R1+0x99b8] ;  /* 0x0099b80001127983 */ /* 0x001ee80000300a00 */
[----:B------:R-:W3:Y:S01]  /*725c0*/  LDL.LU.64 R16, [R1+0x99b0] ;  /* 0x0099b00001107983 */ /* 0x000ee20000300a00 */
[----:B------:R-:W-:-:S02]  /*725d0*/  IMAD.MOV.U32 R3, RZ, RZ, R24 ;  /* 0x000000ffff037224 */ /* 0x000fc400078e0018 */
[----:B------:R-:W-:Y:S02]  /*725e0*/  IMAD.MOV.U32 R0, RZ, RZ, R25 ;  /* 0x000000ffff007224 */ /* 0x000fe400078e0019 */
[----:B---3--:R-:W-:Y:S01]  /*725f0*/  HMMA.16816.F32 R24, R12, R26, R16 ;  /* 0x0000001a0c18723c */ /* 0x008fe20000001810 */
[----:B------:R-:W2:Y:S04]  /*72600*/  LDL.LU.64 R18, [R1+0x99a8] ;  /* 0x0099a80001127983 */ /* 0x000ea80000300a00 */
[----:B------:R-:W2:-:S14]  /*72610*/  LDL.LU.64 R16, [R1+0x99a0] ;  /* 0x0099a00001107983 */ /* 0x000e9c0000300a00 */
        /* <DEDUP_REMOVED lines=27> */
[----:B------:R-:W3:Y:S04]  /*727d0*/  LDL.LU.64 R16, [R1+0x9940] ;  /* 0x0099400001107983 */ /* 0x000ee80000300a00 */
[----:B------:R-:W-:Y:S04]  /*727e0*/  STL.64 [R1+0x810], R20 ;  /* 0x0008101401007387 */ /* 0x000fe80000100a00 */
[----:B------:R0:W-:Y:S04]  /*727f0*/  STL.64 [R1+0x818], R22 ;  /* 0x0008181601007387 */ /* 0x0001e80000100a00 */
[----:B0-----:R-:W5:Y:S04]  /*72800*/  LDL.LU.64 R22, [R1+0x9938] ;  /* 0x0099380001167983 */ /* 0x001f680000300a00 */
[----:B------:R-:W4:Y:S04]  /*72810*/  LDL.LU.64 R20, [R1+0x9930] ;  /* 0x0099300001147983 */ /* 0x000f280000300a00 */
[----:B------:R-:W-:Y:S04]  /*72820*/  STL.64 [R1+0x98d0], R26 ;  /* 0x0098d01a01007387 */ /* 0x000fe80000100a00 */
[----:B------:R5:W-:Y:S02]  /*72830*/  STL.64 [R1+0x98c8], R24 ;  /* 0x0098c81801007387 */ /* 0x000be40000100a00 */
[C---:B-----5:R-:W-:Y:S02]  /*72840*/  HMMA.16816.F32 R24, R12.reuse, R22, R8 ;  /* 0x000000160c18723c */ /* 0x060fe40000001808 */
[----:B------:R-:W2:Y:S04]  /*72850*/  LDL.LU.64 R8, [R1+0x1190] ;  /* 0x0011900001087983 */ /* 0x000ea80000300a00 */
[----:B------:R-:W2:Y:S02]  /*72860*/  LDL.LU.64 R10, [R1+0x1198] ;  /* 0x00119800010a7983 */ /* 0x000ea40000300a00 */
[----:B----4-:R-:W-:Y:S11]  /*72870*/  HMMA.16816.F32 R4, R12, R20, R4 ;  /* 0x000000140c04723c */ /* 0x010ff60000001804 */
[----:B------:R0:W-:Y:S04]  /*72880*/  STL.64 [R1+0x820], R24 ;  /* 0x0008201801007387 */ /* 0x0001e80000100a00 */
[----:B------:R-:W-:Y:S04]  /*72890*/  STL.64 [R1+0x828], R26 ;  /* 0x0008281a01007387 */ /* 0x000fe80000100a00 */
[----:B------:R1:W-:Y:S04]  /*728a0*/  STL.64 [R1+0x840], R4 ;  /* 0x0008400401007387 */ /* 0x0003e80000100a00 */
[----:B------:R4:W-:Y:S01]  /*728b0*/  STL.64 [R1+0x848], R6 ;  /* 0x0008480601007387 */ /* 0x0009e20000100a00 */
[----:B0-----:R-:W-:-:S02]  /*728c0*/  IMAD.MOV.U32 R24, RZ, RZ, R3 ;  /* 0x000000ffff187224 */ /* 0x001fc400078e0003 */
[----:B------:R-:W-:Y:S01]  /*728d0*/  IMAD.MOV.U32 R25, RZ, RZ, R0 ;  /* 0x000000ffff197224 */ /* 0x000fe200078e0000 */
[----:B-1----:R-:W5:Y:S04]  /*728e0*/  LDL.LU.64 R4, [R1+0x1170] ;  /* 0x0011700001047983 */ /* 0x002f680000300a00 */
[----:B----4-:R-:W5:Y:S04]  /*728f0*/  LDL.LU.64 R6, [R1+0x1178] ;  /* 0x0011780001067983 */ /* 0x010f680000300a00 */
[----:B------:R-:W4:Y:S04]  /*72900*/  LDL.LU R3, [R1+0x19c8] ;  /* 0x0019c80001037983 */ /* 0x000f280000300800 */
[----:B------:R-:W4:Y:S04]  /*72910*/  LDL.LU R0, [R1+0x19c4] ;  /* 0x0019c40001007983 */ /* 0x000f280000300800 */
[----:B------:R-:W3:Y:S01]  /*72920*/  LDL.64 R26, [R1+0x10] ;  /* 0x00001000011a7983 */ /* 0x000ee20000100a00 */
[C---:B--2---:R-:W-:Y:S03]  /*72930*/  HMMA.16816.F32 R8, R12.reuse, R18, R8 ;  /* 0x000000120c08723c */ /* 0x044fe60000001808 */
[----:B---3--:R-:W-:Y:S04]  /*72940*/  STL.64 [R1+0x98f0], R26 ;  /* 0x0098f01a01007387 */ /* 0x008fe80000100a00 */
[----:B------:R0:W-:Y:S04]  /*72950*/  STL.64 [R1+0x98e8], R24 ;  /* 0x0098e81801007387 */ /* 0x0001e80000100a00 */
[----:B0-----:R-:W2:Y:S04]  /*72960*/  LDL.LU.64 R24, [R1+0x1160] ;  /* 0x0011600001187983 */ /* 0x001ea80000300a00 */
[----:B------:R-:W2:Y:S04]  /*72970*/  LDL.LU.64 R26, [R1+0x1168] ;  /* 0x00116800011a7983 */ /* 0x000ea80000300a00 */
[----:B------:R-:W-:Y:S04]  /*72980*/  STL.64 [R1+0x98b0], R22 ;  /* 0x0098b01601007387 */ /* 0x000fe80000100a00 */
[----:B------:R0:W-:Y:S04]  /*72990*/  STL.64 [R1+0x98a8], R20 ;  /* 0x0098a81401007387 */ /* 0x0001e80000100a00 */
[----:B0-----:R-:W3:Y:S04]  /*729a0*/  LDL.LU.64 R20, [R1+0x1180] ;  /* 0x0011800001147983 */ /* 0x001ee80000300a00 */
[----:B------:R-:W3:Y:S04]  /*729b0*/  LDL.LU.64 R22, [R1+0x1188] ;  /* 0x0011880001167983 */ /* 0x000ee80000300a00 */
[----:B------:R-:W-:Y:S04]  /*729c0*/  STL.64 [R1+0x850], R8 ;  /* 0x0008500801007387 */ /* 0x000fe80000100a00 */
[----:B------:R0:W-:Y:S04]  /*729d0*/  STL.64 [R1+0x858], R10 ;  /* 0x0008580a01007387 */ /* 0x0001e80000100a00 */
[----:B0-----:R-:W5:Y:S04]  /*729e0*/  LDL.LU.64 R10, [R1+0x9928] ;  /* 0x00992800010a7983 */ /* 0x001f680000300a00 */
[----:B------:R-:W2:Y:S01]  /*729f0*/  LDL.LU.64 R8, [R1+0x9920] ;  /* 0x0099200001087983 */ /* 0x000ea20000300a00 */
[C---:B---3--:R-:W-:Y:S08]  /*72a00*/  HMMA.16816.F32 R20, R12.reuse, R16, R20 ;  /* 0x000000100c14723c */ /* 0x048ff00000001814 */
[C---:B-----5:R-:W-:Y:S11]  /*72a10*/  HMMA.16816.F32 R4, R12.reuse, R10, R4 ;  /* 0x0000000a0c04723c */ /* 0x060ff60000001804 */
[----:B------:R0:W-:Y:S01]  /*72a20*/  STL.64 [R1+0x870], R20 ;  /* 0x0008701401007387 */ /* 0x0001e20000100a00 */
[C---:B--2---:R-:W-:Y:S03]  /*72a30*/  HMMA.16816.F32 R24, R12.reuse, R8, R24 ;  /* 0x000000080c18723c */ /* 0x044fe60000001818 */
[----:B------:R1:W-:Y:S04]  /*72a40*/  STL.64 [R1+0x878], R22 ;  /* 0x0008781601007387 */ /* 0x0003e80000100a00 */
[----:B0-----:R-:W2:Y:S04]  /*72a50*/  LDL.LU.64 R20, [R1+0x1150] ;  /* 0x0011500001147983 */ /* 0x001ea80000300a00 */
[----:B-1----:R-:W2:Y:S04]  /*72a60*/  LDL.LU.64 R22, [R1+0x1158] ;  /* 0x0011580001167983 */ /* 0x002ea80000300a00 */
[----:B------:R-:W-:Y:S04]  /*72a70*/  STL.64 [R1+0x98a0], R18 ;  /* 0x0098a01201007387 */ /* 0x000fe80000100a00 */
[----:B------:R0:W-:Y:S04]  /*72a80*/  STL.64 [R1+0x9898], R16 ;  /* 0x0098981001007387 */ /* 0x0001e80000100a00 */
[----:B0-----:R-:W3:Y:S04]  /*72a90*/  LDL.LU R17, [R1+0x19d4] ;  /* 0x0019d40001117983 */ /* 0x001ee80000300800 */
[----:B------:R-:W5:Y:S04]  /*72aa0*/  LDL.LU R16, [R1+0x19dc] ;  /* 0x0019dc0001107983 */ /* 0x000f680000300800 */
[----:B------:R-:W-:Y:S04]  /*72ab0*/  STL.64 [R1+0x880], R4 ;  /* 0x0008800401007387 */ /* 0x000fe80000100a00 */
[----:B------:R0:W-:Y:S04]  /*72ac0*/  STL.64 [R1+0x888], R6 ;  /* 0x0008880601007387 */ /* 0x0001e80000100a00 */
[----:B0-----:R-:W2:Y:S04]  /*72ad0*/  LDL.LU.64 R6, [R1+0x9918] ;  /* 0x0099180001067983 */ /* 0x001ea80000300a00 */
[----:B------:R-:W2:Y:S04]  /*72ae0*/  LDL.LU.64 R4, [R1+0x9910] ;  /* 0x0099100001047983 */ /* 0x000ea80000300a00 */
[----:B------:R0:W-:Y:S04]  /*72af0*/  STL.64 [R1+0x8a0], R24 ;  /* 0x0008a01801007387 */ /* 0x0001e80000100a00 */
[----:B------:R1:W-:Y:S04]  /*72b00*/  STL.64 [R1+0x8a8], R26 ;  /* 0x0008a81a01007387 */ /* 0x0003e80000100a00 */
[----:B0-----:R-:W2:Y:S04]  /*72b10*/  LDL.LU.64 R24, [R1+0xa60] ;  /* 0x000a600001187983 */ /* 0x001ea80000300a00 */
[----:B-1----:R-:W2:Y:S04]  /*72b20*/  LDL.LU.64 R26, [R1+0xa68] ;  /* 0x000a6800011a7983 */ /* 0x002ea80000300a00 */
[----:B--2---:R-:W-:Y:S04]  /*72b30*/  STL.64 [R1+0x9908], R26 ;  /* 0x0099081a01007387 */ /* 0x004fe80000100a00 */
[----:B------:R0:W-:Y:S04]  /*72b40*/  STL.64 [R1+0x9900], R24 ;  /* 0x0099001801007387 */ /* 0x0001e80000100a00 */
[----:B0-----:R-:W2:Y:S04]  /*72b50*/  LDL.LU.64 R24, [R1+0x1140] ;  /* 0x0011400001187983 */ /* 0x001ea80000300a00 */
[----:B------:R-:W2:Y:S04]  /*72b60*/  LDL.LU.64 R26, [R1+0x1148] ;  /* 0x00114800011a7983 */ /* 0x000ea80000300a00 */
[----:B------:R-:W3:Y:S04]  /*72b70*/  LDL.64 R18, [R1+0x8] ;  /* 0x0000080001127983 */ /* 0x000ee80000100a00 */
[----:B------:R-:W-:Y:S04]  /*72b80*/  STL [R1+0x9880], R8 ;  /* 0x0098800801007387 */ /* 0x000fe80000100800 */
[----:B------:R-:W-:Y:S04]  /*72b90*/  STL [R1+0x987c], R9 ;  /* 0x00987c0901007387 */ /* 0x000fe80000100800 */
[----:B------:R0:W-:Y:S02]  /*72ba0*/  STL.64 [R1+0x98d8], R10 ;  /* 0x0098d80a01007387 */ /* 0x0001e40000100a00 */
[----:B0-----:R-:W-:Y:S02]  /*72bb0*/  HMMA.16816.F32 R8, R12, R6, R20 ;  /* 0x000000060c08723c */ /* 0x001fe40000001814 */
[----:B------:R-:W3:Y:S04]  /*72bc0*/  LDL.LU.64 R20, [R1+0x1130] ;  /* 0x0011300001147983 */ /* 0x000ee80000300a00 */
[----:B------:R-:W3:-:S13]  /*72bd0*/  LDL.LU.64 R22, [R1+0x1138] ;  /* 0x0011380001167983 */ /* 0x000eda0000300a00 */
[----:B------:R0:W-:Y:S04]  /*72be0*/  STL.64 [R1+0x8b0], R8 ;  /* 0x0008b00801007387 */ /* 0x0001e80000100a00 */
[----:B------:R1:W-:Y:S04]  /*72bf0*/  STL.64 [R1+0x8b8], R10 ;  /* 0x0008b80a01007387 */ /* 0x0003e80000100a00 */
[----:B0-----:R-:W3:Y:S04]  /*72c00*/  LDL.LU.64 R8, [R1+0x1120] ;  /* 0x0011200001087983 */ /* 0x001ee80000300a00 */
[----:B-1----:R-:W3:Y:S04]  /*72c10*/  LDL.LU.64 R10, [R1+0x1128] ;  /* 0x00112800010a7983 */ /* 0x002ee80000300a00 */
[----:B------:R0:W-:Y:S01]  /*72c20*/  STL [R1+0x9878], R6 ;  /* 0x0098780601007387 */ /* 0x0001e20000100800 */
[----:B----4-:R-:W-:-:S03]  /*72c30*/  IMAD R0, R0, 0x100, R3 ;  /* 0x0000010000007824 */ /* 0x010fc600078e0203 */
[----:B0-----:R-:W5:Y:S04]  /*72c40*/  LDL.LU R6, [R1+0x19e0] ;  /* 0x0019e00001067983 */ /* 0x001f680000300800 */
[----:B------:R0:W-:Y:S04]  /*72c50*/  STL [R1+0x9874], R7 ;  /* 0x0098740701007387 */ /* 0x0001e80000100800 */
[----:B0-----:R-:W3:Y:S01]  /*72c60*/  LDL.LU R7, [R1+0x19d8] ;  /* 0x0019d80001077983 */ /* 0x001ee20000300800 */
[----:B--2---:R-:W-:-:S15]  /*72c70*/  HMMA.16816.F32 R24, R12, R4, R24 ;  /* 0x000000040c18723c */ /* 0x004fde0000001818 */
[----:B------:R-:W-:-:S04]  /*72c80*/  NOP ;  /* 0x0000000000007918 */ /* 0x000fc80000000000 */
[----:B------:R-:W-:Y:S04]  /*72c90*/  STL.64 [R1+0x8e0], R24 ;  /* 0x0008e01801007387 */ /* 0x000fe80000100a00 */
[----:B------:R0:W-:Y:S04]  /*72ca0*/  STL.64 [R1+0x8e8], R26 ;  /* 0x0008e81a01007387 */ /* 0x0001e80000100a00 */
[----:B0-----:R-:W2:Y:S04]  /*72cb0*/  LDL.LU.64 R26, [R1+0x9908] ;  /* 0x00990800011a7983 */ /* 0x001ea80000300a00 */
[----:B------:R-:W2:Y:S04]  /*72cc0*/  LDL.LU.64 R24, [R1+0x9900] ;  /* 0x0099000001187983 */ /* 0x000ea80000300a00 */
[----:B------:R0:W-:Y:S04]  /*72cd0*/  STL.64 [R1+0x98e0], R4 ;  /* 0x0098e00401007387 */ /* 0x0001e80000100a00 */
[----:B0-----:R-:W4:Y:S04]  /*72ce0*/  LDL.LU R4, [R1+0x19d0] ;  /* 0x0019d00001047983 */ /* 0x001f280000300800 */
[----:B------:R-:W4:Y:S04]  /*72cf0*/  LDL.LU R5, [R1+0x19cc] ;  /* 0x0019cc0001057983 */ /* 0x000f280000300800 */
[----:B------:R-:W2:Y:S02]  /*72d00*/  LDL.LU R3, [R1+0x98f8] ;  /* 0x0098f80001037983 */ /* 0x000ea40000300800 */
[----:B--2---:R-:W-:Y:S02]  /*72d10*/  HMMA.16816.F32 R12, R12, R2, R24 ;  /* 0x000000020c0c723c */ /* 0x004fe40000001818 */
[----:B------:R-:W2:Y:S04]  /*72d20*/  LDL.LU.64 R26, [R1+0x98f0] ;  /* 0x0098f000011a7983 */ /* 0x000ea80000300a00 */
[----:B------:R-:W2:Y:S01]  /*72d30*/  LDL.LU.64 R24, [R1+0x98e8] ;  /* 0x0098e80001187983 */ /* 0x000ea20000300a00 */
[----:B----4-:R-:W-:-:S02]  /*72d40*/  IMAD R4, R5, 0x100, R4 ;  /* 0x0000010005047824 */ /* 0x010fc400078e0204 */
[----:B---3--:R-:W-:Y:S01]  /*72d50*/  IMAD R17, R17, 0x100, R7 ;  /* 0x0000010011117824 */ /* 0x008fe200078e0207 */
[----:B------:R-:W-:Y:S01]  /*72d60*/  STL [R1+0x9870], R2 ;  /* 0x0098700201007387 */ /* 0x000fe20000100800 */
[----:B-----5:R-:W-:-:S03]  /*72d70*/  IMAD R16, R16, 0x100, R6 ;  /* 0x0000010010107824 */ /* 0x020fc600078e0206 */
[----:B------:R-:W-:Y:S05]  /*72d80*/  STL [R1+0x986c], R3 ;  /* 0x00986c0301007387 */ /* 0x000fea0000100800 */
[----:B------:R0:W-:Y:S04]  /*72d90*/  STL.64 [R1+0x8d0], R12 ;  /* 0x0008d00c01007387 */ /* 0x0001e80000100a00 */
[----:B------:R1:W-:Y:S01]  /*72da0*/  STL.64 [R1+0x8d8], R14 ;  /* 0x0008d80e01007387 */ /* 0x0003e20000100a00 */
[----:B0-----:R-:W-:-:S02]  /*72db0*/  F2FP.F16.E4M3.UNPACK_B R12, R0 ;  /* 0x00000000ff0c723e */ /* 0x001fc400020006ff */
[----:B------:R-:W-:Y:S02]  /*72dc0*/  F2FP.F16.E4M3.UNPACK_B R13, R4 ;  /* 0x00000004ff0d723e */ /* 0x000fe400020006ff */
[----:B-1----:R-:W-:Y:S01]  /*72dd0*/  F2FP.F16.E4M3.UNPACK_B R14, R17 ;  /* 0x00000011ff0e723e */ /* 0x002fe200020006ff */
[----:B------:R-:W3:Y:S01]  /*72de0*/  LDL.LU.64 R4, [R1+0x1110] ;  /* 0x0011100001047983 */ /* 0x000ee20000300a00 */
[----:B------:R-:W-:-:S03]  /*72df0*/  F2FP.F16.E4M3.UNPACK_B R15, R16 ;  /* 0x00000010ff0f723e */ /* 0x000fc600020006ff */
[----:B------:R-:W3:Y:S04]  /*72e00*/  LDL.LU.64 R6, [R1+0x1118] ;  /* 0x0011180001067983 */ /* 0x000ee80000300a00 */
        /* <DEDUP_REMOVED lines=624> */
[----:B------:R-:W3:Y:S01]  /*75510*/  LDL.LU.64 R24, [R1+0x9610] ;  /* 0x0096100001187983 */ /* 0x000ee20000300a00 */
[----:B-----5:R-:W-:-:S02]  /*75520*/  IMAD R0, R0, 0x100, R11 ;  /* 0x0000010000007824 */ /* 0x020fc400078e020b */
[----:B------:R-:W-:Y:S01]  /*75530*/  HMMA.16816.F32 R8, R12, R2, R16 ;  /* 0x000000020c08723c */ /* 0x000fe20000001810 */
[----:B------:R-:W-:Y:S04]  /*75540*/  STL.64 [R1+0x9550], R6 ;  /* 0x0095500601007387 */ /* 0x000fe80000100a00 */
[----:B------:R2:W-:Y:S02]  /*75550*/  STL.64 [R1+0x9548], R4 ;  /* 0x0095480401007387 */ /* 0x0005e40000100a00 */
[----:B--2---:R-:W-:Y:S02]  /*75560*/  IMAD R4, R21, 0x100, R20 ;  /* 0x0000010015047824 */ /* 0x004fe400078e0214 */
[----:B----4-:R-:W-:Y:S02]  /*75570*/  IMAD R20, R27, 0x100, R26 ;  /* 0x000001001b147824 */ /* 0x010fe400078e021a */
[----:B---3--:R-:W-:-:S02]  /*75580*/  IMAD R21, R25, 0x100, R24 ;  /* 0x0000010019157824 */ /* 0x008fc400078e0218 */
[----:B------:R-:W2:Y:S06]  /*75590*/  LDL.LU.64 R24, [R1+0xeb0] ;  /* 0x000eb00001187983 */ /* 0x000eac0000300a00 */
[----:B------:R-:W-:Y:S04]  /*755a0*/  STL.64 [R1+0xe60], R8 ;  /* 0x000e600801007387 */ /* 0x000fe80000100a00 */
[----:B------:R-:W-:Y:S04]  /*755b0*/  STL.64 [R1+0xe68], R10 ;  /* 0x000e680a01007387 */ /* 0x000fe80000100a00 */
        /* <DEDUP_REMOVED lines=9> */
[----:B------:R-:W-:Y:S01]  /*75650*/  IMAD.MOV.U32 R15, RZ, RZ, R4 ;  /* 0x000000ffff0f7224 */ /* 0x000fe200078e0004 */
        /* <DEDUP_REMOVED lines=10> */
[----:B------:R-:W4:Y:S04]  /*75700*/  LDL.LU.64 R8, [R1+0xed0] ;  /* 0x000ed00001087983 */ /* 0x000f280000300a00 */
[----:B------:R-:W4:Y:S04]  /*75710*/  LDL.LU.64 R10, [R1+0xed8] ;  /* 0x000ed800010a7983 */ /* 0x000f280000300a00 */
[----:B------:R-:W5:Y:S04]  /*75720*/  LDL.LU.64 R4, [R1+0xee0] ;  /* 0x000ee00001047983 */ /* 0x000f680000300a00 */
[----:B------:R-:W5:Y:S04]  /*75730*/  LDL.LU.64 R6, [R1+0xee8] ;  /* 0x000ee80001067983 */ /* 0x000f680000300a00 */
[----:B------:R-:W-:Y:S04]  /*75740*/  STL [R1+0x953c], R2 ;  /* 0x00953c0201007387 */ /* 0x000fe80000100800 */
[----:B------:R-:W-:Y:S01]  /*75750*/  STL [R1+0x9538], R3 ;  /* 0x0095380301007387 */ /* 0x000fe20000100800 */
        /* <DEDUP_REMOVED lines=15> */
[----:B------:R0:W-:Y:S04]  /*75850*/  STL [R1+0x9544], R2 ;  /* 0x0095440201007387 */ /* 0x0001e80000100800 */
[----:B------:R1:W-:Y:S01]  /*75860*/  STL [R1+0x9540], R3 ;  /* 0x0095400301007387 */ /* 0x0003e20000100800 */
[----:B--2---:R-:W-:Y:S03]  /*75870*/  HMMA.16816.F32 R20, R12, R22, R24 ;  /* 0x000000160c14723c */ /* 0x004fe60000001818 */
[----:B------:R-:W2:Y:S04]  /*75880*/  LDL.LU.64 R26, [R1+0x95d8] ;  /* 0x0095d800011a7983 */ /* 0x000ea80000300a00 */
[----:B------:R-:W2:Y:S01]  /*75890*/  LDL.LU.64 R24, [R1+0x95d0] ;  /* 0x0095d00001187983 */ /* 0x000ea20000300a00 */
[----:B0-----:R-:W-:-:S02]  /*758a0*/  IMAD.MOV.U32 R2, RZ, RZ, R28 ;  /* 0x000000ffff027224 */ /* 0x001fc400078e001c */
[----:B-1----:R-:W-:-:S09]  /*758b0*/  IMAD.MOV.U32 R3, RZ, RZ, R29 ;  /* 0x000000ffff037224 */ /* 0x002fd200078e001d */
        /* <DEDUP_REMOVED lines=13> */
[----:B---3--:R-:W-:-:S15]  /*75990*/  HMMA.16816.F32 R16, R12, R28, R16 ;  /* 0x0000001c0c10723c */ /* 0x008fde0000001810 */
[----:B------:R-:W-:-:S04]  /*759a0*/  NOP ;  /* 0x0000000000007918 */ /* 0x000fc80000000000 */
[----:B------:R0:W-:Y:S04]  /*759b0*/  STL.64 [R1+0xec0], R16 ;  /* 0x000ec01001007387 */ /* 0x0001e80000100a00 */
[----:B------:R1:W-:Y:S04]  /*759c0*/  STL.64 [R1+0xec8], R18 ;  /* 0x000ec81201007387 */ /* 0x0003e80000100a00 */
[----:B0-----:R-:W2:Y:S04]  /*759d0*/  LDL.LU.64 R16, [R1+0xf00] ;  /* 0x000f000001107983 */ /* 0x001ea80000300a00 */
[----:B------:R-:W-:Y:S04]  /*759e0*/  STL.64 [R1+0xed0], R8 ;  /* 0x000ed00801007387 */ /* 0x000fe80000100a00 */
[----:B------:R-:W-:Y:S04]  /*759f0*/  STL.64 [R1+0xed8], R10 ;  /* 0x000ed80a01007387 */ /* 0x000fe80000100a00 */
[----:B-1----:R-:W3:Y:S01]  /*75a00*/  LDL.LU.64 R18, [R1+0xf08] ;  /* 0x000f080001127983 */ /* 0x002ee20000300a00 */
[----:B-----5:R-:W-:-:S15]  /*75a10*/  HMMA.16816.F32 R4, R12, R24, R4 ;  /* 0x000000180c04723c */ /* 0x020fde0000001804 */
[----:B------:R-:W-:-:S04]  /*75a20*/  NOP ;  /* 0x0000000000007918 */ /* 0x000fc80000000000 */
[----:B------:R-:W-:Y:S04]  /*75a30*/  STL.64 [R1+0xee0], R4 ;  /* 0x000ee00401007387 */ /* 0x000fe80000100a00 */
[----:B------:R-:W-:Y:S04]  /*75a40*/  STL.64 [R1+0xee8], R6 ;  /* 0x000ee80601007387 */ /* 0x000fe80000100a00 */
[----:B---3--:R-:W-:Y:S04]  /*75a50*/  STL.64 [R1+0x95a0], R18 ;  /* 0x0095a01201007387 */ /* 0x008fe80000100a00 */
[----:B--2---:R0:W-:Y:S04]  /*75a60*/  STL.64 [R1+0x9598], R16 ;  /* 0x0095981001007387 */ /* 0x0041e80000100a00 */
        /* <DEDUP_REMOVED lines=8> */
[----:B------:R-:W4:Y:S04]  /*75af0*/  LDL.LU.64 R4, [R1+0xf40] ;  /* 0x000f400001047983 */ /* 0x000f280000300a00 */
[----:B------:R-:W5:Y:S01]  /*75b00*/  LDL.LU.64 R6, [R1+0xf48] ;  /* 0x000f480001067983 */ /* 0x000f620000300a00 */
[C---:B--2---:R-:W-:Y:S03]  /*75b10*/  HMMA.16816.F32 R16, R12.reuse, R22, R16 ;  /* 0x000000160c10723c */ /* 0x044fe60000001810 */
[----:B-----5:R-:W-:Y:S04]  /*75b20*/  STL.64 [R1+0x9560], R6 ;  /* 0x0095600601007387 */ /* 0x020fe80000100a00 */
[----:B----4-:R0:W-:Y:S04]  /*75b30*/  STL.64 [R1+0x9558], R4 ;  /* 0x0095580401007387 */ /* 0x0101e80000100a00 */
[----:B0-----:R-:W2:Y:S04]  /*75b40*/  LDL.LU.64 R4, [R1+0xf30] ;  /* 0x000f300001047983 */ /* 0x001ea80000300a00 */
[----:B------:R-:W2:Y:S04]  /*75b50*/  LDL.LU.64 R6, [R1+0xf38] ;  /* 0x000f380001067983 */ /* 0x000ea80000300a00 */
[----:B------:R0:W-:Y:S04]  /*75b60*/  STL.64 [R1+0x94c8], R26 ;  /* 0x0094c81a01007387 */ /* 0x0001e80000100a00 */
[----:B0-----:R-:W4:Y:S04]  /*75b70*/  LDL.LU R26, [R1+0x1aa0] ;  /* 0x001aa000011a7983 */ /* 0x001f280000300800 */
[----:B------:R-:W4:Y:S04]  /*75b80*/  LDL.LU R27, [R1+0x1a9c] ;  /* 0x001a9c00011b7983 */ /* 0x000f280000300800 */
[----:B------:R0:W-:Y:S04]  /*75b90*/  STL.64 [R1+0x94c0], R24 ;  /* 0x0094c01801007387 */ /* 0x0001e80000100a00 */
[----:B0-----:R-:W5:Y:S04]  /*75ba0*/  LDL.LU R24, [R1+0x1a98] ;  /* 0x001a980001187983 */ /* 0x001f680000300800 */
[----:B------:R-:W5:Y:S04]  /*75bb0*/  LDL.LU R25, [R1+0x1a94] ;  /* 0x001a940001197983 */ /* 0x000f680000300800 */
        /* <DEDUP_REMOVED lines=8> */
[----:B0-----:R-:W3:Y:S04]  /*75c40*/  LDL.LU.64 R18, [R1+0x9590] ;  /* 0x0095900001127983 */ /* 0x001ee80000300a00 */
[----:B------:R-:W2:Y:S04]  /*75c50*/  LDL.LU.64 R16, [R1+0x9588] ;  /* 0x0095880001107983 */ /* 0x000ea80000300a00 */
[----:B------:R0:W-:Y:S04]  /*75c60*/  STL.64 [R1+0x94a8], R22 ;  /* 0x0094a81601007387 */ /* 0x0001e80000100a00 */
[----:B0-----:R-:W2:Y:S04]  /*75c70*/  LDL.LU R22, [R1+0x1a90] ;  /* 0x001a900001167983 */ /* 0x001ea80000300800 */
[----:B------:R-:W2:Y:S04]  /*75c80*/  LDL.LU R23, [R1+0x1a8c] ;  /* 0x001a8c0001177983 */ /* 0x000ea80000300800 */
[----:B------:R0:W-:Y:S04]  /*75c90*/  STL.64 [R1+0x94a0], R20 ;  /* 0x0094a01401007387 */ /* 0x0001e80000100a00 */
[----:B0-----:R-:W2:Y:S01]  /*75ca0*/  LDL.LU R21, [R1+0x1a88] ;  /* 0x001a880001157983 */ /* 0x001ea20000300800 */
[----:B---3--:R-:W-:-:S15]  /*75cb0*/  HMMA.16816.F32 R8, R12, R18, R8 ;  /* 0x000000120c08723c */ /* 0x008fde0000001808 */
        /* <DEDUP_REMOVED lines=10> */
[----:B------:R-:W3:Y:S04]  /*75d60*/  LDL.LU.64 R8, [R1+0x9568] ;  /* 0x0095680001087983 */ /* 0x000ee80000300a00 */
        /* <DEDUP_REMOVED lines=15> */
[----:B------:R-:W3:Y:S04]  /*75e60*/  LDL.LU.64 R4, [R1+0x9548] ;  /* 0x0095480001047983 */ /* 0x000ee80000300a00 */
[----:B------:R-:W-:Y:S04]  /*75e70*/  STL.64 [R1+0x9498], R10 ;  /* 0x0094980a01007387 */ /* 0x000fe80000100a00 */
[----:B------:R0:W-:Y:S04]  /*75e80*/  STL.64 [R1+0x9490], R8 ;  /* 0x0094900801007387 */ /* 0x0001e80000100a00 */
[----:B0-----:R-:W2:Y:S04]  /*75e90*/  LDL.LU.64 R8, [R1+0xf50] ;  /* 0x000f500001087983 */ /* 0x001ea80000300a00 */
[----:B------:R-:W2:Y:S02]  /*75ea0*/  LDL.LU.64 R10, [R1+0xf58] ;  /* 0x000f5800010a7983 */ /* 0x000ea40000300a00 */
[----:B--2---:R-:W-:-:S15]  /*75eb0*/  HMMA.16816.F32 R8, R12, R6, R8 ;  /* 0x000000060c08723c */ /* 0x004fde0000001808 */
[----:B------:R-:W-:-:S04]  /*75ec0*/  NOP ;  /* 0x0000000000007918 */ /* 0x000fc80000000000 */
[----:B------:R-:W-:Y:S04]  /*75ed0*/  STL.64 [R1+0xf50], R8 ;  /* 0x000f500801007387 */ /* 0x000fe80000100a00 */
[----:B------:R3:W-:Y:S02]  /*75ee0*/  STL.64 [R1+0xf58], R10 ;  /* 0x000f580a01007387 */ /* 0x0007e40000100a00 */
[----:B---3--:R-:W-:Y:S02]  /*75ef0*/  HMMA.16816.F32 R8, R12, R4, R16 ;  /* 0x000000040c08723c */ /* 0x008fe40000001810 */
[----:B------:R4:W-:Y:S04]  /*75f00*/  STL.64 [R1+0x9488], R6 ;  /* 0x0094880601007387 */ /* 0x0009e80000100a00 */
[----:B------:R5:W-:Y:S01]  /*75f10*/  STL.64 [R1+0x9480], R4 ;  /* 0x0094800401007387 */ /* 0x000be20000100a00 */
[----:B----4-:R-:W-:-:S02]  /*75f20*/  IMAD R6, R27, 0x100, R26 ;  /* 0x000001001b067824 */ /* 0x010fc400078e021a */
[----:B-----5:R-:W-:-:S10]  /*75f30*/  IMAD R4, R25, 0x100, R24 ;  /* 0x0000010019047824 */ /* 0x020fd400078e0218 */
[----:B------:R-:W-:Y:S04]  /*75f40*/  STL.64 [R1+0xf70], R8 ;  /* 0x000f700801007387 */ /* 0x000fe80000100a00 */
[----:B------:R-:W-:Y:S04]  /*75f50*/  STL.64 [R1+0xf78], R10 ;  /* 0x000f780a01007387 */ /* 0x000fe80000100a00 */
[----:B------:R-:W2:Y:S04]  /*75f60*/  LDL.LU.64 R24, [R1+0xfd0] ;  /* 0x000fd00001187983 */ /* 0x000ea80000300a00 */
[----:B------:R-:W3:Y:S04]  /*75f70*/  LDL.LU.64 R26, [R1+0xfd8] ;  /* 0x000fd800011a7983 */ /* 0x000ee80000300a00 */
[----:B---3--:R0:W-:Y:S02]  /*75f80*/  STL.64 [R1+0x94d8], R26 ;  /* 0x0094d81a01007387 */ /* 0x0081e40000100a00 */
[----:B0-----:R-:W-:-:S02]  /*75f90*/  IMAD.MOV.U32 R26, RZ, RZ, R2 ;  /* 0x000000ffff1a7224 */ /* 0x001fc400078e0002 */
[----:B------:R-:W3:Y:S01]  /*75fa0*/  LDL.LU R2, [R1+0x9544] ;  /* 0x0095440001027983 */ /* 0x000ee20000300800 */
[----:B------:R-:W-:-:S03]  /*75fb0*/  IMAD.MOV.U32 R27, RZ, RZ, R3 ;  /* 0x000000ffff1b7224 */ /* 0x000fc600078e0003 */
[----:B------:R-:W4:Y:S04]  /*75fc0*/  LDL.LU R3, [R1+0x9540] ;  /* 0x0095400001037983 */ /* 0x000f280000300800 */
[----:B------:R-:W5:Y:S04]  /*75fd0*/  LDL.LU.64 R8, [R1+0xa90] ;  /* 0x000a900001087983 */ /* 0x000f680000300a00 */
[----:B------:R-:W5:Y:S04]  /*75fe0*/  LDL.LU.64 R10, [R1+0xa98] ;  /* 0x000a9800010a7983 */ /* 0x000f680000300a00 */
[----:B--2---:R0:W-:Y:S04]  /*75ff0*/  STL.64 [R1+0x94d0], R24 ;  /* 0x0094d01801007387 */ /* 0x0041e80000100a00 */
[----:B0-----:R-:W2:Y:S04]  /*76000*/  LDL R24, [R1+0x8] ;  /* 0x0000080001187983 */ /* 0x001ea80000100800 */
[----:B------:R-:W2:Y:S04]  /*76010*/  LDL R25, [R1+0xc] ;  /* 0x00000c0001197983 */ /* 0x000ea80000100800 */
[----:B------:R3:W-:Y:S02]  /*76020*/  STL.64 [R1+0x94f0], R26 ;  /* 0x0094f01a01007387 */ /* 0x0007e40000100a00 */
[----:B---3--:R-:W-:-:S02]  /*76030*/  IMAD.MOV.U32 R26, RZ, RZ, R2 ;  /* 0x000000ffff1a7224 */ /* 0x008fc400078e0002 */
[----:B------:R-:W5:Y:S01]  /*76040*/  LDL.LU R2, [R1+0x953c] ;  /* 0x00953c0001027983 */ /* 0x000f620000300800 */
[----:B----4-:R-:W-:-:S03]  /*76050*/  IMAD.MOV.U32 R27, RZ, RZ, R3 ;  /* 0x000000ffff1b7224 */ /* 0x010fc600078e0003 */
[----:B------:R-:W5:Y:S04]  /*76060*/  LDL.LU R3, [R1+0x9538] ;  /* 0x0095380001037983 */ /* 0x000f680000300800 */
[----:B--2---:R0:W-:Y:S04]  /*76070*/  STL.64 [R1+0x9508], R24 ;  /* 0x0095081801007387 */ /* 0x0041e80000100a00 */
[----:B0-----:R-:W2:Y:S04]  /*76080*/  LDL R24, [R1+0x18] ;  /* 0x0000180001187983 */ /* 0x001ea80000100800 */
[----:B------:R-:W2:Y:S04]  /*76090*/  LDL R25, [R1+0x1c] ;  /* 0x00001c0001197983 */ /* 0x000ea80000100800 */
[----:B------:R-:W-:Y:S04]  /*760a0*/  STL.64 [R1+0x9520], R26 ;  /* 0x0095201a01007387 */ /* 0x000fe80000100a00 */
[----:B------:R-:W3:Y:S04]  /*760b0*/  LDL.LU.64 R16, [R1+0xfe0] ;  /* 0x000fe00001107983 */ /* 0x000ee80000300a00 */
[----:B------:R-:W4:Y:S04]  /*760c0*/  LDL.LU.64 R18, [R1+0xfe8] ;  /* 0x000fe80001127983 */ /* 0x000f280000300a00 */
[----:B----4-:R-:W-:Y:S04]  /*760d0*/  STL.64 [R1+0x94e8], R18 ;  /* 0x0094e81201007387 */ /* 0x010fe80000100a00 */
[----:B---3--:R0:W-:Y:S04]  /*760e0*/  STL.64 [R1+0x94e0], R16 ;  /* 0x0094e01001007387 */ /* 0x0081e80000100a00 */
[----:B0-----:R-:W3:Y:S04]  /*760f0*/  LDL.LU.64 R16, [R1+0xfc0] ;  /* 0x000fc00001107983 */ /* 0x001ee80000300a00 */
        /* <DEDUP_REMOVED lines=8> */
[----:B------:R-:W4:Y:S01]  /*76180*/  LDL.LU.64 R18, [R1+0xfa8] ;  /* 0x000fa80001127983 */ /* 0x000f220000300a00 */
[----:B-----5:R-:W-:Y:S01]  /*76190*/  HMMA.16816.F32 R12, R12, R2, R8 ;  /* 0x000000020c0c723c */ /* 0x020fe20000001808 */
[----:B------:R-:W-:-:S02]  /*761a0*/  IMAD R0, R0, 0x100, R21 ;  /* 0x0000010000007824 */ /* 0x000fc400078e0215 */
[----:B------:R-:W-:Y:S02]  /*761b0*/  IMAD R5, R23, 0x100, R22 ;  /* 0x0000010017057824 */ /* 0x000fe400078e0216 */
[----:B------:R-:W-:Y:S01]  /*761c0*/  IMAD.MOV.U32 R27, RZ, RZ, R6 ;  /* 0x000000ffff1b7224 */ /* 0x000fe200078e0006 */
[----:B----4-:R-:W-:Y:S04]  /*761d0*/  STL.64 [R1+0x9530], R18 ;  /* 0x0095301201007387 */ /* 0x010fe80000100a00 */
[----:B---3--:R0:W-:Y:S04]  /*761e0*/  STL.64 [R1+0x9528], R16 ;  /* 0x0095281001007387 */ /* 0x0081e80000100a00 */
[----:B0-----:R-:W2:Y:S04]  /*761f0*/  LDL.LU.64 R16, [R1+0xf90] ;  /* 0x000f900001107983 */ /* 0x001ea80000300a00 */
[----:B------:R-:W2:Y:S04]  /*76200*/  LDL.LU.64 R18, [R1+0xf98] ;  /* 0x000f980001127983 */ /* 0x000ea80000300a00 */
[----:B------:R-:W3:Y:S04]  /*76210*/  LDL.LU.64 R20, [R1+0xff0] ;  /* 0x000ff00001147983 */ /* 0x000ee80000300a00 */
[----:B------:R-:W3:Y:S04]  /*76220*/  LDL.LU.64 R22, [R1+0xff8] ;  /* 0x000ff80001167983 */ /* 0x000ee80000300a00 */
[----:B------:R-:W4:Y:S04]  /*76230*/  LDL.LU.64 R8, [R1+0x1000] ;  /* 0x0010000001087983 */ /* 0x000f280000300a00 */
[----:B------:R-:W4:Y:S04]  /*76240*/  LDL.LU.64 R10, [R1+0x1008] ;  /* 0x00100800010a7983 */ /* 0x000f280000300a00 */
[----:B------:R0:W-:Y:S04]  /*76250*/  STL.64 [R1+0xf60], R12 ;  /* 0x000f600c01007387 */ /* 0x0001e80000100a00 */
[----:B------:R1:W-:Y:S01]  /*76260*/  STL.64 [R1+0xf68], R14 ;  /* 0x000f680e01007387 */ /* 0x0003e20000100a00 */
[----:B0-----:R-:W-:-:S02]  /*76270*/  F2FP.F16.E4M3.UNPACK_B R12, R0 ;  /* 0x00000000ff0c723e */ /* 0x001fc400020006ff */
[----:B------:R-:W-:Y:S02]  /*76280*/  F2FP.F16.E4M3.UNPACK_B R13, R5 ;  /* 0x00000005ff0d723e */ /* 0x000fe400020006ff */
[----:B-1----:R-:W-:Y:S02]  /*76290*/  F2FP.F16.E4M3.UNPACK_B R14, R4 ;  /* 0x00000004ff0e723e */ /* 0x002fe400020006ff */
[----:B------:R-:W-:Y:S01]  /*762a0*/  F2FP.F16.E4M3.UNPACK_B R15, R27 ;  /* 0x0000001bff0f723e */ /* 0x000fe200020006ff */
[----:B------:R-:W5:Y:S04]  /*762b0*/  LDL.LU.64 R4, [R1+0x1010] ;  /* 0x0010100001047983 */ /* 0x000f680000300a00 */
[----:B------:R-:W5:Y:S02]  /*762c0*/  LDL.LU.64 R6, [R1+0x1018] ;  /* 0x0010180001067983 */ /* 0x000f640000300a00 */
        /* <DEDUP_REMOVED lines=31> */
[----:B------:R-:W-:Y:S01]  /*764c0*/  STL.64 [R1+0x9448], R28 ;  /* 0x0094481c01007387 */ /* 0x000fe20000100a00 */
[C---:B--2---:R-:W-:Y:S08]  /*764d0*/  HMMA.16816.F32 R16, R12.reuse, R26, R16 ;  /* 0x0000001a0c10723c */ /* 0x044ff00000001810 */
[C---:B---3--:R-:W-:Y:S11]  /*764e0*/  HMMA.16816.F32 R20, R12.reuse, R24, R20 ;  /* 0x000000180c14723c */ /* 0x048ff60000001814 */
[----:B------:R-:W-:Y:S04]  /*764f0*/  STL.64 [R1+0xfe0], R16 ;  /* 0x000fe01001007387 */ /* 0x000fe80000100a00 */
[----:B------:R0:W-:Y:S04]  /*76500*/  STL.64 [R1+0xfe8], R18 ;  /* 0x000fe81201007387 */ /* 0x0001e80000100a00 */
[----:B0-----:R-:W2:Y:S04]  /*76510*/  LDL.LU.64 R18, [R1+0x94b8] ;  /* 0x0094b80001127983 */ /* 0x001ea80000300a00 */
[----:B------:R-:W3:Y:S04]  /*76520*/  LDL.LU.64 R16, [R1+0x94b0] ;  /* 0x0094b00001107983 */ /* 0x000ee80000300a00 */
[----:B------:R-:W-:Y:S04]  /*76530*/  STL.64 [R1+0xff0], R20 ;  /* 0x000ff01401007387 */ /* 0x000fe80000100a00 */
[----:B------:R0:W-:Y:S04]  /*76540*/  STL.64 [R1+0xff8], R22 ;  /* 0x000ff81601007387 */ /* 0x0001e80000100a00 */
[----:B0-----:R-:W4:Y:S04]  /*76550*/  LDL.LU.64 R22, [R1+0x94a8] ;  /* 0x0094a80001167983 */ /* 0x001f280000300a00 */
[----:B------:R-:W5:Y:S04]  /*76560*/  LDL.LU.64 R20, [R1+0x94a0] ;  /* 0x0094a00001147983 */ /* 0x000f680000300a00 */
[----:B------:R-:W-:Y:S04]  /*76570*/  STL.64 [R1+0x9440], R26 ;  /* 0x0094401a01007387 */ /* 0x000fe80000100a00 */
[----:B------:R4:W-:Y:S02]  /*76580*/  STL.64 [R1+0x9438], R24 ;  /* 0x0094381801007387 */ /* 0x0009e40000100a00 */
[----:B----4-:R-:W-:Y:S02]  /*76590*/  HMMA.16816.F32 R24, R12, R22, R8 ;  /* 0x000000160c18723c */ /* 0x010fe40000001808 */
[----:B------:R-:W2:Y:S04]  /*765a0*/  LDL.LU.64 R8, [R1+0x1020] ;  /* 0x0010200001087983 */ /* 0x000ea80000300a00 */
[----:B------:R-:W2:-:S13]  /*765b0*/  LDL.LU.64 R10, [R1+0x1028] ;  /* 0x00102800010a7983 */ /* 0x000e9a0000300a00 */
[----:B------:R-:W-:Y:S04]  /*765c0*/  STL.64 [R1+0x1000], R24 ;  /* 0x0010001801007387 */ /* 0x000fe80000100a00 */
[----:B------:R5:W-:Y:S04]  /*765d0*/  STL.64 [R1+0x1008], R26 ;  /* 0x0010081a01007387 */ /* 0x000be80000100a00 */
[----:B------:R-:W4:Y:S04]  /*765e0*/  LDL.LU R28, [R1+0x1ac0] ;  /* 0x001ac000011c7983 */ /* 0x000f280000300800 */
[----:B------:R-:W4:Y:S01]  /*765f0*/  LDL.LU R29, [R1+0x1abc] ;  /* 0x001abc00011d7983 */ /* 0x000f220000300800 */
[----:B-----5:R-:W-:Y:S03]  /*76600*/  HMMA.16816.F32 R24, R12, R20, R4 ;  /* 0x000000140c18723c */ /* 0x020fe60000001804 */
[----:B------:R-:W5:Y:S04]  /*76610*/  LDL.LU.64 R4, [R1+0x1050] ;  /* 0x0010500001047983 */ /* 0x000f680000300a00 */
[----:B------:R-:W5:-:S12]  /*76620*/  LDL.LU.64 R6, [R1+0x1058] ;  /* 0x0010580001067983 */ /* 0x000f580000300a00 */
[----:B------:R0:W-:Y:S04]  /*76630*/  STL.64 [R1+0x1010], R24 ;  /* 0x0010101801007387 */ /* 0x0001e80000100a00 */
[----:B------:R1:W-:Y:S04]  /*76640*/  STL.64 [R1+0x1018], R26 ;  /* 0x0010181a01007387 */ /* 0x0003e80000100a00 */
[----:B------:R-:W3:Y:S04]  /*76650*/  LDL.LU R0, [R1+0x1aa4] ;  /* 0x001aa40001007983 */ /* 0x000ee80000300800 */
[----:B0-----:R-:W3:Y:S04]  /*76660*/  LDL.LU.64 R24, [R1+0x18] ;  /* 0x0000180001187983 */ /* 0x001ee80000300a00 */
[----:B-1----:R-:W3:Y:S01]  /*76670*/  LDL.LU.64 R26, [R1+0x10] ;  /* 0x00001000011a7983 */ /* 0x002ee20000300a00 */
        /* <DEDUP_REMOVED lines=11> */
[----:B0-----:R-:W2:Y:S04]  /*76730*/  LDL.LU.64 R10, [R1+0x9498] ;  /* 0x00949800010a7983 */ /* 0x001ea80000300a00 */
[----:B------:R-:W5:Y:S01]  /*76740*/  LDL.LU.64 R8, [R1+0x9490] ;  /* 0x0094900001087983 */ /* 0x000f620000300a00 */
[C---:B---3--:R-:W-:Y:S08]  /*76750*/  HMMA.16816.F32 R20, R12.reuse, R16, R20 ;  /* 0x000000100c14723c */ /* 0x048ff00000001814 */
[C---:B--2---:R-:W-:Y:S08]  /*76760*/  HMMA.16816.F32 R24, R12.reuse, R10, R24 ;  /* 0x0000000a0c18723c */ /* 0x044ff00000001818 */
[C---:B-----5:R-:W-:Y:S03]  /*76770*/  HMMA.16816.F32 R4, R12.reuse, R8, R4 ;  /* 0x000000080c04723c */ /* 0x060fe60000001804 */
[----:B------:R0:W-:Y:S04]  /*76780*/  STL.64 [R1+0x1030], R20 ;  /* 0x0010301401007387 */ /* 0x0001e80000100a00 */
[----:B------:R1:W-:Y:S04]  /*76790*/  STL.64 [R1+0x1038], R22 ;  /* 0x0010381601007387 */ /* 0x0003e80000100a00 */
[----:B0-----:R-:W2:Y:S04]  /*767a0*/  LDL.LU.64 R20, [R1+0x1060] ;  /* 0x0010600001147983 */ /* 0x001ea80000300a00 */
[----:B-1----:R-:W2:Y:S04]  /*767b0*/  LDL.LU.64 R22, [R1+0x1068] ;  /* 0x0010680001167983 */ /* 0x002ea80000300a00 */
[----:B------:R-:W-:Y:S04]  /*767c0*/  STL.64 [R1+0x9400], R18 ;  /* 0x0094001201007387 */ /* 0x000fe80000100a00 */
[----:B------:R0:W-:Y:S04]  /*767d0*/  STL.64 [R1+0x93f8], R16 ;  /* 0x0093f81001007387 */ /* 0x0001e80000100a00 */
[----:B0-----:R-:W3:Y:S04]  /*767e0*/  LDL.LU.64 R16, [R1+0x1070] ;  /* 0x0010700001107983 */ /* 0x001ee80000300a00 */
[----:B------:R-:W3:Y:S04]  /*767f0*/  LDL.LU.64 R18, [R1+0x1078] ;  /* 0x0010780001127983 */ /* 0x000ee80000300a00 */
[----:B------:R0:W-:Y:S04]  /*76800*/  STL.64 [R1+0x1040], R24 ;  /* 0x0010401801007387 */ /* 0x0001e80000100a00 */
[----:B------:R1:W-:Y:S04]  /*76810*/  STL.64 [R1+0x1048], R26 ;  /* 0x0010481a01007387 */ /* 0x0003e80000100a00 */
[----:B0-----:R-:W5:Y:S04]  /*76820*/  LDL.LU.64 R24, [R1+0xa80] ;  /* 0x000a800001187983 */ /* 0x001f680000300a00 */
[----:B-1----:R-:W5:Y:S04]  /*76830*/  LDL.LU.64 R26, [R1+0xa88] ;  /* 0x000a8800011a7983 */ /* 0x002f680000300a00 */
[----:B------:R0:W-:Y:S04]  /*76840*/  STL [R1+0x93f4], R10 ;  /* 0x0093f40a01007387 */ /* 0x0001e80000100800 */
[----:B0-----:R-:W2:Y:S04]  /*76850*/  LDL.LU R10, [R1+0x1ab4] ;  /* 0x001ab400010a7983 */ /* 0x001ea80000300800 */
[----:B------:R0:W-:Y:S04]  /*76860*/  STL [R1+0x93f0], R11 ;  /* 0x0093f00b01007387 */ /* 0x0001e80000100800 */
[----:B0-----:R-:W2:Y:S04]  /*76870*/  LDL.LU R11, [R1+0x1ab8] ;  /* 0x001ab800010b7983 */ /* 0x001ea80000300800 */
[----:B------:R-:W-:Y:S04]  /*76880*/  STL.64 [R1+0x1050], R4 ;  /* 0x0010500401007387 */ /* 0x000fe80000100a00 */
[----:B------:R0:W-:Y:S04]  /*76890*/  STL.64 [R1+0x1058], R6 ;  /* 0x0010580601007387 */ /* 0x0001e80000100a00 */
[----:B0-----:R-:W2:Y:S04]  /*768a0*/  LDL.LU.64 R6, [R1+0x9488] ;  /* 0x0094880001067983 */ /* 0x001ea80000300a00 */
[----:B------:R-:W3:Y:S04]  /*768b0*/  LDL.LU.64 R4, [R1+0x9480] ;  /* 0x0094800001047983 */ /* 0x000ee80000300a00 */
[----:B------:R0:W-:Y:S04]  /*768c0*/  STL [R1+0x93ec], R8 ;  /* 0x0093ec0801007387 */ /* 0x0001e80000100800 */
[----:B0-----:R-:W3:Y:S04]  /*768d0*/  LDL.LU R8, [R1+0x1aac] ;  /* 0x001aac0001087983 */ /* 0x001ee80000300800 */
[----:B------:R0:W-:Y:S04]  /*768e0*/  STL [R1+0x93e8], R9 ;  /* 0x0093e80901007387 */ /* 0x0001e80000100800 */
[----:B0-----:R-:W3:Y:S01]  /*768f0*/  LDL.LU R9, [R1+0x1ab0] ;  /* 0x001ab00001097983 */ /* 0x001ee20000300800 */
[----:B--2---:R-:W-:-:S15]  /*76900*/  HMMA.16816.F32 R20, R12, R6, R20 ;  /* 0x000000060c14723c */ /* 0x004fde0000001814 */
[----:B------:R-:W-:-:S04]  /*76910*/  NOP ;  /* 0x0000000000007918 */ /* 0x000fc80000000000 */
[----:B------:R0:W-:Y:S04]  /*76920*/  STL.64 [R1+0x1060], R20 ;  /* 0x0010601401007387 */ /* 0x0001e80000100a00 */
[----:B------:R1:W-:Y:S04]  /*76930*/  STL.64 [R1+0x1068], R22 ;  /* 0x0010681601007387 */ /* 0x0003e80000100a00 */
[----:B0-----:R-:W2:Y:S04]  /*76940*/  LDL.LU.64 R20, [R1+0x10a0] ;  /* 0x0010a00001147983 */ /* 0x001ea80000300a00 */
[----:B-1----:R-:W2:Y:S04]  /*76950*/  LDL.LU.64 R22, [R1+0x10a8] ;  /* 0x0010a80001167983 */ /* 0x002ea80000300a00 */
[----:B------:R0:W-:Y:S04]  /*76960*/  STL [R1+0x93e4], R6 ;  /* 0x0093e40601007387 */ /* 0x0001e80000100800 */
[----:B0-----:R-:W2:Y:S01]  /*76970*/  LDL.LU R6, [R1+0x1aa8] ;  /* 0x001aa80001067983 */ /* 0x001ea20000300800 */
[C---:B---3--:R-:W-:Y:S03]  /*76980*/  HMMA.16816.F32 R16, R12.reuse, R4, R16 ;  /* 0x000000040c10723c */ /* 0x048fe60000001810 */
[----:B------:R-:W-:Y:S05]  /*76990*/  STL [R1+0x93e0], R7 ;  /* 0x0093e00701007387 */ /* 0x000fea0000100800 */
[----:B-----5:R-:W-:Y:S11]  /*769a0*/  HMMA.16816.F32 R12, R12, R2, R24 ;  /* 0x000000020c0c723c */ /* 0x020ff60000001818 */
[----:B------:R0:W-:Y:S04]  /*769b0*/  STL.64 [R1+0x1080], R16 ;  /* 0x0010801001007387 */ /* 0x0001e80000100a00 */
[----:B------:R1:W-:Y:S04]  /*769c0*/  STL.64 [R1+0x1088], R18 ;  /* 0x0010881201007387 */ /* 0x0003e80000100a00 */
[----:B0-----:R-:W3:Y:S04]  /*769d0*/  LDL.LU.64 R16, [R1+0x1090] ;  /* 0x0010900001107983 */ /* 0x001ee80000300a00 */
[----:B-1----:R-:W3:Y:S01]  /*769e0*/  LDL.LU.64 R18, [R1+0x1098] ;  /* 0x0010980001127983 */ /* 0x002ee20000300a00 */
[----:B--2---:R-:W-:-:S02]  /*769f0*/  IMAD R0, R0, 0x100, R6 ;  /* 0x0000010000007824 */ /* 0x004fc400078e0206 */
[----:B----4-:R-:W-:Y:S02]  /*76a00*/  IMAD R6, R29, 0x100, R28 ;  /* 0x000001001d067824 */ /* 0x010fe400078e021c */
[----:B------:R-:W2:Y:S04]  /*76a10*/  LDL.LU.64 R28, [R1] ;  /* 0x00000000011c7983 */ /* 0x000ea80000300a00 */
[----:B------:R-:W3:Y:S04]  /*76a20*/  LDL.LU.64 R26, [R1+0x9478] ;  /* 0x00947800011a7983 */ /* 0x000ee80000300a00 */
[----:B------:R-:W4:Y:S01]  /*76a30*/  LDL.LU.64 R24, [R1+0x9470] ;  /* 0x0094700001187983 */ /* 0x000f220000300a00 */
[----:B------:R-:W-:-:S02]  /*76a40*/  IMAD R8, R8, 0x100, R9 ;  /* 0x0000010008087824 */ /* 0x000fc400078e0209 */
[----:B------:R-:W-:Y:S02]  /*76a50*/  IMAD R7, R10, 0x100, R11 ;  /* 0x000001000a077824 */ /* 0x000fe400078e020b */
[----:B------:R-:W5:Y:S04]  /*76a60*/  LDL.LU.64 R10, [R1+0x8] ;  /* 0x00000800010a7983 */ /* 0x000f680000300a00 */
[----:B------:R-:W-:Y:S04]  /*76a70*/  STL [R1+0x93dc], R2 ;  /* 0x0093dc0201007387 */ /* 0x000fe80000100800 */
[----:B------:R0:W-:Y:S04]  /*76a80*/  STL.64 [R1+0x1070], R12 ;  /* 0x0010700c01007387 */ /* 0x0001e80000100a00 */
[----:B------:R1:W-:Y:S01]  /*76a90*/  STL.64 [R1+0x1078], R14 ;  /* 0x0010780e01007387 */ /* 0x0003e20000100a00 */
[----:B0-----:R-:W-:-:S02]  /*76aa0*/  F2FP.F16.E4M3.UNPACK_B R12, R0 ;  /* 0x00000000ff0c723e */ /* 0x001fc400020006ff */
[----:B------:R-:W-:Y:S02]  /*76ab0*/  F2FP.F16.E4M3.UNPACK_B R13, R8 ;  /* 0x00000008ff0d723e */ /* 0x000fe400020006ff */
[----:B-1----:R-:W-:Y:S02]  /*76ac0*/  F2FP.F16.E4M3.UNPACK_B R14, R7 ;  /* 0x00000007ff0e723e */ /* 0x002fe400020006ff */
[----:B------:R-:W-:Y:S01]  /*76ad0*/  F2FP.F16.E4M3.UNPACK_B R15, R6 ;  /* 0x00000006ff0f723e */ /* 0x000fe200020006ff */
[----:B------:R0:W-:Y:S06]  /*76ae0*/  STL [R1+0x93d8], R3 ;  /* 0x0093d80301007387 */ /* 0x0001ec0000100800 */
[C---:B----4-:R-:W-:Y:S08]  /*76af0*/  HMMA.16816.F32 R20, R12.reuse, R24, R20 ;  /* 0x000000180c14723c */ /* 0x050ff00000001814 */
[----:B---3--:R-:W-:Y:S01]  /*76b00*/  HMMA.16816.F32 R16, R12, R26, R16 ;  /* 0x0000001a0c10723c */ /* 0x008fe20000001810 */
[----:B0-----:R-:W-:-:S02]  /*76b10*/  IMAD.MOV.U32 R3, RZ, RZ, R24 ;  /* 0x000000ffff037224 */ /* 0x001fc400078e0018 */
[----:B------:R-:W-:Y:S02]  /*76b20*/  IMAD.MOV.U32 R2, RZ, RZ, R25 ;  /* 0x000000ffff027224 */ /* 0x000fe400078e0019 */
[----:B------:R-:W-:Y:S02]  /*76b30*/  IMAD.MOV.U32 R6, RZ, RZ, R26 ;  /* 0x000000ffff067224 */ /* 0x000fe400078e001a */
[----:B------:R-:W-:-:S04]  /*76b40*/  IMAD.MOV.U32 R7, RZ, RZ, R27 ;  /* 0x000000ffff077224 */ /* 0x000fc800078e001b */
[----:B------:R-:W-:Y:S04]  /*76b50*/  STL.64 [R1+0x10f0], R20 ;  /* 0x0010f01401007387 */ /* 0x000fe80000100a00 */
[----:B------:R-:W-:Y:S04]  /*76b60*/  STL.64 [R1+0x10f8], R22 ;  /* 0x0010f81601007387 */ /* 0x000fe80000100a00 */
[----:B------:R-:W-:Y:S04]  /*76b70*/  STL.64 [R1+0x1150], R16 ;  /* 0x0011501001007387 */ /* 0x000fe80000100a00 */
        /* <DEDUP_REMOVED lines=9> */
[----:B0-----:R-:W5:Y:S04]  /*76c10*/  LDL.LU.64 R24, [R1+0xf80] ;  /* 0x000f800001187983 */ /* 0x001f680000300a00 */
[----:B------:R-:W5:Y:S04]  /*76c20*/  LDL.LU.64 R26, [R1+0xf88] ;  /* 0x000f8800011a7983 */ /* 0x000f680000300a00 */
[----:B------:R-:W3:Y:S04]  /*76c30*/  LDL.LU.64 R20, [R1+0xcf0] ;  /* 0x000cf00001147983 */ /* 0x000ee80000300a00 */
[----:B------:R-:W4:Y:S01]  /*76c40*/  LDL.LU.64 R22, [R1+0xcf8] ;  /* 0x000cf80001167983 */ /* 0x000f220000300a00 */
[----:B-----5:R-:W-:Y:S03]  /*76c50*/  HMMA.16816.F32 R24, R12, R10, R24 ;  /* 0x0000000a0c18723c */ /* 0x020fe60000001818 */
        /* <DEDUP_REMOVED lines=12> */
[----:B0-----:R-:W3:Y:S04]  /*76d20*/  LDL.LU.64 R26, [R1+0x9468] ;  /* 0x00946800011a7983 */ /* 0x001ee80000300a00 */
[----:B------:R-:W3:Y:S01]  /*76d30*/  LDL.LU.64 R24, [R1+0x9460] ;  /* 0x0094600001187983 */ /* 0x000ee20000300a00 */
[----:B------:R-:W-:-:S02]  /*76d40*/  IMAD.MOV.U32 R8, RZ, RZ, R10 ;  /* 0x000000ffff087224 */ /* 0x000fc400078e000a */
[----:B------:R-:W-:Y:S02]  /*76d50*/  IMAD.MOV.U32 R9, RZ, RZ, R11 ;  /* 0x000000ffff097224 */ /* 0x000fe400078e000b */
[----:B--2---:R-:W-:Y:S02]  /*76d60*/  IMAD.MOV.U32 R10, RZ, RZ, R28 ;  /* 0x000000ffff0a7224 */ /* 0x004fe400078e001c */
[----:B------:R-:W-:Y:S01]  /*76d70*/  IMAD.MOV.U32 R11, RZ, RZ, R29 ;  /* 0x000000ffff0b7224 */ /* 0x000fe200078e001d */
[----:B---3--:R-:W-:-:S15]  /*76d80*/  HMMA.16816.F32 R24, R12, R28, R24 ;  /* 0x0000001c0c18723c */ /* 0x008fde0000001818 */
        /* <DEDUP_REMOVED lines=40> */
[----:B------:R-:W3:Y:S04]  /*77010*/  LDL.LU R29, [R1+0x1acc] ;  /* 0x001acc00011d7983 */ /* 0x000ee80000300800 */
[----:B------:R0:W-:Y:S04]  /*77020*/  STL.64 [R1+0x9370], R22 ;  /* 0x0093701601007387 */ /* 0x0001e80000100a00 */
[----:B0-----:R-:W3:Y:S04]  /*77030*/  LDL.LU R22, [R1+0x1ac8] ;  /* 0x001ac80001167983 */ /* 0x001ee80000300800 */
[----:B------:R-:W3:Y:S04]  /*77040*/  LDL.LU R23, [R1+0x1ad0] ;  /* 0x001ad00001177983 */ /* 0x000ee80000300800 */
[----:B------:R-:W-:Y:S01]  /*77050*/  STL.64 [R1+0x9368], R20 ;  /* 0x0093681401007387 */ /* 0x000fe20000100a00 */
[----:B--2---:R-:W-:-:S15]  /*77060*/  HMMA.16816.F32 R24, R12, R18, R24 ;  /* 0x000000120c18723c */ /* 0x004fde0000001818 */
[----:B------:R-:W-:-:S04]  /*77070*/  NOP ;  /* 0x0000000000007918 */ /* 0x000fc80000000000 */
[----:B------:R-:W-:Y:S04]  /*77080*/  STL.64 [R1+0x1250], R24 ;  /* 0x0012501801007387 */ /* 0x000fe80000100a00 */
[----:B------:R0:W-:Y:S02]  /*77090*/  STL.64 [R1+0x1258], R26 ;  /* 0x0012581a01007387 */ /* 0x0001e40000100a00 */
[----:B0-----:R-:W-:Y:S02]  /*770a0*/  IMAD.MOV.U32 R26, RZ, RZ, R10 ;  /* 0x000000ffff1a7224 */ /* 0x001fe400078e000a */
[----:B------:R-:W-:Y:S01]  /*770b0*/  IMAD.MOV.U32 R27, RZ, RZ, R11 ;  /* 0x000000ffff1b7224 */ /* 0x000fe200078e000b */
[----:B------:R-:W2:Y:S04]  /*770c0*/  LDL.LU R10, [R1+0x93f4] ;  /* 0x0093f400010a7983 */ /* 0x000ea80000300800 */
[----:B------:R-:W2:Y:S04]  /*770d0*/  LDL.LU R11, [R1+0x93f0] ;  /* 0x0093f000010b7983 */ /* 0x000ea80000300800 */
[----:B------:R0:W-:Y:S04]  /*770e0*/  STL.64 [R1+0x9378], R26 ;  /* 0x0093781a01007387 */ /* 0x0001e80000100a00 */
[----:B------:R-:W5:Y:S04]  /*770f0*/  LDL.LU.64 R24, [R1+0xc30] ;  /* 0x000c300001187983 */ /* 0x000f680000300a00 */
[----:B0-----:R-:W5:Y:S02]  /*77100*/  LDL.LU.64 R26, [R1+0xc38] ;  /* 0x000c3800011a7983 */ /* 0x001f640000300a00 */
[----:B-----5:R-:W-:-:S15]  /*77110*/  HMMA.16816.F32 R24, R12, R16, R24 ;  /* 0x000000100c18723c */ /* 0x020fde0000001818 */
[----:B------:R-:W-:-:S04]  /*77120*/  NOP ;  /* 0x0000000000007918 */ /* 0x000fc80000000000 */
[----:B------:R0:W-:Y:S04]  /*77130*/  STL.64 [R1+0x1270], R24 ;  /* 0x0012701801007387 */ /* 0x0001e80000100a00 */
[----:B------:R-:W-:Y:S01]  /*77140*/  STL.64 [R1+0x1278], R26 ;  /* 0x0012781a01007387 */ /* 0x000fe20000100a00 */
[----:B0-----:R-:W-:Y:S02]  /*77150*/  IMAD.MOV.U32 R24, RZ, RZ, R8 ;  /* 0x000000ffff187224 */ /* 0x001fe400078e0008 */
[----:B------:R-:W-:Y:S01]  /*77160*/  IMAD.MOV.U32 R25, RZ, RZ, R9 ;  /* 0x000000ffff197224 */ /* 0x000fe200078e0009 */
[----:B------:R-:W5:Y:S04]  /*77170*/  LDL.LU R8, [R1+0x93ec] ;  /* 0x0093ec0001087983 */ /* 0x000f680000300800 */
[----:B------:R-:W5:Y:S04]  /*77180*/  LDL.LU R9, [R1+0x93e8] ;  /* 0x0093e80001097983 */ /* 0x000f680000300800 */
[----:B------:R0:W-:Y:S04]  /*77190*/  STL.64 [R1+0x9390], R24 ;  /* 0x0093901801007387 */ /* 0x0001e80000100a00 */
[----:B0-----:R-:W2:Y:S04]  /*771a0*/  LDL.LU.64 R24, [R1+0xbf0] ;  /* 0x000bf00001187983 */ /* 0x001ea80000300a00 */
[----:B------:R-:W2:Y:S04]  /*771b0*/  LDL.LU.64 R26, [R1+0xbf8] ;  /* 0x000bf800011a7983 */ /* 0x000ea80000300a00 */
[----:B------:R-:W-:Y:S04]  /*771c0*/  STL.64 [R1+0x9340], R18 ;  /* 0x0093401201007387 */ /* 0x000fe80000100a00 */
[----:B------:R0:W-:Y:S04]  /*771d0*/  STL.64 [R1+0x9338], R16 ;  /* 0x0093381001007387 */ /* 0x0001e80000100a00 */
[----:B0-----:R-:W4:Y:S04]  /*771e0*/  LDL.LU.64 R16, [R1+0xb70] ;  /* 0x000b700001107983 */ /* 0x001f280000300a00 */
[----:B------:R-:W4:Y:S01]  /*771f0*/  LDL.LU.64 R18, [R1+0xb78] ;  /* 0x000b780001127983 */ /* 0x000f220000300a00 */
[----:B--2---:R-:W-:-:S15]  /*77200*/  HMMA.16816.F32 R24, R12, R10, R24 ;  /* 0x0000000a0c18723c */ /* 0x004fde0000001818 */
[----:B------:R-:W-:-:S04]  /*77210*/  NOP ;  /* 0x0000000000007918 */ /* 0x000fc80000000000 */
[----:B------:R-:W-:Y:S04]  /*77220*/  STL.64 [R1+0x1280], R24 ;  /* 0x0012801801007387 */ /* 0x000fe80000100a00 */
[----:B------:R3:W-:Y:S02]  /*77230*/  STL.64 [R1+0x1288], R26 ;  /* 0x0012881a01007387 */ /* 0x0007e40000100a00 */
[----:B---3--:R-:W-:Y:S02]  /*77240*/  IMAD.MOV.U32 R26, RZ, RZ, R6 ;  /* 0x000000ffff1a7224 */ /* 0x008fe400078e0006 */
        /* <DEDUP_REMOVED lines=8> */
[----:B------:R-:W-:Y:S04]  /*772d0*/  STL.64 [R1+0x1290], R24 ;  /* 0x0012901801007387 */ /* 0x000fe80000100a00 */
[----:B------:R-:W-:Y:S04]  /*772e0*/  STL.64 [R1+0x1298], R26 ;  /* 0x0012981a01007387 */ /* 0x000fe80000100a00 */
[----:B------:R-:W-:Y:S04]  /*772f0*/  STL.64 [R1+0x9320], R10 ;  /* 0x0093200a01007387 */ /* 0x000fe80000100a00 */
[----:B------:R0:W-:Y:S04]  /*77300*/  STL.64 [R1+0x9318], R8 ;  /* 0x0093180801007387 */ /* 0x0001e80000100a00 */
[----:B0-----:R-:W2:Y:S04]  /*77310*/  LDL.LU.64 R8, [R1+0xba0] ;  /* 0x000ba00001087983 */ /* 0x001ea80000300a00 */
[----:B------:R-:W2:Y:S01]  /*77320*/  LDL.LU.64 R10, [R1+0xba8] ;  /* 0x000ba800010a7983 */ /* 0x000ea20000300a00 */
[----:B------:R-:W-:-:S03]  /*77330*/  IMAD.MOV.U32 R25, RZ, RZ, R2 ;  /* 0x000000ffff197224 */ /* 0x000fc600078e0002 */
[----:B------:R-:W3:Y:S04]  /*77340*/  LDL.LU R2, [R1+0x1ad8] ;  /* 0x001ad80001027983 */ /* 0x000ee80000300800 */
[----:B------:R-:W3:Y:S01]  /*77350*/  LDL.LU R27, [R1+0x1ad4] ;  /* 0x001ad400011b7983 */ /* 0x000ee20000300800 */
[----:B------:R-:W-:Y:S02]  /*77360*/  IMAD.MOV.U32 R24, RZ, RZ, R3 ;  /* 0x000000ffff187224 */ /* 0x000fe400078e0003 */
[----:B------:R-:W-:Y:S02]  /*77370*/  IMAD R0, R0, 0x100, R22 ;  /* 0x0000010000007824 */ /* 0x000fe400078e0216 */
[----:B------:R-:W-:Y:S01]  /*77380*/  IMAD R29, R29, 0x100, R23 ;  /* 0x000001001d1d7824 */ /* 0x000fe200078e0217 */
[----:B--2---:R-:W-:-:S15]  /*77390*/  HMMA.16816.F32 R8, R12, R6, R8 ;  /* 0x000000060c08723c */ /* 0x004fde0000001808 */
[----:B------:R-:W-:-:S04]  /*773a0*/  NOP ;  /* 0x0000000000007918 */ /* 0x000fc80000000000 */
[----:B------:R-:W-:Y:S04]  /*773b0*/  STL.64 [R1+0x12b0], R8 ;  /* 0x0012b00801007387 */ /* 0x000fe80000100a00 */
[----:B------:R4:W-:Y:S04]  /*773c0*/  STL.64 [R1+0x12b8], R10 ;  /* 0x0012b80a01007387 */ /* 0x0009e80000100a00 */
[----:B------:R-:W2:Y:S04]  /*773d0*/  LDL.LU R3, [R1+0x1ae0] ;  /* 0x001ae00001037983 */ /* 0x000ea80000300800 */
[----:B------:R-:W2:Y:S01]  /*773e0*/  LDL.LU R26, [R1+0x1adc] ;  /* 0x001adc00011a7983 */ /* 0x000ea20000300800 */
[----:B----4-:R-:W-:Y:S03]  /*773f0*/  HMMA.16816.F32 R8, R12, R4, R16 ;  /* 0x000000040c08723c */ /* 0x010fe60000001810 */
[----:B------:R-:W-:Y:S04]  /*77400*/  STL.64 [R1+0x9300], R6 ;  /* 0x0093000601007387 */ /* 0x000fe80000100a00 */
[----:B------:R-:W-:-:S12]  /*77410*/  STL.64 [R1+0x92f8], R4 ;  /* 0x0092f80401007387 */ /* 0x000fd80000100a00 */
[----:B------:R-:W-:Y:S04]  /*77420*/  STL.64 [R1+0x12d0], R8 ;  /* 0x0012d00801007387 */ /* 0x000fe80000100a00 */
[----:B------:R-:W-:Y:S04]  /*77430*/  STL.64 [R1+0x12d8], R10 ;  /* 0x0012d80a01007387 */ /* 0x000fe80000100a00 */
[----:B------:R-:W4:Y:S04]  /*77440*/  LDL.LU.64 R20, [R1+0x920] ;  /* 0x0009200001147983 */ /* 0x000f280000300a00 */
[----:B------:R-:W5:Y:S04]  /*77450*/  LDL.LU.64 R22, [R1+0x928] ;  /* 0x0009280001167983 */ /* 0x000f680000300a00 */
[----:B-----5:R-:W-:Y:S04]  /*77460*/  STL.64 [R1+0x9388], R22 ;  /* 0x0093881601007387 */ /* 0x020fe80000100a00 */
[----:B----4-:R0:W-:Y:S04]  /*77470*/  STL.64 [R1+0x9380], R20 ;  /* 0x0093801401007387 */ /* 0x0101e80000100a00 */
[----:B0-----:R-:W4:Y:S04]  /*77480*/  LDL.LU.64 R20, [R1+0x950] ;  /* 0x0009500001147983 */ /* 0x001f280000300a00 */
        /* <DEDUP_REMOVED lines=8> */
[----:B------:R-:W5:Y:S01]  /*77510*/  LDL.LU.64 R22, [R1+0xa18] ;  /* 0x000a180001167983 */ /* 0x000f620000300a00 */
[----:B---3--:R-:W-:-:S02]  /*77520*/  IMAD R27, R27, 0x100, R2 ;  /* 0x000001001b1b7824 */ /* 0x008fc400078e0202 */
[----:B--2---:R-:W-:Y:S01]  /*77530*/  IMAD R26, R26, 0x100, R3 ;  /* 0x000001001a1a7824 */ /* 0x004fe200078e0203 */
[----:B-----5:R-:W-:Y:S04]  /*77540*/  STL.64 [R1+0x93d0], R22 ;  /* 0x0093d01601007387 */ /* 0x020fe80000100a00 */
[----:B----4-:R0:W-:Y:S04]  /*77550*/  STL.64 [R1+0x93c8], R20 ;  /* 0x0093c81401007387 */ /* 0x0101e80000100a00 */
        /* <DEDUP_REMOVED lines=9> */
[----:B------:R-:W2:Y:S02]  /*775f0*/  LDL.LU R3, [R1+0x93d8] ;  /* 0x0093d80001037983 */ /* 0x000ea40000300800 */
[----:B--2---:R-:W-:Y:S02]  /*77600*/  HMMA.16816.F32 R12, R12, R2, R20 ;  /* 0x000000020c0c723c */ /* 0x004fe40000001814 */
[----:B------:R-:W2:Y:S04]  /*77610*/  LDL.LU.64 R22, [R1+0x93d0] ;  /* 0x0093d00001167983 */ /* 0x000ea80000300a00 */
[----:B------:R-:W2:-:S13]  /*77620*/  LDL.LU.64 R20, [R1+0x93c8] ;  /* 0x0093c80001147983 */ /* 0x000e9a0000300a00 */
[----:B------:R0:W-:Y:S04]  /*77630*/  STL.64 [R1+0x12c0], R12 ;  /* 0x0012c00c01007387 */ /* 0x0001e80000100a00 */
[----:B------:R1:W-:Y:S01]  /*77640*/  STL.64 [R1+0x12c8], R14 ;  /* 0x0012c80e01007387 */ /* 0x0003e20000100a00 */
[----:B0-----:R-:W-:Y:S02]  /*77650*/  F2FP.F16.E4M3.UNPACK_B R12, R0 ;  /* 0x00000000ff0c723e */ /* 0x001fe400020006ff */
[----:B------:R-:W-:Y:S02]  /*77660*/  F2FP.F16.E4M3.UNPACK_B R13, R29 ;  /* 0x0000001dff0d723e */ /* 0x000fe400020006ff */
[----:B-1----:R-:W-:Y:S02]  /*77670*/  F2FP.F16.E4M3.UNPACK_B R14, R27 ;  /* 0x0000001bff0e723e */ /* 0x002fe400020006ff */
[----:B------:R-:W-:Y:S01]  /*77680*/  F2FP.F16.E4M3.UNPACK_B R15, R26 ;  /* 0x0000001aff0f723e */ /* 0x000fe200020006ff */
[----:B------:R-:W3:Y:S04]  /*77690*/  LDL.LU R0, [R1+0x1ae4] ;  /* 0x001ae40001007983 */ /* 0x000ee80000300800 */
[----:B------:R-:W3:Y:S02]  /*776a0*/  LDL.LU R29, [R1+0x93c0] ;  /* 0x0093c000011d7983 */ /* 0x000ee40000300800 */
        /* <DEDUP_REMOVED lines=23> */
[----:B0-----:R-:W4:Y:S01]  /*77820*/  LDL.LU.64 R26, [R1+0x9360] ;  /* 0x00936000011a7983 */ /* 0x001f220000300a00 */
[C---:B---3--:R-:W-:Y:S03]  /*77830*/  HMMA.16816.F32 R16, R12.reuse, R28, R16 ;  /* 0x0000001c0c10723c */ /* 0x048fe60000001810 */
[----:B------:R-:W5:Y:S04]  /*77840*/  LDL.LU.64 R24, [R1+0x9358] ;  /* 0x0093580001187983 */ /* 0x000f680000300a00 */
[----:B------:R-:W3:Y:S04]  /*77850*/  LDL.LU R28, [R1+0x1b00] ;  /* 0x001b0000011c7983 */ /* 0x000ee80000300800 */
[----:B------:R-:W3:Y:S08]  /*77860*/  LDL.LU R29, [R1+0x1afc] ;  /* 0x001afc00011d7983 */ /* 0x000ef00000300800 */
[----:B------:R0:W-:Y:S04]  /*77870*/  STL.64 [R1+0x1380], R16 ;  /* 0x0013801001007387 */ /* 0x0001e80000100a00 */
[----:B------:R1:W-:Y:S04]  /*77880*/  STL.64 [R1+0x1388], R18 ;  /* 0x0013881201007387 */ /* 0x0003e80000100a00 */
[----:B0-----:R-:W2:Y:S01]  /*77890*/  LDL.LU.64 R16, [R1+0x7c0] ;  /* 0x0007c00001107983 */ /* 0x001ea20000300a00 */
[----:B----4-:R-:W-:-:S15]  /*778a0*/  HMMA.16816.F32 R8, R12, R26, R8 ;  /* 0x0000001a0c08723c */ /* 0x010fde0000001808 */
[----:B------:R-:W-:-:S04]  /*778b0*/  NOP ;  /* 0x0000000000007918 */ /* 0x000fc80000000000 */
[----:B------:R-:W-:Y:S04]  /*778c0*/  STL.64 [R1+0x1370], R8 ;  /* 0x0013700801007387 */ /* 0x000fe80000100a00 */
[----:B------:R-:W-:Y:S04]  /*778d0*/  STL.64 [R1+0x1378], R10 ;  /* 0x0013780a01007387 */ /* 0x000fe80000100a00 */
[----:B-1----:R-:W4:Y:S01]  /*778e0*/  LDL.LU.64 R18, [R1+0x7c8] ;  /* 0x0007c80001127983 */ /* 0x002f220000300a00 */
[----:B-----5:R-:W-:-:S15]  /*778f0*/  HMMA.16816.F32 R4, R12, R24, R4 ;  /* 0x000000180c04723c */ /* 0x020fde0000001804 */
[----:B------:R-:W-:-:S04]  /*77900*/  NOP ;  /* 0x0000000000007918 */ /* 0x000fc80000000000 */
[----:B------:R-:W-:Y:S04]  /*77910*/  STL.64 [R1+0x1360], R4 ;  /* 0x0013600401007387 */ /* 0x000fe80000100a00 */
[----:B------:R-:W-:Y:S04]  /*77920*/  STL.64 [R1+0x1368], R6 ;  /* 0x0013680601007387 */ /* 0x000fe80000100a00 */
[----:B----4-:R-:W-:Y:S04]  /*77930*/  STL.64 [R1+0x9350], R18 ;  /* 0x0093501201007387 */ /* 0x010fe80000100a00 */
[----:B--2---:R0:W-:Y:S04]  /*77940*/  STL.64 [R1+0x9348], R16 ;  /* 0x0093481001007387 */ /* 0x0041e80000100a00 */
        /* <DEDUP_REMOVED lines=15> */
[----:B------:R-:W3:Y:S04]  /*77a40*/  LDL.LU.64 R24, [R1+0x5e0] ;  /* 0x0005e00001187983 */ /* 0x000ee80000300a00 */
[----:B------:R-:W5:Y:S04]  /*77a50*/  LDL.LU.64 R26, [R1+0x5e8] ;  /* 0x0005e800011a7983 */ /* 0x000f680000300a00 */
[----:B-----5:R-:W-:Y:S04]  /*77a60*/  STL.64 [R1+0x92f0], R26 ;  /* 0x0092f01a01007387 */ /* 0x020fe80000100a00 */
[----:B---3--:R0:W-:Y:S04]  /*77a70*/  STL.64 [R1+0x92e8], R24 ;  /* 0x0092e81801007387 */ /* 0x0081e80000100a00 */
[----:B0-----:R-:W3:Y:S04]  /*77a80*/  LDL.LU.64 R24, [R1+0x650] ;  /* 0x0006500001187983 */ /* 0x001ee80000300a00 */
[----:B------:R-:W3:Y:S04]  /*77a90*/  LDL.LU.64 R26, [R1+0x658] ;  /* 0x00065800011a7983 */ /* 0x000ee80000300a00 */
[----:B------:R-:W-:Y:S04]  /*77aa0*/  STL.64 [R1+0x1350], R16 ;  /* 0x0013501001007387 */ /* 0x000fe80000100a00 */
[----:B------:R0:W-:Y:S04]  /*77ab0*/  STL.64 [R1+0x1358], R18 ;  /* 0x0013581201007387 */ /* 0x0001e80000100a00 */
[----:B0-----:R-:W5:Y:S04]  /*77ac0*/  LDL.LU.64 R18, [R1+0x9350] ;  /* 0x0093500001127983 */ /* 0x001f680000300a00 */
[----:B------:R-:W5:Y:S04]  /*77ad0*/  LDL.LU.64 R16, [R1+0x9348] ;  /* 0x0093480001107983 */ /* 0x000f680000300a00 */
[----:B------:R-:W2:Y:S04]  /*77ae0*/  LDL.LU R22, [R1+0x1af8] ;  /* 0x001af80001167983 */ /* 0x000ea80000300800 */
[----:B------:R-:W2:Y:S01]  /*77af0*/  LDL.LU R23, [R1+0x1af4] ;  /* 0x001af40001177983 */ /* 0x000ea20000300800 */
[----:B-----5:R-:W-:-:S15]  /*77b00*/  HMMA.16816.F32 R16, R12, R20, R16 ;  /* 0x000000140c10723c */ /* 0x020fde0000001810 */
[----:B------:R-:W-:-:S04]  /*77b10*/  NOP ;  /* 0x0000000000007918 */ /* 0x000fc80000000000 */
[----:B------:R-:W-:Y:S04]  /*77b20*/  STL.64 [R1+0x1340], R16 ;  /* 0x0013401001007387 */ /* 0x000fe80000100a00 */
[----:B------:R0:W-:Y:S04]  /*77b30*/  STL.64 [R1+0x1348], R18 ;  /* 0x0013481201007387 */ /* 0x0001e80000100a00 */
[----:B0-----:R-:W4:Y:S04]  /*77b40*/  LDL.LU.64 R18, [R1+0x9340] ;  /* 0x0093400001127983 */ /* 0x001f280000300a00 */
[----:B------:R-:W5:Y:S04]  /*77b50*/  LDL.LU.64 R16, [R1+0x9338] ;  /* 0x0093380001107983 */ /* 0x000f680000300a00 */
[----:B------:R-:W2:Y:S04]  /*77b60*/  LDL.LU R20, [R1+0x1af0] ;  /* 0x001af00001147983 */ /* 0x000ea80000300800 */
[----:B------:R-:W2:Y:S01]  /*77b70*/  LDL.LU R21, [R1+0x1aec] ;  /* 0x001aec0001157983 */ /* 0x000ea20000300800 */
[----:B----4-:R-:W-:-:S15]  /*77b80*/  HMMA.16816.F32 R8, R12, R18, R8 ;  /* 0x000000120c08723c */ /* 0x010fde0000001808 */
[----:B------:R-:W-:-:S04]  /*77b90*/  NOP ;  /* 0x0000000000007918 */ /* 0x000fc80000000000 */
[----:B------:R-:W-:Y:S04]  /*77ba0*/  STL.64 [R1+0x1330], R8 ;  /* 0x0013300801007387 */ /* 0x000fe80000100a00 */
[----:B------:R0:W-:Y:S04]  /*77bb0*/  STL.64 [R1+0x1338], R10 ;  /* 0x0013380a01007387 */ /* 0x0001e80000100a00 */
[----:B0-----:R-:W5:Y:S04]  /*77bc0*/  LDL.LU.64 R10, [R1+0x9330] ;  /* 0x00933000010a7983 */ /* 0x001f680000300a00 */
[----:B------:R-:W5:Y:S04]  /*77bd0*/  LDL.LU.64 R8, [R1+0x9328] ;  /* 0x0093280001087983 */ /* 0x000f680000300a00 */
[----:B------:R-:W4:Y:S01]  /*77be0*/  LDL.LU R19, [R1+0x1ae8] ;  /* 0x001ae80001137983 */ /* 0x000f220000300800 */
[----:B-----5:R-:W-:-:S15]  /*77bf0*/  HMMA.16816.F32 R8, R12, R16, R8 ;  /* 0x000000100c08723c */ /* 0x020fde0000001808 */
[----:B------:R-:W-:-:S04]  /*77c00*/  NOP ;  /* 0x0000000000007918 */ /* 0x000fc80000000000 */
[----:B------:R-:W-:Y:S04]  /*77c10*/  STL.64 [R1+0x1320], R8 ;  /* 0x0013200801007387 */ /* 0x000fe80000100a00 */
[----:B------:R0:W-:Y:S04]  /*77c20*/  STL.64 [R1+0x1328], R10 ;  /* 0x0013280a01007387 */ /* 0x0001e80000100a00 */
[----:B0-----:R-:W2:Y:S04]  /*77c30*/  LDL.LU.64 R10, [R1+0x9320] ;  /* 0x00932000010a7983 */ /* 0x001ea80000300a00 */
[----:B------:R-:W5:Y:S01]  /*77c40*/  LDL.LU.64 R8, [R1+0x9318] ;  /* 0x0093180001087983 */ /* 0x000f620000300a00 */
[----:B--2---:R-:W-:-:S15]  /*77c50*/  HMMA.16816.F32 R4, R12, R10, R4 ;  /* 0x0000000a0c04723c */ /* 0x004fde0000001804 */
[----:B------:R-:W-:-:S04]  /*77c60*/  NOP ;  /* 0x0000000000007918 */ /* 0x000fc80000000000 */
[----:B------:R-:W-:Y:S04]  /*77c70*/  STL.64 [R1+0x1310], R4 ;  /* 0x0013100401007387 */ /* 0x000fe80000100a00 */
[----:B------:R0:W-:Y:S04]  /*77c80*/  STL.64 [R1+0x1318], R6 ;  /* 0x0013180601007387 */ /* 0x0001e80000100a00 */
[----:B0-----:R-:W5:Y:S04]  /*77c90*/  LDL.LU.64 R6, [R1+0x9310] ;  /* 0x0093100001067983 */ /* 0x001f680000300a00 */
[----:B------:R-:W5:Y:S02]  /*77ca0*/  LDL.LU.64 R4, [R1+0x9308] ;  /* 0x0093080001047983 */ /* 0x000f640000300a00 */
[----:B-----5:R-:W-:Y:S02]  /*77cb0*/  HMMA.16816.F32 R8, R12, R8, R4 ;  /* 0x000000080c08723c */ /* 0x020fe40000001804 */
[----:B------:R-:W3:Y:S04]  /*77cc0*/  LDL.LU.64 R6, [R1+0x9300] ;  /* 0x0093000001067983 */ /* 0x000ee80000300a00 */
[----:B------:R-:W2:-:S13]  /*77cd0*/  LDL.LU.64 R4, [R1+0x92f8] ;  /* 0x0092f80001047983 */ /* 0x000e9a0000300a00 */
[----:B------:R0:W-:Y:S04]  /*77ce0*/  STL.64 [R1+0x1300], R8 ;  /* 0x0013000801007387 */ /* 0x0001e80000100a00 */
[----:B------:R1:W-:Y:S04]  /*77cf0*/  STL.64 [R1+0x1308], R10 ;  /* 0x0013080a01007387 */ /* 0x0003e80000100a00 */
[----:B0-----:R-:W2:Y:S04]  /*77d00*/  LDL.LU.64 R8, [R1+0x640] ;  /* 0x0006400001087983 */ /* 0x001ea80000300a00 */
[----:B-1----:R-:W2:Y:S01]  /*77d10*/  LDL.LU.64 R10, [R1+0x648] ;  /* 0x00064800010a7983 */ /* 0x002ea20000300a00 */
        /* <DEDUP_REMOVED lines=10> */
[----:B------:R-:W2:Y:S01]  /*77dc0*/  LDL.LU R16, [R1+0x80] ;  /* 0x0000800001107983 */ /* 0x000ea20000300800 */
[----:B----4-:R-:W-:Y:S01]  /*77dd0*/  IMAD R0, R0, 0x100, R19 ;  /* 0x0000010000007824 */ /* 0x010fe200078e0213 */
[----:B---3--:R-:W-:-:S15]  /*77de0*/  HMMA.16816.F32 R8, R12, R2, R24 ;  /* 0x000000020c08723c */ /* 0x008fde0000001818 */
[----:B------:R-:W-:-:S04]  /*77df0*/  NOP ;  /* 0x0000000000007918 */ /* 0x000fc80000000000 */
[----:B------:R0:W-:Y:S04]  /*77e00*/  STL.64 [R1+0x12a0], R8 ;  /* 0x0012a00801007387 */ /* 0x0001e80000100a00 */
[----:B------:R1:W-:Y:S04]  /*77e10*/  STL.64 [R1+0x12a8], R10 ;  /* 0x0012a80a01007387 */ /* 0x0003e80000100a00 */
[----:B------:R-:W2:Y:S04]  /*77e20*/  LDL.LU R17, [R1+0x84] ;  /* 0x0000840001117983 */ /* 0x000ea80000300800 */
[----:B------:R-:W3:Y:S04]  /*77e30*/  LDL.LU R18, [R1+0x88] ;  /* 0x0000880001127983 */ /* 0x000ee80000300800 */
[----:B------:R-:W3:Y:S04]  /*77e40*/  LDL.LU R19, [R1+0x8c] ;  /* 0x00008c0001137983 */ /* 0x000ee80000300800 */
[----:B---3--:R-:W-:Y:S04]  /*77e50*/  STL.64 [R1+0x9288], R18 ;  /* 0x0092881201007387 */ /* 0x008fe80000100a00 */
[----:B--2---:R2:W-:Y:S04]  /*77e60*/  STL.64 [R1+0x9280], R16 ;  /* 0x0092801001007387 */ /* 0x0045e80000100a00 */
[----:B0-----:R-:W3:Y:S04]  /*77e70*/  LDL.LU R8, [R1+0x70] ;  /* 0x0000700001087983 */ /* 0x001ee80000300800 */
[----:B------:R-:W3:Y:S04]  /*77e80*/  LDL.LU R9, [R1+0x74] ;  /* 0x0000740001097983 */ /* 0x000ee80000300800 */
[----:B---3--:R-:W-:Y:S04]  /*77e90*/  STL.64 [R1+0x9290], R8 ;  /* 0x0092900801007387 */ /* 0x008fe80000100a00 */
[----:B-1----:R-:W3:Y:S04]  /*77ea0*/  LDL.LU R10, [R1+0x78] ;  /* 0x00007800010a7983 */ /* 0x002ee80000300800 */
[----:B------:R-:W3:Y:S04]  /*77eb0*/  LDL.LU R11, [R1+0x7c] ;  /* 0x00007c00010b7983 */ /* 0x000ee80000300800 */
[----:B--2---:R-:W2:Y:S04]  /*77ec0*/  LDL.LU R16, [R1+0x50] ;  /* 0x0000500001107983 */ /* 0x004ea80000300800 */
[----:B------:R-:W2:Y:S04]  /*77ed0*/  LDL.LU R17, [R1+0x54] ;  /* 0x0000540001117983 */ /* 0x000ea80000300800 */
[----:B------:R-:W4:Y:S04]  /*77ee0*/  LDL.LU R18, [R1+0x58] ;  /* 0x0000580001127983 */ /* 0x000f280000300800 */
[----:B------:R-:W4:Y:S01]  /*77ef0*/  LDL.LU R19, [R1+0x5c] ;  /* 0x00005c0001137983 */ /* 0x000f220000300800 */
[----:B------:R-:W-:-:S03]  /*77f00*/  IMAD R4, R21, 0x100, R20 ;  /* 0x0000010015047824 */ /* 0x000fc600078e0214 */
[----:B------:R-:W5:Y:S04]  /*77f10*/  LDL.LU R3, [R1+0x15a4] ;  /* 0x0015a40001037983 */ /* 0x000f680000300800 */
[----:B------:R-:W3:Y:S01]  /*77f20*/  LDL.LU R20, [R1+0x15b0] ;  /* 0x0015b00001147983 */ /* 0x000ee20000300800 */
[----:B------:R-:W-:-:S03]  /*77f30*/  IMAD R5, R23, 0x100, R22 ;  /* 0x0000010017057824 */ /* 0x000fc600078e0216 */
[----:B----4-:R-:W-:Y:S04]  /*77f40*/  STL.64 [R1+0x92a0], R18 ;  /* 0x0092a01201007387 */ /* 0x010fe80000100a00 */
[----:B--2---:R0:W-:Y:S04]  /*77f50*/  STL.64 [R1+0x9298], R16 ;  /* 0x0092981001007387 */ /* 0x0041e80000100a00 */
[----:B0-----:R-:W2:Y:S04]  /*77f60*/  LDL.LU R16, [R1+0x40] ;  /* 0x0000400001107983 */ /* 0x001ea80000300800 */
[----:B------:R-:W2:Y:S04]  /*77f70*/  LDL.LU R17, [R1+0x44] ;  /* 0x0000440001117983 */ /* 0x000ea80000300800 */
[----:B------:R-:W4:Y:S04]  /*77f80*/  LDL.LU R18, [R1+0x48] ;  /* 0x0000480001127983 */ /* 0x000f280000300800 */
[----:B------:R-:W4:Y:S04]  /*77f90*/  LDL.LU R19, [R1+0x4c] ;  /* 0x00004c0001137983 */ /* 0x000f280000300800 */
[----:B------:R-:W2:Y:S04]  /*77fa0*/  LDL.LU R8, [R1+0x1580] ;  /* 0x0015800001087983 */ /* 0x000ea80000300800 */
[----:B------:R-:W2:Y:S04]  /*77fb0*/  LDL.LU R23, [R1+0x1584] ;  /* 0x0015840001177983 */ /* 0x000ea80000300800 */
[----:B------:R-:W2:Y:S04]  /*77fc0*/  LDL.LU R9, [R1+0x1594] ;  /* 0x0015940001097983 */ /* 0x000ea80000300800 */
[----:B---3--:R0:W-:Y:S01]  /*77fd0*/  STL.64 [R1+0x92d0], R10 ;  /* 0x0092d00a01007387 */ /* 0x0081e20000100a00 */
[----:B------:R-:W-:-:S03]  /*77fe0*/  IMAD R6, R29, 0x100, R28 ;  /* 0x000001001d067824 */ /* 0x000fc600078e021c */
[----:B0-----:R-:W3:Y:S04]  /*77ff0*/  LDL.LU R11, [R1+0x1590] ;  /* 0x00159000010b7983 */ /* 0x001ee80000300800 */
[----:B--2---:R-:W-:Y:S04]  /*78000*/  STL [R1+0x92c8], R9 ;  /* 0x0092c80901007387 */ /* 0x004fe80000100800 */
[----:B------:R-:W2:Y:S04]  /*78010*/  LDL.LU R2, [R1+0x15a0] ;  /* 0x0015a00001027983 */ /* 0x000ea80000300800 */
[----:B----4-:R-:W-:Y:S04]  /*78020*/  STL.64 [R1+0x92b0], R18 ;  /* 0x0092b01201007387 */ /* 0x010fe80000100a00 */
[----:B------:R-:W-:Y:S04]  /*78030*/  STL.64 [R1+0x92a8], R16 ;  /* 0x0092a81001007387 */ /* 0x000fe80000100a00 */
[----:B------:R-:W4:Y:S04]  /*78040*/  LDL.LU R21, [R1+0x15b4] ;  /* 0x0015b40001157983 */ /* 0x000f280000300800 */
[----:B------:R-:W2:Y:S04]  /*78050*/  LDL.LU R28, [R1+0x15c0] ;  /* 0x0015c000011c7983 */ /* 0x000ea80000300800 */
[----:B------:R-:W2:Y:S04]  /*78060*/  LDL.LU R29, [R1+0x15c4] ;  /* 0x0015c400011d7983 */ /* 0x000ea80000300800 */
[----:B------:R-:W2:Y:S04]  /*78070*/  LDL.LU R26, [R1+0x15d0] ;  /* 0x0015d000011a7983 */ /* 0x000ea80000300800 */
[----:B------:R-:W2:Y:S04]  /*78080*/  LDL.LU R27, [R1+0x15d4] ;  /* 0x0015d400011b7983 */ /* 0x000ea80000300800 */
[----:B------:R-:W3:Y:S04]  /*78090*/  LDL.LU R24, [R1+0x15e0] ;  /* 0x0015e00001187983 */ /* 0x000ee80000300800 */
[----:B------:R-:W3:Y:S04]  /*780a0*/  LDL.LU R25, [R1+0x15e4] ;  /* 0x0015e40001197983 */ /* 0x000ee80000300800 */
[----:B--2---:R-:W-:Y:S04]  /*780b0*/  STL.64 [R1+0x92c0], R26 ;  /* 0x0092c01a01007387 */ /* 0x004fe80000100a00 */
[----:B---3--:R0:W-:Y:S04]  /*780c0*/  STL.64 [R1+0x92b8], R24 ;  /* 0x0092b81801007387 */ /* 0x0081e80000100a00 */
[----:B0-----:R-:W2:Y:S04]  /*780d0*/  LDL.LU R24, [R1+0x30] ;  /* 0x0000300001187983 */ /* 0x001ea80000300800 */
[----:B------:R-:W2:Y:S04]  /*780e0*/  LDL.LU R25, [R1+0x34] ;  /* 0x0000340001197983 */ /* 0x000ea80000300800 */
[----:B------:R-:W3:Y:S04]  /*780f0*/  LDL.LU R26, [R1+0x38] ;  /* 0x00003800011a7983 */ /* 0x000ee80000300800 */
[----:B------:R-:W3:Y:S01]  /*78100*/  LDL.LU R27, [R1+0x3c] ;  /* 0x00003c00011b7983 */ /* 0x000ee20000300800 */
[----:B------:R-:W-:-:S02]  /*78110*/  F2FP.F16.E4M3.UNPACK_B R12, R0 ;  /* 0x00000000ff0c723e */ /* 0x000fc400020006ff */
[----:B------:R-:W-:Y:S01]  /*78120*/  F2FP.F16.E4M3.UNPACK_B R13, R4 ;  /* 0x00000004ff0d723e */ /* 0x000fe200020006ff */
[----:B---3--:R-:W-:Y:S04]  /*78130*/  STL.64 [R1+0x92e0], R26 ;  /* 0x0092e01a01007387 */ /* 0x008fe80000100a00 */
[----:B--2---:R0:W-:Y:S04]  /*78140*/  STL.64 [R1+0x92d8], R24 ;  /* 0x0092d81801007387 */ /* 0x0041e80000100a00 */
[----:B0-----:R-:W2:Y:S04]  /*78150*/  LDL.LU R24, [R1+0x20] ;  /* 0x0000200001187983 */ /* 0x001ea80000300800 */
[----:B------:R-:W2:Y:S04]  /*78160*/  LDL.LU R25, [R1+0x24] ;  /* 0x0000240001197983 */ /* 0x000ea80000300800 */
[----:B------:R-:W2:Y:S04]  /*78170*/  LDL.LU R26, [R1+0x28] ;  /* 0x00002800011a7983 */ /* 0x000ea80000300800 */
[----:B------:R-:W2:Y:S04]  /*78180*/  LDL.LU R27, [R1+0x2c] ;  /* 0x00002c00011b7983 */ /* 0x000ea80000300800 */
[----:B------:R-:W3:Y:S01]  /*78190*/  LDL.LU R22, [R1+0x15f0] ;  /* 0x0015f00001167983 */ /* 0x000ee20000300800 */
[----:B------:R-:W-:-:S02]  /*781a0*/  F2FP.F16.E4M3.UNPACK_B R14, R5 ;  /* 0x00000005ff0e723e */ /* 0x000fc400020006ff */
[----:B------:R-:W-:Y:S02]  /*781b0*/  F2FP.F16.E4M3.UNPACK_B R15, R6 ;  /* 0x00000006ff0f723e */ /* 0x000fe400020006ff */
[----:B------:R-:W-:Y:S02]  /*781c0*/  F2FP.F16.E4M3.UNPACK_B R8, R8.H1 ;  /* 0x00000008ff08723e */ /* 0x000fe400030006ff */
[----:B------:R-:W-:Y:S01]  /*781d0*/  F2FP.F16.E4M3.UNPACK_B R9, R23.H1 ;  /* 0x00000017ff09723e */ /* 0x000fe200030006ff */
[----:B------:R-:W3:Y:S04]  /*781e0*/  LDL.LU R4, [R1+0x60] ;  /* 0x0000600001047983 */ /* 0x000ee80000300800 */
[----:B------:R-:W3:Y:S04]  /*781f0*/  LDL.LU R5, [R1+0x64] ;  /* 0x0000640001057983 */ /* 0x000ee80000300800 */
[----:B------:R-:W3:Y:S04]  /*78200*/  LDL.LU R6, [R1+0x68] ;  /* 0x0000680001067983 */ /* 0x000ee80000300800 */
[----:B------:R-:W3:Y:S04]  /*78210*/  LDL.LU R7, [R1+0x6c] ;  /* 0x00006c0001077983 */ /* 0x000ee80000300800 */
[----:B------:R-:W3:Y:S01]  /*78220*/  LDL.LU R23, [R1+0x15f4] ;  /* 0x0015f40001177983 */ /* 0x000ee20000300800 */
[----:B------:R-:W-:-:S03]  /*78230*/  F2FP.F16.E4M3.UNPACK_B R16, R11.H1 ;  /* 0x0000000bff10723e */ /* 0x000fc600030006ff */
[----:B------:R2:W-:Y:S02]  /*78240*/  STL.64 [R1+0x18], R8 ;  /* 0x0000180801007387 */ /* 0x0005e40000100a00 */
[----:B--2---:R-:W-:Y:S02]  /*78250*/  HMMA.16816.F32 R8, R12, R8, R24 ;  /* 0x000000080c08723c */ /* 0x004fe40000001818 */
[----:B------:R-:W2:Y:S04]  /*78260*/  LDL.LU.64 R26, [R1+0x92e0] ;  /* 0x0092e000011a7983 */ /* 0x000ea80000300a00 */
[----:B------:R-:W2:-:S13]  /*78270*/  LDL.LU.64 R24, [R1+0x92d8] ;  /* 0x0092d80001187983 */ /* 0x000e9a0000300a00 */
[----:B------:R-:W-:Y:S04]  /*78280*/  STL.64 [R1+0x13e0], R8 ;  /* 0x0013e00801007387 */ /* 0x000fe80000100a00 */
[----:B------:R0:W-:Y:S04]  /*78290*/  STL.64 [R1+0x13e8], R10 ;  /* 0x0013e80a01007387 */ /* 0x0001e80000100a00 */
[----:B0-----:R-:W2:Y:S04]  /*782a0*/  LDL.LU.64 R10, [R1+0x92d0] ;  /* 0x0092d000010a7983 */ /* 0x001ea80000300a00 */
[----:B------:R-:W2:Y:S02]  /*782b0*/  LDL.LU R9, [R1+0x92c8] ;  /* 0x0092c80001097983 */ /* 0x000ea40000300800 */
[----:B--2---:R-:W-:-:S05]  /*782c0*/  F2FP.F16.E4M3.UNPACK_B R17, R9.H1 ;  /* 0x00000009ff11723e */ /* 0x004fca00030006ff */
[----:B------:R0:W-:Y:S02]  /*782d0*/  STL.64 [R1+0x10], R16 ;  /* 0x0000101001007387 */ /* 0x0001e40000100a00 */
[----:B0-----:R-:W-:Y:S02]  /*782e0*/  HMMA.16816.F32 R16, R12, R16, R24 ;  /* 0x000000100c10723c */ /* 0x001fe40000001818 */
[----:B------:R-:W2:Y:S04]  /*782f0*/  LDL.LU.64 R26, [R1+0x92c0] ;  /* 0x0092c000011a7983 */ /* 0x000ea80000300a00 */
[----:B------:R-:W2:-:S13]  /*78300*/  LDL.LU.64 R24, [R1+0x92b8] ;  /* 0x0092b80001187983 */ /* 0x000e9a0000300a00 */
[----:B------:R-:W-:Y:S04]  /*78310*/  STL.64 [R1+0x13f0], R16 ;  /* 0x0013f01001007387 */ /* 0x000fe80000100a00 */
[----:B------:R0:W-:Y:S04]  /*78320*/  STL.64 [R1+0x13f8], R18 ;  /* 0x0013f81201007387 */ /* 0x0001e80000100a00 */
[----:B0-----:R-:W2:Y:S04]  /*78330*/  LDL.LU.64 R18, [R1+0x92b0] ;  /* 0x0092b00001127983 */ /* 0x001ea80000300a00 */
[----:B------:R-:W2:Y:S01]  /*78340*/  LDL.LU.64 R16, [R1+0x92a8] ;  /* 0x0092a80001107983 */ /* 0x000ea20000300a00 */
[----:B------:R-:W-:-:S02]  /*78350*/  F2FP.F16.E4M3.UNPACK_B R8, R2.H1 ;  /* 0x00000002ff08723e */ /* 0x000fc400030006ff */
[----:B-----5:R-:W-:-:S05]  /*78360*/  F2FP.F16.E4M3.UNPACK_B R9, R3.H1 ;  /* 0x00000003ff09723e */ /* 0x020fca00030006ff */
[----:B------:R-:W-:Y:S02]  /*78370*/  STL.64 [R1+0x8], R8 ;  /* 0x0000080801007387 */ /* 0x000fe40000100a00 */
[----:B--2---:R-:W-:-:S15]  /*78380*/  HMMA.16816.F32 R16, R12, R8, R16 ;  /* 0x000000080c10723c */ /* 0x004fde0000001810 */
[----:B------:R-:W-:-:S04]  /*78390*/  NOP ;  /* 0x0000000000007918 */ /* 0x000fc80000000000 */
[----:B------:R-:W-:Y:S04]  /*783a0*/  STL.64 [R1+0x1410], R16 ;  /* 0x0014101001007387 */ /* 0x000fe80000100a00 */
[----:B------:R0:W-:Y:S04]  /*783b0*/  STL.64 [R1+0x1418], R18 ;  /* 0x0014181201007387 */ /* 0x0001e80000100a00 */
[----:B0-----:R-:W2:Y:S04]  /*783c0*/  LDL.LU.64 R18, [R1+0x92a0] ;  /* 0x0092a00001127983 */ /* 0x001ea80000300a00 */
[----:B------:R-:W2:Y:S01]  /*783d0*/  LDL.LU.64 R16, [R1+0x9298] ;  /* 0x0092980001107983 */ /* 0x000ea20000300a00 */
[----:B------:R-:W-:-:S02]  /*783e0*/  F2FP.F16.E4M3.UNPACK_B R20, R20.H1 ;  /* 0x00000014ff14723e */ /* 0x000fc400030006ff */
[----:B----4-:R-:W-:Y:S01]  /*783f0*/  F2FP.F16.E4M3.UNPACK_B R21, R21.H1 ;  /* 0x00000015ff15723e */ /* 0x010fe200030006ff */
[----:B------:R-:W-:Y:S02]  /*78400*/  IMAD.MOV.U32 R3, RZ, RZ, R8 ;  /* 0x000000ffff037224 */ /* 0x000fe400078e0008 */
[----:B------:R-:W-:Y:S02]  /*78410*/  IMAD.MOV.U32 R0, RZ, RZ, R9 ;  /* 0x000000ffff007224 */ /* 0x000fe400078e0009 */
[----:B------:R-:W4:Y:S04]  /*78420*/  LDL.LU.64 R8, [R1+0x9290] ;  /* 0x0092900001087983 */ /* 0x000f280000300a00 */
[----:B------:R-:W-:Y:S04]  /*78430*/  STL [R1], R20 ;  /* 0x0000001401007387 */ /* 0x000fe80000100800 */
[----:B------:R-:W-:Y:S04]  /*78440*/  STL [R1+0x922c], R0 ;  /* 0x00922c0001007387 */ /* 0x000fe80000100800 */
[----:B------:R-:W-:Y:S04]  /*78450*/  STL [R1+0x9228], R3 ;  /* 0x0092280301007387 */ /* 0x000fe80000100800 */
[----:B------:R-:W-:Y:S01]  /*78460*/  STL [R1+0x4], R21 ;  /* 0x0000041501007387 */ /* 0x000fe20000100800 */
[----:B------:R-:W-:-:S02]  /*78470*/  F2FP.F16.E4M3.UNPACK_B R28, R28.H1 ;  /* 0x0000001cff1c723e */ /* 0x000fc400030006ff */
[----:B------:R-:W-:-:S07]  /*78480*/  F2FP.F16.E4M3.UNPACK_B R29, R29.H1 ;  /* 0x0000001dff1d723e */ /* 0x000fce00030006ff */
[C---:B---3--:R-:W-:Y:S08]  /*78490*/  HMMA.16816.F32 R4, R12.reuse, R28, R4 ;  /* 0x0000001c0c04723c */ /* 0x048ff00000001804 */
[----:B--2---:R-:W-:-:S15]  /*784a0*/  HMMA.16816.F32 R16, R12, R20, R16 ;  /* 0x000000140c10723c */ /* 0x004fde0000001810 */
[----:B------:R-:W-:-:S04]  /*784b0*/  NOP ;  /* 0x0000000000007918 */ /* 0x000fc80000000000 */
[----:B------:R-:W-:Y:S04]  /*784c0*/  STL.64 [R1+0x1430], R16 ;  /* 0x0014301001007387 */ /* 0x000fe80000100a00 */
[----:B------:R0:W-:Y:S04]  /*784d0*/  STL.64 [R1+0x1438], R18 ;  /* 0x0014381201007387 */ /* 0x0001e80000100a00 */
[----:B0-----:R-:W2:Y:S04]  /*784e0*/  LDL.LU.64 R18, [R1+0x9288] ;  /* 0x0092880001127983 */ /* 0x001ea80000300a00 */
[----:B------:R-:W2:Y:S01]  /*784f0*/  LDL.LU.64 R16, [R1+0x9280] ;  /* 0x0092800001107983 */ /* 0x000ea20000300a00 */
[----:B------:R-:W-:-:S02]  /*78500*/  F2FP.F16.E4M3.UNPACK_B R26, R26.H1 ;  /* 0x0000001aff1a723e */ /* 0x000fc400030006ff */
[----:B------:R-:W-:Y:S01]  /*78510*/  F2FP.F16.E4M3.UNPACK_B R27, R27.H1 ;  /* 0x0000001bff1b723e */ /* 0x000fe200030006ff */
[----:B------:R-:W-:Y:S04]  /*78520*/  STL [R1+0x9204], R28 ;  /* 0x0092041c01007387 */ /* 0x000fe80000100800 */
[----:B------:R-:W-:Y:S04]  /*78530*/  STL [R1+0x9200], R29 ;  /* 0x0092001d01007387 */ /* 0x000fe80000100800 */
[----:B------:R-:W-:Y:S04]  /*78540*/  STL.64 [R1+0x1450], R4 ;  /* 0x0014500401007387 */ /* 0x000fe80000100a00 */
[----:B------:R4:W-:Y:S02]  /*78550*/  STL.64 [R1+0x1458], R6 ;  /* 0x0014580601007387 */ /* 0x0009e40000100a00 */
[----:B----4-:R-:W-:Y:S01]  /*78560*/  HMMA.16816.F32 R4, R12, R26, R8 ;  /* 0x0000001a0c04723c */ /* 0x010fe20000001808 */
[----:B------:R-:W-:-:S02]  /*78570*/  F2FP.F16.E4M3.UNPACK_B R24, R24.H1 ;  /* 0x00000018ff18723e */ /* 0x000fc400030006ff */
[----:B------:R-:W-:-:S15]  /*78580*/  F2FP.F16.E4M3.UNPACK_B R25, R25.H1 ;  /* 0x00000019ff19723e */ /* 0x000fde00030006ff */
[----:B------:R-:W-:Y:S01]  /*78590*/  NOP ;  /* 0x0000000000007918 */ /* 0x000fe20000000000 */
[----:B------:R-:W-:Y:S04]  /*785a0*/  STL.64 [R1+0x1470], R4 ;  /* 0x0014700401007387 */ /* 0x000fe80000100a00 */
[----:B------:R2:W-:Y:S04]  /*785b0*/  STL.64 [R1+0x1478], R6 ;  /* 0x0014780601007387 */ /* 0x0005e80000100a00 */
[----:B------:R-:W-:Y:S04]  /*785c0*/  STL.64 [R1+0x91a0], R26 ;  /* 0x0091a01a01007387 */ /* 0x000fe80000100a00 */
[----:B------:R-:W-:Y:S01]  /*785d0*/  STL.64 [R1+0x9198], R24 ;  /* 0x0091981801007387 */ /* 0x000fe20000100a00 */
[----:B--2---:R-:W-:-:S15]  /*785e0*/  HMMA.16816.F32 R4, R12, R24, R16 ;  /* 0x000000180c04723c */ /* 0x004fde0000001810 */
[----:B------:R-:W-:-:S04]  /*785f0*/  NOP ;  /* 0x0000000000007918 */ /* 0x000fc80000000000 */
[----:B------:R-:W-:Y:S04]  /*78600*/  STL.64 [R1+0x1480], R4 ;  /* 0x0014800401007387 */ /* 0x000fe80000100a00 */
[----:B------:R-:W-:Y:S04]  /*78610*/  STL.64 [R1+0x1488], R6 ;  /* 0x0014880601007387 */ /* 0x000fe80000100a00 */
[----:B------:R-:W2:Y:S04]  /*78620*/  LDL.LU R17, [R1+0x1624] ;  /* 0x0016240001117983 */ /* 0x000ea80000300800 */
[----:B------:R-:W3:Y:S04]  /*78630*/  LDL.LU R10, [R1+0x1630] ;  /* 0x00163000010a7983 */ /* 0x000ee80000300800 */
[----:B------:R-:W3:Y:S04]  /*78640*/  LDL.LU R11, [R1+0x1634] ;  /* 0x00163400010b7983 */ /* 0x000ee80000300800 */
[----:B------:R-:W4:Y:S04]  /*78650*/  LDL.LU R8, [R1+0x1640] ;  /* 0x0016400001087983 */ /* 0x000f280000300800 */
[----:B------:R-:W4:Y:S04]  /*78660*/  LDL.LU R9, [R1+0x1644] ;  /* 0x0016440001097983 */ /* 0x000f280000300800 */
[----:B---3--:R-:W-:Y:S04]  /*78670*/  STL.64 [R1+0x9258], R10 ;  /* 0x0092580a01007387 */ /* 0x008fe80000100a00 */
[----:B----4-:R0:W-:Y:S04]  /*78680*/  STL.64 [R1+0x9250], R8 ;  /* 0x0092500801007387 */ /* 0x0101e80000100a00 */
[----:B0-----:R-:W3:Y:S04]  /*78690*/  LDL.LU R8, [R1+0xb0] ;  /* 0x0000b00001087983 */ /* 0x001ee80000300800 */
[----:B------:R-:W3:Y:S04]  /*786a0*/  LDL.LU R9, [R1+0xb4] ;  /* 0x0000b40001097983 */ /* 0x000ee80000300800 */
[----:B------:R-:W4:Y:S04]  /*786b0*/  LDL.LU R10, [R1+0xb8] ;  /* 0x0000b800010a7983 */ /* 0x000f280000300800 */
[----:B------:R-:W4:Y:S01]  /*786c0*/  LDL.LU R11, [R1+0xbc] ;  /* 0x0000bc00010b7983 */ /* 0x000f220000300800 */
[----:B------:R-:W-:-:S02]  /*786d0*/  IMAD.MOV.U32 R0, RZ, RZ, R20 ;  /* 0x000000ffff007224 */ /* 0x000fc400078e0014 */
[----:B------:R-:W-:Y:S01]  /*786e0*/  IMAD.MOV.U32 R3, RZ, RZ, R21 ;  /* 0x000000ffff037224 */ /* 0x000fe200078e0015 */
[----:B------:R-:W5:Y:S04]  /*786f0*/  LDL.LU R20, [R1+0x1600] ;  /* 0x0016000001147983 */ /* 0x000f680000300800 */
[----:B------:R-:W2:Y:S04]  /*78700*/  LDL.LU R21, [R1+0x1604] ;  /* 0x0016040001157983 */ /* 0x000ea80000300800 */
[----:B------:R-:W2:Y:S04]  /*78710*/  LDL.LU R18, [R1+0x1610] ;  /* 0x0016100001127983 */ /* 0x000ea80000300800 */
[----:B----4-:R-:W-:Y:S04]  /*78720*/  STL.64 [R1+0x9268], R10 ;  /* 0x0092680a01007387 */ /* 0x010fe80000100a00 */
[----:B---3--:R0:W-:Y:S04]  /*78730*/  STL.64 [R1+0x9260], R8 ;  /* 0x0092600801007387 */ /* 0x0081e80000100a00 */
[----:B0-----:R-:W3:Y:S04]  /*78740*/  LDL.LU R8, [R1+0xa0] ;  /* 0x0000a00001087983 */ /* 0x001ee80000300800 */
[----:B------:R-:W3:Y:S04]  /*78750*/  LDL.LU R9, [R1+0xa4] ;  /* 0x0000a40001097983 */ /* 0x000ee80000300800 */
[----:B------:R-:W4:Y:S04]  /*78760*/  LDL.LU R10, [R1+0xa8] ;  /* 0x0000a800010a7983 */ /* 0x000f280000300800 */
[----:B------:R-:W4:Y:S04]  /*78770*/  LDL.LU R11, [R1+0xac] ;  /* 0x0000ac00010b7983 */ /* 0x000f280000300800 */
[----:B----4-:R-:W-:Y:S04]  /*78780*/  STL.64 [R1+0x9278], R10 ;  /* 0x0092780a01007387 */ /* 0x010fe80000100a00 */
[----:B---3--:R0:W-:Y:S04]  /*78790*/  STL.64 [R1+0x9270], R8 ;  /* 0x0092700801007387 */ /* 0x0081e80000100a00 */
[----:B0-----:R-:W3:Y:S04]  /*787a0*/  LDL.LU R8, [R1+0x90] ;  /* 0x0000900001087983 */ /* 0x001ee80000300800 */
[----:B------:R-:W3:Y:S04]  /*787b0*/  LDL.LU R9, [R1+0x94] ;  /* 0x0000940001097983 */ /* 0x000ee80000300800 */
[----:B------:R-:W3:Y:S04]  /*787c0*/  LDL.LU R10, [R1+0x98] ;  /* 0x00009800010a7983 */ /* 0x000ee80000300800 */
[----:B------:R-:W3:Y:S04]  /*787d0*/  LDL.LU R11, [R1+0x9c] ;  /* 0x00009c00010b7983 */ /* 0x000ee80000300800 */
[----:B------:R-:W4:Y:S04]  /*787e0*/  LDL.LU R19, [R1+0x1614] ;  /* 0x0016140001137983 */ /* 0x000f280000300800 */
[----:B------:R-:W2:Y:S04]  /*787f0*/  LDL.LU R16, [R1+0x1620] ;  /* 0x0016200001107983 */ /* 0x000ea80000300800 */
[----:B------:R-:W2:Y:S04]  /*78800*/  LDL.LU R6, [R1+0x1650] ;  /* 0x0016500001067983 */ /* 0x000ea80000300800 */
[----:B------:R-:W2:Y:S04]  /*78810*/  LDL.LU R7, [R1+0x1654] ;  /* 0x0016540001077983 */ /* 0x000ea80000300800 */
[----:B------:R-:W3:Y:S04]  /*78820*/  LDL.LU R4, [R1+0x1660] ;  /* 0x0016600001047983 */ /* 0x000ee80000300800 */
[----:B------:R-:W3:Y:S01]  /*78830*/  LDL.LU R5, [R1+0x1664] ;  /* 0x0016640001057983 */ /* 0x000ee20000300800 */
[----:B------:R-:W-:-:S02]  /*78840*/  F2FP.F16.E4M3.UNPACK_B R22, R22.H1 ;  /* 0x00000016ff16723e */ /* 0x000fc400030006ff */
[----:B------:R-:W-:Y:S01]  /*78850*/  F2FP.F16.E4M3.UNPACK_B R23, R23.H1 ;  /* 0x00000017ff17723e */ /* 0x000fe200030006ff */
[----:B--2---:R-:W-:Y:S04]  /*78860*/  STL.64 [R1+0x9238], R6 ;  /* 0x0092380601007387 */ /* 0x004fe80000100a00 */
[----:B---3--:R0:W-:Y:S04]  /*78870*/  STL.64 [R1+0x9230], R4 ;  /* 0x0092300401007387 */ /* 0x0081e80000100a00 */
[----:B0-----:R-:W2:Y:S04]  /*78880*/  LDL.LU R4, [R1+0xd0] ;  /* 0x0000d00001047983 */ /* 0x001ea80000300800 */
[----:B------:R-:W2:Y:S04]  /*78890*/  LDL.LU R5, [R1+0xd4] ;  /* 0x0000d40001057983 */ /* 0x000ea80000300800 */
[----:B------:R-:W3:Y:S04]  /*788a0*/  LDL.LU R6, [R1+0xd8] ;  /* 0x0000d80001067983 */ /* 0x000ee80000300800 */
[----:B------:R-:W3:Y:S01]  /*788b0*/  LDL.LU R7, [R1+0xdc] ;  /* 0x0000dc0001077983 */ /* 0x000ee20000300800 */
[----:B------:R-:W-:Y:S03]  /*788c0*/  HMMA.16816.F32 R8, R12, R22, R8 ;  /* 0x000000160c08723c */ /* 0x000fe60000001808 */
[----:B---3--:R-:W-:Y:S04]  /*788d0*/  STL.64 [R1+0x9248], R6 ;  /* 0x0092480601007387 */ /* 0x008fe80000100a00 */
[----:B--2---:R0:W-:Y:S04]  /*788e0*/  STL.64 [R1+0x9240], R4 ;  /* 0x0092400401007387 */ /* 0x0041e80000100a00 */
[----:B0-----:R-:W2:Y:S04]  /*788f0*/  LDL.LU R4, [R1+0xc0] ;  /* 0x0000c00001047983 */ /* 0x001ea80000300800 */
[----:B------:R-:W2:Y:S04]  /*78900*/  LDL.LU R5, [R1+0xc4] ;  /* 0x0000c40001057983 */ /* 0x000ea80000300800 */
[----:B------:R-:W2:Y:S04]  /*78910*/  LDL.LU R6, [R1+0xc8] ;  /* 0x0000c80001067983 */ /* 0x000ea80000300800 */
[----:B------:R-:W2:Y:S04]  /*78920*/  LDL.LU R7, [R1+0xcc] ;  /* 0x0000cc0001077983 */ /* 0x000ea80000300800 */
[----:B------:R-:W3:Y:S04]  /*78930*/  LDL.LU R2, [R1+0x1670] ;  /* 0x0016700001027983 */ /* 0x000ee80000300800 */
[----:B------:R-:W2:Y:S04]  /*78940*/  LDL.LU R24, [R1+0x580] ;  /* 0x0005800001187983 */ /* 0x000ea80000300800 */
[----:B------:R-:W2:Y:S04]  /*78950*/  LDL.LU R25, [R1+0x584] ;  /* 0x0005840001197983 */ /* 0x000ea80000300800 */
[----:B------:R-:W2:Y:S04]  /*78960*/  LDL.LU R26, [R1+0x588] ;  /* 0x00058800011a7983 */ /* 0x000ea80000300800 */
[----:B------:R-:W2:Y:S04]  /*78970*/  LDL.LU R27, [R1+0x58c] ;  /* 0x00058c00011b7983 */ /* 0x000ea80000300800 */
[----:B------:R-:W-:Y:S04]  /*78980*/  STL.64 [R1+0x14a0], R8 ;  /* 0x0014a00801007387 */ /* 0x000fe80000100a00 */
[----:B------:R0:W-:Y:S04]  /*78990*/  STL.64 [R1+0x14a8], R10 ;  /* 0x0014a80a01007387 */ /* 0x0001e80000100a00 */
[----:B0-----:R-:W2:Y:S04]  /*789a0*/  LDL.LU.64 R10, [R1+0x9278] ;  /* 0x00927800010a7983 */ /* 0x001ea80000300a00 */
[----:B------:R-:W2:Y:S01]  /*789b0*/  LDL.LU.64 R8, [R1+0x9270] ;  /* 0x0092700001087983 */ /* 0x000ea20000300a00 */
[----:B-----5:R-:W-:-:S02]  /*789c0*/  F2FP.F16.E4M3.UNPACK_B R20, R20.H1 ;  /* 0x00000014ff14723e */ /* 0x020fc400030006ff */
[----:B------:R-:W-:-:S07]  /*789d0*/  F2FP.F16.E4M3.UNPACK_B R21, R21.H1 ;  /* 0x00000015ff15723e */ /* 0x000fce00030006ff */
[----:B--2---:R-:W-:-:S15]  /*789e0*/  HMMA.16816.F32 R8, R12, R20, R8 ;  /* 0x000000140c08723c */ /* 0x004fde0000001808 */
[----:B------:R-:W-:-:S04]  /*789f0*/  NOP ;  /* 0x0000000000007918 */ /* 0x000fc80000000000 */
[----:B------:R-:W-:Y:S04]  /*78a00*/  STL.64 [R1+0x14b0], R8 ;  /* 0x0014b00801007387 */ /* 0x000fe80000100a00 */
[----:B------:R0:W-:Y:S04]  /*78a10*/  STL.64 [R1+0x14b8], R10 ;  /* 0x0014b80a01007387 */ /* 0x0001e80000100a00 */
[----:B0-----:R-:W2:Y:S04]  /*78a20*/  LDL.LU.64 R10, [R1+0x9268] ;  /* 0x00926800010a7983 */ /* 0x001ea80000300a00 */
[----:B------:R-:W2:Y:S01]  /*78a30*/  LDL.LU.64 R8, [R1+0x9260] ;  /* 0x0092600001087983 */ /* 0x000ea20000300a00 */
[----:B------:R-:W-:-:S02]  /*78a40*/  F2FP.F16.E4M3.UNPACK_B R18, R18.H1 ;  /* 0x00000012ff12723e */ /* 0x000fc400030006ff */
[----:B----4-:R-:W-:Y:S02]  /*78a50*/  F2FP.F16.E4M3.UNPACK_B R19, R19.H1 ;  /* 0x00000013ff13723e */ /* 0x010fe400030006ff */
[----:B------:R-:W-:Y:S02]  /*78a60*/  F2FP.F16.E4M3.UNPACK_B R16, R16.H1 ;  /* 0x00000010ff10723e */ /* 0x000fe400030006ff */
[----:B------:R-:W-:-:S07]  /*78a70*/  F2FP.F16.E4M3.UNPACK_B R17, R17.H1 ;  /* 0x00000011ff11723e */ /* 0x000fce00030006ff */
[C---:B------:R-:W-:Y:S01]  /*78a80*/  HMMA.16816.F32 R4, R12.reuse, R16, R4 ;  /* 0x000000100c04723c */ /* 0x040fe20000001804 */
[----:B------:R-:W-:Y:S04]  /*78a90*/  STL.64 [R1+0x9180], R22 ;  /* 0x0091801601007387 */ /* 0x000fe80000100a00 */
[----:B------:R0:W-:Y:S04]  /*78aa0*/  STL.64 [R1+0x9178], R20 ;  /* 0x0091781401007387 */ /* 0x0001e80000100a00 */
[----:B0-----:R-:W4:Y:S04]  /*78ab0*/  LDL.LU R20, [R1+0x140] ;  /* 0x0001400001147983 */ /* 0x001f280000300800 */
[----:B------:R-:W4:Y:S04]  /*78ac0*/  LDL.LU R21, [R1+0x144] ;  /* 0x0001440001157983 */ /* 0x000f280000300800 */
[----:B------:R-:W4:Y:S04]  /*78ad0*/  LDL.LU R22, [R1+0x148] ;  /* 0x0001480001167983 */ /* 0x000f280000300800 */
[----:B------:R-:W4:Y:S01]  /*78ae0*/  LDL.LU R23, [R1+0x14c] ;  /* 0x00014c0001177983 */ /* 0x000f220000300800 */
[----:B--2---:R-:W-:-:S15]  /*78af0*/  HMMA.16816.F32 R8, R12, R18, R8 ;  /* 0x000000120c08723c */ /* 0x004fde0000001808 */
[----:B------:R-:W-:-:S04]  /*78b00*/  NOP ;  /* 0x0000000000007918 */ /* 0x000fc80000000000 */
[----:B------:R-:W-:Y:S04]  /*78b10*/  STL.64 [R1+0x14e0], R8 ;  /* 0x0014e00801007387 */ /* 0x000fe80000100a00 */
[----:B------:R0:W-:Y:S04]  /*78b20*/  STL.64 [R1+0x14e8], R10 ;  /* 0x0014e80a01007387 */ /* 0x0001e80000100a00 */
[----:B0-----:R-:W2:Y:S04]  /*78b30*/  LDL.LU.64 R10, [R1+0x9258] ;  /* 0x00925800010a7983 */ /* 0x001ea80000300a00 */
[----:B------:R-:W5:Y:S04]  /*78b40*/  LDL.LU.64 R8, [R1+0x9250] ;  /* 0x0092500001087983 */ /* 0x000f680000300a00 */
[----:B------:R-:W-:Y:S04]  /*78b50*/  STL.64 [R1+0x14f0], R4 ;  /* 0x0014f00401007387 */ /* 0x000fe80000100a00 */
[----:B------:R0:W-:Y:S04]  /*78b60*/  STL.64 [R1+0x14f8], R6 ;  /* 0x0014f80601007387 */ /* 0x0001e80000100a00 */
[----:B0-----:R-:W3:Y:S04]  /*78b70*/  LDL.LU.64 R6, [R1+0x9248] ;  /* 0x0092480001067983 */ /* 0x001ee80000300a00 */
[----:B------:R-:W3:Y:S04]  /*78b80*/  LDL.LU.64 R4, [R1+0x9240] ;  /* 0x0092400001047983 */ /* 0x000ee80000300a00 */
[----:B------:R-:W-:Y:S04]  /*78b90*/  STL.64 [R1+0x9190], R18 ;  /* 0x0091901201007387 */ /* 0x000fe80000100a00 */
[----:B------:R0:W-:Y:S04]  /*78ba0*/  STL.64 [R1+0x9188], R16 ;  /* 0x0091881001007387 */ /* 0x0001e80000100a00 */
[----:B0-----:R-:W4:Y:S04]  /*78bb0*/  LDL.LU R16, [R1+0xe0] ;  /* 0x0000e00001107983 */ /* 0x001f280000300800 */
[----:B------:R-:W4:Y:S04]  /*78bc0*/  LDL.LU R17, [R1+0xe4] ;  /* 0x0000e40001117983 */ /* 0x000f280000300800 */
[----:B------:R-:W4:Y:S04]  /*78bd0*/  LDL.LU R18, [R1+0xe8] ;  /* 0x0000e80001127983 */ /* 0x000f280000300800 */
[----:B------:R-:W4:Y:S01]  /*78be0*/  LDL.LU R19, [R1+0xec] ;  /* 0x0000ec0001137983 */ /* 0x000f220000300800 */
[----:B--2---:R-:W-:-:S02]  /*78bf0*/  F2FP.F16.E4M3.UNPACK_B R10, R10.H1 ;  /* 0x0000000aff0a723e */ /* 0x004fc400030006ff */
[----:B------:R-:W-:-:S07]  /*78c00*/  F2FP.F16.E4M3.UNPACK_B R11, R11.H1 ;  /* 0x0000000bff0b723e */ /* 0x000fce00030006ff */
[----:B---3--:R-:W-:-:S15]  /*78c10*/  HMMA.16816.F32 R4, R12, R10, R4 ;  /* 0x0000000a0c04723c */ /* 0x008fde0000001804 */
[----:B------:R-:W-:-:S04]  /*78c20*/  NOP ;  /* 0x0000000000007918 */ /* 0x000fc80000000000 */
[----:B------:R-:W-:Y:S04]  /*78c30*/  STL.64 [R1+0x1510], R4 ;  /* 0x0015100401007387 */ /* 0x000fe80000100a00 */
[----:B------:R0:W-:Y:S04]  /*78c40*/  STL.64 [R1+0x1518], R6 ;  /* 0x0015180601007387 */ /* 0x0001e80000100a00 */
[----:B0-----:R-:W2:Y:S04]  /*78c50*/  LDL.LU.64 R6, [R1+0x9238] ;  /* 0x0092380001067983 */ /* 0x001ea80000300a00 */
[----:B------:R-:W3:Y:S01]  /*78c60*/  LDL.LU.64 R4, [R1+0x9230] ;  /* 0x0092300001047983 */ /* 0x000ee20000300a00 */
[----:B-----5:R-:W-:-:S02]  /*78c70*/  F2FP.F16.E4M3.UNPACK_B R8, R8.H1 ;  /* 0x00000008ff08723e */ /* 0x020fc400030006ff */
[----:B------:R-:W-:-:S07]  /*78c80*/  F2FP.F16.E4M3.UNPACK_B R9, R9.H1 ;  /* 0x00000009ff09723e */ /* 0x000fce00030006ff */
[----:B----4-:R-:W-:Y:S01]  /*78c90*/  HMMA.16816.F32 R16, R12, R8, R16 ;  /* 0x000000080c10723c */ /* 0x010fe20000001810 */
[----:B------:R-:W-:Y:S04]  /*78ca0*/  STL.64 [R1+0x9160], R10 ;  /* 0x0091600a01007387 */ /* 0x000fe80000100a00 */
[----:B------:R0:W-:Y:S01]  /*78cb0*/  STL.64 [R1+0x9158], R8 ;  /* 0x0091580801007387 */ /* 0x0001e20000100a00 */
[----:B------:R-:W-:-:S13]  /*78cc0*/  F2FP.F16.E4M3.UNPACK_B R2, R2.H1 ;  /* 0x00000002ff02723e */ /* 0x000fda00030006ff */
[----:B------:R-:W-:Y:S04]  /*78cd0*/  STL.64 [R1+0x1530], R16 ;  /* 0x0015301001007387 */ /* 0x000fe80000100a00 */
[----:B------:R1:W-:Y:S01]  /*78ce0*/  STL.64 [R1+0x1538], R18 ;  /* 0x0015381201007387 */ /* 0x0003e20000100a00 */
[----:B--2---:R-:W-:Y:S02]  /*78cf0*/  F2FP.F16.E4M3.UNPACK_B R6, R6.H1 ;  /* 0x00000006ff06723e */ /* 0x004fe400030006ff */
[----:B------:R-:W-:Y:S02]  /*78d00*/  F2FP.F16.E4M3.UNPACK_B R7, R7.H1 ;  /* 0x00000007ff07723e */ /* 0x000fe400030006ff */
[----:B---3--:R-:W-:Y:S02]  /*78d10*/  F2FP.F16.E4M3.UNPACK_B R4, R4.H1 ;  /* 0x00000004ff04723e */ /* 0x008fe400030006ff */
[----:B------:R-:W-:-:S03]  /*78d20*/  F2FP.F16.E4M3.UNPACK_B R5, R5.H1 ;  /* 0x00000005ff05723e */ /* 0x000fc600030006ff */
[C---:B0-----:R-:W-:Y:S08]  /*78d30*/  HMMA.16816.F32 R8, R12.reuse, R6, R20 ;  /* 0x000000060c08723c */ /* 0x041ff00000001814 */
[----:B-1----:R-:W-:Y:S01]  /*78d40*/  HMMA.16816.F32 R16, R12, R4, R24 ;  /* 0x000000040c10723c */ /* 0x002fe20000001818 */
[----:B------:R-:W-:Y:S04]  /*78d50*/  STL [R1+0x921c], R6 ;  /* 0x00921c0601007387 */ /* 0x000fe80000100800 */
[----:B------:R-:W-:Y:S06]  /*78d60*/  STL [R1+0x9218], R7 ;  /* 0x0092180701007387 */ /* 0x000fec0000100800 */
[----:B------:R0:W-:Y:S04]  /*78d70*/  STL.64 [R1+0x1540], R8 ;  /* 0x0015400801007387 */ /* 0x0001e80000100a00 */
[----:B------:R1:W-:Y:S04]  /*78d80*/  STL.64 [R1+0x1548], R10 ;  /* 0x0015480a01007387 */ /* 0x0003e80000100a00 */
[----:B------:R-:W-:Y:S04]  /*78d90*/  STL [R1+0x9220], R2 ;  /* 0x0092200201007387 */ /* 0x000fe80000100800 */
[----:B------:R-:W-:Y:S04]  /*78da0*/  STL [R1+0x9224], R4 ;  /* 0x0092240401007387 */ /* 0x000fe80000100800 */
[----:B0-----:R-:W2:Y:S04]  /*78db0*/  LDL.LU R8, [R1+0x4f0] ;  /* 0x0004f00001087983 */ /* 0x001ea80000300800 */
[----:B------:R0:W-:Y:S04]  /*78dc0*/  STL.64 [R1+0x1560], R16 ;  /* 0x0015601001007387 */ /* 0x0001e80000100a00 */
[----:B------:R3:W-:Y:S04]  /*78dd0*/  STL.64 [R1+0x1568], R18 ;  /* 0x0015681201007387 */ /* 0x0007e80000100a00 */
[----:B------:R-:W2:Y:S04]  /*78de0*/  LDL.LU R9, [R1+0x4f4] ;  /* 0x0004f40001097983 */ /* 0x000ea80000300800 */
[----:B-1----:R-:W4:Y:S04]  /*78df0*/  LDL.LU R10, [R1+0x4f8] ;  /* 0x0004f800010a7983 */ /* 0x002f280000300800 */
[----:B------:R-:W4:Y:S04]  /*78e00*/  LDL.LU R11, [R1+0x4fc] ;  /* 0x0004fc00010b7983 */ /* 0x000f280000300800 */
[----:B----4-:R1:W-:Y:S04]  /*78e10*/  STL.64 [R1+0x91b0], R10 ;  /* 0x0091b00a01007387 */ /* 0x0103e80000100a00 */
[----:B--2---:R-:W-:Y:S04]  /*78e20*/  STL.64 [R1+0x91a8], R8 ;  /* 0x0091a80801007387 */ /* 0x004fe80000100a00 */
[----:B0-----:R-:W2:Y:S04]  /*78e30*/  LDL.LU R16, [R1+0x520] ;  /* 0x0005200001107983 */ /* 0x001ea80000300800 */
[----:B------:R-:W2:Y:S04]  /*78e40*/  LDL.LU R17, [R1+0x524] ;  /* 0x0005240001117983 */ /* 0x000ea80000300800 */
[----:B---3--:R-:W3:Y:S04]  /*78e50*/  LDL.LU R18, [R1+0x528] ;  /* 0x0005280001127983 */ /* 0x008ee80000300800 */
[----:B------:R-:W3:Y:S01]  /*78e60*/  LDL.LU R19, [R1+0x52c] ;  /* 0x00052c0001137983 */ /* 0x000ee20000300800 */
[----:B-1----:R-:W-:-:S02]  /*78e70*/  IMAD.MOV.U32 R10, RZ, RZ, R0 ;  /* 0x000000ffff0a7224 */ /* 0x002fc400078e0000 */
[----:B------:R-:W-:Y:S01]  /*78e80*/  IMAD.MOV.U32 R11, RZ, RZ, R3 ;  /* 0x000000ffff0b7224 */ /* 0x000fe200078e0003 */
[----:B---3--:R-:W-:Y:S04]  /*78e90*/  STL.64 [R1+0x91c0], R18 ;  /* 0x0091c01201007387 */ /* 0x008fe80000100a00 */
[----:B--2---:R0:W-:Y:S04]  /*78ea0*/  STL.64 [R1+0x91b8], R16 ;  /* 0x0091b81001007387 */ /* 0x0041e80000100a00 */
[----:B------:R-:W2:Y:S04]  /*78eb0*/  LDL.LU R0, [R1+0x922c] ;  /* 0x00922c0001007983 */ /* 0x000ea80000300800 */
[----:B------:R-:W3:Y:S04]  /*78ec0*/  LDL.LU R3, [R1+0x9228] ;  /* 0x0092280001037983 */ /* 0x000ee80000300800 */
[----:B------:R1:W-:Y:S04]  /*78ed0*/  STL.64 [R1+0x91c8], R10 ;  /* 0x0091c80a01007387 */ /* 0x0003e80000100a00 */
[----:B0-----:R-:W4:Y:S04]  /*78ee0*/  LDL.LU R16, [R1+0x540] ;  /* 0x0005400001107983 */ /* 0x001f280000300800 */
[----:B------:R-:W4:Y:S04]  /*78ef0*/  LDL.LU R17, [R1+0x544] ;  /* 0x0005440001117983 */ /* 0x000f280000300800 */
[----:B------:R-:W5:Y:S04]  /*78f00*/  LDL.LU R18, [R1+0x548] ;  /* 0x0005480001127983 */ /* 0x000f680000300800 */
[----:B------:R-:W5:Y:S04]  /*78f10*/  LDL.LU R19, [R1+0x54c] ;  /* 0x00054c0001137983 */ /* 0x000f680000300800 */
[----:B-----5:R-:W-:Y:S04]  /*78f20*/  STL.64 [R1+0x91d8], R18 ;  /* 0x0091d81201007387 */ /* 0x020fe80000100a00 */
[----:B----4-:R-:W-:Y:S04]  /*78f30*/  STL.64 [R1+0x91d0], R16 ;  /* 0x0091d01001007387 */ /* 0x010fe80000100a00 */
[----:B-1----:R-:W4:Y:S01]  /*78f40*/  LDL.64 R10, [R1+0x10] ;  /* 0x00001000010a7983 */ /* 0x002f220000100a00 */
[----:B---3--:R-:W-:-:S02]  /*78f50*/  IMAD.MOV.U32 R8, RZ, RZ, R3 ;  /* 0x000000ffff087224 */ /* 0x008fc400078e0003 */
[----:B--2---:R-:W-:Y:S01]  /*78f60*/  IMAD.MOV.U32 R9, RZ, RZ, R0 ;  /* 0x000000ffff097224 */ /* 0x004fe200078e0000 */
[----:B----4-:R-:W-:Y:S04]  /*78f70*/  STL.64 [R1+0x91f8], R10 ;  /* 0x0091f80a01007387 */ /* 0x010fe80000100a00 */
[----:B------:R0:W-:Y:S04]  /*78f80*/  STL.64 [R1+0x91f0], R8 ;  /* 0x0091f00801007387 */ /* 0x0001e80000100a00 */
[----:B0-----:R-:W2:Y:S04]  /*78f90*/  LDL.LU R8, [R1+0x570] ;  /* 0x0005700001087983 */ /* 0x001ea80000300800 */
[----:B------:R-:W2:Y:S04]  /*78fa0*/  LDL.LU R9, [R1+0x574] ;  /* 0x0005740001097983 */ /* 0x000ea80000300800 */
[----:B------:R-:W3:Y:S04]  /*78fb0*/  LDL.LU R10, [R1+0x578] ;  /* 0x00057800010a7983 */ /* 0x000ee80000300800 */
[----:B------:R-:W3:Y:S04]  /*78fc0*/  LDL.LU R11, [R1+0x57c] ;  /* 0x00057c00010b7983 */ /* 0x000ee80000300800 */
[----:B------:R-:W4:Y:S04]  /*78fd0*/  LDL.LU R3, [R1+0x1674] ;  /* 0x0016740001037983 */ /* 0x000f280000300800 */
[----:B------:R-:W5:Y:S04]  /*78fe0*/  LDL.LU R4, [R1+0x1b08] ;  /* 0x001b080001047983 */ /* 0x000f680000300800 */
[----:B------:R-:W5:Y:S04]  /*78ff0*/  LDL.LU R0, [R1+0x1b04] ;  /* 0x001b040001007983 */ /* 0x000f680000300800 */
[----:B------:R-:W4:Y:S04]  /*79000*/  LDL.LU R2, [R1+0x1b10] ;  /* 0x001b100001027983 */ /* 0x000f280000300800 */
[----:B------:R-:W4:Y:S04]  /*79010*/  LDL.LU R28, [R1+0x1b0c] ;  /* 0x001b0c00011c7983 */ /* 0x000f280000300800 */
[----:B------:R-:W4:Y:S04]  /*79020*/  LDL.LU R6, [R1+0x1b18] ;  /* 0x001b180001067983 */ /* 0x000f280000300800 */
[----:B------:R-:W4:Y:S04]  /*79030*/  LDL.LU R29, [R1+0x1b14] ;  /* 0x001b1400011d7983 */ /* 0x000f280000300800 */
[----:B------:R-:W4:Y:S04]  /*79040*/  LDL.LU R7, [R1+0x1b20] ;  /* 0x001b200001077983 */ /* 0x000f280000300800 */
[----:B---3--:R-:W-:Y:S04]  /*79050*/  STL.64 [R1+0x9210], R10 ;  /* 0x0092100a01007387 */ /* 0x008fe80000100a00 */
[----:B--2---:R0:W-:Y:S04]  /*79060*/  STL.64 [R1+0x9208], R8 ;  /* 0x0092080801007387 */ /* 0x0041e80000100a00 */
[----:B0-----:R-:W2:Y:S04]  /*79070*/  LDL.LU R8, [R1+0x130] ;  /* 0x0001300001087983 */ /* 0x001ea80000300800 */
[----:B------:R-:W2:Y:S04]  /*79080*/  LDL.LU R9, [R1+0x134] ;  /* 0x0001340001097983 */ /* 0x000ea80000300800 */
[----:B------:R-:W2:Y:S04]  /*79090*/  LDL.LU R10, [R1+0x138] ;  /* 0x00013800010a7983 */ /* 0x000ea80000300800 */
[----:B------:R-:W2:Y:S04]  /*790a0*/  LDL.LU R11, [R1+0x13c] ;  /* 0x00013c00010b7983 */ /* 0x000ea80000300800 */
[----:B------:R-:W3:Y:S04]  /*790b0*/  LDL.LU R16, [R1+0x550] ;  /* 0x0005500001107983 */ /* 0x000ee80000300800 */
[----:B------:R-:W3:Y:S04]  /*790c0*/  LDL.LU R17, [R1+0x554] ;  /* 0x0005540001117983 */ /* 0x000ee80000300800 */
[----:B------:R-:W2:Y:S04]  /*790d0*/  LDL.LU R18, [R1+0x558] ;  /* 0x0005580001127983 */ /* 0x000ea80000300800 */
[----:B------:R-:W2:Y:S01]  /*790e0*/  LDL.LU R19, [R1+0x55c] ;  /* 0x00055c0001137983 */ /* 0x000ea20000300800 */
[----:B-----5:R-:W-:-:S02]  /*790f0*/  IMAD R0, R0, 0x100, R4 ;  /* 0x0000010000007824 */ /* 0x020fc400078e0204 */
[----:B----4-:R-:W-:Y:S01]  /*79100*/  IMAD R28, R28, 0x100, R2 ;  /* 0x000001001c1c7824 */ /* 0x010fe200078e0202 */
[----:B--2---:R-:W-:Y:S04]  /*79110*/  STL.64 [R1+0x91e8], R18 ;  /* 0x0091e81201007387 */ /* 0x004fe80000100a00 */
[----:B---3--:R0:W-:Y:S04]  /*79120*/  STL.64 [R1+0x91e0], R16 ;  /* 0x0091e01001007387 */ /* 0x0081e80000100a00 */
[----:B0-----:R-:W2:Y:S04]  /*79130*/  LDL.LU R16, [R1+0x560] ;  /* 0x0005600001107983 */ /* 0x001ea80000300800 */
[----:B------:R-:W2:Y:S04]  /*79140*/  LDL.LU R17, [R1+0x564] ;  /* 0x0005640001117983 */ /* 0x000ea80000300800 */
[----:B------:R-:W2:Y:S04]  /*79150*/  LDL.LU R18, [R1+0x568] ;  /* 0x0005680001127983 */ /* 0x000ea80000300800 */
[----:B------:R-:W2:Y:S04]  /*79160*/  LDL.LU R19, [R1+0x56c] ;  /* 0x00056c0001137983 */ /* 0x000ea80000300800 */
[----:B------:R-:W3:Y:S04]  /*79170*/  LDL.LU R24, [R1+0x530] ;  /* 0x0005300001187983 */ /* 0x000ee80000300800 */
[----:B------:R-:W3:Y:S04]  /*79180*/  LDL.LU R25, [R1+0x534] ;  /* 0x0005340001197983 */ /* 0x000ee80000300800 */
[----:B------:R-:W3:Y:S04]  /*79190*/  LDL.LU R26, [R1+0x538] ;  /* 0x00053800011a7983 */ /* 0x000ee80000300800 */
[----:B------:R-:W3:Y:S04]  /*791a0*/  LDL.LU R27, [R1+0x53c] ;  /* 0x00053c00011b7983 */ /* 0x000ee80000300800 */
[----:B------:R-:W4:Y:S04]  /*791b0*/  LDL.LU R20, [R1+0x510] ;  /* 0x0005100001147983 */ /* 0x000f280000300800 */
[----:B------:R-:W4:Y:S04]  /*791c0*/  LDL.LU R21, [R1+0x514] ;  /* 0x0005140001157983 */ /* 0x000f280000300800 */
[----:B------:R-:W4:Y:S04]  /*791d0*/  LDL.LU R22, [R1+0x518] ;  /* 0x0005180001167983 */ /* 0x000f280000300800 */
[----:B------:R-:W4:Y:S04]  /*791e0*/  LDL.LU R23, [R1+0x51c] ;  /* 0x00051c0001177983 */ /* 0x000f280000300800 */
[----:B------:R0:W-:Y:S04]  /*791f0*/  STL [R1+0x9130], R5 ;  /* 0x0091300501007387 */ /* 0x0001e80000100800 */
[----:B0-----:R-:W5:Y:S04]  /*79200*/  LDL.LU R5, [R1+0x1b1c] ;  /* 0x001b1c0001057983 */ /* 0x001f680000300800 */
[----:B------:R-:W2:Y:S04]  /*79210*/  LDL.LU R4, [R1+0x9224] ;  /* 0x0092240001047983 */ /* 0x000ea80000300800 */
[----:B------:R-:W2:Y:S01]  /*79220*/  LDL.LU R2, [R1+0x9220] ;  /* 0x0092200001027983 */ /* 0x000ea20000300800 */
[----:B------:R-:W-:Y:S01]  /*79230*/  F2FP.F16.E4M3.UNPACK_B R3, R3.H1 ;  /* 0x00000003ff03723e */ /* 0x000fe200030006ff */
[----:B------:R-:W-:-:S02]  /*79240*/  IMAD R29, R29, 0x100, R6 ;  /* 0x000001001d1d7824 */ /* 0x000fc400078e0206 */
[----:B------:R-:W3:Y:S04]  /*79250*/  LDL.LU R6, [R1+0x921c] ;  /* 0x00921c0001067983 */ /* 0x000ee80000300800 */
[----:B--2---:R-:W-:Y:S01]  /*79260*/  HMMA.16816.F32 R12, R12, R2, R8 ;  /* 0x000000020c0c723c */ /* 0x004fe20000001808 */
[----:B-----5:R-:W-:Y:S02]  /*79270*/  IMAD R5, R5, 0x100, R7 ;  /* 0x0000010005057824 */ /* 0x020fe400078e0207 */
[----:B------:R-:W3:Y:S04]  /*79280*/  LDL.LU R7, [R1+0x9218] ;  /* 0x0092180001077983 */ /* 0x000ee80000300800 */
[----:B------:R-:W2:Y:S04]  /*79290*/  LDL.LU.64 R10, [R1+0x9210] ;  /* 0x00921000010a7983 */ /* 0x000ea80000300a00 */
[----:B------:R-:W2:Y:S04]  /*792a0*/  LDL.LU.64 R8, [R1+0x9208] ;  /* 0x0092080001087983 */ /* 0x000ea80000300a00 */
[----:B------:R-:W-:Y:S04]  /*792b0*/  STL [R1+0x9104], R2 ;  /* 0x0091040201007387 */ /* 0x000fe80000100800 */
[----:B------:R0:W-:Y:S04]  /*792c0*/  STL [R1+0x9100], R3 ;  /* 0x0091000301007387 */ /* 0x0001e80000100800 */
[----:B------:R1:W-:Y:S04]  /*792d0*/  STL.64 [R1+0x1520], R12 ;  /* 0x0015200c01007387 */ /* 0x0003e80000100a00 */
[----:B------:R5:W-:Y:S04]  /*792e0*/  STL.64 [R1+0x1528], R14 ;  /* 0x0015280e01007387 */ /* 0x000be80000100a00 */
[----:B0-----:R-:W2:Y:S01]  /*792f0*/  LDL.64 R2, [R1+0x18] ;  /* 0x0000180001027983 */ /* 0x001ea20000100a00 */
[----:B-1----:R-:W-:-:S02]  /*79300*/  F2FP.F16.E4M3.UNPACK_B R12, R0 ;  /* 0x00000000ff0c723e */ /* 0x002fc400020006ff */
[----:B------:R-:W-:Y:S02]  /*79310*/  F2FP.F16.E4M3.UNPACK_B R13, R28 ;  /* 0x0000001cff0d723e */ /* 0x000fe400020006ff */
[----:B-----5:R-:W-:Y:S02]  /*79320*/  F2FP.F16.E4M3.UNPACK_B R14, R29 ;  /* 0x0000001dff0e723e */ /* 0x020fe400020006ff */
[----:B------:R-:W-:Y:S01]  /*79330*/  F2FP.F16.E4M3.UNPACK_B R15, R5 ;  /* 0x00000005ff0f723e */ /* 0x000fe200020006ff */
[----:B------:R-:W5:Y:S04]  /*79340*/  LDL.LU R28, [R1+0x9204] ;  /* 0x00920400011c7983 */ /* 0x000f680000300800 */
[----:B------:R-:W5:Y:S02]  /*79350*/  LDL.LU R29, [R1+0x9200] ;  /* 0x00920000011d7983 */ /* 0x000f640000300800 */
[----:B--2---:R-:W-:-:S15]  /*79360*/  HMMA.16816.F32 R8, R12, R2, R8 ;  /* 0x000000020c08723c */ /* 0x004fde0000001808 */
[----:B------:R-:W-:-:S04]  /*79370*/  NOP ;  /* 0x0000000000007918 */ /* 0x000fc80000000000 */
[----:B------:R-:W-:Y:S04]  /*79380*/  STL.64 [R1+0x1550], R8 ;  /* 0x0015500801007387 */ /* 0x000fe80000100a00 */
[----:B------:R0:W-:Y:S04]  /*79390*/  STL.64 [R1+0x1558], R10 ;  /* 0x0015580a01007387 */ /* 0x0001e80000100a00 */
[----:B0-----:R-:W2:Y:S01]  /*793a0*/  LDL.LU.64 R10, [R1+0x91f8] ;  /* 0x0091f800010a7983 */ /* 0x001ea20000300a00 */
[----:B------:R-:W-:-:S03]  /*793b0*/  IMAD.MOV.U32 R5, RZ, RZ, R2 ;  /* 0x000000ffff057224 */ /* 0x000fc600078e0002 */
[----:B------:R-:W4:Y:S04]  /*793c0*/  LDL.LU.64 R8, [R1+0x91f0] ;  /* 0x0091f00001087983 */ /* 0x000f280000300a00 */
[----:B---3--:R-:W-:Y:S04]  /*793d0*/  STL.64 [R1+0x9140], R6 ;  /* 0x0091400601007387 */ /* 0x008fe80000100a00 */
[----:B------:R0:W-:Y:S04]  /*793e0*/  STL.64 [R1+0x9138], R4 ;  /* 0x0091380401007387 */ /* 0x0001e80000100a00 */
[----:B0-----:R-:W3:Y:S04]  /*793f0*/  LDL.LU R4, [R1+0x500] ;  /* 0x0005000001047983 */ /* 0x001ee80000300800 */
[----:B------:R-:W3:Y:S04]  /*79400*/  LDL.LU R5, [R1+0x504] ;  /* 0x0005040001057983 */ /* 0x000ee80000300800 */
[----:B------:R-:W3:Y:S04]  /*79410*/  LDL.LU R6, [R1+0x508] ;  /* 0x0005080001067983 */ /* 0x000ee80000300800 */
[----:B------:R-:W3:Y:S01]  /*79420*/  LDL.LU R7, [R1+0x50c] ;  /* 0x00050c0001077983 */ /* 0x000ee20000300800 */
[----:B--2---:R-:W-:-:S15]  /*79430*/  HMMA.16816.F32 R16, R12, R10, R16 ;  /* 0x0000000a0c10723c */ /* 0x004fde0000001810 */
[----:B------:R-:W-:-:S04]  /*79440*/  NOP ;  /* 0x0000000000007918 */ /* 0x000fc80000000000 */
[----:B------:R-:W-:Y:S04]  /*79450*/  STL.64 [R1+0x1500], R16 ;  /* 0x0015001001007387 */ /* 0x000fe80000100a00 */
[----:B------:R0:W-:Y:S04]  /*79460*/  STL.64 [R1+0x1508], R18 ;  /* 0x0015081201007387 */ /* 0x0001e80000100a00 */
[----:B0-----:R-:W4:Y:S04]  /*79470*/  LDL.LU.64 R18, [R1+0x91e8] ;  /* 0x0091e80001127983 */ /* 0x001f280000300a00 */
[----:B------:R-:W4:Y:S01]  /*79480*/  LDL.LU.64 R16, [R1+0x91e0] ;  /* 0x0091e00001107983 */ /* 0x000f220000300a00 */
[----:B------:R-:W-:-:S02]  /*79490*/  IMAD.MOV.U32 R2, RZ, RZ, R10 ;  /* 0x000000ffff027224 */ /* 0x000fc400078e000a */
[----:B------:R-:W-:Y:S02]  /*794a0*/  IMAD.MOV.U32 R0, RZ, RZ, R11 ;  /* 0x000000ffff007224 */ /* 0x000fe400078e000b */
[----:B----4-:R-:W-:Y:S01]  /*794b0*/  HMMA.16816.F32 R8, R12, R8, R16 ;  /* 0x000000080c08723c */ /* 0x010fe20000001810 */
[----:B------:R-:W2:Y:S04]  /*794c0*/  LDL.LU.64 R18, [R1+0x91d8] ;  /* 0x0091d80001127983 */ /* 0x000ea80000300a00 */
[----:B------:R-:W2:-:S14]  /*794d0*/  LDL.LU.64 R16, [R1+0x91d0] ;  /* 0x0091d00001107983 */ /* 0x000e9c0000300a00 */
[----:B------:R-:W-:Y:S04]  /*794e0*/  STL.64 [R1+0x14d0], R8 ;  /* 0x0014d00801007387 */ /* 0x000fe80000100a00 */
[----:B------:R0:W-:Y:S04]  /*794f0*/  STL.64 [R1+0x14d8], R10 ;  /* 0x0014d80a01007387 */ /* 0x0001e80000100a00 */
[----:B0-----:R-:W2:Y:S01]  /*79500*/  LDL.LU.64 R10, [R1+0x91c8] ;  /* 0x0091c800010a7983 */ /* 0x001ea20000300a00 */
[C---:B-----5:R-:W-:Y:S08]  /*79510*/  HMMA.16816.F32 R24, R12.reuse, R28, R24 ;  /* 0x0000001c0c18723c */ /* 0x060ff00000001818 */
[----:B--2---:R-:W-:Y:S01]  /*79520*/  HMMA.16816.F32 R8, R12, R10, R16 ;  /* 0x0000000a0c08723c */ /* 0x004fe20000001810 */
[----:B------:R-:W2:Y:S04]  /*79530*/  LDL.LU.64 R18, [R1+0x91c0] ;  /* 0x0091c00001127983 */ /* 0x000ea80000300a00 */
[----:B------:R-:W2:-:S14]  /*79540*/  LDL.LU.64 R16, [R1+0x91b8] ;  /* 0x0091b80001107983 */ /* 0x000e9c0000300a00 */
[----:B------:R-:W-:Y:S04]  /*79550*/  STL.64 [R1+0x14c0], R8 ;  /* 0x0014c00801007387 */ /* 0x000fe80000100a00 */
[----:B------:R0:W-:Y:S04]  /*79560*/  STL.64 [R1+0x14c8], R10 ;  /* 0x0014c80a01007387 */ /* 0x0001e80000100a00 */
[----:B0-----:R-:W4:Y:S04]  /*79570*/  LDL.LU.64 R10, [R1+0x91b0] ;  /* 0x0091b000010a7983 */ /* 0x001f280000300a00 */
[----:B------:R-:W4:Y:S04]  /*79580*/  LDL.LU.64 R8, [R1+0x91a8] ;  /* 0x0091a80001087983 */ /* 0x000f280000300a00 */
[----:B------:R-:W-:Y:S04]  /*79590*/  STL.64 [R1+0x1490], R24 ;  /* 0x0014901801007387 */ /* 0x000fe80000100a00 */
[----:B------:R0:W-:Y:S04]  /*795a0*/  STL.64 [R1+0x1498], R26 ;  /* 0x0014981a01007387 */ /* 0x0001e80000100a00 */
[----:B0-----:R-:W2:Y:S04]  /*795b0*/  LDL.LU.64 R26, [R1+0x91a0] ;  /* 0x0091a000011a7983 */ /* 0x001ea80000300a00 */
[----:B------:R-:W5:Y:S04]  /*795c0*/  LDL.LU.64 R24, [R1+0x9198] ;  /* 0x0091980001187983 */ /* 0x000f680000300a00 */
[----:B------:R-:W-:Y:S04]  /*795d0*/  STL [R1+0x9108], R28 ;  /* 0x0091081c01007387 */ /* 0x000fe80000100800 */
[----:B------:R-:W-:Y:S01]  /*795e0*/  STL [R1+0x90e8], R29 ;  /* 0x0090e81d01007387 */ /* 0x000fe20000100800 */
[C---:B--2---:R-:W-:Y:S08]  /*795f0*/  HMMA.16816.F32 R16, R12.reuse, R26, R16 ;  /* 0x0000001a0c10723c */ /* 0x044ff00000001810 */
[----:B-----5:R-:W-:Y:S11]  /*79600*/  HMMA.16816.F32 R20, R12, R24, R20 ;  /* 0x000000180c14723c */ /* 0x020ff60000001814 */
[----:B------:R-:W-:Y:S04]  /*79610*/  STL.64 [R1+0x1460], R16 ;  /* 0x0014601001007387 */ /* 0x000fe80000100a00 */
[----:B------:R0:W-:Y:S04]  /*79620*/  STL.64 [R1+0x1468], R18 ;  /* 0x0014681201007387 */ /* 0x0001e80000100a00 */
[----:B0-----:R-:W2:Y:S04]  /*79630*/  LDL.LU.64 R18, [R1+0x9190] ;  /* 0x0091900001127983 */ /* 0x001ea80000300a00 */
[----:B------:R-:W5:Y:S04]  /*79640*/  LDL.LU.64 R16, [R1+0x9188] ;  /* 0x0091880001107983 */ /* 0x000f680000300a00 */
[----:B------:R-:W-:Y:S04]  /*79650*/  STL.64 [R1+0x1440], R20 ;  /* 0x0014401401007387 */ /* 0x000fe80000100a00 */
[----:B------:R0:W-:Y:S04]  /*79660*/  STL.64 [R1+0x1448], R22 ;  /* 0x0014481601007387 */ /* 0x0001e80000100a00 */
[----:B0-----:R-:W3:Y:S04]  /*79670*/  LDL.LU.64 R22, [R1+0x9180] ;  /* 0x0091800001167983 */ /* 0x001ee80000300a00 */
[----:B------:R-:W4:Y:S04]  /*79680*/  LDL.LU.64 R20, [R1+0x9178] ;  /* 0x0091780001147983 */ /* 0x000f280000300a00 */
[----:B------:R0:W-:Y:S04]  /*79690*/  STL.64 [R1+0x90c0], R26 ;  /* 0x0090c01a01007387 */ /* 0x0001e80000100a00 */
[----:B0-----:R-:W2:Y:S04]  /*796a0*/  LDL.64 R26, [R1+0x8] ;  /* 0x00000800011a7983 */ /* 0x001ea80000100a00 */
[----:B------:R0:W-:Y:S02]  /*796b0*/  STL.64 [R1+0x90b8], R24 ;  /* 0x0090b81801007387 */ /* 0x0001e40000100a00 */
[----:B0-----:R-:W-:-:S02]  /*796c0*/  IMAD.MOV.U32 R24, RZ, RZ, R2 ;  /* 0x000000ffff187224 */ /* 0x001fc400078e0002 */
[----:B------:R-:W-:Y:S01]  /*796d0*/  IMAD.MOV.U32 R25, RZ, RZ, R0 ;  /* 0x000000ffff197224 */ /* 0x000fe200078e0000 */
[----:B---3--:R-:W-:-:S15]  /*796e0*/  HMMA.16816.F32 R4, R12, R22, R4 ;  /* 0x000000160c04723c */ /* 0x008fde0000001804 */
[----:B------:R-:W-:-:S04]  /*796f0*/  NOP ;  /* 0x0000000000007918 */ /* 0x000fc80000000000 */
[----:B------:R-:W-:Y:S04]  /*79700*/  STL.64 [R1+0x1420], R4 ;  /* 0x0014200401007387 */ /* 0x000fe80000100a00 */
[----:B------:R4:W-:Y:S02]  /*79710*/  STL.64 [R1+0x1428], R6 ;  /* 0x0014280601007387 */ /* 0x0009e40000100a00 */
[----:B----4-:R-:W-:-:S15]  /*79720*/  HMMA.16816.F32 R4, R12, R20, R8 ;  /* 0x000000140c04723c */ /* 0x010fde0000001808 */
[----:B------:R-:W-:-:S04]  /*79730*/  NOP ;  /* 0x0000000000007918 */ /* 0x000fc80000000000 */
[----:B------:R-:W-:Y:S04]  /*79740*/  STL.64 [R1+0x1400], R4 ;  /* 0x0014000401007387 */ /* 0x000fe80000100a00 */
[----:B------:R-:W-:Y:S04]  /*79750*/  STL.64 [R1+0x1408], R6 ;  /* 0x0014080601007387 */ /* 0x000fe80000100a00 */
[----:B--2---:R-:W-:Y:S04]  /*79760*/  STL.64 [R1+0x90f8], R26 ;  /* 0x0090f81a01007387 */ /* 0x004fe80000100a00 */
[----:B------:R0:W-:Y:S04]  /*79770*/  STL.64 [R1+0x90f0], R24 ;  /* 0x0090f01801007387 */ /* 0x0001e80000100a00 */
[----:B0-----:R-:W2:Y:S04]  /*79780*/  LDL.LU R24, [R1+0x120] ;  /* 0x0001200001187983 */ /* 0x001ea80000300800 */
[----:B--2---:R-:W-:Y:S04]  /*79790*/  STL [R1+0x910c], R24 ;  /* 0x00910c1801007387 */ /* 0x004fe80000100800 */
[----:B------:R-:W2:Y:S04]  /*797a0*/  LDL.LU R25, [R1+0x124] ;  /* 0x0001240001197983 */ /* 0x000ea80000300800 */
[----:B------:R-:W3:Y:S04]  /*797b0*/  LDL.LU R26, [R1+0x128] ;  /* 0x00012800011a7983 */ /* 0x000ee80000300800 */
[----:B------:R-:W3:Y:S04]  /*797c0*/  LDL.LU R27, [R1+0x12c] ;  /* 0x00012c00011b7983 */ /* 0x000ee80000300800 */
[----:B------:R-:W4:Y:S04]  /*797d0*/  LDL.LU R4, [R1+0x4b0] ;  /* 0x0004b00001047983 */ /* 0x000f280000300800 */
[----:B------:R-:W4:Y:S04]  /*797e0*/  LDL.LU R5, [R1+0x4b4] ;  /* 0x0004b40001057983 */ /* 0x000f280000300800 */
[----:B------:R-:W2:Y:S04]  /*797f0*/  LDL.LU R6, [R1+0x4b8] ;  /* 0x0004b80001067983 */ /* 0x000ea80000300800 */
[----:B------:R-:W2:Y:S04]  /*79800*/  LDL.LU R7, [R1+0x4bc] ;  /* 0x0004bc0001077983 */ /* 0x000ea80000300800 */
[----:B------:R-:W2:Y:S04]  /*79810*/  LDL.LU R8, [R1+0x4d0] ;  /* 0x0004d00001087983 */ /* 0x000ea80000300800 */
[----:B------:R-:W2:Y:S04]  /*79820*/  LDL.LU R9, [R1+0x4d4] ;  /* 0x0004d40001097983 */ /* 0x000ea80000300800 */
[----:B------:R-:W2:Y:S04]  /*79830*/  LDL.LU R10, [R1+0x4d8] ;  /* 0x0004d800010a7983 */ /* 0x000ea80000300800 */
[----:B------:R-:W2:Y:S04]  /*79840*/  LDL.LU R11, [R1+0x4dc] ;  /* 0x0004dc00010b7983 */ /* 0x000ea80000300800 */
[----:B--2---:R-:W-:Y:S04]  /*79850*/  STL.64 [R1+0x9170], R10 ;  /* 0x0091700a01007387 */ /* 0x004fe80000100a00 */
[----:B------:R0:W-:Y:S04]  /*79860*/  STL.64 [R1+0x9168], R8 ;  /* 0x0091680801007387 */ /* 0x0001e80000100a00 */
[----:B0-----:R-:W2:Y:S04]  /*79870*/  LDL.LU R8, [R1+0x4e0] ;  /* 0x0004e00001087983 */ /* 0x001ea80000300800 */
[----:B------:R-:W2:Y:S04]  /*79880*/  LDL.LU R9, [R1+0x4e4] ;  /* 0x0004e40001097983 */ /* 0x000ea80000300800 */
[----:B------:R-:W2:Y:S04]  /*79890*/  LDL.LU R10, [R1+0x4e8] ;  /* 0x0004e800010a7983 */ /* 0x000ea80000300800 */
[----:B------:R-:W2:Y:S04]  /*798a0*/  LDL.LU R11, [R1+0x4ec] ;  /* 0x0004ec00010b7983 */ /* 0x000ea80000300800 */
[----:B------:R-:W-:Y:S04]  /*798b0*/  STL.64 [R1+0x9150], R6 ;  /* 0x0091500601007387 */ /* 0x000fe80000100a00 */
[----:B----4-:R0:W-:Y:S04]  /*798c0*/  STL.64 [R1+0x9148], R4 ;  /* 0x0091480401007387 */ /* 0x0101e80000100a00 */
[----:B0-----:R-:W4:Y:S04]  /*798d0*/  LDL.LU R4, [R1+0x4c0] ;  /* 0x0004c00001047983 */ /* 0x001f280000300800 */
[----:B------:R-:W4:Y:S04]  /*798e0*/  LDL.LU R5, [R1+0x4c4] ;  /* 0x0004c40001057983 */ /* 0x000f280000300800 */
[----:B------:R-:W4:Y:S04]  /*798f0*/  LDL.LU R6, [R1+0x4c8] ;  /* 0x0004c80001067983 */ /* 0x000f280000300800 */
[----:B------:R-:W4:Y:S04]  /*79900*/  LDL.LU R7, [R1+0x4cc] ;  /* 0x0004cc0001077983 */ /* 0x000f280000300800 */
[----:B------:R-:W2:Y:S04]  /*79910*/  LDL.LU R24, [R1+0x1b28] ;  /* 0x001b280001187983 */ /* 0x000ea80000300800 */
[----:B---3--:R-:W-:Y:S04]  /*79920*/  STL.64 [R1+0x9118], R26 ;  /* 0x0091181a01007387 */ /* 0x008fe80000100a00 */
[----:B--2---:R0:W-:Y:S04]  /*79930*/  STL.64 [R1+0x9110], R24 ;  /* 0x0091101801007387 */ /* 0x0041e80000100a00 */
[----:B0-----:R-:W2:Y:S04]  /*79940*/  LDL.LU R24, [R1+0x490] ;  /* 0x0004900001187983 */ /* 0x001ea80000300800 */
[----:B------:R-:W2:Y:S04]  /*79950*/  LDL.LU R25, [R1+0x494] ;  /* 0x0004940001197983 */ /* 0x000ea80000300800 */
[----:B------:R-:W3:Y:S04]  /*79960*/  LDL.LU R26, [R1+0x498] ;  /* 0x00049800011a7983 */ /* 0x000ee80000300800 */
[----:B------:R-:W3:Y:S01]  /*79970*/  LDL.LU R27, [R1+0x49c] ;  /* 0x00049c00011b7983 */ /* 0x000ee20000300800 */
[C---:B------:R-:W-:Y:S03]  /*79980*/  HMMA.16816.F32 R8, R12.reuse, R18, R8 ;  /* 0x000000120c08723c */ /* 0x040fe60000001808 */
        /* <DEDUP_REMOVED lines=13> */
[----:B0-----:R-:W2:Y:S04]  /*79a60*/  LDL.LU R20, [R1+0x460] ;  /* 0x0004600001147983 */ /* 0x001ea80000300800 */
[----:B------:R-:W2:Y:S04]  /*79a70*/  LDL.LU R21, [R1+0x464] ;  /* 0x0004640001157983 */ /* 0x000ea80000300800 */
[----:B------:R-:W2:Y:S04]  /*79a80*/  LDL.LU R22, [R1+0x468] ;  /* 0x0004680001167983 */ /* 0x000ea80000300800 */
[----:B------:R-:W2:Y:S04]  /*79a90*/  LDL.LU R23, [R1+0x46c] ;  /* 0x00046c0001177983 */ /* 0x000ea80000300800 */
[----:B------:R-:W-:Y:S04]  /*79aa0*/  STL.64 [R1+0x13d0], R8 ;  /* 0x0013d00801007387 */ /* 0x000fe80000100a00 */
[----:B------:R0:W-:Y:S04]  /*79ab0*/  STL.64 [R1+0x13d8], R10 ;  /* 0x0013d80a01007387 */ /* 0x0001e80000100a00 */
[----:B0-----:R-:W5:Y:S04]  /*79ac0*/  LDL.LU.64 R10, [R1+0x9170] ;  /* 0x00917000010a7983 */ /* 0x001f680000300a00 */
[----:B------:R-:W5:Y:S02]  /*79ad0*/  LDL.LU.64 R8, [R1+0x9168] ;  /* 0x0091680001087983 */ /* 0x000f640000300a00 */
[----:B-----5:R-:W-:-:S15]  /*79ae0*/  HMMA.16816.F32 R8, R12, R16, R8 ;  /* 0x000000100c08723c */ /* 0x020fde0000001808 */
[----:B------:R-:W-:-:S04]  /*79af0*/  NOP ;  /* 0x0000000000007918 */ /* 0x000fc80000000000 */
[----:B------:R-:W-:Y:S04]  /*79b00*/  STL.64 [R1+0x1260], R8 ;  /* 0x0012600801007387 */ /* 0x000fe80000100a00 */
[----:B------:R0:W-:Y:S04]  /*79b10*/  STL.64 [R1+0x1268], R10 ;  /* 0x0012680a01007387 */ /* 0x0001e80000100a00 */
[----:B0-----:R-:W4:Y:S04]  /*79b20*/  LDL.LU.64 R10, [R1+0x9160] ;  /* 0x00916000010a7983 */ /* 0x001f280000300a00 */
[----:B------:R-:W5:Y:S04]  /*79b30*/  LDL.LU.64 R8, [R1+0x9158] ;  /* 0x0091580001087983 */ /* 0x000f680000300a00 */
[----:B------:R-:W-:Y:S04]  /*79b40*/  STL.64 [R1+0x9080], R18 ;  /* 0x0090801201007387 */ /* 0x000fe80000100a00 */
[----:B------:R0:W-:Y:S04]  /*79b50*/  STL.64 [R1+0x9078], R16 ;  /* 0x0090781001007387 */ /* 0x0001e80000100a00 */
[----:B0-----:R-:W2:Y:S04]  /*79b60*/  LDL.LU R16, [R1+0x470] ;  /* 0x0004700001107983 */ /* 0x001ea80000300800 */
[----:B------:R-:W2:Y:S04]  /*79b70*/  LDL.LU R17, [R1+0x474] ;  /* 0x0004740001117983 */ /* 0x000ea80000300800 */
[----:B------:R-:W2:Y:S04]  /*79b80*/  LDL.LU R18, [R1+0x478] ;  /* 0x0004780001127983 */ /* 0x000ea80000300800 */
[----:B------:R-:W2:Y:S01]  /*79b90*/  LDL.LU R19, [R1+0x47c] ;  /* 0x00047c0001137983 */ /* 0x000ea20000300800 */
[----:B----4-:R-:W-:-:S15]  /*79ba0*/  HMMA.16816.F32 R4, R12, R10, R4 ;  /* 0x0000000a0c04723c */ /* 0x010fde0000001804 */
[----:B------:R-:W-:-:S04]  /*79bb0*/  NOP ;  /* 0x0000000000007918 */ /* 0x000fc80000000000 */
        /* <DEDUP_REMOVED lines=8> */
[----:B0-----:R-:W2:Y:S04]  /*79c40*/  LDL.LU.64 R6, [R1+0x9140] ;  /* 0x0091400001067983 */ /* 0x001ea80000300a00 */
[----:B------:R-:W4:Y:S04]  /*79c50*/  LDL.LU.64 R4, [R1+0x9138] ;  /* 0x0091380001047983 */ /* 0x000f280000300a00 */
[----:B------:R4:W-:Y:S01]  /*79c60*/  STL.64 [R1+0x9060], R10 ;  /* 0x0090600a01007387 */ /* 0x0009e20000100a00 */
[----:B--2---:R-:W-:Y:S01]  /*79c70*/  HMMA.16816.F32 R24, R12, R6, R24 ;  /* 0x000000060c18723c */ /* 0x004fe20000001818 */
[----:B----4-:R-:W-:-:S02]  /*79c80*/  IMAD.MOV.U32 R10, RZ, RZ, R5 ;  /* 0x000000ffff0a7224 */ /* 0x010fc400078e0005 */
[----:B------:R-:W2:Y:S04]  /*79c90*/  LDL.LU R5, [R1+0x9130] ;  /* 0x0091300001057983 */ /* 0x000ea80000300800 */
[----:B------:R-:W4:Y:S04]  /*79ca0*/  LDL R11, [R1+0x1c] ;  /* 0x00001c00010b7983 */ /* 0x000f280000100800 */
[----:B------:R0:W-:Y:S04]  /*79cb0*/  STL.64 [R1+0x9058], R8 ;  /* 0x0090580801007387 */ /* 0x0001e80000100a00 */
[----:B0-----:R-:W5:Y:S04]  /*79cc0*/  LDL.LU R9, [R1+0x1b34] ;  /* 0x001b340001097983 */ /* 0x001f680000300800 */
        /* <DEDUP_REMOVED lines=12> */
[----:B------:R0:W-:Y:S01]  /*79d90*/  STL.64 [R1+0x9038], R4 ;  /* 0x0090380401007387 */ /* 0x0001e20000100a00 */
[----:B------:R-:W-:-:S02]  /*79da0*/  IMAD R29, R29, 0x100, R28 ;  /* 0x000001001d1d7824 */ /* 0x000fc400078e021c */
[----:B-----5:R-:W-:Y:S02]  /*79db0*/  IMAD R9, R9, 0x100, R2 ;  /* 0x0000010009097824 */ /* 0x020fe400078e0202 */
[----:B------:R-:W-:Y:S01]  /*79dc0*/  IMAD R8, R8, 0x100, R3 ;  /* 0x0000010008087824 */ /* 0x000fe200078e0203 */
[----:B0-----:R-:W4:Y:S04]  /*79dd0*/  LDL.LU R4, [R1+0x480] ;  /* 0x0004800001047983 */ /* 0x001f280000300800 */
[----:B------:R-:W4:Y:S04]  /*79de0*/  LDL.LU R5, [R1+0x484] ;  /* 0x0004840001057983 */ /* 0x000f280000300800 */
[----:B------:R-:W4:Y:S04]  /*79df0*/  LDL.LU R6, [R1+0x488] ;  /* 0x0004880001067983 */ /* 0x000f280000300800 */
[----:B------:R-:W4:Y:S01]  /*79e00*/  LDL.LU R7, [R1+0x48c] ;  /* 0x00048c0001077983 */ /* 0x000f220000300800 */
[----:B---3--:R-:W-:-:S03]  /*79e10*/  IMAD R0, R0, 0x100, R24 ;  /* 0x0000010000007824 */ /* 0x008fc600078e0218 */
[----:B------:R-:W2:Y:S04]  /*79e20*/  LDL.LU R24, [R1+0x910c] ;  /* 0x00910c0001187983 */ /* 0x000ea80000300800 */
[----:B------:R-:W3:Y:S04]  /*79e30*/  LDL.LU R28, [R1+0x9108] ;  /* 0x00910800011c7983 */ /* 0x000ee80000300800 */
[----:B------:R-:W2:Y:S04]  /*79e40*/  LDL.LU R2, [R1+0x9104] ;  /* 0x0091040001027983 */ /* 0x000ea80000300800 */
[----:B------:R-:W2:Y:S02]  /*79e50*/  LDL.LU R3, [R1+0x9100] ;  /* 0x0091000001037983 */ /* 0x000ea40000300800 */
[----:B--2---:R-:W-:Y:S02]  /*79e60*/  HMMA.16816.F32 R12, R12, R2, R24 ;  /* 0x000000020c0c723c */ /* 0x004fe40000001818 */
[----:B------:R-:W2:Y:S04]  /*79e70*/  LDL.LU.64 R26, [R1+0x90f8] ;  /* 0x0090f800011a7983 */ /* 0x000ea80000300a00 */
[----:B------:R-:W5:Y:S04]  /*79e80*/  LDL.LU.64 R24, [R1+0x90f0] ;  /* 0x0090f00001187983 */ /* 0x000f680000300a00 */
[----:B------:R-:W-:Y:S04]  /*79e90*/  STL [R1+0x9034], R2 ;  /* 0x0090340201007387 */ /* 0x000fe80000100800 */
[----:B------:R-:W-:Y:S05]  /*79ea0*/  STL [R1+0x9030], R3 ;  /* 0x0090300301007387 */ /* 0x000fea0000100800 */
[----:B------:R0:W-:Y:S04]  /*79eb0*/  STL.64 [R1+0x1190], R12 ;  /* 0x0011900c01007387 */ /* 0x0001e80000100a00 */
[----:B------:R1:W-:Y:S01]  /*79ec0*/  STL.64 [R1+0x1198], R14 ;  /* 0x0011980e01007387 */ /* 0x0003e20000100a00 */
[----:B0-----:R-:W-:-:S02]  /*79ed0*/  F2FP.F16.E4M3.UNPACK_B R12, R0 ;  /* 0x00000000ff0c723e */ /* 0x001fc400020006ff */
[----:B------:R-:W-:Y:S02]  /*79ee0*/  F2FP.F16.E4M3.UNPACK_B R13, R29 ;  /* 0x0000001dff0d723e */ /* 0x000fe400020006ff */
[----:B-1----:R-:W-:Y:S02]  /*79ef0*/  F2FP.F16.E4M3.UNPACK_B R14, R9 ;  /* 0x00000009ff0e723e */ /* 0x002fe400020006ff */
[----:B------:R-:W-:Y:S01]  /*79f00*/  F2FP.F16.E4M3.UNPACK_B R15, R8 ;  /* 0x00000008ff0f723e */ /* 0x000fe200020006ff */
[----:B------:R-:W3:Y:S04]  /*79f10*/  LDL.LU R29, [R1+0x90e8] ;  /* 0x0090e800011d7983 */ /* 0x000ee80000300800 */
[----:B------:R-:W3:Y:S02]  /*79f20*/  LDL.LU R0, [R1+0x1b44] ;  /* 0x001b440001007983 */ /* 0x000ee40000300800 */
[----:B----4-:R-:W-:-:S15]  /*79f30*/  HMMA.16816.F32 R4, R12, R10, R4 ;  /* 0x0000000a0c04723c */ /* 0x010fde0000001804 */
[----:B------:R-:W-:-:S04]  /*79f40*/  NOP ;  /* 0x0000000000007918 */ /* 0x000fc80000000000 */
[----:B------:R-:W-:Y:S04]  /*79f50*/  STL.64 [R1+0x1180], R4 ;  /* 0x0011800401007387 */ /* 0x000fe80000100a00 */
[----:B------:R2:W-:Y:S01]  /*79f60*/  STL.64 [R1+0x1188], R6 ;  /* 0x0011880601007387 */ /* 0x0005e20000100a00 */
[C---:B-----5:R-:W-:Y:S08]  /*79f70*/  HMMA.16816.F32 R8, R12.reuse, R24, R16 ;  /* 0x000000180c08723c */ /* 0x060ff00000001810 */
[----:B--2---:R-:W-:Y:S01]  /*79f80*/  HMMA.16816.F32 R4, R12, R26, R20 ;  /* 0x0000001a0c04723c */ /* 0x004fe20000001814 */
[----:B------:R-:W-:-:S02]  /*79f90*/  IMAD.MOV.U32 R2, RZ, RZ, R26 ;  /* 0x000000ffff027224 */ /* 0x000fc400078e001a */
[----:B------:R-:W-:-:S08]  /*79fa0*/  IMAD.MOV.U32 R3, RZ, RZ, R27 ;  /* 0x000000ffff037224 */ /* 0x000fd000078e001b */
[----:B------:R0:W-:Y:S04]  /*79fb0*/  STL.64 [R1+0x1170], R8 ;  /* 0x0011700801007387 */ /* 0x0001e80000100a00 */
[----:B------:R1:W-:Y:S04]  /*79fc0*/  STL.64 [R1+0x1178], R10 ;  /* 0x0011780a01007387 */ /* 0x0003e80000100a00 */
[----:B------:R-:W-:Y:S04]  /*79fd0*/  STL.64 [R1+0x1160], R4 ;  /* 0x0011600401007387 */ /* 0x000fe80000100a00 */
[----:B------:R-:W-:Y:S04]  /*79fe0*/  STL.64 [R1+0x1168], R6 ;  /* 0x0011680601007387 */ /* 0x000fe80000100a00 */
[----:B0-----:R-:W2:Y:S04]  /*79ff0*/  LDL.LU R8, [R1+0x3e0] ;  /* 0x0003e00001087983 */ /* 0x001ea80000300800 */
[----:B------:R-:W2:Y:S04]  /*7a000*/  LDL.LU R9, [R1+0x3e4] ;  /* 0x0003e40001097983 */ /* 0x000ea80000300800 */
[----:B-1----:R-:W4:Y:S04]  /*7a010*/  LDL.LU R10, [R1+0x3e8] ;  /* 0x0003e800010a7983 */ /* 0x002f280000300800 */
[----:B------:R-:W4:Y:S04]  /*7a020*/  LDL.LU R11, [R1+0x3ec] ;  /* 0x0003ec00010b7983 */ /* 0x000f280000300800 */
[----:B------:R-:W5:Y:S04]  /*7a030*/  LDL.LU R20, [R1+0x420] ;  /* 0x0004200001147983 */ /* 0x000f680000300800 */
[----:B------:R-:W5:Y:S04]  /*7a040*/  LDL.LU R21, [R1+0x424] ;  /* 0x0004240001157983 */ /* 0x000f680000300800 */
[----:B------:R-:W2:Y:S04]  /*7a050*/  LDL.LU R22, [R1+0x428] ;  /* 0x0004280001167983 */ /* 0x000ea80000300800 */
[----:B------:R-:W2:Y:S04]  /*7a060*/  LDL.LU R23, [R1+0x42c] ;  /* 0x00042c0001177983 */ /* 0x000ea80000300800 */
[----:B------:R-:W2:Y:S04]  /*7a070*/  LDL.LU R24, [R1+0x440] ;  /* 0x0004400001187983 */ /* 0x000ea80000300800 */
[----:B------:R-:W2:Y:S04]  /*7a080*/  LDL.LU R25, [R1+0x444] ;  /* 0x0004440001197983 */ /* 0x000ea80000300800 */
[----:B------:R-:W2:Y:S04]  /*7a090*/  LDL.LU R26, [R1+0x448] ;  /* 0x00044800011a7983 */ /* 0x000ea80000300800 */
[----:B------:R-:W2:Y:S04]  /*7a0a0*/  LDL.LU R27, [R1+0x44c] ;  /* 0x00044c00011b7983 */ /* 0x000ea80000300800 */
[----:B--2---:R0:W-:Y:S04]  /*7a0b0*/  STL.64 [R1+0x90d0], R26 ;  /* 0x0090d01a01007387 */ /* 0x0041e80000100a00 */
[----:B0-----:R-:W2:Y:S04]  /*7a0c0*/  LDL R26, [R1] ;  /* 0x00000000011a7983 */ /* 0x001ea80000100800 */
[----:B------:R-:W2:Y:S04]  /*7a0d0*/  LDL R27, [R1+0x4] ;  /* 0x00000400011b7983 */ /* 0x000ea80000100800 */
[----:B------:R-:W-:Y:S04]  /*7a0e0*/  STL.64 [R1+0x90c8], R24 ;  /* 0x0090c81801007387 */ /* 0x000fe80000100a00 */
[----:B------:R-:W-:Y:S04]  /*7a0f0*/  STL.64 [R1+0x90b0], R22 ;  /* 0x0090b01601007387 */ /* 0x000fe80000100a00 */
[----:B-----5:R0:W-:Y:S04]  /*7a100*/  STL.64 [R1+0x90a8], R20 ;  /* 0x0090a81401007387 */ /* 0x0201e80000100a00 */
[----:B0-----:R-:W5:Y:S04]  /*7a110*/  LDL.LU R20, [R1+0x430] ;  /* 0x0004300001147983 */ /* 0x001f680000300800 */
[----:B------:R-:W5:Y:S04]  /*7a120*/  LDL.LU R21, [R1+0x434] ;  /* 0x0004340001157983 */ /* 0x000f680000300800 */
[----:B------:R-:W2:Y:S04]  /*7a130*/  LDL.LU R22, [R1+0x438] ;  /* 0x0004380001167983 */ /* 0x000ea80000300800 */
[----:B------:R-:W2:Y:S04]  /*7a140*/  LDL.LU R23, [R1+0x43c] ;  /* 0x00043c0001177983 */ /* 0x000ea80000300800 */
[----:B--2---:R-:W-:Y:S04]  /*7a150*/  STL.64 [R1+0x90e0], R22 ;  /* 0x0090e01601007387 */ /* 0x004fe80000100a00 */
[----:B-----5:R0:W-:Y:S04]  /*7a160*/  STL.64 [R1+0x90d8], R20 ;  /* 0x0090d81401007387 */ /* 0x0201e80000100a00 */
[----:B0-----:R-:W2:Y:S04]  /*7a170*/  LDL.LU R20, [R1+0x450] ;  /* 0x0004500001147983 */ /* 0x001ea80000300800 */
[----:B------:R-:W2:Y:S04]  /*7a180*/  LDL.LU R21, [R1+0x454] ;  /* 0x0004540001157983 */ /* 0x000ea80000300800 */
[----:B------:R-:W2:Y:S04]  /*7a190*/  LDL.LU R22, [R1+0x458] ;  /* 0x0004580001167983 */ /* 0x000ea80000300800 */
[----:B------:R-:W2:Y:S04]  /*7a1a0*/  LDL.LU R23, [R1+0x45c] ;  /* 0x00045c0001177983 */ /* 0x000ea80000300800 */
[----:B------:R-:W5:Y:S04]  /*7a1b0*/  LDL.LU R16, [R1+0x400] ;  /* 0x0004000001107983 */ /* 0x000f680000300800 */
        /* <DEDUP_REMOVED lines=9> */
[----:B----4-:R-:W-:Y:S04]  /*7a250*/  STL.64 [R1+0x9070], R10 ;  /* 0x0090700a01007387 */ /* 0x010fe80000100a00 */
[----:B------:R0:W-:Y:S04]  /*7a260*/  STL.64 [R1+0x9068], R8 ;  /* 0x0090680801007387 */ /* 0x0001e80000100a00 */
[----:B0-----:R-:W4:Y:S04]  /*7a270*/  LDL.LU R8, [R1+0x3f0] ;  /* 0x0003f00001087983 */ /* 0x001f280000300800 */
[----:B------:R-:W4:Y:S04]  /*7a280*/  LDL.LU R9, [R1+0x3f4] ;  /* 0x0003f40001097983 */ /* 0x000f280000300800 */
[----:B------:R-:W4:Y:S04]  /*7a290*/  LDL.LU R10, [R1+0x3f8] ;  /* 0x0003f800010a7983 */ /* 0x000f280000300800 */
[----:B------:R-:W4:Y:S04]  /*7a2a0*/  LDL.LU R11, [R1+0x3fc] ;  /* 0x0003fc00010b7983 */ /* 0x000f280000300800 */
[----:B------:R-:W5:Y:S04]  /*7a2b0*/  LDL.LU R4, [R1+0x3c0] ;  /* 0x0003c00001047983 */ /* 0x000f680000300800 */
[----:B------:R-:W5:Y:S04]  /*7a2c0*/  LDL.LU R5, [R1+0x3c4] ;  /* 0x0003c40001057983 */ /* 0x000f680000300800 */
[----:B------:R-:W2:Y:S04]  /*7a2d0*/  LDL.LU R6, [R1+0x3c8] ;  /* 0x0003c80001067983 */ /* 0x000ea80000300800 */
[----:B------:R-:W2:Y:S01]  /*7a2e0*/  LDL.LU R7, [R1+0x3cc] ;  /* 0x0003cc0001077983 */ /* 0x000ea20000300800 */
[C---:B------:R-:W-:Y:S03]  /*7a2f0*/  HMMA.16816.F32 R24, R12.reuse, R26, R20 ;  /* 0x0000001a0c18723c */ /* 0x040fe60000001814 */
[----:B--2---:R-:W-:Y:S04]  /*7a300*/  STL.64 [R1+0x9050], R6 ;  /* 0x0090500601007387 */ /* 0x004fe80000100a00 */
[----:B-----5:R0:W-:Y:S04]  /*7a310*/  STL.64 [R1+0x9048], R4 ;  /* 0x0090480401007387 */ /* 0x0201e80000100a00 */
[----:B0-----:R-:W2:Y:S04]  /*7a320*/  LDL.LU R4, [R1+0x3d0] ;  /* 0x0003d00001047983 */ /* 0x001ea80000300800 */
[----:B------:R-:W2:Y:S04]  /*7a330*/  LDL.LU R5, [R1+0x3d4] ;  /* 0x0003d40001057983 */ /* 0x000ea80000300800 */
[----:B------:R-:W2:Y:S04]  /*7a340*/  LDL.LU R6, [R1+0x3d8] ;  /* 0x0003d80001067983 */ /* 0x000ea80000300800 */
[----:B------:R-:W2:Y:S04]  /*7a350*/  LDL.LU R7, [R1+0x3dc] ;  /* 0x0003dc0001077983 */ /* 0x000ea80000300800 */
[----:B------:R-:W5:Y:S04]  /*7a360*/  LDL.LU.64 R22, [R1+0x90e0] ;  /* 0x0090e00001167983 */ /* 0x000f680000300a00 */
        /* <DEDUP_REMOVED lines=9> */
[----:B0-----:R-:W5:Y:S04]  /*7a400*/  LDL.LU.64 R26, [R1+0x90c0] ;  /* 0x0090c000011a7983 */ /* 0x001f680000300a00 */
[----:B------:R-:W3:Y:S04]  /*7a410*/  LDL.LU.64 R24, [R1+0x90b8] ;  /* 0x0090b80001187983 */ /* 0x000ee80000300a00 */
[----:B------:R0:W-:Y:S04]  /*7a420*/  STL [R1+0x901c], R28 ;  /* 0x00901c1c01007387 */ /* 0x0001e80000100800 */
[----:B0-----:R-:W2:Y:S04]  /*7a430*/  LDL.LU R28, [R1+0x1b54] ;  /* 0x001b5400011c7983 */ /* 0x001ea80000300800 */
[----:B------:R0:W-:Y:S04]  /*7a440*/  STL [R1+0x9018], R29 ;  /* 0x0090181d01007387 */ /* 0x0001e80000100800 */
[----:B0-----:R-:W2:Y:S01]  /*7a450*/  LDL.LU R29, [R1+0x1b58] ;  /* 0x001b5800011d7983 */ /* 0x001ea20000300800 */
[----:B-----5:R-:W-:-:S15]  /*7a460*/  HMMA.16816.F32 R20, R12, R26, R20 ;  /* 0x0000001a0c14723c */ /* 0x020fde0000001814 */
        /* <DEDUP_REMOVED lines=10> */
[----:B------:R-:W5:Y:S04]  /*7a510*/  LDL.LU.64 R20, [R1+0x9098] ;  /* 0x0090980001147983 */ /* 0x000f680000300a00 */
        /* <DEDUP_REMOVED lines=16> */
[----:B------:R-:W3:Y:S04]  /*7a620*/  LDL.LU.64 R16, [R1+0x9078] ;  /* 0x0090780001107983 */ /* 0x000ee80000300a00 */
[----:B------:R-:W-:Y:S04]  /*7a630*/  STL.64 [R1+0x8fa8], R22 ;  /* 0x008fa81601007387 */ /* 0x000fe80000100a00 */
[----:B------:R0:W-:Y:S04]  /*7a640*/  STL.64 [R1+0x8fa0], R20 ;  /* 0x008fa01401007387 */ /* 0x0001e80000100a00 */
[----:B0-----:R-:W5:Y:S04]  /*7a650*/  LDL.LU R20, [R1+0x3a0] ;  /* 0x0003a00001147983 */ /* 0x001f680000300800 */
[----:B------:R-:W5:Y:S04]  /*7a660*/  LDL.LU R21, [R1+0x3a4] ;  /* 0x0003a40001157983 */ /* 0x000f680000300800 */
[----:B------:R-:W5:Y:S04]  /*7a670*/  LDL.LU R22, [R1+0x3a8] ;  /* 0x0003a80001167983 */ /* 0x000f680000300800 */
[----:B------:R-:W5:Y:S01]  /*7a680*/  LDL.LU R23, [R1+0x3ac] ;  /* 0x0003ac0001177983 */ /* 0x000f620000300800 */
[----:B----4-:R-:W-:-:S15]  /*7a690*/  HMMA.16816.F32 R8, R12, R18, R8 ;  /* 0x000000120c08723c */ /* 0x010fde0000001808 */
        /* <DEDUP_REMOVED lines=29> */
[----:B------:R-:W-:Y:S04]  /*7a870*/  STL [R1+0x8f7c], R8 ;  /* 0x008f7c0801007387 */ /* 0x000fe80000100800 */
[----:B------:R-:W-:Y:S04]  /*7a880*/  STL [R1+0x8f78], R9 ;  /* 0x008f780901007387 */ /* 0x000fe80000100800 */
[----:B------:R5:W-:Y:S01]  /*7a890*/  STL.64 [R1+0x8fd0], R10 ;  /* 0x008fd00a01007387 */ /* 0x000be20000100a00 */
[----:B------:R-:W-:Y:S01]  /*7a8a0*/  IMAD R0, R0, 0x100, R25 ;  /* 0x0000010000007824 */ /* 0x000fe200078e0219 */
[C---:B----4-:R-:W-:Y:S08]  /*7a8b0*/  HMMA.16816.F32 R16, R12.reuse, R6, R16 ;  /* 0x000000060c10723c */ /* 0x050ff00000001810 */
[----:B-----5:R-:W-:Y:S01]  /*7a8c0*/  HMMA.16816.F32 R8, R12, R4, R20 ;  /* 0x000000040c08723c */ /* 0x020fe20000001814 */
[----:B------:R-:W-:Y:S10]  /*7a8d0*/  STL.64 [R1+0x8f60], R6 ;  /* 0x008f600601007387 */ /* 0x000ff40000100a00 */
[----:B------:R-:W-:Y:S04]  /*7a8e0*/  STL.64 [R1+0x1090], R16 ;  /* 0x0010901001007387 */ /* 0x000fe80000100a00 */
[----:B------:R-:W-:Y:S04]  /*7a8f0*/  STL.64 [R1+0x1098], R18 ;  /* 0x0010981201007387 */ /* 0x000fe80000100a00 */
[----:B------:R0:W-:Y:S04]  /*7a900*/  STL.64 [R1+0x8f58], R4 ;  /* 0x008f580401007387 */ /* 0x0001e80000100a00 */
[----:B------:R1:W-:Y:S04]  /*7a910*/  STL.64 [R1+0xf80], R8 ;  /* 0x000f800801007387 */ /* 0x0003e80000100a00 */
[----:B------:R2:W-:Y:S04]  /*7a920*/  STL.64 [R1+0xf88], R10 ;  /* 0x000f880a01007387 */ /* 0x0005e80000100a00 */
[----:B------:R-:W3:Y:S01]  /*7a930*/  LDL.LU R20, [R1+0x330] ;  /* 0x0003300001147983 */ /* 0x000ee20000300800 */
[----:B0-----:R-:W-:-:S05]  /*7a940*/  IMAD R4, R27, 0x100, R26 ;  /* 0x000001001b047824 */ /* 0x001fca00078e021a */
[----:B------:R-:W-:Y:S04]  /*7a950*/  STL [R1+0x20], R4 ;  /* 0x0000200401007387 */ /* 0x000fe80000100800 */
[----:B------:R-:W3:Y:S04]  /*7a960*/  LDL.LU R21, [R1+0x334] ;  /* 0x0003340001157983 */ /* 0x000ee80000300800 */
[----:B------:R-:W4:Y:S04]  /*7a970*/  LDL.LU R22, [R1+0x338] ;  /* 0x0003380001167983 */ /* 0x000f280000300800 */
[----:B------:R-:W4:Y:S04]  /*7a980*/  LDL.LU R23, [R1+0x33c] ;  /* 0x00033c0001177983 */ /* 0x000f280000300800 */
[----:B------:R-:W5:Y:S04]  /*7a990*/  LDL.LU R24, [R1+0x350] ;  /* 0x0003500001187983 */ /* 0x000f680000300800 */
[----:B------:R-:W5:Y:S04]  /*7a9a0*/  LDL.LU R25, [R1+0x354] ;  /* 0x0003540001197983 */ /* 0x000f680000300800 */
[----:B------:R-:W2:Y:S04]  /*7a9b0*/  LDL.LU R26, [R1+0x358] ;  /* 0x00035800011a7983 */ /* 0x000ea80000300800 */
[----:B------:R-:W2:Y:S04]  /*7a9c0*/  LDL.LU R27, [R1+0x35c] ;  /* 0x00035c00011b7983 */ /* 0x000ea80000300800 */
[----:B--2---:R0:W-:Y:S04]  /*7a9d0*/  STL.64 [R1+0x8fe0], R26 ;  /* 0x008fe01a01007387 */ /* 0x0041e80000100a00 */
[----:B-----5:R2:W-:Y:S04]  /*7a9e0*/  STL.64 [R1+0x8fd8], R24 ;  /* 0x008fd81801007387 */ /* 0x0205e80000100a00 */
[----:B-1----:R-:W5:Y:S04]  /*7a9f0*/  LDL.LU R8, [R1+0x360] ;  /* 0x0003600001087983 */ /* 0x002f680000300800 */
[----:B------:R-:W5:Y:S04]  /*7aa00*/  LDL.LU R9, [R1+0x364] ;  /* 0x0003640001097983 */ /* 0x000f680000300800 */
[----:B------:R-:W2:Y:S04]  /*7aa10*/  LDL.LU R10, [R1+0x368] ;  /* 0x00036800010a7983 */ /* 0x000ea80000300800 */
[----:B------:R-:W2:Y:S01]  /*7aa20*/  LDL.LU R11, [R1+0x36c] ;  /* 0x00036c00010b7983 */ /* 0x000ea20000300800 */
[----:B0-----:R-:W-:-:S03]  /*7aa30*/  IMAD.MOV.U32 R26, RZ, RZ, R2 ;  /* 0x000000ffff1a7224 */ /* 0x001fc600078e0002 */
[----:B--2---:R-:W-:Y:S04]  /*7aa40*/  STL.64 [R1+0x8ff0], R10 ;  /* 0x008ff00a01007387 */ /* 0x004fe80000100a00 */
[----:B-----5:R0:W-:Y:S04]  /*7aa50*/  STL.64 [R1+0x8fe8], R8 ;  /* 0x008fe80801007387 */ /* 0x0201e80000100a00 */
[----:B------:R-:W2:Y:S04]  /*7aa60*/  LDL.LU R2, [R1+0x9034] ;  /* 0x0090340001027983 */ /* 0x000ea80000300800 */
[----:B------:R-:W5:Y:S01]  /*7aa70*/  LDL.64 R24, [R1+0x10] ;  /* 0x0000100001187983 */ /* 0x000f620000100a00 */
[----:B------:R-:W-:-:S05]  /*7aa80*/  IMAD.MOV.U32 R27, RZ, RZ, R3 ;  /* 0x000000ffff1b7224 */ /* 0x000fca00078e0003 */
[----:B------:R-:W-:Y:S04]  /*7aa90*/  STL.64 [R1+0x9010], R26 ;  /* 0x0090101a01007387 */ /* 0x000fe80000100a00 */
[----:B-----5:R1:W-:Y:S04]  /*7aaa0*/  STL.64 [R1+0x9008], R24 ;  /* 0x0090081801007387 */ /* 0x0203e80000100a00 */
[----:B0-----:R-:W5:Y:S04]  /*7aab0*/  LDL.LU R8, [R1+0x370] ;  /* 0x0003700001087983 */ /* 0x001f680000300800 */
[----:B------:R-:W5:Y:S04]  /*7aac0*/  LDL.LU R9, [R1+0x374] ;  /* 0x0003740001097983 */ /* 0x000f680000300800 */
[----:B------:R-:W2:Y:S04]  /*7aad0*/  LDL.LU R10, [R1+0x378] ;  /* 0x00037800010a7983 */ /* 0x000ea80000300800 */
[----:B------:R-:W2:Y:S04]  /*7aae0*/  LDL.LU R11, [R1+0x37c] ;  /* 0x00037c00010b7983 */ /* 0x000ea80000300800 */
[----:B-1----:R-:W2:Y:S04]  /*7aaf0*/  LDL.LU R24, [R1+0x390] ;  /* 0x0003900001187983 */ /* 0x002ea80000300800 */
[----:B------:R-:W2:Y:S04]  /*7ab00*/  LDL.LU R25, [R1+0x394] ;  /* 0x0003940001197983 */ /* 0x000ea80000300800 */
[----:B------:R-:W2:Y:S04]  /*7ab10*/  LDL.LU R26, [R1+0x398] ;  /* 0x00039800011a7983 */ /* 0x000ea80000300800 */
[----:B------:R-:W2:Y:S01]  /*7ab20*/  LDL.LU R27, [R1+0x39c] ;  /* 0x00039c00011b7983 */ /* 0x000ea20000300800 */
[----:B------:R-:W-:-:S03]  /*7ab30*/  IMAD R28, R28, 0x100, R29 ;  /* 0x000001001c1c7824 */ /* 0x000fc600078e021d */
[----:B------:R-:W3:Y:S04]  /*7ab40*/  LDL.LU R3, [R1+0x1b60] ;  /* 0x001b600001037983 */ /* 0x000ee80000300800 */
[----:B------:R-:W3:Y:S04]  /*7ab50*/  LDL.LU R29, [R1+0x1b5c] ;  /* 0x001b5c00011d7983 */ /* 0x000ee80000300800 */
[----:B--2---:R-:W-:Y:S04]  /*7ab60*/  STL.64 [R1+0x9028], R26 ;  /* 0x0090281a01007387 */ /* 0x004fe80000100a00 */
[----:B------:R0:W-:Y:S04]  /*7ab70*/  STL.64 [R1+0x9020], R24 ;  /* 0x0090201801007387 */ /* 0x0001e80000100a00 */
[----:B0-----:R-:W2:Y:S04]  /*7ab80*/  LDL.LU R24, [R1+0x110] ;  /* 0x0001100001187983 */ /* 0x001ea80000300800 */
[----:B------:R-:W2:Y:S04]  /*7ab90*/  LDL.LU R25, [R1+0x114] ;  /* 0x0001140001197983 */ /* 0x000ea80000300800 */
[----:B------:R-:W2:Y:S04]  /*7aba0*/  LDL.LU R26, [R1+0x118] ;  /* 0x00011800011a7983 */ /* 0x000ea80000300800 */
[----:B------:R-:W2:Y:S04]  /*7abb0*/  LDL.LU R27, [R1+0x11c] ;  /* 0x00011c00011b7983 */ /* 0x000ea80000300800 */
[----:B------:R-:W2:Y:S04]  /*7abc0*/  LDL.64 R4, [R1+0x18] ;  /* 0x0000180001047983 */ /* 0x000ea80000100a00 */
[----:B------:R-:W-:Y:S04]  /*7abd0*/  STL.64 [R1+0x9000], R10 ;  /* 0x0090000a01007387 */ /* 0x000fe80000100a00 */
[----:B-----5:R0:W-:Y:S04]  /*7abe0*/  STL.64 [R1+0x8ff8], R8 ;  /* 0x008ff80801007387 */ /* 0x0201e80000100a00 */
[----:B0-----:R-:W5:Y:S04]  /*7abf0*/  LDL.LU R8, [R1+0x380] ;  /* 0x0003800001087983 */ /* 0x001f680000300800 */
[----:B------:R-:W5:Y:S04]  /*7ac00*/  LDL.LU R9, [R1+0x384] ;  /* 0x0003840001097983 */ /* 0x000f680000300800 */
[----:B------:R-:W5:Y:S04]  /*7ac10*/  LDL.LU R10, [R1+0x388] ;  /* 0x00038800010a7983 */ /* 0x000f680000300800 */
[----:B------:R-:W5:Y:S04]  /*7ac20*/  LDL.LU R11, [R1+0x38c] ;  /* 0x00038c00010b7983 */ /* 0x000f680000300800 */
[----:B------:R-:W2:Y:S04]  /*7ac30*/  LDL.64 R6, [R1] ;  /* 0x0000000001067983 */ /* 0x000ea80000100a00 */
[----:B----4-:R-:W-:Y:S04]  /*7ac40*/  STL.64 [R1+0x8fb8], R22 ;  /* 0x008fb81601007387 */ /* 0x010fe80000100a00 */
[----:B---3--:R0:W-:Y:S04]  /*7ac50*/  STL.64 [R1+0x8fb0], R20 ;  /* 0x008fb01401007387 */ /* 0x0081e80000100a00 */
[----:B0-----:R-:W3:Y:S04]  /*7ac60*/  LDL.LU R20, [R1+0x340] ;  /* 0x0003400001147983 */ /* 0x001ee80000300800 */
[----:B------:R-:W3:Y:S04]  /*7ac70*/  LDL.LU R21, [R1+0x344] ;  /* 0x0003440001157983 */ /* 0x000ee80000300800 */
[----:B------:R-:W3:Y:S04]  /*7ac80*/  LDL.LU R22, [R1+0x348] ;  /* 0x0003480001167983 */ /* 0x000ee80000300800 */
[----:B------:R-:W3:Y:S04]  /*7ac90*/  LDL.LU R23, [R1+0x34c] ;  /* 0x00034c0001177983 */ /* 0x000ee80000300800 */
[----:B------:R-:W4:Y:S04]  /*7aca0*/  LDL.LU R16, [R1+0x310] ;  /* 0x0003100001107983 */ /* 0x000f280000300800 */
[----:B------:R-:W4:Y:S04]  /*7acb0*/  LDL.LU R17, [R1+0x314] ;  /* 0x0003140001117983 */ /* 0x000f280000300800 */
[----:B------:R-:W2:Y:S04]  /*7acc0*/  LDL.LU R18, [R1+0x318] ;  /* 0x0003180001127983 */ /* 0x000ea80000300800 */
[----:B------:R-:W2:Y:S01]  /*7acd0*/  LDL.LU R19, [R1+0x31c] ;  /* 0x00031c0001137983 */ /* 0x000ea20000300800 */
[----:B------:R-:W-:-:S03]  /*7ace0*/  IMAD R29, R29, 0x100, R3 ;  /* 0x000001001d1d7824 */ /* 0x000fc600078e0203 */
[----:B--2---:R-:W-:Y:S04]  /*7acf0*/  STL.64 [R1+0x8f98], R18 ;  /* 0x008f981201007387 */ /* 0x004fe80000100a00 */
[----:B----4-:R0:W-:Y:S04]  /*7ad00*/  STL.64 [R1+0x8f90], R16 ;  /* 0x008f901001007387 */ /* 0x0101e80000100a00 */
[----:B0-----:R-:W2:Y:S04]  /*7ad10*/  LDL.LU R16, [R1+0x320] ;  /* 0x0003200001107983 */ /* 0x001ea80000300800 */
[----:B------:R-:W2:Y:S04]  /*7ad20*/  LDL.LU R17, [R1+0x324] ;  /* 0x0003240001117983 */ /* 0x000ea80000300800 */
[----:B------:R-:W2:Y:S04]  /*7ad30*/  LDL.LU R18, [R1+0x328] ;  /* 0x0003280001127983 */ /* 0x000ea80000300800 */
[----:B------:R-:W2:Y:S04]  /*7ad40*/  LDL.LU R19, [R1+0x32c] ;  /* 0x00032c0001137983 */ /* 0x000ea80000300800 */
[----:B------:R-:W4:Y:S02]  /*7ad50*/  LDL.LU R3, [R1+0x9030] ;  /* 0x0090300001037983 */ /* 0x000f240000300800 */
[----:B----4-:R-:W-:Y:S02]  /*7ad60*/  HMMA.16816.F32 R12, R12, R2, R24 ;  /* 0x000000020c0c723c */ /* 0x010fe40000001818 */
[----:B------:R-:W4:Y:S04]  /*7ad70*/  LDL.LU.64 R26, [R1+0x9028] ;  /* 0x00902800011a7983 */ /* 0x000f280000300a00 */
[----:B------:R-:W4:-:S13]  /*7ad80*/  LDL.LU.64 R24, [R1+0x9020] ;  /* 0x0090200001187983 */ /* 0x000f1a0000300a00 */
[----:B------:R-:W-:Y:S04]  /*7ad90*/  STL.64 [R1+0xd70], R12 ;  /* 0x000d700c01007387 */ /* 0x000fe80000100a00 */
[----:B------:R0:W-:Y:S04]  /*7ada0*/  STL.64 [R1+0xd78], R14 ;  /* 0x000d780e01007387 */ /* 0x0001e80000100a00 */
[----:B0-----:R-:W2:Y:S01]  /*7adb0*/  LDL.LU R15, [R1+0x20] ;  /* 0x00002000010f7983 */ /* 0x001ea20000300800 */
[----:B------:R-:W-:Y:S02]  /*7adc0*/  F2FP.F16.E4M3.UNPACK_B R12, R0 ;  /* 0x00000000ff0c723e */ /* 0x000fe400020006ff */
[----:B------:R-:W-:Y:S01]  /*7add0*/  F2FP.F16.E4M3.UNPACK_B R14, R28 ;  /* 0x0000001cff0e723e */ /* 0x000fe200020006ff */
[----:B------:R-:W-:Y:S04]  /*7ade0*/  STL [R1+0x8f2c], R2 ;  /* 0x008f2c0201007387 */ /* 0x000fe80000100800 */
[----:B------:R-:W-:Y:S04]  /*7adf0*/  STL [R1+0x8f28], R3 ;  /* 0x008f280301007387 */ /* 0x000fe80000100800 */
[----:B------:R-:W3:Y:S01]  /*7ae00*/  LDL.LU R28, [R1+0x901c] ;  /* 0x00901c00011c7983 */ /* 0x000ee20000300800 */
[----:B--2---:R-:W-:-:S02]  /*7ae10*/  F2FP.F16.E4M3.UNPACK_B R13, R15 ;  /* 0x0000000fff0d723e */ /* 0x004fc400020006ff */
[----:B------:R-:W-:Y:S02]  /*7ae20*/  F2FP.F16.E4M3.UNPACK_B R15, R29 ;  /* 0x0000001dff0f723e */ /* 0x000fe400020006ff */
[----:B------:R-:W3:Y:S05]  /*7ae30*/  LDL.LU R29, [R1+0x9018] ;  /* 0x00901800011d7983 */ /* 0x000eea0000300800 */
[----:B----4-:R-:W-:-:S15]  /*7ae40*/  HMMA.16816.F32 R24, R12, R4, R24 ;  /* 0x000000040c18723c */ /* 0x010fde0000001818 */
[----:B------:R-:W-:-:S04]  /*7ae50*/  NOP ;  /* 0x0000000000007918 */ /* 0x000fc80000000000 */
[----:B------:R-:W-:Y:S04]  /*7ae60*/  STL.64 [R1+0xd60], R24 ;  /* 0x000d601801007387 */ /* 0x000fe80000100a00 */
[----:B------:R0:W-:Y:S04]  /*7ae70*/  STL.64 [R1+0xd68], R26 ;  /* 0x000d681a01007387 */ /* 0x0001e80000100a00 */
[----:B0-----:R-:W2:Y:S04]  /*7ae80*/  LDL.LU.64 R26, [R1+0x9010] ;  /* 0x00901000011a7983 */ /* 0x001ea80000300a00 */
[----:B------:R-:W5:Y:S02]  /*7ae90*/  LDL.LU.64 R24, [R1+0x9008] ;  /* 0x0090080001187983 */ /* 0x000f640000300a00 */
[----:B-----5:R-:W-:-:S15]  /*7aea0*/  HMMA.16816.F32 R8, R12, R24, R8 ;  /* 0x000000180c08723c */ /* 0x020fde0000001808 */
[----:B------:R-:W-:-:S04]  /*7aeb0*/  NOP ;  /* 0x0000000000007918 */ /* 0x000fc80000000000 */
[----:B------:R-:W-:Y:S04]  /*7aec0*/  STL.64 [R1+0xd50], R8 ;  /* 0x000d500801007387 */ /* 0x000fe80000100a00 */
[----:B------:R0:W-:Y:S04]  /*7aed0*/  STL.64 [R1+0xd58], R10 ;  /* 0x000d580a01007387 */ /* 0x0001e80000100a00 */
[----:B0-----:R-:W2:Y:S04]  /*7aee0*/  LDL.LU.64 R10, [R1+0x9000] ;  /* 0x00900000010a7983 */ /* 0x001ea80000300a00 */
[----:B------:R-:W2:Y:S01]  /*7aef0*/  LDL.LU.64 R8, [R1+0x8ff8] ;  /* 0x008ff80001087983 */ /* 0x000ea20000300a00 */
[----:B------:R-:W-:-:S02]  /*7af00*/  IMAD.MOV.U32 R2, RZ, RZ, R4 ;  /* 0x000000ffff027224 */ /* 0x000fc400078e0004 */
[----:B------:R-:W-:Y:S02]  /*7af10*/  IMAD.MOV.U32 R4, RZ, RZ, R24 ;  /* 0x000000ffff047224 */ /* 0x000fe400078e0018 */
[----:B------:R-:W-:Y:S02]  /*7af20*/  IMAD.MOV.U32 R3, RZ, RZ, R25 ;  /* 0x000000ffff037224 */ /* 0x000fe400078e0019 */
[----:B--2---:R-:W-:Y:S01]  /*7af30*/  HMMA.16816.F32 R24, R12, R26, R8 ;  /* 0x0000001a0c18723c */ /* 0x004fe20000001808 */
[----:B------:R-:W2:Y:S04]  /*7af40*/  LDL.LU.64 R10, [R1+0x8ff0] ;  /* 0x008ff000010a7983 */ /* 0x000ea80000300a00 */
[----:B------:R-:W2:-:S14]  /*7af50*/  LDL.LU.64 R8, [R1+0x8fe8] ;  /* 0x008fe80001087983 */ /* 0x000e9c0000300a00 */
[----:B------:R-:W-:Y:S04]  /*7af60*/  STL.64 [R1+0xcf0], R24 ;  /* 0x000cf01801007387 */ /* 0x000fe80000100a00 */
[----:B------:R0:W-:Y:S04]  /*7af70*/  STL.64 [R1+0xcf8], R26 ;  /* 0x000cf81a01007387 */ /* 0x0001e80000100a00 */
[----:B0-----:R-:W3:Y:S04]  /*7af80*/  LDL.LU.64 R26, [R1+0x8fe0] ;  /* 0x008fe000011a7983 */ /* 0x001ee80000300a00 */
[----:B------:R-:W3:Y:S01]  /*7af90*/  LDL.LU.64 R24, [R1+0x8fd8] ;  /* 0x008fd80001187983 */ /* 0x000ee20000300a00 */
[C---:B--2---:R-:W-:Y:S08]  /*7afa0*/  HMMA.16816.F32 R8, R12.reuse, R6, R8 ;  /* 0x000000060c08723c */ /* 0x044ff00000001808 */
[C---:B---3--:R-:W-:Y:S11]  /*7afb0*/  HMMA.16816.F32 R24, R12.reuse, R28, R24 ;  /* 0x0000001c0c18723c */ /* 0x048ff60000001818 */
[----:B------:R-:W-:Y:S04]  /*7afc0*/  STL.64 [R1+0xcc0], R8 ;  /* 0x000cc00801007387 */ /* 0x000fe80000100a00 */
[----:B------:R0:W-:Y:S04]  /*7afd0*/  STL.64 [R1+0xcc8], R10 ;  /* 0x000cc80a01007387 */ /* 0x0001e80000100a00 */
[----:B0-----:R-:W2:Y:S04]  /*7afe0*/  LDL.LU.64 R10, [R1+0x8fd0] ;  /* 0x008fd000010a7983 */ /* 0x001ea80000300a00 */
[----:B------:R-:W-:Y:S04]  /*7aff0*/  STL.64 [R1+0xc90], R24 ;  /* 0x000c901801007387 */ /* 0x000fe80000100a00 */
[----:B------:R0:W-:Y:S04]  /*7b000*/  STL.64 [R1+0xc98], R26 ;  /* 0x000c981a01007387 */ /* 0x0001e80000100a00 */
[----:B0-----:R-:W3:Y:S04]  /*7b010*/  LDL.LU.64 R26, [R1+0x8fc8] ;  /* 0x008fc800011a7983 */ /* 0x001ee80000300a00 */
[----:B------:R-:W4:Y:S04]  /*7b020*/  LDL.LU.64 R24, [R1+0x8fc0] ;  /* 0x008fc00001187983 */ /* 0x000f280000300a00 */
[----:B------:R-:W-:Y:S04]  /*7b030*/  STL [R1+0x8f30], R28 ;  /* 0x008f301c01007387 */ /* 0x000fe80000100800 */
[----:B------:R-:W-:Y:S01]  /*7b040*/  STL [R1+0x8f10], R29 ;  /* 0x008f101d01007387 */ /* 0x000fe20000100800 */
        /* <DEDUP_REMOVED lines=11> */
[----:B------:R-:W4:Y:S04]  /*7b100*/  LDL.LU.64 R20, [R1+0x8fa0] ;  /* 0x008fa00001147983 */ /* 0x000f280000300a00 */
[----:B------:R-:W-:Y:S04]  /*7b110*/  STL.64 [R1+0x8ee0], R26 ;  /* 0x008ee01a01007387 */ /* 0x000fe80000100a00 */
[----:B------:R0:W-:Y:S04]  /*7b120*/  STL.64 [R1+0x8ed8], R24 ;  /* 0x008ed81801007387 */ /* 0x0001e80000100a00 */
[----:B0-----:R-:W5:Y:S04]  /*7b130*/  LDL.LU R24, [R1+0x2f0] ;  /* 0x0002f00001187983 */ /* 0x001f680000300800 */
[----:B------:R-:W5:Y:S04]  /*7b140*/  LDL.LU R25, [R1+0x2f4] ;  /* 0x0002f40001197983 */ /* 0x000f680000300800 */
[----:B------:R-:W5:Y:S04]  /*7b150*/  LDL.LU R26, [R1+0x2f8] ;  /* 0x0002f800011a7983 */ /* 0x000f680000300800 */
[----:B------:R-:W5:Y:S01]  /*7b160*/  LDL.LU R27, [R1+0x2fc] ;  /* 0x0002fc00011b7983 */ /* 0x000f620000300800 */
        /* <DEDUP_REMOVED lines=11> */
[----:B------:R-:W5:Y:S04]  /*7b220*/  LDL.LU.64 R16, [R1+0x8f80] ;  /* 0x008f800001107983 */ /* 0x000f680000300a00 */
[----:B------:R-:W-:Y:S04]  /*7b230*/  STL.64 [R1+0x8ec0], R22 ;  /* 0x008ec01601007387 */ /* 0x000fe80000100a00 */
[----:B------:R0:W-:Y:S04]  /*7b240*/  STL.64 [R1+0x8eb8], R20 ;  /* 0x008eb81401007387 */ /* 0x0001e80000100a00 */
[----:B0-----:R-:W4:Y:S04]  /*7b250*/  LDL.LU R20, [R1+0x260] ;  /* 0x0002600001147983 */ /* 0x001f280000300800 */
[----:B------:R-:W4:Y:S04]  /*7b260*/  LDL.LU R21, [R1+0x264] ;  /* 0x0002640001157983 */ /* 0x000f280000300800 */
[----:B------:R-:W2:Y:S04]  /*7b270*/  LDL.LU R22, [R1+0x268] ;  /* 0x0002680001167983 */ /* 0x000ea80000300800 */
[----:B------:R-:W2:Y:S04]  /*7b280*/  LDL.LU R23, [R1+0x26c] ;  /* 0x00026c0001177983 */ /* 0x000ea80000300800 */
[----:B--2---:R-:W-:Y:S04]  /*7b290*/  STL.64 [R1+0x8ef0], R22 ;  /* 0x008ef01601007387 */ /* 0x004fe80000100a00 */
[----:B----4-:R0:W-:Y:S04]  /*7b2a0*/  STL.64 [R1+0x8ee8], R20 ;  /* 0x008ee81401007387 */ /* 0x0101e80000100a00 */
[----:B0-----:R-:W3:Y:S04]  /*7b2b0*/  LDL.LU R20, [R1+0x300] ;  /* 0x0003000001147983 */ /* 0x001ee80000300800 */
[----:B------:R-:W3:Y:S04]  /*7b2c0*/  LDL.LU R21, [R1+0x304] ;  /* 0x0003040001157983 */ /* 0x000ee80000300800 */
[----:B------:R-:W3:Y:S04]  /*7b2d0*/  LDL.LU R22, [R1+0x308] ;  /* 0x0003080001167983 */ /* 0x000ee80000300800 */
[----:B------:R-:W3:Y:S02]  /*7b2e0*/  LDL.LU R23, [R1+0x30c] ;  /* 0x00030c0001177983 */ /* 0x000ee40000300800 */
[----:B---3--:R-:W-:-:S15]  /*7b2f0*/  HMMA.16816.F32 R20, R12, R18, R20 ;  /* 0x000000120c14723c */ /* 0x008fde0000001814 */
[----:B------:R-:W-:-:S04]  /*7b300*/  NOP ;  /* 0x0000000000007918 */ /* 0x000fc80000000000 */
[----:B------:R-:W-:Y:S04]  /*7b310*/  STL.64 [R1+0xba0], R20 ;  /* 0x000ba01401007387 */ /* 0x000fe80000100a00 */
[----:B------:R5:W-:Y:S02]  /*7b320*/  STL.64 [R1+0xba8], R22 ;  /* 0x000ba81601007387 */ /* 0x000be40000100a00 */
[----:B-----5:R-:W-:Y:S01]  /*7b330*/  HMMA.16816.F32 R20, R12, R16, R24 ;  /* 0x000000100c14723c */ /* 0x020fe20000001818 */
[----:B------:R-:W-:Y:S02]  /*7b340*/  IMAD.MOV.U32 R26, RZ, RZ, R4 ;  /* 0x000000ffff1a7224 */ /* 0x000fe400078e0004 */
[----:B------:R-:W-:-:S15]  /*7b350*/  IMAD.MOV.U32 R27, RZ, RZ, R3 ;  /* 0x000000ffff1b7224 */ /* 0x000fde00078e0003 */
[----:B------:R-:W-:Y:S01]  /*7b360*/  NOP ;  /* 0x0000000000007918 */ /* 0x000fe20000000000 */
[----:B------:R0:W-:Y:S04]  /*7b370*/  STL.64 [R1+0xb70], R20 ;  /* 0x000b701401007387 */ /* 0x0001e80000100a00 */
[----:B------:R1:W-:Y:S04]  /*7b380*/  STL.64 [R1+0xb78], R22 ;  /* 0x000b781601007387 */ /* 0x0003e80000100a00 */
[----:B------:R-:W-:Y:S04]  /*7b390*/  STL.64 [R1+0x8ef8], R26 ;  /* 0x008ef81a01007387 */ /* 0x000fe80000100a00 */
[----:B0-----:R-:W2:Y:S04]  /*7b3a0*/  LDL.LU R20, [R1+0x290] ;  /* 0x0002900001147983 */ /* 0x001ea80000300800 */
[----:B------:R-:W2:Y:S04]  /*7b3b0*/  LDL.LU R21, [R1+0x294] ;  /* 0x0002940001157983 */ /* 0x000ea80000300800 */
[----:B-1----:R-:W3:Y:S04]  /*7b3c0*/  LDL.LU R22, [R1+0x298] ;  /* 0x0002980001167983 */ /* 0x002ee80000300800 */
[----:B------:R-:W3:Y:S01]  /*7b3d0*/  LDL.LU R23, [R1+0x29c] ;  /* 0x00029c0001177983 */ /* 0x000ee20000300800 */
[----:B------:R-:W-:-:S02]  /*7b3e0*/  IMAD.MOV.U32 R24, RZ, RZ, R2 ;  /* 0x000000ffff187224 */ /* 0x000fc400078e0002 */
[----:B------:R-:W-:Y:S02]  /*7b3f0*/  IMAD.MOV.U32 R0, RZ, RZ, R5 ;  /* 0x000000ffff007224 */ /* 0x000fe400078e0005 */
[----:B------:R-:W-:Y:S02]  /*7b400*/  IMAD.MOV.U32 R8, RZ, RZ, R6 ;  /* 0x000000ffff087224 */ /* 0x000fe400078e0006 */
[----:B------:R-:W-:Y:S01]  /*7b410*/  IMAD.MOV.U32 R9, RZ, RZ, R7 ;  /* 0x000000ffff097224 */ /* 0x000fe200078e0007 */
[----:B---3--:R-:W-:Y:S04]  /*7b420*/  STL.64 [R1+0x8f08], R22 ;  /* 0x008f081601007387 */ /* 0x008fe80000100a00 */
[----:B--2---:R0:W-:Y:S04]  /*7b430*/  STL.64 [R1+0x8f00], R20 ;  /* 0x008f001401007387 */ /* 0x0041e80000100a00 */
[----:B------:R-:W-:Y:S04]  /*7b440*/  STL [R1+0x8f34], R24 ;  /* 0x008f341801007387 */ /* 0x000fe80000100800 */
[----:B0-----:R-:W2:Y:S04]  /*7b450*/  LDL.LU R20, [R1+0x2a0] ;  /* 0x0002a00001147983 */ /* 0x001ea80000300800 */
[----:B------:R-:W2:Y:S04]  /*7b460*/  LDL.LU R21, [R1+0x2a4] ;  /* 0x0002a40001157983 */ /* 0x000ea80000300800 */
[----:B------:R-:W3:Y:S04]  /*7b470*/  LDL.LU R22, [R1+0x2a8] ;  /* 0x0002a80001167983 */ /* 0x000ee80000300800 */
[----:B------:R-:W3:Y:S04]  /*7b480*/  LDL.LU R23, [R1+0x2ac] ;  /* 0x0002ac0001177983 */ /* 0x000ee80000300800 */
[----:B------:R-:W4:Y:S04]  /*7b490*/  LDL.LU R4, [R1+0x2d0] ;  /* 0x0002d00001047983 */ /* 0x000f280000300800 */
[----:B------:R-:W4:Y:S04]  /*7b4a0*/  LDL.LU R5, [R1+0x2d4] ;  /* 0x0002d40001057983 */ /* 0x000f280000300800 */
[----:B------:R-:W5:Y:S04]  /*7b4b0*/  LDL.LU R6, [R1+0x2d8] ;  /* 0x0002d80001067983 */ /* 0x000f680000300800 */
[----:B------:R-:W5:Y:S01]  /*7b4c0*/  LDL.LU R7, [R1+0x2dc] ;  /* 0x0002dc0001077983 */ /* 0x000f620000300800 */
[----:B------:R-:W-:-:S03]  /*7b4d0*/  IMAD.MOV.U32 R25, RZ, RZ, R0 ;  /* 0x000000ffff197224 */ /* 0x000fc600078e0000 */
[----:B-----5:R-:W-:Y:S04]  /*7b4e0*/  STL.64 [R1+0x8f70], R6 ;  /* 0x008f700601007387 */ /* 0x020fe80000100a00 */
[----:B----4-:R0:W-:Y:S04]  /*7b4f0*/  STL.64 [R1+0x8f68], R4 ;  /* 0x008f680401007387 */ /* 0x0101e80000100a00 */
[----:B0-----:R-:W4:Y:S04]  /*7b500*/  LDL.LU R4, [R1+0x2e0] ;  /* 0x0002e00001047983 */ /* 0x001f280000300800 */
[----:B------:R-:W4:Y:S04]  /*7b510*/  LDL.LU R5, [R1+0x2e4] ;  /* 0x0002e40001057983 */ /* 0x000f280000300800 */
[----:B------:R-:W4:Y:S04]  /*7b520*/  LDL.LU R6, [R1+0x2e8] ;  /* 0x0002e80001067983 */ /* 0x000f280000300800 */
        /* <DEDUP_REMOVED lines=9> */
[----:B--2---:R-:W-:Y:S04]  /*7b5c0*/  STL.64 [R1+0x8f40], R26 ;  /* 0x008f401a01007387 */ /* 0x004fe80000100a00 */
[----:B-----5:R0:W-:Y:S04]  /*7b5d0*/  STL.64 [R1+0x8f38], R24 ;  /* 0x008f381801007387 */ /* 0x0201e80000100a00 */
[----:B0-----:R-:W2:Y:S04]  /*7b5e0*/  LDL.LU R24, [R1+0x2b0] ;  /* 0x0002b00001187983 */ /* 0x001ea80000300800 */
[----:B------:R-:W2:Y:S04]  /*7b5f0*/  LDL.LU R25, [R1+0x2b4] ;  /* 0x0002b40001197983 */ /* 0x000ea80000300800 */
[----:B------:R-:W5:Y:S04]  /*7b600*/  LDL.LU R26, [R1+0x2b8] ;  /* 0x0002b800011a7983 */ /* 0x000f680000300800 */
[----:B------:R-:W5:Y:S01]  /*7b610*/  LDL.LU R27, [R1+0x2bc] ;  /* 0x0002bc00011b7983 */ /* 0x000f620000300800 */
[----:B----4-:R-:W-:Y:S03]  /*7b620*/  HMMA.16816.F32 R4, R12, R10, R4 ;  /* 0x0000000a0c04723c */ /* 0x010fe60000001804 */
[----:B-----5:R-:W-:Y:S04]  /*7b630*/  STL.64 [R1+0x8f50], R26 ;  /* 0x008f501a01007387 */ /* 0x020fe80000100a00 */
[----:B--2---:R0:W-:Y:S04]  /*7b640*/  STL.64 [R1+0x8f48], R24 ;  /* 0x008f481801007387 */ /* 0x0041e80000100a00 */
[----:B0-----:R-:W2:Y:S04]  /*7b650*/  LDL.LU R24, [R1+0x2c0] ;  /* 0x0002c00001187983 */ /* 0x001ea80000300800 */
[----:B------:R-:W2:Y:S04]  /*7b660*/  LDL.LU R25, [R1+0x2c4] ;  /* 0x0002c40001197983 */ /* 0x000ea80000300800 */
[----:B------:R-:W2:Y:S04]  /*7b670*/  LDL.LU R26, [R1+0x2c8] ;  /* 0x0002c800011a7983 */ /* 0x000ea80000300800 */
[----:B------:R-:W2:Y:S04]  /*7b680*/  LDL.LU R27, [R1+0x2cc] ;  /* 0x0002cc00011b7983 */ /* 0x000ea80000300800 */
[----:B---3--:R-:W-:Y:S04]  /*7b690*/  STL.64 [R1+0x8f20], R22 ;  /* 0x008f201601007387 */ /* 0x008fe80000100a00 */
[----:B------:R0:W-:Y:S04]  /*7b6a0*/  STL.64 [R1+0x8f18], R20 ;  /* 0x008f181401007387 */ /* 0x0001e80000100a00 */
[----:B0-----:R-:W3:Y:S04]  /*7b6b0*/  LDL.LU R20, [R1+0x100] ;  /* 0x0001000001147983 */ /* 0x001ee80000300800 */
[----:B------:R-:W3:Y:S04]  /*7b6c0*/  LDL.LU R21, [R1+0x104] ;  /* 0x0001040001157983 */ /* 0x000ee80000300800 */
[----:B------:R-:W3:Y:S04]  /*7b6d0*/  LDL.LU R22, [R1+0x108] ;  /* 0x0001080001167983 */ /* 0x000ee80000300800 */
[----:B------:R-:W3:Y:S04]  /*7b6e0*/  LDL.LU R23, [R1+0x10c] ;  /* 0x00010c0001177983 */ /* 0x000ee80000300800 */
[----:B------:R0:W-:Y:S02]  /*7b6f0*/  STL.64 [R1+0x8ea0], R18 ;  /* 0x008ea01201007387 */ /* 0x0001e40000100a00 */
[----:B0-----:R-:W-:-:S02]  /*7b700*/  IMAD.MOV.U32 R18, RZ, RZ, R8 ;  /* 0x000000ffff127224 */ /* 0x001fc400078e0008 */
[----:B------:R-:W-:Y:S01]  /*7b710*/  IMAD.MOV.U32 R19, RZ, RZ, R9 ;  /* 0x000000ffff137224 */ /* 0x000fe200078e0009 */
[----:B------:R-:W4:Y:S04]  /*7b720*/  LDL.LU R8, [R1+0x8f7c] ;  /* 0x008f7c0001087983 */ /* 0x000f280000300800 */
[----:B------:R-:W4:Y:S04]  /*7b730*/  LDL.LU R9, [R1+0x8f78] ;  /* 0x008f780001097983 */ /* 0x000f280000300800 */
[----:B------:R0:W-:Y:S04]  /*7b740*/  STL.64 [R1+0x8e98], R16 ;  /* 0x008e981001007387 */ /* 0x0001e80000100a00 */
[----:B0-----:R-:W5:Y:S04]  /*7b750*/  LDL R16, [R1+0x8] ;  /* 0x0000080001107983 */ /* 0x001f680000100800 */
[----:B------:R-:W5:Y:S04]  /*7b760*/  LDL R17, [R1+0xc] ;  /* 0x00000c0001117983 */ /* 0x000f680000100800 */
        /* <DEDUP_REMOVED lines=29> */
[----:B------:R0:W-:Y:S01]  /*7b940*/  STL.64 [R1+0x8e58], R4 ;  /* 0x008e580401007387 */ /* 0x0001e20000100a00 */
[----:B------:R-:W-:-:S03]  /*7b950*/  IMAD R29, R29, 0x100, R28 ;  /* 0x000001001d1d7824 */ /* 0x000fc600078e021c */
[----:B0-----:R-:W5:Y:S04]  /*7b960*/  LDL.LU R4, [R1+0x280] ;  /* 0x0002800001047983 */ /* 0x001f680000300800 */
[----:B------:R-:W5:Y:S04]  /*7b970*/  LDL.LU R5, [R1+0x284] ;  /* 0x0002840001057983 */ /* 0x000f680000300800 */
[----:B------:R-:W5:Y:S04]  /*7b980*/  LDL.LU R6, [R1+0x288] ;  /* 0x0002880001067983 */ /* 0x000f680000300800 */
[----:B------:R-:W5:Y:S01]  /*7b990*/  LDL.LU R7, [R1+0x28c] ;  /* 0x00028c0001077983 */ /* 0x000f620000300800 */
[----:B----4-:R-:W-:-:S02]  /*7b9a0*/  IMAD R0, R0, 0x100, R24 ;  /* 0x0000010000007824 */ /* 0x010fc400078e0218 */
[----:B--2---:R-:W-:Y:S01]  /*7b9b0*/  IMAD R27, R27, 0x100, R2 ;  /* 0x000001001b1b7824 */ /* 0x004fe200078e0202 */
[----:B------:R-:W2:Y:S04]  /*7b9c0*/  LDL.LU R24, [R1+0x8f34] ;  /* 0x008f340001187983 */ /* 0x000ea80000300800 */
[----:B------:R-:W4:Y:S04]  /*7b9d0*/  LDL.LU R28, [R1+0x8f30] ;  /* 0x008f3000011c7983 */ /* 0x000f280000300800 */
[----:B------:R-:W3:Y:S01]  /*7b9e0*/  LDL.LU R2, [R1+0x8f2c] ;  /* 0x008f2c0001027983 */ /* 0x000ee20000300800 */
[----:B------:R-:W-:-:S03]  /*7b9f0*/  IMAD R26, R26, 0x100, R3 ;  /* 0x000001001a1a7824 */ /* 0x000fc600078e0203 */
[----:B------:R-:W3:Y:S02]  /*7ba00*/  LDL.LU R3, [R1+0x8f28] ;  /* 0x008f280001037983 */ /* 0x000ee40000300800 */
[----:B---3--:R-:W-:Y:S02]  /*7ba10*/  HMMA.16816.F32 R12, R12, R2, R20 ;  /* 0x000000020c0c723c */ /* 0x008fe40000001814 */
        /* <DEDUP_REMOVED lines=8> */
[----:B------:R-:W4:Y:S06]  /*7baa0*/  LDL.LU R29, [R1+0x8f10] ;  /* 0x008f1000011d7983 */ /* 0x000f2c0000300800 */
[----:B--2---:R-:W-:Y:S01]  /*7bab0*/  HMMA.16816.F32 R24, R12, R24, R20 ;  /* 0x000000180c18723c */ /* 0x004fe20000001814 */
[----:B------:R-:W2:Y:S04]  /*7bac0*/  LDL.LU.64 R22, [R1+0x8f08] ;  /* 0x008f080001167983 */ /* 0x000ea80000300a00 */
[----:B------:R-:W2:-:S14]  /*7bad0*/  LDL.LU.64 R20, [R1+0x8f00] ;  /* 0x008f000001147983 */ /* 0x000e9c0000300a00 */
[----:B------:R-:W-:Y:S04]  /*7bae0*/  STL.64 [R1+0xa70], R24 ;  /* 0x000a701801007387 */ /* 0x000fe80000100a00 */
[----:B------:R0:W-:Y:S04]  /*7baf0*/  STL.64 [R1+0xa78], R26 ;  /* 0x000a781a01007387 */ /* 0x0001e80000100a00 */
[----:B0-----:R-:W2:Y:S01]  /*7bb00*/  LDL.LU.64 R26, [R1+0x8ef8] ;  /* 0x008ef800011a7983 */ /* 0x001ea20000300a00 */
[C---:B-----5:R-:W-:Y:S08]  /*7bb10*/  HMMA.16816.F32 R4, R12.reuse, R16, R4 ;  /* 0x000000100c04723c */ /* 0x060ff00000001804 */
[C---:B--2---:R-:W-:Y:S01]  /*7bb20*/  HMMA.16816.F32 R24, R12.reuse, R26, R20 ;  /* 0x0000001a0c18723c */ /* 0x044fe20000001814 */
[----:B------:R-:W4:Y:S04]  /*7bb30*/  LDL.LU.64 R22, [R1+0x8ef0] ;  /* 0x008ef00001167983 */ /* 0x000f280000300a00 */
[----:B------:R-:W4:Y:S03]  /*7bb40*/  LDL.LU.64 R20, [R1+0x8ee8] ;  /* 0x008ee80001147983 */ /* 0x000f260000300a00 */
[C---:B------:R-:W-:Y:S11]  /*7bb50*/  HMMA.16816.F32 R16, R12.reuse, R18, R8 ;  /* 0x000000120c10723c */ /* 0x040ff60000001808 */
[----:B------:R-:W-:Y:S04]  /*7bb60*/  STL.64 [R1+0xa10], R24 ;  /* 0x000a101801007387 */ /* 0x000fe80000100a00 */
[----:B------:R0:W-:Y:S04]  /*7bb70*/  STL.64 [R1+0xa18], R26 ;  /* 0x000a181a01007387 */ /* 0x0001e80000100a00 */
[----:B0-----:R-:W2:Y:S04]  /*7bb80*/  LDL.LU.64 R26, [R1+0x8ee0] ;  /* 0x008ee000011a7983 */ /* 0x001ea80000300a00 */
[----:B------:R-:W3:Y:S04]  /*7bb90*/  LDL.LU.64 R24, [R1+0x8ed8] ;  /* 0x008ed80001187983 */ /* 0x000ee80000300a00 */
[----:B------:R0:W-:Y:S04]  /*7bba0*/  STL.64 [R1+0x9e0], R4 ;  /* 0x0009e00401007387 */ /* 0x0001e80000100a00 */
[----:B------:R1:W-:Y:S04]  /*7bbb0*/  STL.64 [R1+0x9e8], R6 ;  /* 0x0009e80601007387 */ /* 0x0003e80000100a00 */
[----:B0-----:R-:W5:Y:S04]  /*7bbc0*/  LDL.LU R4, [R1+0x1e0] ;  /* 0x0001e00001047983 */ /* 0x001f680000300800 */
[----:B------:R-:W-:Y:S04]  /*7bbd0*/  STL.64 [R1+0x9b0], R16 ;  /* 0x0009b01001007387 */ /* 0x000fe80000100a00 */
[----:B------:R-:W-:Y:S01]  /*7bbe0*/  STL.64 [R1+0x9b8], R18 ;  /* 0x0009b81201007387 */ /* 0x000fe20000100a00 */
[----:B----4-:R-:W-:-:S15]  /*7bbf0*/  HMMA.16816.F32 R8, R12, R28, R20 ;  /* 0x0000001c0c08723c */ /* 0x010fde0000001814 */
[----:B------:R-:W-:-:S04]  /*7bc00*/  NOP ;  /* 0x0000000000007918 */ /* 0x000fc80000000000 */
[----:B------:R-:W-:Y:S04]  /*7bc10*/  STL.64 [R1+0x980], R8 ;  /* 0x0009800801007387 */ /* 0x000fe80000100a00 */
[----:B------:R-:W-:Y:S04]  /*7bc20*/  STL.64 [R1+0x988], R10 ;  /* 0x0009880a01007387 */ /* 0x000fe80000100a00 */
[----:B------:R-:W5:Y:S04]  /*7bc30*/  LDL.LU R5, [R1+0x1e4] ;  /* 0x0001e40001057983 */ /* 0x000f680000300800 */
[----:B-1----:R-:W4:Y:S04]  /*7bc40*/  LDL.LU R6, [R1+0x1e8] ;  /* 0x0001e80001067983 */ /* 0x002f280000300800 */
[----:B------:R-:W4:Y:S04]  /*7bc50*/  LDL.LU R7, [R1+0x1ec] ;  /* 0x0001ec0001077983 */ /* 0x000f280000300800 */
        /* <DEDUP_REMOVED lines=18> */
[C---:B--2---:R-:W-:Y:S03]  /*7bd80*/  HMMA.16816.F32 R20, R12.reuse, R26, R20 ;  /* 0x0000001a0c14723c */ /* 0x044fe60000001814 */
[----:B---3--:R-:W-:Y:S04]  /*7bd90*/  STL.64 [R1+0x8eb0], R18 ;  /* 0x008eb01201007387 */ /* 0x008fe80000100a00 */
[----:B------:R0:W-:Y:S04]  /*7bda0*/  STL.64 [R1+0x8ea8], R16 ;  /* 0x008ea81001007387 */ /* 0x0001e80000100a00 */
[----:B0-----:R-:W2:Y:S04]  /*7bdb0*/  LDL.LU R16, [R1+0x230] ;  /* 0x0002300001107983 */ /* 0x001ea80000300800 */
[----:B------:R-:W2:Y:S04]  /*7bdc0*/  LDL.LU R17, [R1+0x234] ;  /* 0x0002340001117983 */ /* 0x000ea80000300800 */
[----:B------:R-:W2:Y:S04]  /*7bdd0*/  LDL.LU R18, [R1+0x238] ;  /* 0x0002380001127983 */ /* 0x000ea80000300800 */
[----:B------:R-:W2:Y:S04]  /*7bde0*/  LDL.LU R19, [R1+0x23c] ;  /* 0x00023c0001137983 */ /* 0x000ea80000300800 */
[----:B------:R-:W-:Y:S04]  /*7bdf0*/  STL.64 [R1+0x8e90], R10 ;  /* 0x008e900a01007387 */ /* 0x000fe80000100a00 */
[----:B------:R0:W-:Y:S04]  /*7be00*/  STL.64 [R1+0x8e88], R8 ;  /* 0x008e880801007387 */ /* 0x0001e80000100a00 */
[----:B0-----:R-:W3:Y:S04]  /*7be10*/  LDL.LU R8, [R1+0x210] ;  /* 0x0002100001087983 */ /* 0x001ee80000300800 */
[----:B------:R-:W3:Y:S04]  /*7be20*/  LDL.LU R9, [R1+0x214] ;  /* 0x0002140001097983 */ /* 0x000ee80000300800 */
[----:B------:R-:W3:Y:S04]  /*7be30*/  LDL.LU R10, [R1+0x218] ;  /* 0x00021800010a7983 */ /* 0x000ee80000300800 */
[----:B------:R-:W3:Y:S04]  /*7be40*/  LDL.LU R11, [R1+0x21c] ;  /* 0x00021c00010b7983 */ /* 0x000ee80000300800 */
[----:B----4-:R-:W-:Y:S04]  /*7be50*/  STL.64 [R1+0x8e70], R6 ;  /* 0x008e700601007387 */ /* 0x010fe80000100a00 */
[----:B-----5:R0:W-:Y:S04]  /*7be60*/  STL.64 [R1+0x8e68], R4 ;  /* 0x008e680401007387 */ /* 0x0201e80000100a00 */
[----:B0-----:R-:W4:Y:S04]  /*7be70*/  LDL.LU R4, [R1+0x1f0] ;  /* 0x0001f00001047983 */ /* 0x001f280000300800 */
[----:B------:R-:W4:Y:S04]  /*7be80*/  LDL.LU R5, [R1+0x1f4] ;  /* 0x0001f40001057983 */ /* 0x000f280000300800 */
[----:B------:R-:W4:Y:S04]  /*7be90*/  LDL.LU R6, [R1+0x1f8] ;  /* 0x0001f80001067983 */ /* 0x000f280000300800 */
[----:B------:R-:W4:Y:S04]  /*7bea0*/  LDL.LU R7, [R1+0x1fc] ;  /* 0x0001fc0001077983 */ /* 0x000f280000300800 */
        /* <DEDUP_REMOVED lines=16> */
[----:B0-----:R-:W3:Y:S04]  /*7bfb0*/  LDL.LU R24, [R1+0xf0] ;  /* 0x0000f00001187983 */ /* 0x001ee80000300800 */
        /* <DEDUP_REMOVED lines=24> */
[----:B0-----:R-:W2:Y:S04]  /*7c140*/  LDL.LU R20, [R1+0x1b90] ;  /* 0x001b900001147983 */ /* 0x001ea80000300800 */
[----:B------:R-:W2:Y:S01]  /*7c150*/  LDL.LU R21, [R1+0x1b8c] ;  /* 0x001b8c0001157983 */ /* 0x000ea20000300800 */
        /* <DEDUP_REMOVED lines=13> */
[----:B0-----:R-:W5:Y:S04]  /*7c230*/  LDL.LU R19, [R1+0x1b88] ;  /* 0x001b880001137983 */ /* 0x001f680000300800 */
        /* <DEDUP_REMOVED lines=23> */
[----:B0-----:R-:W2:Y:S04]  /*7c3b0*/  LDL.LU.64 R26, [R1+0x8e50] ;  /* 0x008e5000011a7983 */ /* 0x001ea80000300a00 */
[----:B------:R-:W2:Y:S01]  /*7c3c0*/  LDL.LU.64 R24, [R1+0x8e48] ;  /* 0x008e480001187983 */ /* 0x000ea20000300a00 */
[----:B---3--:R-:W-:Y:S03]  /*7c3d0*/  HMMA.16816.F32 R8, R12, R4, R8 ;  /* 0x000000040c08723c */ /* 0x008fe60000001808 */
[----:B------:R0:W-:Y:S04]  /*7c3e0*/  STL [R1+0x8d74], R6 ;  /* 0x008d740601007387 */ /* 0x0001e80000100800 */
[----:B------:R-:W-:Y:S04]  /*7c3f0*/  STL [R1+0x8d70], R7 ;  /* 0x008d700701007387 */ /* 0x000fe80000100800 */
[----:B------:R1:W-:Y:S04]  /*7c400*/  STL [R1+0x8d78], R5 ;  /* 0x008d780501007387 */ /* 0x0003e80000100800 */
[----:B------:R3:W-:Y:S04]  /*7c410*/  STL [R1+0x8e08], R4 ;  /* 0x008e080401007387 */ /* 0x0007e80000100800 */
[----:B------:R-:W-:Y:S04]  /*7c420*/  STL.64 [R1+0x7b0], R8 ;  /* 0x0007b00801007387 */ /* 0x000fe80000100a00 */
[----:B------:R2:W-:Y:S01]  /*7c430*/  STL.64 [R1+0x7b8], R10 ;  /* 0x0007b80a01007387 */ /* 0x0005e20000100a00 */
[----:B0-----:R-:W-:-:S03]  /*7c440*/  IMAD R6, R29, 0x100, R28 ;  /* 0x000001001d067824 */ /* 0x001fc600078e021c */
[----:B------:R-:W-:Y:S04]  /*7c450*/  STL [R1+0x8d44], R2 ;  /* 0x008d440201007387 */ /* 0x000fe80000100800 */
[----:B------:R-:W-:Y:S04]  /*7c460*/  STL [R1+0x28], R6 ;  /* 0x0000280601007387 */ /* 0x000fe80000100800 */
[----:B------:R-:W-:Y:S01]  /*7c470*/  STL [R1+0x8d40], R3 ;  /* 0x008d400301007387 */ /* 0x000fe20000100800 */
[----:B-----5:R-:W-:Y:S02]  /*7c480*/  IMAD R0, R0, 0x100, R19 ;  /* 0x0000010000007824 */ /* 0x020fe400078e0213 */
[----:B-1----:R-:W-:-:S02]  /*7c490*/  IMAD R5, R21, 0x100, R20 ;  /* 0x0000010015057824 */ /* 0x002fc400078e0214 */
[----:B---3--:R-:W-:Y:S01]  /*7c4a0*/  IMAD R4, R23, 0x100, R22 ;  /* 0x0000010017047824 */ /* 0x008fe200078e0216 */
[----:B--2---:R-:W-:Y:S02]  /*7c4b0*/  HMMA.16816.F32 R8, R12, R2, R24 ;  /* 0x000000020c08723c */ /* 0x004fe40000001818 */
[----:B------:R-:W-:Y:S02]  /*7c4c0*/  F2FP.F16.E4M3.UNPACK_B R13, R5 ;  /* 0x00000005ff0d723e */ /* 0x000fe400020006ff */
[----:B------:R-:W-:-:S15]  /*7c4d0*/  F2FP.F16.E4M3.UNPACK_B R14, R4 ;  /* 0x00000004ff0e723e */ /* 0x000fde00020006ff */
[----:B------:R-:W-:Y:S04]  /*7c4e0*/  STL.64 [R1+0x6e0], R8 ;  /* 0x0006e00801007387 */ /* 0x000fe80000100a00 */
[----:B------:R-:W-:Y:S04]  /*7c4f0*/  STL.64 [R1+0x6e8], R10 ;  /* 0x0006e80a01007387 */ /* 0x000fe80000100a00 */
[----:B------:R-:W2:Y:S04]  /*7c500*/  LDL.LU R16, [R1+0x5a0] ;  /* 0x0005a00001107983 */ /* 0x000ea80000300800 */
[----:B------:R-:W2:Y:S04]  /*7c510*/  LDL.LU R17, [R1+0x5a4] ;  /* 0x0005a40001117983 */ /* 0x000ea80000300800 */
[----:B------:R-:W3:Y:S04]  /*7c520*/  LDL.LU R18, [R1+0x5a8] ;  /* 0x0005a80001127983 */ /* 0x000ee80000300800 */
[----:B------:R-:W3:Y:S04]  /*7c530*/  LDL.LU R19, [R1+0x5ac] ;  /* 0x0005ac0001137983 */ /* 0x000ee80000300800 */
[----:B------:R-:W4:Y:S04]  /*7c540*/  LDL.LU R20, [R1+0x150] ;  /* 0x0001500001147983 */ /* 0x000f280000300800 */
[----:B------:R-:W4:Y:S04]  /*7c550*/  LDL.LU R21, [R1+0x154] ;  /* 0x0001540001157983 */ /* 0x000f280000300800 */
[----:B------:R-:W5:Y:S04]  /*7c560*/  LDL.LU R22, [R1+0x158] ;  /* 0x0001580001167983 */ /* 0x000f680000300800 */
[----:B------:R-:W5:Y:S04]  /*7c570*/  LDL.LU R23, [R1+0x15c] ;  /* 0x00015c0001177983 */ /* 0x000f680000300800 */
[----:B------:R-:W2:Y:S04]  /*7c580*/  LDL.LU R24, [R1+0x170] ;  /* 0x0001700001187983 */ /* 0x000ea80000300800 */
[----:B------:R-:W2:Y:S04]  /*7c590*/  LDL.LU R25, [R1+0x174] ;  /* 0x0001740001197983 */ /* 0x000ea80000300800 */
[----:B------:R-:W2:Y:S04]  /*7c5a0*/  LDL.LU R26, [R1+0x178] ;  /* 0x00017800011a7983 */ /* 0x000ea80000300800 */
[----:B------:R-:W2:Y:S04]  /*7c5b0*/  LDL.LU R27, [R1+0x17c] ;  /* 0x00017c00011b7983 */ /* 0x000ea80000300800 */
[----:B------:R-:W2:Y:S04]  /*7c5c0*/  LDL.64 R4, [R1+0x8] ;  /* 0x0000080001047983 */ /* 0x000ea80000100a00 */
[----:B--2---:R-:W-:Y:S04]  /*7c5d0*/  STL.64 [R1+0x8e20], R4 ;  /* 0x008e200401007387 */ /* 0x004fe80000100a00 */
[----:B------:R-:W-:Y:S04]  /*7c5e0*/  STL.64 [R1+0x8e00], R26 ;  /* 0x008e001a01007387 */ /* 0x000fe80000100a00 */
[----:B------:R0:W-:Y:S04]  /*7c5f0*/  STL.64 [R1+0x8df8], R24 ;  /* 0x008df81801007387 */ /* 0x0001e80000100a00 */
[----:B0-----:R-:W2:Y:S04]  /*7c600*/  LDL.LU R24, [R1+0x180] ;  /* 0x0001800001187983 */ /* 0x001ea80000300800 */
[----:B------:R-:W2:Y:S04]  /*7c610*/  LDL.LU R25, [R1+0x184] ;  /* 0x0001840001197983 */ /* 0x000ea80000300800 */
[----:B------:R-:W2:Y:S04]  /*7c620*/  LDL.LU R26, [R1+0x188] ;  /* 0x00018800011a7983 */ /* 0x000ea80000300800 */
[----:B------:R-:W2:Y:S04]  /*7c630*/  LDL.LU R27, [R1+0x18c] ;  /* 0x00018c00011b7983 */ /* 0x000ea80000300800 */
[----:B------:R-:W3:Y:S04]  /*7c640*/  LDL R6, [R1+0x10] ;  /* 0x0000100001067983 */ /* 0x000ee80000100800 */
[----:B------:R-:W3:Y:S04]  /*7c650*/  LDL R7, [R1+0x14] ;  /* 0x0000140001077983 */ /* 0x000ee80000100800 */
[----:B--2---:R-:W-:Y:S04]  /*7c660*/  STL.64 [R1+0x8e18], R26 ;  /* 0x008e181a01007387 */ /* 0x004fe80000100a00 */
[----:B------:R0:W-:Y:S04]  /*7c670*/  STL.64 [R1+0x8e10], R24 ;  /* 0x008e101801007387 */ /* 0x0001e80000100a00 */
[----:B0-----:R-:W2:Y:S04]  /*7c680*/  LDL.LU R24, [R1+0x190] ;  /* 0x0001900001187983 */ /* 0x001ea80000300800 */
[----:B------:R-:W2:Y:S04]  /*7c690*/  LDL.LU R25, [R1+0x194] ;  /* 0x0001940001197983 */ /* 0x000ea80000300800 */
[----:B------:R-:W2:Y:S04]  /*7c6a0*/  LDL.LU R26, [R1+0x198] ;  /* 0x00019800011a7983 */ /* 0x000ea80000300800 */
[----:B------:R-:W2:Y:S04]  /*7c6b0*/  LDL.LU R27, [R1+0x19c] ;  /* 0x00019c00011b7983 */ /* 0x000ea80000300800 */
[----:B------:R-:W3:Y:S04]  /*7c6c0*/  LDL.LU R15, [R1+0x28] ;  /* 0x00002800010f7983 */ /* 0x000ee80000300800 */
[----:B------:R-:W3:Y:S04]  /*7c6d0*/  LDL.64 R4, [R1+0x18] ;  /* 0x0000180001047983 */ /* 0x000ee80000100a00 */
[----:B--2---:R-:W-:Y:S04]  /*7c6e0*/  STL.64 [R1+0x8e30], R26 ;  /* 0x008e301a01007387 */ /* 0x004fe80000100a00 */
[----:B------:R0:W-:Y:S04]  /*7c6f0*/  STL.64 [R1+0x8e28], R24 ;  /* 0x008e281801007387 */ /* 0x0001e80000100a00 */
[----:B0-----:R-:W2:Y:S04]  /*7c700*/  LDL.LU R24, [R1+0x1a0] ;  /* 0x0001a00001187983 */ /* 0x001ea80000300800 */
        /* <DEDUP_REMOVED lines=9> */
[----:B------:R-:W2:Y:S04]  /*7c7a0*/  LDL.64 R28, [R1] ;  /* 0x00000000011c7983 */ /* 0x000ea80000100a00 */
[----:B-----5:R-:W-:Y:S04]  /*7c7b0*/  STL.64 [R1+0x8dd8], R22 ;  /* 0x008dd81601007387 */ /* 0x020fe80000100a00 */
[----:B----4-:R0:W-:Y:S04]  /*7c7c0*/  STL.64 [R1+0x8dd0], R20 ;  /* 0x008dd01401007387 */ /* 0x0101e80000100a00 */
[----:B0-----:R-:W4:Y:S04]  /*7c7d0*/  LDL.LU R20, [R1+0x160] ;  /* 0x0001600001147983 */ /* 0x001f280000300800 */
[----:B------:R-:W4:Y:S04]  /*7c7e0*/  LDL.LU R21, [R1+0x164] ;  /* 0x0001640001157983 */ /* 0x000f280000300800 */
[----:B------:R-:W4:Y:S04]  /*7c7f0*/  LDL.LU R22, [R1+0x168] ;  /* 0x0001680001167983 */ /* 0x000f280000300800 */
[----:B------:R-:W4:Y:S04]  /*7c800*/  LDL.LU R23, [R1+0x16c] ;  /* 0x00016c0001177983 */ /* 0x000f280000300800 */
[----:B---3--:R-:W-:Y:S04]  /*7c810*/  STL.64 [R1+0x8db8], R18 ;  /* 0x008db81201007387 */ /* 0x008fe80000100a00 */
[----:B------:R0:W-:Y:S04]  /*7c820*/  STL.64 [R1+0x8db0], R16 ;  /* 0x008db01001007387 */ /* 0x0001e80000100a00 */
[----:B0-----:R-:W3:Y:S04]  /*7c830*/  LDL.LU R16, [R1+0x590] ;  /* 0x0005900001107983 */ /* 0x001ee80000300800 */
[----:B------:R-:W3:Y:S04]  /*7c840*/  LDL.LU R17, [R1+0x594] ;  /* 0x0005940001117983 */ /* 0x000ee80000300800 */
[----:B------:R-:W3:Y:S04]  /*7c850*/  LDL.LU R18, [R1+0x598] ;  /* 0x0005980001127983 */ /* 0x000ee80000300800 */
[----:B------:R-:W3:Y:S04]  /*7c860*/  LDL.LU R19, [R1+0x59c] ;  /* 0x00059c0001137983 */ /* 0x000ee80000300800 */
[----:B------:R-:W5:Y:S04]  /*7c870*/  LDL.LU R8, [R1+0x5c0] ;  /* 0x0005c00001087983 */ /* 0x000f680000300800 */
[----:B------:R-:W5:Y:S04]  /*7c880*/  LDL.LU R9, [R1+0x5c4] ;  /* 0x0005c40001097983 */ /* 0x000f680000300800 */
[----:B------:R-:W3:Y:S04]  /*7c890*/  LDL.LU R10, [R1+0x5c8] ;  /* 0x0005c800010a7983 */ /* 0x000ee80000300800 */
[----:B------:R-:W3:Y:S01]  /*7c8a0*/  LDL.LU R11, [R1+0x5cc] ;  /* 0x0005cc00010b7983 */ /* 0x000ee20000300800 */
[----:B------:R-:W-:-:S02]  /*7c8b0*/  F2FP.F16.E4M3.UNPACK_B R12, R0 ;  /* 0x00000000ff0c723e */ /* 0x000fc400020006ff */
[----:B------:R-:W-:-:S07]  /*7c8c0*/  F2FP.F16.E4M3.UNPACK_B R15, R15 ;  /* 0x0000000fff0f723e */ /* 0x000fce00020006ff */
[----:B--2---:R-:W-:Y:S01]  /*7c8d0*/  HMMA.16816.F32 R24, R12, R4, R24 ;  /* 0x000000040c18723c */ /* 0x004fe20000001818 */
[----:B---3--:R-:W-:Y:S04]  /*7c8e0*/  STL.64 [R1+0x8d98], R10 ;  /* 0x008d980a01007387 */ /* 0x008fe80000100a00 */
[----:B-----5:R0:W-:Y:S04]  /*7c8f0*/  STL.64 [R1+0x8d90], R8 ;  /* 0x008d900801007387 */ /* 0x0201e80000100a00 */
[----:B0-----:R-:W2:Y:S04]  /*7c900*/  LDL.LU R8, [R1+0x5b0] ;  /* 0x0005b00001087983 */ /* 0x001ea80000300800 */
[----:B------:R-:W2:Y:S04]  /*7c910*/  LDL.LU R9, [R1+0x5b4] ;  /* 0x0005b40001097983 */ /* 0x000ea80000300800 */
[----:B------:R-:W2:Y:S04]  /*7c920*/  LDL.LU R10, [R1+0x5b8] ;  /* 0x0005b800010a7983 */ /* 0x000ea80000300800 */
[----:B------:R-:W2:Y:S04]  /*7c930*/  LDL.LU R11, [R1+0x5bc] ;  /* 0x0005bc00010b7983 */ /* 0x000ea80000300800 */
[----:B------:R-:W-:Y:S04]  /*7c940*/  STL.64 [R1+0x6d0], R24 ;  /* 0x0006d01801007387 */ /* 0x000fe80000100a00 */
[----:B------:R0:W-:Y:S04]  /*7c950*/  STL.64 [R1+0x6d8], R26 ;  /* 0x0006d81a01007387 */ /* 0x0001e80000100a00 */
[----:B0-----:R-:W3:Y:S04]  /*7c960*/  LDL.LU.64 R26, [R1+0x8e40] ;  /* 0x008e4000011a7983 */ /* 0x001ee80000300a00 */
[----:B------:R-:W3:Y:S01]  /*7c970*/  LDL.LU.64 R24, [R1+0x8e38] ;  /* 0x008e380001187983 */ /* 0x000ee20000300a00 */
[----:B------:R-:W-:-:S02]  /*7c980*/  IMAD.MOV.U32 R2, RZ, RZ, R4 ;  /* 0x000000ffff027224 */ /* 0x000fc400078e0004 */
[----:B------:R-:W-:Y:S02]  /*7c990*/  IMAD.MOV.U32 R0, RZ, RZ, R5 ;  /* 0x000000ffff007224 */ /* 0x000fe400078e0005 */
[----:B---3--:R-:W-:Y:S01]  /*7c9a0*/  HMMA.16816.F32 R4, R12, R6, R24 ;  /* 0x000000060c04723c */ /* 0x008fe20000001818 */
[----:B------:R-:W3:Y:S04]  /*7c9b0*/  LDL.LU.64 R26, [R1+0x8e30] ;  /* 0x008e3000011a7983 */ /* 0x000ee80000300a00 */
[----:B------:R-:W3:-:S14]  /*7c9c0*/  LDL.LU.64 R24, [R1+0x8e28] ;  /* 0x008e280001187983 */ /* 0x000edc0000300a00 */
[----:B------:R0:W-:Y:S04]  /*7c9d0*/  STL.64 [R1+0x6a0], R4 ;  /* 0x0006a00401007387 */ /* 0x0001e80000100a00 */
[----:B------:R-:W-:Y:S04]  /*7c9e0*/  STL.64 [R1+0x6a8], R6 ;  /* 0x0006a80601007387 */ /* 0x000fe80000100a00 */
[----:B0-----:R-:W3:Y:S02]  /*7c9f0*/  LDL.LU.64 R4, [R1+0x8e20] ;  /* 0x008e200001047983 */ /* 0x001ee40000300a00 */
[----:B---3--:R-:W-:-:S15]  /*7ca00*/  HMMA.16816.F32 R24, R12, R4, R24 ;  /* 0x000000040c18723c */ /* 0x008fde0000001818 */
[----:B------:R-:W-:-:S04]  /*7ca10*/  NOP ;  /* 0x0000000000007918 */ /* 0x000fc80000000000 */
[----:B------:R-:W-:Y:S04]  /*7ca20*/  STL.64 [R1+0x650], R24 ;  /* 0x0006501801007387 */ /* 0x000fe80000100a00 */
[----:B------:R0:W-:Y:S04]  /*7ca30*/  STL.64 [R1+0x658], R26 ;  /* 0x0006581a01007387 */ /* 0x0001e80000100a00 */
[----:B0-----:R-:W3:Y:S04]  /*7ca40*/  LDL.LU.64 R26, [R1+0x8e18] ;  /* 0x008e1800011a7983 */ /* 0x001ee80000300a00 */
[----:B------:R-:W3:Y:S01]  /*7ca50*/  LDL.LU.64 R24, [R1+0x8e10] ;  /* 0x008e100001187983 */ /* 0x000ee20000300a00 */
[----:B------:R-:W-:-:S03]  /*7ca60*/  IMAD.MOV.U32 R7, RZ, RZ, R4 ;  /* 0x000000ffff077224 */ /* 0x000fc600078e0004 */
[----:B------:R-:W5:Y:S01]  /*7ca70*/  LDL.LU R4, [R1+0x8e08] ;  /* 0x008e080001047983 */ /* 0x000f620000300800 */
[----:B------:R-:W-:Y:S02]  /*7ca80*/  IMAD.MOV.U32 R3, RZ, RZ, R5 ;  /* 0x000000ffff037224 */ /* 0x000fe400078e0005 */
[----:B------:R-:W-:Y:S02]  /*7ca90*/  IMAD.MOV.U32 R5, RZ, RZ, R28 ;  /* 0x000000ffff057224 */ /* 0x000fe400078e001c */
[----:B------:R-:W-:Y:S01]  /*7caa0*/  IMAD.MOV.U32 R6, RZ, RZ, R29 ;  /* 0x000000ffff067224 */ /* 0x000fe200078e001d */
[----:B---3--:R-:W-:-:S15]  /*7cab0*/  HMMA.16816.F32 R24, R12, R28, R24 ;  /* 0x0000001c0c18723c */ /* 0x008fde0000001818 */
[----:B------:R-:W-:-:S04]  /*7cac0*/  NOP ;  /* 0x0000000000007918 */ /* 0x000fc80000000000 */
[----:B------:R-:W-:Y:S04]  /*7cad0*/  STL.64 [R1+0x640], R24 ;  /* 0x0006401801007387 */ /* 0x000fe80000100a00 */
[----:B------:R0:W-:Y:S04]  /*7cae0*/  STL.64 [R1+0x648], R26 ;  /* 0x0006481a01007387 */ /* 0x0001e80000100a00 */
[----:B0-----:R-:W3:Y:S04]  /*7caf0*/  LDL.LU.64 R26, [R1+0x8e00] ;  /* 0x008e0000011a7983 */ /* 0x001ee80000300a00 */
[----:B------:R-:W3:Y:S04]  /*7cb00*/  LDL.LU.64 R24, [R1+0x8df8] ;  /* 0x008df80001187983 */ /* 0x000ee80000300a00 */
[----:B------:R-:W3:Y:S02]  /*7cb10*/  LDL.LU.64 R28, [R1+0x8df0] ;  /* 0x008df000011c7983 */ /* 0x000ee40000300a00 */
[----:B---3--:R-:W-:-:S15]  /*7cb20*/  HMMA.16816.F32 R24, R12, R28, R24 ;  /* 0x0000001c0c18723c */ /* 0x008fde0000001818 */
[----:B------:R-:W-:-:S04]  /*7cb30*/  NOP ;  /* 0x0000000000007918 */ /* 0x000fc80000000000 */
[----:B------:R-:W-:Y:S04]  /*7cb40*/  STL.64 [R1+0x5e0], R24 ;  /* 0x0005e01801007387 */ /* 0x000fe80000100a00 */
[----:B------:R0:W-:Y:S04]  /*7cb50*/  STL.64 [R1+0x5e8], R26 ;  /* 0x0005e81a01007387 */ /* 0x0001e80000100a00 */
[----:B0-----:R-:W4:Y:S04]  /*7cb60*/  LDL.LU.64 R26, [R1+0x8de8] ;  /* 0x008de800011a7983 */ /* 0x001f280000300a00 */
[----:B------:R-:W3:Y:S04]  /*7cb70*/  LDL.LU.64 R24, [R1+0x8de0] ;  /* 0x008de00001187983 */ /* 0x000ee80000300a00 */
[----:B------:R-:W-:Y:S01]  /*7cb80*/  STL.64 [R1+0x8cf0], R28 ;  /* 0x008cf01c01007387 */ /* 0x000fe20000100a00 */
        /* <DEDUP_REMOVED lines=14> */
[----:B0-----:R-:W2:Y:S04]  /*7cc70*/  LDL.LU R24, [R1+0x5f0] ;  /* 0x0005f00001187983 */ /* 0x001ea80000300800 */
[----:B------:R-:W2:Y:S04]  /*7cc80*/  LDL.LU R25, [R1+0x5f4] ;  /* 0x0005f40001197983 */ /* 0x000ea80000300800 */
[----:B------:R-:W2:Y:S04]  /*7cc90*/  LDL.LU R26, [R1+0x5f8] ;  /* 0x0005f800011a7983 */ /* 0x000ea80000300800 */
[----:B------:R-:W2:Y:S01]  /*7cca0*/  LDL.LU R27, [R1+0x5fc] ;  /* 0x0005fc00011b7983 */ /* 0x000ea20000300800 */
        /* <DEDUP_REMOVED lines=29> */
[----:B------:R-:W2:Y:S04]  /*7ce80*/  LDL.LU.64 R8, [R1+0x8d80] ;  /* 0x008d800001087983 */ /* 0x000ea80000300a00 */
[----:B------:R-:W-:Y:S04]  /*7ce90*/  STL.64 [R1+0x8ca8], R18 ;  /* 0x008ca81201007387 */ /* 0x000fe80000100a00 */
[----:B------:R0:W-:Y:S04]  /*7cea0*/  STL.64 [R1+0x8ca0], R16 ;  /* 0x008ca01001007387 */ /* 0x0001e80000100a00 */
[----:B0-----:R-:W3:Y:S01]  /*7ceb0*/  LDL.LU R16, [R1+0x6f0] ;  /* 0x0006f00001107983 */ /* 0x001ee20000300800 */
[----:B----4-:R-:W-:-:S15]  /*7cec0*/  HMMA.16816.F32 R20, R12, R10, R20 ;  /* 0x0000000a0c14723c */ /* 0x010fde0000001814 */
[----:B------:R-:W-:-:S04]  /*7ced0*/  NOP ;  /* 0x0000000000007918 */ /* 0x000fc80000000000 */
[----:B------:R-:W-:Y:S04]  /*7cee0*/  STL.64 [R1+0x520], R20 ;  /* 0x0005201401007387 */ /* 0x000fe80000100a00 */
[----:B------:R-:W-:Y:S04]  /*7cef0*/  STL.64 [R1+0x528], R22 ;  /* 0x0005281601007387 */ /* 0x000fe80000100a00 */
[----:B------:R-:W3:Y:S04]  /*7cf00*/  LDL.LU R17, [R1+0x6f4] ;  /* 0x0006f40001117983 */ /* 0x000ee80000300800 */
[----:B------:R-:W4:Y:S04]  /*7cf10*/  LDL.LU R18, [R1+0x6f8] ;  /* 0x0006f80001127983 */ /* 0x000f280000300800 */
[----:B------:R-:W4:Y:S04]  /*7cf20*/  LDL.LU R19, [R1+0x6fc] ;  /* 0x0006fc0001137983 */ /* 0x000f280000300800 */
[----:B----4-:R-:W-:Y:S04]  /*7cf30*/  STL.64 [R1+0x8cd8], R18 ;  /* 0x008cd81201007387 */ /* 0x010fe80000100a00 */
[----:B---3--:R2:W-:Y:S02]  /*7cf40*/  STL.64 [R1+0x8cd0], R16 ;  /* 0x008cd01001007387 */ /* 0x0085e40000100a00 */
[----:B--2---:R-:W-:Y:S02]  /*7cf50*/  HMMA.16816.F32 R16, R12, R8, R24 ;  /* 0x000000080c10723c */ /* 0x004fe40000001818 */
[----:B------:R-:W2:-:S15]  /*7cf60*/  LDL.LU R24, [R1+0x690] ;  /* 0x0006900001187983 */ /* 0x000e9e0000300800 */
[----:B------:R-:W-:Y:S02]  /*7cf70*/  NOP ;  /* 0x0000000000007918 */ /* 0x000fe40000000000 */
[----:B------:R-:W-:Y:S04]  /*7cf80*/  STL.64 [R1+0x510], R16 ;  /* 0x0005101001007387 */ /* 0x000fe80000100a00 */
[----:B------:R-:W-:Y:S04]  /*7cf90*/  STL.64 [R1+0x518], R18 ;  /* 0x0005181201007387 */ /* 0x000fe80000100a00 */
[----:B------:R-:W2:Y:S04]  /*7cfa0*/  LDL.LU R25, [R1+0x694] ;  /* 0x0006940001197983 */ /* 0x000ea80000300800 */
[----:B------:R-:W3:Y:S04]  /*7cfb0*/  LDL.LU R26, [R1+0x698] ;  /* 0x00069800011a7983 */ /* 0x000ee80000300800 */
[----:B------:R-:W3:Y:S01]  /*7cfc0*/  LDL.LU R27, [R1+0x69c] ;  /* 0x00069c00011b7983 */ /* 0x000ee20000300800 */
[----:B------:R-:W-:-:S02]  /*7cfd0*/  IMAD.MOV.U32 R22, RZ, RZ, R5 ;  /* 0x000000ffff167224 */ /* 0x000fc400078e0005 */
[----:B------:R-:W-:Y:S02]  /*7cfe0*/  IMAD.MOV.U32 R23, RZ, RZ, R6 ;  /* 0x000000ffff177224 */ /* 0x000fe400078e0006 */
[----:B------:R-:W-:Y:S02]  /*7cff0*/  IMAD.MOV.U32 R20, RZ, RZ, R7 ;  /* 0x000000ffff147224 */ /* 0x000fe400078e0007 */
[----:B------:R-:W-:Y:S01]  /*7d000*/  IMAD.MOV.U32 R21, RZ, RZ, R3 ;  /* 0x000000ffff157224 */ /* 0x000fe200078e0003 */
[----:B---3--:R-:W-:Y:S04]  /*7d010*/  STL.64 [R1+0x8ce8], R26 ;  /* 0x008ce81a01007387 */ /* 0x008fe80000100a00 */
[----:B--2---:R0:W-:Y:S04]  /*7d020*/  STL.64 [R1+0x8ce0], R24 ;  /* 0x008ce01801007387 */ /* 0x0041e80000100a00 */
[----:B------:R-:W5:Y:S04]  /*7d030*/  LDL.LU R5, [R1+0x8d78] ;  /* 0x008d780001057983 */ /* 0x000f680000300800 */
[----:B------:R-:W2:Y:S04]  /*7d040*/  LDL.LU R6, [R1+0x8d74] ;  /* 0x008d740001067983 */ /* 0x000ea80000300800 */
[----:B------:R-:W2:Y:S04]  /*7d050*/  LDL.LU R7, [R1+0x8d70] ;  /* 0x008d700001077983 */ /* 0x000ea80000300800 */
[----:B------:R-:W-:Y:S04]  /*7d060*/  STL.64 [R1+0x8d00], R22 ;  /* 0x008d001601007387 */ /* 0x000fe80000100a00 */
[----:B------:R1:W-:Y:S04]  /*7d070*/  STL.64 [R1+0x8cf8], R20 ;  /* 0x008cf81401007387 */ /* 0x0003e80000100a00 */
[----:B0-----:R-:W3:Y:S04]  /*7d080*/  LDL.LU R24, [R1+0x670] ;  /* 0x0006700001187983 */ /* 0x001ee80000300800 */
[----:B------:R-:W3:Y:S04]  /*7d090*/  LDL.LU R25, [R1+0x674] ;  /* 0x0006740001197983 */ /* 0x000ee80000300800 */
[----:B------:R-:W4:Y:S04]  /*7d0a0*/  LDL.LU R26, [R1+0x678] ;  /* 0x00067800011a7983 */ /* 0x000f280000300800 */
[----:B------:R-:W4:Y:S04]  /*7d0b0*/  LDL.LU R27, [R1+0x67c] ;  /* 0x00067c00011b7983 */ /* 0x000f280000300800 */
[----:B----4-:R0:W-:Y:S04]  /*7d0c0*/  STL.64 [R1+0x8d10], R26 ;  /* 0x008d101a01007387 */ /* 0x0101e80000100a00 */
[----:B---3--:R-:W-:Y:S04]  /*7d0d0*/  STL.64 [R1+0x8d08], R24 ;  /* 0x008d081801007387 */ /* 0x008fe80000100a00 */
[----:B-1----:R-:W3:Y:S04]  /*7d0e0*/  LDL.LU R20, [R1+0x660] ;  /* 0x0006600001147983 */ /* 0x002ee80000300800 */
[----:B------:R-:W3:Y:S04]  /*7d0f0*/  LDL.LU R21, [R1+0x664] ;  /* 0x0006640001157983 */ /* 0x000ee80000300800 */
[----:B------:R-:W4:Y:S04]  /*7d100*/  LDL.LU R22, [R1+0x668] ;  /* 0x0006680001167983 */ /* 0x000f280000300800 */
[----:B------:R-:W4:Y:S01]  /*7d110*/  LDL.LU R23, [R1+0x66c] ;  /* 0x00066c0001177983 */ /* 0x000f220000300800 */
[----:B0-----:R-:W-:-:S02]  /*7d120*/  IMAD.MOV.U32 R26, RZ, RZ, R2 ;  /* 0x000000ffff1a7224 */ /* 0x001fc400078e0002 */
[----:B------:R-:W-:Y:S01]  /*7d130*/  IMAD.MOV.U32 R27, RZ, RZ, R0 ;  /* 0x000000ffff1b7224 */ /* 0x000fe200078e0000 */
[----:B----4-:R-:W-:Y:S04]  /*7d140*/  STL.64 [R1+0x8d20], R22 ;  /* 0x008d201601007387 */ /* 0x010fe80000100a00 */
[----:B---3--:R-:W-:Y:S04]  /*7d150*/  STL.64 [R1+0x8d18], R20 ;  /* 0x008d181401007387 */ /* 0x008fe80000100a00 */
[----:B------:R-:W-:Y:S04]  /*7d160*/  STL [R1+0x8d48], R26 ;  /* 0x008d481a01007387 */ /* 0x000fe80000100800 */
[----:B------:R0:W-:Y:S04]  /*7d170*/  STL [R1+0x8d4c], R27 ;  /* 0x008d4c1b01007387 */ /* 0x0001e80000100800 */
[----:B0-----:R-:W3:Y:S04]  /*7d180*/  LDL.LU R27, [R1+0x1ba8] ;  /* 0x001ba800011b7983 */ /* 0x001ee80000300800 */
[----:B------:R-:W4:Y:S04]  /*7d190*/  LDL.LU R0, [R1+0x1ba4] ;  /* 0x001ba40001007983 */ /* 0x000f280000300800 */
[----:B------:R-:W3:Y:S04]  /*7d1a0*/  LDL.LU R26, [R1+0x1bb0] ;  /* 0x001bb000011a7983 */ /* 0x000ee80000300800 */
[----:B------:R-:W2:Y:S04]  /*7d1b0*/  LDL.LU R2, [R1+0x1bb8] ;  /* 0x001bb80001027983 */ /* 0x000ea80000300800 */
[----:B------:R-:W2:Y:S04]  /*7d1c0*/  LDL.LU R25, [R1+0x1bb4] ;  /* 0x001bb40001197983 */ /* 0x000ea80000300800 */
[----:B------:R-:W2:Y:S04]  /*7d1d0*/  LDL.LU R3, [R1+0x1bc0] ;  /* 0x001bc00001037983 */ /* 0x000ea80000300800 */
[----:B------:R-:W2:Y:S04]  /*7d1e0*/  LDL.LU R24, [R1+0x1bbc] ;  /* 0x001bbc0001187983 */ /* 0x000ea80000300800 */
[----:B---3--:R-:W-:Y:S04]  /*7d1f0*/  STL.64 [R1+0x8d58], R26 ;  /* 0x008d581a01007387 */ /* 0x008fe80000100a00 */
[----:B--2---:R0:W-:Y:S04]  /*7d200*/  STL.64 [R1+0x8d50], R24 ;  /* 0x008d501801007387 */ /* 0x0041e80000100a00 */
[----:B0-----:R-:W2:Y:S04]  /*7d210*/  LDL.LU R24, [R1+0x620] ;  /* 0x0006200001187983 */ /* 0x001ea80000300800 */
[----:B------:R-:W2:Y:S04]  /*7d220*/  LDL.LU R25, [R1+0x624] ;  /* 0x0006240001197983 */ /* 0x000ea80000300800 */
[----:B------:R-:W3:Y:S04]  /*7d230*/  LDL.LU R26, [R1+0x628] ;  /* 0x00062800011a7983 */ /* 0x000ee80000300800 */
[----:B------:R-:W3:Y:S04]  /*7d240*/  LDL.LU R27, [R1+0x62c] ;  /* 0x00062c00011b7983 */ /* 0x000ee80000300800 */
        /* <DEDUP_REMOVED lines=9> */
[----:B------:R-:W2:Y:S04]  /*7d2e0*/  LDL.LU R23, [R1+0x63c] ;  /* 0x00063c0001177983 */ /* 0x000ea80000300800 */
[----:B--2---:R-:W-:Y:S04]  /*7d2f0*/  STL.64 [R1+0x8d38], R22 ;  /* 0x008d381601007387 */ /* 0x004fe80000100a00 */
[----:B---3--:R0:W-:Y:S04]  /*7d300*/  STL.64 [R1+0x8d30], R20 ;  /* 0x008d301401007387 */ /* 0x0081e80000100a00 */
[----:B0-----:R-:W2:Y:S04]  /*7d310*/  LDL.LU R20, [R1+0x610] ;  /* 0x0006100001147983 */ /* 0x001ea80000300800 */
[----:B------:R-:W2:Y:S04]  /*7d320*/  LDL.LU R21, [R1+0x614] ;  /* 0x0006140001157983 */ /* 0x000ea80000300800 */
[----:B------:R-:W2:Y:S04]  /*7d330*/  LDL.LU R22, [R1+0x618] ;  /* 0x0006180001167983 */ /* 0x000ea80000300800 */
[----:B------:R-:W2:Y:S04]  /*7d340*/  LDL.LU R23, [R1+0x61c] ;  /* 0x00061c0001177983 */ /* 0x000ea80000300800 */
[----:B------:R-:W3:Y:S04]  /*7d350*/  LDL.64 R28, [R1+0x10] ;  /* 0x00001000011c7983 */ /* 0x000ee80000100a00 */
[----:B------:R-:W2:Y:S01]  /*7d360*/  LDL.LU R16, [R1+0x680] ;  /* 0x0006800001107983 */ /* 0x000ea20000300800 */
[C---:B------:R-:W-:Y:S03]  /*7d370*/  HMMA.16816.F32 R24, R12.reuse, R6, R24 ;  /* 0x000000060c18723c */ /* 0x040fe60000001818 */
[----:B--2---:R0:W-:Y:S04]  /*7d380*/  STL [R1+0x8d28], R16 ;  /* 0x008d281001007387 */ /* 0x0041e80000100800 */
[----:B0-----:R-:W2:Y:S04]  /*7d390*/  LDL.LU R16, [R1+0x1bac] ;  /* 0x001bac0001107983 */ /* 0x001ea80000300800 */
        /* <DEDUP_REMOVED lines=21> */
[----:B0-----:R-:W3:Y:S04]  /*7d4f0*/  LDL.LU R4, [R1+0x6b0] ;  /* 0x0006b00001047983 */ /* 0x001ee80000300800 */
[----:B------:R-:W3:Y:S04]  /*7d500*/  LDL.LU R5, [R1+0x6b4] ;  /* 0x0006b40001057983 */ /* 0x000ee80000300800 */
[----:B------:R-:W3:Y:S04]  /*7d510*/  LDL.LU R6, [R1+0x6b8] ;  /* 0x0006b80001067983 */ /* 0x000ee80000300800 */
[----:B------:R-:W3:Y:S01]  /*7d520*/  LDL.LU R7, [R1+0x6bc] ;  /* 0x0006bc0001077983 */ /* 0x000ee20000300800 */
[----:B----4-:R-:W-:-:S02]  /*7d530*/  IMAD R0, R0, 0x100, R27 ;  /* 0x0000010000007824 */ /* 0x010fc400078e021b */
[----:B--2---:R-:W-:Y:S01]  /*7d540*/  IMAD R16, R16, 0x100, R26 ;  /* 0x0000010010107824 */ /* 0x004fe200078e021a */
[----:B------:R-:W2:Y:S04]  /*7d550*/  LDL.LU R27, [R1+0x8d4c] ;  /* 0x008d4c00011b7983 */ /* 0x000ea80000300800 */
[----:B------:R-:W2:Y:S01]  /*7d560*/  LDL.LU R26, [R1+0x8d48] ;  /* 0x008d4800011a7983 */ /* 0x000ea20000300800 */
[----:B-----5:R-:W-:Y:S02]  /*7d570*/  IMAD R25, R25, 0x100, R2 ;  /* 0x0000010019197824 */ /* 0x020fe400078e0202 */
[----:B------:R-:W-:Y:S01]  /*7d580*/  IMAD R24, R24, 0x100, R3 ;  /* 0x0000010018187824 */ /* 0x000fe200078e0203 */
[----:B------:R-:W4:Y:S04]  /*7d590*/  LDL.LU R2, [R1+0x8d44] ;  /* 0x008d440001027983 */ /* 0x000f280000300800 */
[----:B------:R-:W4:Y:S02]  /*7d5a0*/  LDL.LU R3, [R1+0x8d40] ;  /* 0x008d400001037983 */ /* 0x000f240000300800 */
[----:B----4-:R-:W-:Y:S02]  /*7d5b0*/  HMMA.16816.F32 R12, R12, R2, R20 ;  /* 0x000000020c0c723c */ /* 0x010fe40000001814 */
[----:B------:R-:W2:Y:S04]  /*7d5c0*/  LDL.LU.64 R22, [R1+0x8d38] ;  /* 0x008d380001167983 */ /* 0x000ea80000300a00 */
[----:B------:R-:W2:Y:S04]  /*7d5d0*/  LDL.LU.64 R20, [R1+0x8d30] ;  /* 0x008d300001147983 */ /* 0x000ea80000300a00 */
        /* <DEDUP_REMOVED lines=8> */
[----:B------:R-:W4:Y:S06]  /*7d660*/  LDL.LU R16, [R1+0x8d28] ;  /* 0x008d280001107983 */ /* 0x000f2c0000300800 */
[----:B--2---:R-:W-:Y:S01]  /*7d670*/  HMMA.16816.F32 R24, R12, R26, R20 ;  /* 0x0000001a0c18723c */ /* 0x004fe20000001814 */
[----:B------:R-:W3:Y:S04]  /*7d680*/  LDL.LU.64 R22, [R1+0x8d20] ;  /* 0x008d200001167983 */ /* 0x000ee80000300a00 */
[----:B------:R-:W3:-:S14]  /*7d690*/  LDL.LU.64 R20, [R1+0x8d18] ;  /* 0x008d180001147983 */ /* 0x000edc0000300a00 */
        /* <DEDUP_REMOVED lines=9> */
[----:B------:R-:W2:Y:S01]  /*7d730*/  LDL.LU.64 R20, [R1+0x8cf8] ;  /* 0x008cf80001147983 */ /* 0x000ea20000300a00 */
[----:B------:R-:W-:-:S02]  /*7d740*/  IMAD.MOV.U32 R2, RZ, RZ, R28 ;  /* 0x000000ffff027224 */ /* 0x000fc400078e001c */
[----:B------:R-:W-:Y:S02]  /*7d750*/  IMAD.MOV.U32 R0, RZ, RZ, R29 ;  /* 0x000000ffff007224 */ /* 0x000fe400078e001d */
[----:B------:R-:W3:Y:S01]  /*7d760*/  LDL.LU.64 R28, [R1+0x8cf0] ;  /* 0x008cf000011c7983 */ /* 0x000ee20000300a00 */
[----:B--2---:R-:W-:-:S15]  /*7d770*/  HMMA.16816.F32 R24, R12, R20, R24 ;  /* 0x000000140c18723c */ /* 0x004fde0000001818 */
[----:B------:R-:W-:-:S04]  /*7d780*/  NOP ;  /* 0x0000000000007918 */ /* 0x000fc80000000000 */
[----:B------:R-:W-:Y:S04]  /*7d790*/  STL.64 [R1+0x4c0], R24 ;  /* 0x0004c01801007387 */ /* 0x000fe80000100a00 */
[----:B------:R0:W-:Y:S04]  /*7d7a0*/  STL.64 [R1+0x4c8], R26 ;  /* 0x0004c81a01007387 */ /* 0x0001e80000100a00 */
[----:B0-----:R-:W3:Y:S04]  /*7d7b0*/  LDL.LU.64 R26, [R1+0x8ce8] ;  /* 0x008ce800011a7983 */ /* 0x001ee80000300a00 */
[----:B------:R-:W3:Y:S01]  /*7d7c0*/  LDL.LU.64 R24, [R1+0x8ce0] ;  /* 0x008ce00001187983 */ /* 0x000ee20000300a00 */
[----:B----4-:R-:W-:Y:S03]  /*7d7d0*/  HMMA.16816.F32 R20, R12, R22, R16 ;  /* 0x000000160c14723c */ /* 0x010fe60000001810 */
[----:B------:R-:W2:Y:S04]  /*7d7e0*/  LDL.LU.64 R18, [R1+0x8cd8] ;  /* 0x008cd80001127983 */ /* 0x000ea80000300a00 */
[----:B------:R-:W2:-:S12]  /*7d7f0*/  LDL.LU.64 R16, [R1+0x8cd0] ;  /* 0x008cd00001107983 */ /* 0x000e980000300a00 */
[----:B------:R-:W-:Y:S04]  /*7d800*/  STL.64 [R1+0x4b0], R20 ;  /* 0x0004b01401007387 */ /* 0x000fe80000100a00 */
[----:B------:R0:W-:Y:S04]  /*7d810*/  STL.64 [R1+0x4b8], R22 ;  /* 0x0004b81601007387 */ /* 0x0001e80000100a00 */
[----:B0-----:R-:W2:Y:S04]  /*7d820*/  LDL.LU.64 R22, [R1+0x8cc8] ;  /* 0x008cc80001167983 */ /* 0x001ea80000300a00 */
[----:B------:R-:W4:Y:S01]  /*7d830*/  LDL.LU.64 R20, [R1+0x8cc0] ;  /* 0x008cc00001147983 */ /* 0x000f220000300a00 */
[----:B---3--:R-:W-:-:S15]  /*7d840*/  HMMA.16816.F32 R24, R12, R28, R24 ;  /* 0x0000001c0c18723c */ /* 0x008fde0000001818 */
[----:B------:R-:W-:-:S04]  /*7d850*/  NOP ;  /* 0x0000000000007918 */ /* 0x000fc80000000000 */
[----:B------:R-:W-:Y:S04]  /*7d860*/  STL.64 [R1+0x4a0], R24 ;  /* 0x0004a01801007387 */ /* 0x000fe80000100a00 */
[----:B------:R0:W-:Y:S04]  /*7d870*/  STL.64 [R1+0x4a8], R26 ;  /* 0x0004a81a01007387 */ /* 0x0001e80000100a00 */
[----:B0-----:R-:W3:Y:S04]  /*7d880*/  LDL.LU.64 R26, [R1+0x8cb8] ;  /* 0x008cb800011a7983 */ /* 0x001ee80000300a00 */
[----:B------:R-:W5:Y:S04]  /*7d890*/  LDL.LU.64 R24, [R1+0x8cb0] ;  /* 0x008cb00001187983 */ /* 0x000f680000300a00 */
[----:B------:R-:W-:Y:S01]  /*7d8a0*/  STL [R1+0x8c38], R29 ;  /* 0x008c381d01007387 */ /* 0x000fe20000100800 */
[----:B---3--:R-:W-:-:S15]  /*7d8b0*/  HMMA.16816.F32 R4, R12, R26, R4 ;  /* 0x0000001a0c04723c */ /* 0x008fde0000001804 */
[----:B------:R-:W-:-:S04]  /*7d8c0*/  NOP ;  /* 0x0000000000007918 */ /* 0x000fc80000000000 */
[----:B------:R-:W-:Y:S04]  /*7d8d0*/  STL.64 [R1+0x490], R4 ;  /* 0x0004900401007387 */ /* 0x000fe80000100a00 */
[----:B------:R5:W-:Y:S02]  /*7d8e0*/  STL.64 [R1+0x498], R6 ;  /* 0x0004980601007387 */ /* 0x000be40000100a00 */
[----:B-----5:R-:W-:Y:S02]  /*7d8f0*/  HMMA.16816.F32 R4, R12, R24, R8 ;  /* 0x000000180c04723c */ /* 0x020fe40000001808 */
[----:B------:R-:W-:-:S15]  /*7d900*/  STL.64 [R1+0x8bf0], R26 ;  /* 0x008bf01a01007387 */ /* 0x000fde0000100a00 */
[----:B------:R-:W-:Y:S02]  /*7d910*/  NOP ;  /* 0x0000000000007918 */ /* 0x000fe40000000000 */
[----:B------:R-:W-:Y:S04]  /*7d920*/  STL.64 [R1+0x480], R4 ;  /* 0x0004800401007387 */ /* 0x000fe80000100a00 */
[----:B------:R2:W-:Y:S02]  /*7d930*/  STL.64 [R1+0x488], R6 ;  /* 0x0004880601007387 */ /* 0x0005e40000100a00 */
[----:B--2---:R-:W-:Y:S02]  /*7d940*/  HMMA.16816.F32 R4, R12, R22, R16 ;  /* 0x000000160c04723c */ /* 0x004fe40000001810 */
[----:B------:R-:W-:Y:S04]  /*7d950*/  STL.64 [R1+0x8be8], R24 ;  /* 0x008be81801007387 */ /* 0x000fe80000100a00 */
[----:B------:R-:W4:-:S13]  /*7d960*/  LDL.LU R16, [R1+0x700] ;  /* 0x0007000001107983 */ /* 0x000f1a0000300800 */
[----:B------:R0:W-:Y:S04]  /*7d970*/  STL.64 [R1+0x470], R4 ;  /* 0x0004700401007387 */ /* 0x0001e80000100a00 */
[----:B------:R1:W-:Y:S04]  /*7d980*/  STL.64 [R1+0x478], R6 ;  /* 0x0004780601007387 */ /* 0x0003e80000100a00 */
[----:B------:R-:W4:Y:S04]  /*7d990*/  LDL.LU R17, [R1+0x704] ;  /* 0x0007040001117983 */ /* 0x000f280000300800 */
[----:B------:R-:W4:Y:S04]  /*7d9a0*/  LDL.LU R18, [R1+0x708] ;  /* 0x0007080001127983 */ /* 0x000f280000300800 */
[----:B------:R-:W4:Y:S04]  /*7d9b0*/  LDL.LU R19, [R1+0x70c] ;  /* 0x00070c0001137983 */ /* 0x000f280000300800 */
[----:B0-----:R-:W2:Y:S04]  /*7d9c0*/  LDL.LU R4, [R1+0x740] ;  /* 0x0007400001047983 */ /* 0x001ea80000300800 */
[----:B------:R-:W2:Y:S04]  /*7d9d0*/  LDL.LU R5, [R1+0x744] ;  /* 0x0007440001057983 */ /* 0x000ea80000300800 */
[----:B-1----:R-:W3:Y:S04]  /*7d9e0*/  LDL.LU R6, [R1+0x748] ;  /* 0x0007480001067983 */ /* 0x002ee80000300800 */
[----:B------:R-:W3:Y:S04]  /*7d9f0*/  LDL.LU R7, [R1+0x74c] ;  /* 0x00074c0001077983 */ /* 0x000ee80000300800 */
        /* <DEDUP_REMOVED lines=16> */
[----:B------:R-:W5:Y:S01]  /*7db00*/  LDL.64 R24, [R1+0x18] ;  /* 0x0000180001187983 */ /* 0x000f620000100a00 */
[----:B------:R-:W-:-:S02]  /*7db10*/  IMAD.MOV.U32 R26, RZ, RZ, R2 ;  /* 0x000000ffff1a7224 */ /* 0x000fc400078e0002 */
[----:B------:R-:W-:-:S05]  /*7db20*/  IMAD.MOV.U32 R27, RZ, RZ, R0 ;  /* 0x000000ffff1b7224 */ /* 0x000fca00078e0000 */
[----:B------:R-:W-:Y:S01]  /*7db30*/  STL.64 [R1+0x8c48], R26 ;  /* 0x008c481a01007387 */ /* 0x000fe20000100a00 */
[C---:B----4-:R-:W-:Y:S03]  /*7db40*/  HMMA.16816.F32 R16, R12.reuse, R20, R16 ;  /* 0x000000140c10723c */ /* 0x050fe60000001810 */
[----:B-----5:R0:W-:Y:S04]  /*7db50*/  STL.64 [R1+0x8c40], R24 ;  /* 0x008c401801007387 */ /* 0x0201e80000100a00 */
[----:B0-----:R-:W4:Y:S04]  /*7db60*/  LDL.LU R24, [R1+0x770] ;  /* 0x0007700001187983 */ /* 0x001f280000300800 */
[----:B------:R-:W4:Y:S04]  /*7db70*/  LDL.LU R25, [R1+0x774] ;  /* 0x0007740001197983 */ /* 0x000f280000300800 */
[----:B------:R-:W5:Y:S04]  /*7db80*/  LDL.LU R26, [R1+0x778] ;  /* 0x00077800011a7983 */ /* 0x000f680000300800 */
[----:B------:R-:W5:Y:S04]  /*7db90*/  LDL.LU R27, [R1+0x77c] ;  /* 0x00077c00011b7983 */ /* 0x000f680000300800 */
[----:B-----5:R-:W-:Y:S04]  /*7dba0*/  STL.64 [R1+0x8c58], R26 ;  /* 0x008c581a01007387 */ /* 0x020fe80000100a00 */
[----:B----4-:R0:W-:Y:S04]  /*7dbb0*/  STL.64 [R1+0x8c50], R24 ;  /* 0x008c501801007387 */ /* 0x0101e80000100a00 */
[----:B0-----:R-:W4:Y:S04]  /*7dbc0*/  LDL.LU R24, [R1+0x750] ;  /* 0x0007500001187983 */ /* 0x001f280000300800 */
[----:B------:R-:W4:Y:S04]  /*7dbd0*/  LDL.LU R25, [R1+0x754] ;  /* 0x0007540001197983 */ /* 0x000f280000300800 */
[----:B------:R-:W4:Y:S04]  /*7dbe0*/  LDL.LU R26, [R1+0x758] ;  /* 0x00075800011a7983 */ /* 0x000f280000300800 */
[----:B------:R-:W4:Y:S04]  /*7dbf0*/  LDL.LU R27, [R1+0x75c] ;  /* 0x00075c00011b7983 */ /* 0x000f280000300800 */
[----:B------:R-:W-:Y:S04]  /*7dc00*/  STL.64 [R1+0x460], R16 ;  /* 0x0004601001007387 */ /* 0x000fe80000100a00 */
[----:B------:R0:W-:Y:S04]  /*7dc10*/  STL.64 [R1+0x468], R18 ;  /* 0x0004681201007387 */ /* 0x0001e80000100a00 */
[----:B0-----:R-:W2:Y:S04]  /*7dc20*/  LDL.LU.64 R18, [R1+0x8ca8] ;  /* 0x008ca80001127983 */ /* 0x001ea80000300a00 */
[----:B------:R-:W5:Y:S04]  /*7dc30*/  LDL.LU.64 R16, [R1+0x8ca0] ;  /* 0x008ca00001107983 */ /* 0x000f680000300a00 */
[----:B------:R-:W3:Y:S04]  /*7dc40*/  LDL.LU R29, [R1+0x1bc8] ;  /* 0x001bc800011d7983 */ /* 0x000ee80000300800 */
[----:B------:R-:W3:Y:S04]  /*7dc50*/  LDL.LU R0, [R1+0x1bc4] ;  /* 0x001bc40001007983 */ /* 0x000ee80000300800 */
[----:B------:R-:W3:Y:S04]  /*7dc60*/  LDL.LU R2, [R1+0x1bd0] ;  /* 0x001bd00001027983 */ /* 0x000ee80000300800 */
[----:B------:R-:W3:Y:S04]  /*7dc70*/  LDL.LU R3, [R1+0x1bd8] ;  /* 0x001bd80001037983 */ /* 0x000ee80000300800 */
        /* <DEDUP_REMOVED lines=16> */
[----:B0-----:R-:W3:Y:S04]  /*7dd80*/  LDL.LU.64 R10, [R1+0x8c88] ;  /* 0x008c8800010a7983 */ /* 0x001ee80000300a00 */
[----:B------:R-:W2:Y:S04]  /*7dd90*/  LDL.LU.64 R8, [R1+0x8c80] ;  /* 0x008c800001087983 */ /* 0x000ea80000300a00 */
        /* <DEDUP_REMOVED lines=18> */
[----:B------:R-:W-:Y:S04]  /*7dec0*/  STL.64 [R1+0x8b90], R10 ;  /* 0x008b900a01007387 */ /* 0x000fe80000100a00 */
[----:B------:R0:W-:Y:S04]  /*7ded0*/  STL.64 [R1+0x8b88], R8 ;  /* 0x008b880801007387 */ /* 0x0001e80000100a00 */
[----:B0-----:R-:W3:Y:S04]  /*7dee0*/  LDL.LU R8, [R1+0x760] ;  /* 0x0007600001087983 */ /* 0x001ee80000300800 */
[----:B------:R-:W3:Y:S04]  /*7def0*/  LDL.LU R9, [R1+0x764] ;  /* 0x0007640001097983 */ /* 0x000ee80000300800 */
[----:B------:R-:W3:Y:S04]  /*7df00*/  LDL.LU R10, [R1+0x768] ;  /* 0x00076800010a7983 */ /* 0x000ee80000300800 */
[----:B------:R-:W3:Y:S01]  /*7df10*/  LDL.LU R11, [R1+0x76c] ;  /* 0x00076c00010b7983 */ /* 0x000ee20000300800 */
        /* <DEDUP_REMOVED lines=11> */
[----:B------:R-:W5:Y:S04]  /*7dfd0*/  LDL.LU.64 R24, [R1+0x8c40] ;  /* 0x008c400001187983 */ /* 0x000f680000300a00 */
[----:B------:R0:W-:Y:S04]  /*7dfe0*/  STL.64 [R1+0x8b70], R6 ;  /* 0x008b700601007387 */ /* 0x0001e80000100a00 */
[----:B0-----:R-:W4:Y:S04]  /*7dff0*/  LDL.LU R6, [R1+0x1bcc] ;  /* 0x001bcc0001067983 */ /* 0x001f280000300800 */
[----:B------:R-:W2:Y:S04]  /*7e000*/  LDL.LU R7, [R1+0x1bdc] ;  /* 0x001bdc0001077983 */ /* 0x000ea80000300800 */
[----:B------:R0:W-:Y:S04]  /*7e010*/  STL.64 [R1+0x8b68], R4 ;  /* 0x008b680401007387 */ /* 0x0001e80000100a00 */
[----:B0-----:R-:W2:Y:S04]  /*7e020*/  LDL.LU R5, [R1+0x1bd4] ;  /* 0x001bd40001057983 */ /* 0x001ea80000300800 */
[----:B------:R-:W3:Y:S01]  /*7e030*/  LDL.LU R4, [R1+0x1be0] ;  /* 0x001be00001047983 */ /* 0x000ee20000300800 */
[----:B------:R-:W-:-:S03]  /*7e040*/  IMAD R0, R0, 0x100, R29 ;  /* 0x0000010000007824 */ /* 0x000fc600078e021d */
[----:B------:R-:W5:Y:S01]  /*7e050*/  LDL.LU R29, [R1+0x8c38] ;  /* 0x008c3800011d7983 */ /* 0x000f620000300800 */
[----:B----4-:R-:W-:-:S03]  /*7e060*/  IMAD R6, R6, 0x100, R2 ;  /* 0x0000010006067824 */ /* 0x010fc600078e0202 */
[----:B------:R-:W4:Y:S01]  /*7e070*/  LDL.LU R2, [R1+0x8c34] ;  /* 0x008c340001027983 */ /* 0x000f220000300800 */
[----:B--2---:R-:W-:-:S03]  /*7e080*/  IMAD R5, R5, 0x100, R3 ;  /* 0x0000010005057824 */ /* 0x004fc600078e0203 */
[----:B------:R-:W4:Y:S01]  /*7e090*/  LDL.LU R3, [R1+0x8c30] ;  /* 0x008c300001037983 */ /* 0x000f220000300800 */
[----:B---3--:R-:W-:Y:S01]  /*7e0a0*/  IMAD R4, R7, 0x100, R4 ;  /* 0x0000010007047824 */ /* 0x008fe200078e0204 */
[----:B----4-:R-:W-:Y:S01]  /*7e0b0*/  HMMA.16816.F32 R8, R12, R2, R8 ;  /* 0x000000020c08723c */ /* 0x010fe20000001808 */
[----:B------:R-:W-:Y:S02]  /*7e0c0*/  F2FP.F16.E4M3.UNPACK_B R12, R0 ;  /* 0x00000000ff0c723e */ /* 0x000fe400020006ff */
[----:B------:R-:W-:Y:S02]  /*7e0d0*/  F2FP.F16.E4M3.UNPACK_B R13, R6 ;  /* 0x00000006ff0d723e */ /* 0x000fe400020006ff */
[----:B------:R-:W-:Y:S02]  /*7e0e0*/  F2FP.F16.E4M3.UNPACK_B R14, R5 ;  /* 0x00000005ff0e723e */ /* 0x000fe400020006ff */
[----:B------:R-:W-:Y:S01]  /*7e0f0*/  F2FP.F16.E4M3.UNPACK_B R15, R4 ;  /* 0x00000004ff0f723e */ /* 0x000fe200020006ff */
[----:B------:R-:W-:Y:S06]  /*7e100*/  STL [R1+0x8b60], R3 ;  /* 0x008b600301007387 */ /* 0x000fec0000100800 */
[C---:B------:R-:W-:Y:S05]  /*7e110*/  HMMA.16816.F32 R4, R12.reuse, R26, R20 ;  /* 0x0000001a0c04723c */ /* 0x040fea0000001814 */
[----:B------:R-:W-:Y:S04]  /*7e120*/  STL.64 [R1+0x50], R8 ;  /* 0x0000500801007387 */ /* 0x000fe80000100a00 */
[----:B------:R5:W-:Y:S04]  /*7e130*/  STL.64 [R1+0x58], R10 ;  /* 0x0000580a01007387 */ /* 0x000be80000100a00 */
[----:B------:R-:W2:Y:S01]  /*7e140*/  LDL.LU R0, [R1+0x1be4] ;  /* 0x001be40001007983 */ /* 0x000ea20000300800 */
[----:B-----5:R-:W-:Y:S01]  /*7e150*/  HMMA.16816.F32 R8, R12, R24, R16 ;  /* 0x000000180c08723c */ /* 0x020fe20000001810 */
[----:B------:R-:W-:-:S15]  /*7e160*/  IMAD.MOV.U32 R3, RZ, RZ, R25 ;  /* 0x000000ffff037224 */ /* 0x000fde00078e0019 */
[----:B------:R-:W-:-:S03]  /*7e170*/  NOP ;  /* 0x0000000000007918 */ /* 0x000fc60000000000 */
[----:B------:R0:W-:Y:S04]  /*7e180*/  STL.64 [R1+0x3f0], R8 ;  /* 0x0003f00801007387 */ /* 0x0001e80000100a00 */
[----:B------:R1:W-:Y:S04]  /*7e190*/  STL.64 [R1+0x3f8], R10 ;  /* 0x0003f80a01007387 */ /* 0x0003e80000100a00 */
[----:B0-----:R-:W3:Y:S04]  /*7e1a0*/  LDL.LU R8, [R1+0x870] ;  /* 0x0008700001087983 */ /* 0x001ee80000300800 */
[----:B------:R-:W-:Y:S04]  /*7e1b0*/  STL.64 [R1+0x3e0], R4 ;  /* 0x0003e00401007387 */ /* 0x000fe80000100a00 */
[----:B------:R-:W-:Y:S04]  /*7e1c0*/  STL.64 [R1+0x3e8], R6 ;  /* 0x0003e80601007387 */ /* 0x000fe80000100a00 */
[----:B------:R-:W3:Y:S04]  /*7e1d0*/  LDL.LU R9, [R1+0x874] ;  /* 0x0008740001097983 */ /* 0x000ee80000300800 */
        /* <DEDUP_REMOVED lines=14> */
[----:B--2---:R-:W-:Y:S04]  /*7e2c0*/  STL.64 [R1+0x8c18], R26 ;  /* 0x008c181a01007387 */ /* 0x004fe80000100a00 */
[----:B------:R-:W-:Y:S04]  /*7e2d0*/  STL.64 [R1+0x8be0], R22 ;  /* 0x008be01601007387 */ /* 0x000fe80000100a00 */
[----:B-----5:R0:W-:Y:S04]  /*7e2e0*/  STL.64 [R1+0x8bd8], R20 ;  /* 0x008bd81401007387 */ /* 0x0201e80000100a00 */
[----:B0-----:R-:W2:Y:S04]  /*7e2f0*/  LDL.LU R20, [R1+0x7f0] ;  /* 0x0007f00001147983 */ /* 0x001ea80000300800 */
[----:B------:R-:W2:Y:S04]  /*7e300*/  LDL.LU R21, [R1+0x7f4] ;  /* 0x0007f40001157983 */ /* 0x000ea80000300800 */
[----:B------:R-:W5:Y:S04]  /*7e310*/  LDL.LU R22, [R1+0x7f8] ;  /* 0x0007f80001167983 */ /* 0x000f680000300800 */
[----:B------:R-:W5:Y:S04]  /*7e320*/  LDL.LU R23, [R1+0x7fc] ;  /* 0x0007fc0001177983 */ /* 0x000f680000300800 */
[----:B------:R-:W2:Y:S04]  /*7e330*/  LDL R24, [R1+0x8] ;  /* 0x0000080001187983 */ /* 0x000ea80000100800 */
[----:B------:R-:W3:Y:S04]  /*7e340*/  LDL R25, [R1+0xc] ;  /* 0x00000c0001197983 */ /* 0x000ee80000100800 */
[----:B-----5:R-:W-:Y:S04]  /*7e350*/  STL.64 [R1+0x8c10], R22 ;  /* 0x008c101601007387 */ /* 0x020fe80000100a00 */
[----:B--2---:R0:W-:Y:S04]  /*7e360*/  STL.64 [R1+0x8c08], R20 ;  /* 0x008c081401007387 */ /* 0x0041e80000100a00 */
[----:B0-----:R-:W2:Y:S04]  /*7e370*/  LDL.LU R20, [R1+0x7d0] ;  /* 0x0007d00001147983 */ /* 0x001ea80000300800 */
[----:B------:R-:W2:Y:S04]  /*7e380*/  LDL.LU R21, [R1+0x7d4] ;  /* 0x0007d40001157983 */ /* 0x000ea80000300800 */
[----:B------:R-:W5:Y:S04]  /*7e390*/  LDL.LU R22, [R1+0x7d8] ;  /* 0x0007d80001167983 */ /* 0x000f680000300800 */
[----:B------:R-:W5:Y:S04]  /*7e3a0*/  LDL.LU R23, [R1+0x7dc] ;  /* 0x0007dc0001177983 */ /* 0x000f680000300800 */
[----:B-----5:R-:W-:Y:S04]  /*7e3b0*/  STL.64 [R1+0x8c28], R22 ;  /* 0x008c281601007387 */ /* 0x020fe80000100a00 */
[----:B--2---:R0:W-:Y:S04]  /*7e3c0*/  STL.64 [R1+0x8c20], R20 ;  /* 0x008c201401007387 */ /* 0x0041e80000100a00 */
        /* <DEDUP_REMOVED lines=22> */
[----:B------:R-:W5:Y:S04]  /*7e530*/  LDL.LU R6, [R1+0x8a8] ;  /* 0x0008a80001067983 */ /* 0x000f680000300800 */
[----:B------:R-:W5:Y:S01]  /*7e540*/  LDL.LU R7, [R1+0x8ac] ;  /* 0x0008ac0001077983 */ /* 0x000f620000300800 */
[C---:B------:R-:W-:Y:S03]  /*7e550*/  HMMA.16816.F32 R24, R12.reuse, R24, R20 ;  /* 0x000000180c18723c */ /* 0x040fe60000001814 */
[----:B-----5:R-:W-:Y:S04]  /*7e560*/  STL.64 [R1+0x8b80], R6 ;  /* 0x008b800601007387 */ /* 0x020fe80000100a00 */
[----:B----4-:R0:W-:Y:S04]  /*7e570*/  STL.64 [R1+0x8b78], R4 ;  /* 0x008b780401007387 */ /* 0x0101e80000100a00 */
[----:B0-----:R-:W4:Y:S04]  /*7e580*/  LDL.LU R4, [R1+0x880] ;  /* 0x0008800001047983 */ /* 0x001f280000300800 */
[----:B------:R-:W4:Y:S04]  /*7e590*/  LDL.LU R5, [R1+0x884] ;  /* 0x0008840001057983 */ /* 0x000f280000300800 */
[----:B------:R-:W4:Y:S04]  /*7e5a0*/  LDL.LU R6, [R1+0x888] ;  /* 0x0008880001067983 */ /* 0x000f280000300800 */
[----:B------:R-:W4:Y:S04]  /*7e5b0*/  LDL.LU R7, [R1+0x88c] ;  /* 0x00088c0001077983 */ /* 0x000f280000300800 */
[----:B------:R-:W5:Y:S04]  /*7e5c0*/  LDL.LU.64 R22, [R1+0x8c28] ;  /* 0x008c280001167983 */ /* 0x000f680000300a00 */
[----:B------:R-:W5:Y:S04]  /*7e5d0*/  LDL.LU.64 R20, [R1+0x8c20] ;  /* 0x008c200001147983 */ /* 0x000f680000300a00 */
[----:B------:R-:W-:Y:S04]  /*7e5e0*/  STL.64 [R1+0x3d0], R24 ;  /* 0x0003d01801007387 */ /* 0x000fe80000100a00 */
[----:B------:R0:W-:Y:S04]  /*7e5f0*/  STL.64 [R1+0x3d8], R26 ;  /* 0x0003d81a01007387 */ /* 0x0001e80000100a00 */
[----:B0-----:R-:W5:Y:S02]  /*7e600*/  LDL.LU.64 R26, [R1+0x8c18] ;  /* 0x008c1800011a7983 */ /* 0x001f640000300a00 */
[----:B-----5:R-:W-:Y:S02]  /*7e610*/  HMMA.16816.F32 R24, R12, R26, R20 ;  /* 0x0000001a0c18723c */ /* 0x020fe40000001814 */
[----:B------:R-:W5:Y:S04]  /*7e620*/  LDL.LU.64 R22, [R1+0x8c10] ;  /* 0x008c100001167983 */ /* 0x000f680000300a00 */
[----:B------:R-:W5:-:S13]  /*7e630*/  LDL.LU.64 R20, [R1+0x8c08] ;  /* 0x008c080001147983 */ /* 0x000f5a0000300a00 */
        /* <DEDUP_REMOVED lines=10> */
[----:B------:R0:W-:Y:S04]  /*7e6e0*/  STL.64 [R1+0x8af8], R28 ;  /* 0x008af81c01007387 */ /* 0x0001e80000100a00 */
[----:B0-----:R-:W2:Y:S04]  /*7e6f0*/  LDL.LU R28, [R1+0x1bf8] ;  /* 0x001bf800011c7983 */ /* 0x001ea80000300800 */
[----:B------:R-:W2:Y:S01]  /*7e700*/  LDL.LU R29, [R1+0x1bf4] ;  /* 0x001bf400011d7983 */ /* 0x000ea20000300800 */
[----:B-----5:R-:W-:-:S15]  /*7e710*/  HMMA.16816.F32 R20, R12, R26, R20 ;  /* 0x0000001a0c14723c */ /* 0x020fde0000001814 */
        /* <DEDUP_REMOVED lines=12> */
[----:B0-----:R-:W3:Y:S04]  /*7e7e0*/  LDL.LU R26, [R1+0x1bf0] ;  /* 0x001bf000011a7983 */ /* 0x001ee80000300800 */
[----:B------:R-:W3:Y:S04]  /*7e7f0*/  LDL.LU R27, [R1+0x1bec] ;  /* 0x001bec00011b7983 */ /* 0x000ee80000300800 */
[----:B------:R0:W-:Y:S04]  /*7e800*/  STL.64 [R1+0x8ae8], R24 ;  /* 0x008ae81801007387 */ /* 0x0001e80000100a00 */
[----:B0-----:R-:W3:Y:S01]  /*7e810*/  LDL.LU R25, [R1+0x1be8] ;  /* 0x001be80001197983 */ /* 0x001ee20000300800 */
        /* <DEDUP_REMOVED lines=47> */
[----:B------:R-:W5:Y:S04]  /*7eb10*/  LDL.LU.64 R4, [R1+0x8b68] ;  /* 0x008b680001047983 */ /* 0x000f680000300a00 */
[----:B------:R-:W-:Y:S04]  /*7eb20*/  STL.64 [R1+0x8ac0], R10 ;  /* 0x008ac00a01007387 */ /* 0x000fe80000100a00 */
[----:B------:R5:W-:Y:S01]  /*7eb30*/  STL.64 [R1+0x8ab8], R8 ;  /* 0x008ab80801007387 */ /* 0x000be20000100a00 */
[----:B------:R-:W-:Y:S01]  /*7eb40*/  IMAD R0, R0, 0x100, R25 ;  /* 0x0000010000007824 */ /* 0x000fe200078e0219 */
[C---:B---3--:R-:W-:Y:S08]  /*7eb50*/  HMMA.16816.F32 R16, R12.reuse, R6, R16 ;  /* 0x000000060c10723c */ /* 0x048ff00000001810 */
[----:B-----5:R-:W-:Y:S01]  /*7eb60*/  HMMA.16816.F32 R8, R12, R4, R20 ;  /* 0x000000040c08723c */ /* 0x020fe20000001814 */
[----:B------:R-:W-:Y:S10]  /*7eb70*/  STL.64 [R1+0x8a90], R6 ;  /* 0x008a900601007387 */ /* 0x000ff40000100a00 */
[----:B------:R-:W-:Y:S04]  /*7eb80*/  STL.64 [R1+0x320], R16 ;  /* 0x0003201001007387 */ /* 0x000fe80000100a00 */
[----:B------:R-:W-:Y:S04]  /*7eb90*/  STL.64 [R1+0x328], R18 ;  /* 0x0003281201007387 */ /* 0x000fe80000100a00 */
[----:B------:R0:W-:Y:S04]  /*7eba0*/  STL.64 [R1+0x8a88], R4 ;  /* 0x008a880401007387 */ /* 0x0001e80000100a00 */
[----:B------:R-:W-:Y:S04]  /*7ebb0*/  STL.64 [R1+0x310], R8 ;  /* 0x0003100801007387 */ /* 0x000fe80000100a00 */
[----:B------:R-:W-:Y:S04]  /*7ebc0*/  STL.64 [R1+0x318], R10 ;  /* 0x0003180a01007387 */ /* 0x000fe80000100a00 */
[----:B------:R-:W2:Y:S01]  /*7ebd0*/  LDL.LU R20, [R1+0x990] ;  /* 0x0009900001147983 */ /* 0x000ea20000300800 */
[----:B0-----:R-:W-:-:S02]  /*7ebe0*/  IMAD R5, R27, 0x100, R26 ;  /* 0x000001001b057824 */ /* 0x001fc400078e021a */
[----:B------:R-:W-:-:S03]  /*7ebf0*/  IMAD R4, R29, 0x100, R28 ;  /* 0x000001001d047824 */ /* 0x000fc600078e021c */
[----:B------:R-:W-:Y:S04]  /*7ec00*/  STL [R1+0x20], R5 ;  /* 0x0000200501007387 */ /* 0x000fe80000100800 */
[----:B------:R0:W-:Y:S04]  /*7ec10*/  STL [R1+0x24], R4 ;  /* 0x0000240401007387 */ /* 0x0001e80000100800 */
[----:B------:R-:W2:Y:S04]  /*7ec20*/  LDL.LU R21, [R1+0x994] ;  /* 0x0009940001157983 */ /* 0x000ea80000300800 */
[----:B------:R-:W3:Y:S04]  /*7ec30*/  LDL.LU R22, [R1+0x998] ;  /* 0x0009980001167983 */ /* 0x000ee80000300800 */
[----:B------:R-:W3:Y:S04]  /*7ec40*/  LDL.LU R23, [R1+0x99c] ;  /* 0x00099c0001177983 */ /* 0x000ee80000300800 */
[----:B------:R-:W4:Y:S04]  /*7ec50*/  LDL.64 R28, [R1] ;  /* 0x00000000011c7983 */ /* 0x000f280000100a00 */
[----:B------:R-:W5:Y:S04]  /*7ec60*/  LDL.LU R24, [R1+0x960] ;  /* 0x0009600001187983 */ /* 0x000f680000300800 */
[----:B------:R-:W5:Y:S04]  /*7ec70*/  LDL.LU R25, [R1+0x964] ;  /* 0x0009640001197983 */ /* 0x000f680000300800 */
[----:B------:R-:W2:Y:S04]  /*7ec80*/  LDL.LU R26, [R1+0x968] ;  /* 0x00096800011a7983 */ /* 0x000ea80000300800 */
[----:B------:R-:W2:Y:S04]  /*7ec90*/  LDL.LU R27, [R1+0x96c] ;  /* 0x00096c00011b7983 */ /* 0x000ea80000300800 */
[----:B------:R-:W2:Y:S04]  /*7eca0*/  LDL.64 R6, [R1+0x8] ;  /* 0x0000080001067983 */ /* 0x000ea80000100a00 */
[----:B0-----:R-:W3:Y:S04]  /*7ecb0*/  LDL.64 R4, [R1+0x10] ;  /* 0x0000100001047983 */ /* 0x001ee80000100a00 */
[----:B--2---:R-:W-:Y:S04]  /*7ecc0*/  STL.64 [R1+0x8b38], R6 ;  /* 0x008b380601007387 */ /* 0x004fe80000100a00 */
[----:B---3--:R-:W-:Y:S04]  /*7ecd0*/  STL.64 [R1+0x8b30], R4 ;  /* 0x008b300401007387 */ /* 0x008fe80000100a00 */
[----:B------:R-:W-:Y:S04]  /*7ece0*/  STL.64 [R1+0x8b08], R26 ;  /* 0x008b081a01007387 */ /* 0x000fe80000100a00 */
[----:B-----5:R0:W-:Y:S04]  /*7ecf0*/  STL.64 [R1+0x8b00], R24 ;  /* 0x008b001801007387 */ /* 0x0201e80000100a00 */
[----:B0-----:R-:W2:Y:S04]  /*7ed00*/  LDL.LU R24, [R1+0x940] ;  /* 0x0009400001187983 */ /* 0x001ea80000300800 */
[----:B------:R-:W2:Y:S04]  /*7ed10*/  LDL.LU R25, [R1+0x944] ;  /* 0x0009440001197983 */ /* 0x000ea80000300800 */
[----:B------:R-:W3:Y:S04]  /*7ed20*/  LDL.LU R26, [R1+0x948] ;  /* 0x00094800011a7983 */ /* 0x000ee80000300800 */
[----:B------:R-:W3:Y:S04]  /*7ed30*/  LDL.LU R27, [R1+0x94c] ;  /* 0x00094c00011b7983 */ /* 0x000ee80000300800 */
[----:B------:R-:W5:Y:S04]  /*7ed40*/  LDL R6, [R1+0x18] ;  /* 0x0000180001067983 */ /* 0x000f680000100800 */
[----:B---3--:R-:W-:Y:S04]  /*7ed50*/  STL.64 [R1+0x8b18], R26 ;  /* 0x008b181a01007387 */ /* 0x008fe80000100a00 */
[----:B--2---:R0:W-:Y:S04]  /*7ed60*/  STL.64 [R1+0x8b10], R24 ;  /* 0x008b101801007387 */ /* 0x0041e80000100a00 */
[----:B0-----:R-:W2:Y:S04]  /*7ed70*/  LDL.LU R24, [R1+0x930] ;  /* 0x0009300001187983 */ /* 0x001ea80000300800 */
[----:B------:R-:W2:Y:S04]  /*7ed80*/  LDL.LU R25, [R1+0x934] ;  /* 0x0009340001197983 */ /* 0x000ea80000300800 */
[----:B------:R-:W3:Y:S04]  /*7ed90*/  LDL.LU R26, [R1+0x938] ;  /* 0x00093800011a7983 */ /* 0x000ee80000300800 */
[----:B------:R-:W3:Y:S01]  /*7eda0*/  LDL.LU R27, [R1+0x93c] ;  /* 0x00093c00011b7983 */ /* 0x000ee20000300800 */
[----:B------:R-:W-:-:S03]  /*7edb0*/  IMAD.MOV.U32 R7, RZ, RZ, R3 ;  /* 0x000000ffff077224 */ /* 0x000fc600078e0003 */
[----:B------:R-:W2:Y:S04]  /*7edc0*/  LDL.LU R3, [R1+0x1c00] ;  /* 0x001c000001037983 */ /* 0x000ea80000300800 */
[----:B------:R-:W4:Y:S04]  /*7edd0*/  LDL.LU R4, [R1+0x1bfc] ;  /* 0x001bfc0001047983 */ /* 0x000f280000300800 */
[----:B------:R-:W4:Y:S04]  /*7ede0*/  LDL.LU R5, [R1+0x24] ;  /* 0x0000240001057983 */ /* 0x000f280000300800 */
        /* <DEDUP_REMOVED lines=10> */
[----:B------:R-:W3:Y:S04]  /*7ee90*/  LDL.LU R26, [R1+0x8f8] ;  /* 0x0008f800011a7983 */ /* 0x000ee80000300800 */
[----:B------:R-:W3:Y:S01]  /*7eea0*/  LDL.LU R27, [R1+0x8fc] ;  /* 0x0008fc00011b7983 */ /* 0x000ee20000300800 */
[----:B----4-:R-:W-:-:S03]  /*7eeb0*/  IMAD R4, R4, 0x100, R3 ;  /* 0x0000010004047824 */ /* 0x010fc600078e0203 */
[----:B---3--:R-:W-:Y:S04]  /*7eec0*/  STL.64 [R1+0x8b58], R26 ;  /* 0x008b581a01007387 */ /* 0x008fe80000100a00 */
[----:B--2---:R0:W-:Y:S04]  /*7eed0*/  STL.64 [R1+0x8b50], R24 ;  /* 0x008b501801007387 */ /* 0x0041e80000100a00 */
        /* <DEDUP_REMOVED lines=10> */
[----:B------:R-:W4:Y:S04]  /*7ef80*/  LDL.LU R8, [R1+0x9a0] ;  /* 0x0009a00001087983 */ /* 0x000f280000300800 */
[----:B------:R-:W4:Y:S04]  /*7ef90*/  LDL.LU R9, [R1+0x9a4] ;  /* 0x0009a40001097983 */ /* 0x000f280000300800 */
[----:B------:R-:W4:Y:S04]  /*7efa0*/  LDL.LU R10, [R1+0x9a8] ;  /* 0x0009a800010a7983 */ /* 0x000f280000300800 */
[----:B------:R-:W4:Y:S04]  /*7efb0*/  LDL.LU R11, [R1+0x9ac] ;  /* 0x0009ac00010b7983 */ /* 0x000f280000300800 */
[----:B------:R-:W2:Y:S04]  /*7efc0*/  LDL.LU R16, [R1+0x9c0] ;  /* 0x0009c00001107983 */ /* 0x000ea80000300800 */
[----:B------:R-:W2:Y:S04]  /*7efd0*/  LDL.LU R17, [R1+0x9c4] ;  /* 0x0009c40001117983 */ /* 0x000ea80000300800 */
[----:B------:R-:W2:Y:S04]  /*7efe0*/  LDL.LU R18, [R1+0x9c8] ;  /* 0x0009c80001127983 */ /* 0x000ea80000300800 */
[----:B------:R-:W2:Y:S04]  /*7eff0*/  LDL.LU R19, [R1+0x9cc] ;  /* 0x0009cc0001137983 */ /* 0x000ea80000300800 */
[----:B------:R-:W2:Y:S02]  /*7f000*/  LDL.LU R3, [R1+0x8b60] ;  /* 0x008b600001037983 */ /* 0x000ea40000300800 */
[----:B--2---:R-:W-:Y:S02]  /*7f010*/  HMMA.16816.F32 R12, R12, R2, R24 ;  /* 0x000000020c0c723c */ /* 0x004fe40000001818 */
[----:B------:R-:W5:Y:S04]  /*7f020*/  LDL.LU.64 R26, [R1+0x8b58] ;  /* 0x008b5800011a7983 */ /* 0x000f680000300a00 */
[----:B------:R-:W5:-:S13]  /*7f030*/  LDL.LU.64 R24, [R1+0x8b50] ;  /* 0x008b500001187983 */ /* 0x000f5a0000300a00 */
[----:B------:R-:W-:Y:S04]  /*7f040*/  STL.64 [R1+0x40], R12 ;  /* 0x0000400c01007387 */ /* 0x000fe80000100a00 */
[----:B------:R0:W-:Y:S04]  /*7f050*/  STL.64 [R1+0x48], R14 ;  /* 0x0000480e01007387 */ /* 0x0001e80000100a00 */
[----:B0-----:R-:W2:Y:S01]  /*7f060*/  LDL.LU R15, [R1+0x20] ;  /* 0x00002000010f7983 */ /* 0x001ea20000300800 */
[----:B------:R-:W-:Y:S02]  /*7f070*/  F2FP.F16.E4M3.UNPACK_B R12, R0 ;  /* 0x00000000ff0c723e */ /* 0x000fe400020006ff */
[----:B------:R-:W-:Y:S01]  /*7f080*/  F2FP.F16.E4M3.UNPACK_B R14, R5 ;  /* 0x00000005ff0e723e */ /* 0x000fe200020006ff */
[----:B------:R-:W-:Y:S04]  /*7f090*/  STL [R1+0x8a5c], R2 ;  /* 0x008a5c0201007387 */ /* 0x000fe80000100800 */
[----:B------:R-:W-:Y:S01]  /*7f0a0*/  STL [R1+0x8a58], R3 ;  /* 0x008a580301007387 */ /* 0x000fe20000100800 */
[----:B--2---:R-:W-:-:S02]  /*7f0b0*/  F2FP.F16.E4M3.UNPACK_B R13, R15 ;  /* 0x0000000fff0d723e */ /* 0x004fc400020006ff */
[----:B------:R-:W-:-:S07]  /*7f0c0*/  F2FP.F16.E4M3.UNPACK_B R15, R4 ;  /* 0x00000004ff0f723e */ /* 0x000fce00020006ff */
[----:B-----5:R-:W-:Y:S01]  /*7f0d0*/  HMMA.16816.F32 R4, R12, R6, R24 ;  /* 0x000000060c04723c */ /* 0x020fe20000001818 */
[----:B------:R-:W2:Y:S04]  /*7f0e0*/  LDL.LU.64 R26, [R1+0x8b48] ;  /* 0x008b4800011a7983 */ /* 0x000ea80000300a00 */
[----:B------:R-:W2:-:S14]  /*7f0f0*/  LDL.LU.64 R24, [R1+0x8b40] ;  /* 0x008b400001187983 */ /* 0x000e9c0000300a00 */
[----:B------:R-:W-:Y:S04]  /*7f100*/  STL.64 [R1+0x300], R4 ;  /* 0x0003000401007387 */ /* 0x000fe80000100a00 */
[----:B------:R0:W-:Y:S04]  /*7f110*/  STL.64 [R1+0x308], R6 ;  /* 0x0003080601007387 */ /* 0x0001e80000100a00 */
[----:B0-----:R-:W5:Y:S04]  /*7f120*/  LDL.LU.64 R6, [R1+0x8b38] ;  /* 0x008b380001067983 */ /* 0x001f680000300a00 */
[----:B------:R-:W2:Y:S02]  /*7f130*/  LDL.LU.64 R4, [R1+0x8b30] ;  /* 0x008b300001047983 */ /* 0x000ea40000300a00 */
        /* <DEDUP_REMOVED lines=15> */
[----:B------:R-:W-:Y:S02]  /*7f230*/  IMAD.MOV.U32 R6, RZ, RZ, R28 ;  /* 0x000000ffff067224 */ /* 0x000fe400078e001c */
        /* <DEDUP_REMOVED lines=12> */
[----:B0-----:R-:W3:Y:S04]  /*7f300*/  LDL.LU.64 R26, [R1+0x8af0] ;  /* 0x008af000011a7983 */ /* 0x001ee80000300a00 */
[----:B------:R-:W2:Y:S04]  /*7f310*/  LDL.LU.64 R24, [R1+0x8ae8] ;  /* 0x008ae80001187983 */ /* 0x000ea80000300a00 */
[----:B------:R-:W-:Y:S04]  /*7f320*/  STL [R1+0x8a3c], R28 ;  /* 0x008a3c1c01007387 */ /* 0x000fe80000100800 */
[----:B------:R-:W-:Y:S01]  /*7f330*/  STL [R1+0x8a38], R29 ;  /* 0x008a381d01007387 */ /* 0x000fe20000100800 */
        /* <DEDUP_REMOVED lines=18> */
[C---:B----4-:R-:W-:Y:S08]  /*7f460*/  HMMA.16816.F32 R8, R12.reuse, R22, R8 ;  /* 0x000000160c08723c */ /* 0x050ff00000001808 */
[C---:B--2---:R-:W-:Y:S11]  /*7f470*/  HMMA.16816.F32 R16, R12.reuse, R20, R16 ;  /* 0x000000140c10723c */ /* 0x044ff60000001810 */
[----:B------:R-:W-:Y:S04]  /*7f480*/  STL.64 [R1+0x290], R8 ;  /* 0x0002900801007387 */ /* 0x000fe80000100a00 */
[----:B------:R0:W-:Y:S04]  /*7f490*/  STL.64 [R1+0x298], R10 ;  /* 0x0002980a01007387 */ /* 0x0001e80000100a00 */
[----:B0-----:R-:W2:Y:S04]  /*7f4a0*/  LDL.LU.64 R10, [R1+0x8ac0] ;  /* 0x008ac000010a7983 */ /* 0x001ea80000300a00 */
[----:B------:R-:W4:Y:S04]  /*7f4b0*/  LDL.LU.64 R8, [R1+0x8ab8] ;  /* 0x008ab80001087983 */ /* 0x000f280000300a00 */
[----:B------:R-:W-:Y:S04]  /*7f4c0*/  STL.64 [R1+0x280], R16 ;  /* 0x0002801001007387 */ /* 0x000fe80000100a00 */
[----:B------:R0:W-:Y:S04]  /*7f4d0*/  STL.64 [R1+0x288], R18 ;  /* 0x0002881201007387 */ /* 0x0001e80000100a00 */
[----:B0-----:R-:W5:Y:S04]  /*7f4e0*/  LDL.LU.64 R18, [R1+0x8ab0] ;  /* 0x008ab00001127983 */ /* 0x001f680000300a00 */
[----:B------:R-:W3:Y:S04]  /*7f4f0*/  LDL.LU.64 R16, [R1+0x8aa8] ;  /* 0x008aa80001107983 */ /* 0x000ee80000300a00 */
[----:B------:R-:W-:Y:S04]  /*7f500*/  STL.64 [R1+0x89f0], R22 ;  /* 0x0089f01601007387 */ /* 0x000fe80000100a00 */
[----:B------:R0:W-:Y:S04]  /*7f510*/  STL.64 [R1+0x89e8], R20 ;  /* 0x0089e81401007387 */ /* 0x0001e80000100a00 */
[----:B0-----:R-:W5:Y:S04]  /*7f520*/  LDL.LU R20, [R1+0x9d0] ;  /* 0x0009d00001147983 */ /* 0x001f680000300800 */
[----:B------:R-:W5:Y:S04]  /*7f530*/  LDL.LU R21, [R1+0x9d4] ;  /* 0x0009d40001157983 */ /* 0x000f680000300800 */
[----:B------:R-:W5:Y:S04]  /*7f540*/  LDL.LU R22, [R1+0x9d8] ;  /* 0x0009d80001167983 */ /* 0x000f680000300800 */
[----:B------:R-:W5:Y:S02]  /*7f550*/  LDL.LU R23, [R1+0x9dc] ;  /* 0x0009dc0001177983 */ /* 0x000f640000300800 */
[----:B-----5:R-:W-:-:S15]  /*7f560*/  HMMA.16816.F32 R20, R12, R18, R20 ;  /* 0x000000120c14723c */ /* 0x020fde0000001814 */
[----:B------:R-:W-:-:S04]  /*7f570*/  NOP ;  /* 0x0000000000007918 */ /* 0x000fc80000000000 */
[----:B------:R-:W-:Y:S04]  /*7f580*/  STL.64 [R1+0x270], R20 ;  /* 0x0002701401007387 */ /* 0x000fe80000100a00 */
[----:B------:R3:W-:Y:S02]  /*7f590*/  STL.64 [R1+0x278], R22 ;  /* 0x0002781601007387 */ /* 0x0007e40000100a00 */
[----:B---3--:R-:W-:Y:S02]  /*7f5a0*/  HMMA.16816.F32 R20, R12, R16, R24 ;  /* 0x000000100c14723c */ /* 0x008fe40000001818 */
[----:B------:R-:W3:-:S15]  /*7f5b0*/  LDL.LU R24, [R1+0xae0] ;  /* 0x000ae00001187983 */ /* 0x000ede0000300800 */
[----:B------:R-:W-:Y:S02]  /*7f5c0*/  NOP ;  /* 0x0000000000007918 */ /* 0x000fe40000000000 */
[----:B------:R-:W-:Y:S04]  /*7f5d0*/  STL.64 [R1+0x260], R20 ;  /* 0x0002601401007387 */ /* 0x000fe80000100a00 */
[----:B------:R0:W-:Y:S04]  /*7f5e0*/  STL.64 [R1+0x268], R22 ;  /* 0x0002681601007387 */ /* 0x0001e80000100a00 */
[----:B------:R-:W3:Y:S04]  /*7f5f0*/  LDL.LU R25, [R1+0xae4] ;  /* 0x000ae40001197983 */ /* 0x000ee80000300800 */
[----:B------:R-:W5:Y:S04]  /*7f600*/  LDL.LU R26, [R1+0xae8] ;  /* 0x000ae800011a7983 */ /* 0x000f680000300800 */
[----:B------:R-:W5:Y:S01]  /*7f610*/  LDL.LU R27, [R1+0xaec] ;  /* 0x000aec00011b7983 */ /* 0x000f620000300800 */
[----:B0-----:R-:W-:-:S02]  /*7f620*/  IMAD.MOV.U32 R22, RZ, RZ, R6 ;  /* 0x000000ffff167224 */ /* 0x001fc400078e0006 */
[----:B------:R-:W-:Y:S01]  /*7f630*/  IMAD.MOV.U32 R23, RZ, RZ, R5 ;  /* 0x000000ffff177224 */ /* 0x000fe200078e0005 */
[----:B-----5:R-:W-:Y:S04]  /*7f640*/  STL.64 [R1+0x8a00], R26 ;  /* 0x008a001a01007387 */ /* 0x020fe80000100a00 */
[----:B---3--:R0:W-:Y:S04]  /*7f650*/  STL.64 [R1+0x89f8], R24 ;  /* 0x0089f81801007387 */ /* 0x0081e80000100a00 */
[----:B------:R-:W-:Y:S04]  /*7f660*/  STL.64 [R1+0x8a08], R22 ;  /* 0x008a081601007387 */ /* 0x000fe80000100a00 */
[----:B0-----:R-:W3:Y:S04]  /*7f670*/  LDL.LU R24, [R1+0xac0] ;  /* 0x000ac00001187983 */ /* 0x001ee80000300800 */
[----:B------:R-:W3:Y:S04]  /*7f680*/  LDL.LU R25, [R1+0xac4] ;  /* 0x000ac40001197983 */ /* 0x000ee80000300800 */
[----:B------:R-:W5:Y:S04]  /*7f690*/  LDL.LU R26, [R1+0xac8] ;  /* 0x000ac800011a7983 */ /* 0x000f680000300800 */
[----:B------:R-:W5:Y:S01]  /*7f6a0*/  LDL.LU R27, [R1+0xacc] ;  /* 0x000acc00011b7983 */ /* 0x000f620000300800 */
[----:B------:R-:W-:-:S02]  /*7f6b0*/  IMAD.MOV.U32 R3, RZ, RZ, R7 ;  /* 0x000000ffff037224 */ /* 0x000fc400078e0007 */
[----:B------:R-:W-:Y:S02]  /*7f6c0*/  IMAD.MOV.U32 R20, RZ, RZ, R4 ;  /* 0x000000ffff147224 */ /* 0x000fe400078e0004 */
[----:B------:R-:W-:Y:S01]  /*7f6d0*/  IMAD.MOV.U32 R21, RZ, RZ, R3 ;  /* 0x000000ffff157224 */ /* 0x000fe200078e0003 */
[----:B-----5:R-:W-:Y:S04]  /*7f6e0*/  STL.64 [R1+0x8a18], R26 ;  /* 0x008a181a01007387 */ /* 0x020fe80000100a00 */
[----:B---3--:R0:W-:Y:S04]  /*7f6f0*/  STL.64 [R1+0x8a10], R24 ;  /* 0x008a101801007387 */ /* 0x0081e80000100a00 */
[----:B------:R1:W-:Y:S04]  /*7f700*/  STL.64 [R1+0x8a20], R20 ;  /* 0x008a201401007387 */ /* 0x0003e80000100a00 */
[----:B0-----:R-:W3:Y:S04]  /*7f710*/  LDL.LU R24, [R1+0xab0] ;  /* 0x000ab00001187983 */ /* 0x001ee80000300800 */
[----:B------:R-:W3:Y:S04]  /*7f720*/  LDL.LU R25, [R1+0xab4] ;  /* 0x000ab40001197983 */ /* 0x000ee80000300800 */
[----:B------:R-:W5:Y:S04]  /*7f730*/  LDL.LU R26, [R1+0xab8] ;  /* 0x000ab800011a7983 */ /* 0x000f680000300800 */
[----:B------:R-:W5:Y:S01]  /*7f740*/  LDL.LU R27, [R1+0xabc] ;  /* 0x000abc00011b7983 */ /* 0x000f620000300800 */
[----:B------:R-:W-:-:S02]  /*7f750*/  IMAD.MOV.U32 R22, RZ, RZ, R2 ;  /* 0x000000ffff167224 */ /* 0x000fc400078e0002 */
[----:B------:R-:W-:Y:S01]  /*7f760*/  IMAD.MOV.U32 R23, RZ, RZ, R0 ;  /* 0x000000ffff177224 */ /* 0x000fe200078e0000 */
[----:B-----5:R-:W-:Y:S04]  /*7f770*/  STL.64 [R1+0x8a30], R26 ;  /* 0x008a301a01007387 */ /* 0x020fe80000100a00 */
[----:B---3--:R-:W-:Y:S04]  /*7f780*/  STL.64 [R1+0x8a28], R24 ;  /* 0x008a281801007387 */ /* 0x008fe80000100a00 */
[----:B-1----:R-:W3:Y:S04]  /*7f790*/  LDL.64 R20, [R1+0x18] ;  /* 0x0000180001147983 */ /* 0x002ee80000100a00 */
[----:B------:R-:W-:Y:S04]  /*7f7a0*/  STL.64 [R1+0x8a50], R22 ;  /* 0x008a501601007387 */ /* 0x000fe80000100a00 */
[----:B---3--:R0:W-:Y:S04]  /*7f7b0*/  STL.64 [R1+0x8a48], R20 ;  /* 0x008a481401007387 */ /* 0x0081e80000100a00 */
[----:B0-----:R-:W3:Y:S04]  /*7f7c0*/  LDL.LU R20, [R1+0xa40] ;  /* 0x000a400001147983 */ /* 0x001ee80000300800 */
[----:B---3--:R-:W-:Y:S04]  /*7f7d0*/  STL [R1+0x8a60], R20 ;  /* 0x008a601401007387 */ /* 0x008fe80000100800 */
[----:B------:R-:W3:Y:S04]  /*7f7e0*/  LDL.LU R21, [R1+0xa44] ;  /* 0x000a440001157983 */ /* 0x000ee80000300800 */
[----:B---3--:R-:W-:Y:S04]  /*7f7f0*/  STL [R1+0x8a64], R21 ;  /* 0x008a641501007387 */ /* 0x008fe80000100800 */
[----:B------:R-:W3:Y:S04]  /*7f800*/  LDL.LU R22, [R1+0xa48] ;  /* 0x000a480001167983 */ /* 0x000ee80000300800 */
        /* <DEDUP_REMOVED lines=12> */
[----:B------:R-:W2:Y:S04]  /*7f8d0*/  LDL.LU R0, [R1+0x1c04] ;  /* 0x001c040001007983 */ /* 0x000ea80000300800 */
[----:B------:R-:W5:Y:S04]  /*7f8e0*/  LDL.LU R20, [R1+0x1c10] ;  /* 0x001c100001147983 */ /* 0x000f680000300800 */
[----:B---3--:R-:W-:Y:S04]  /*7f8f0*/  STL.64 [R1+0x8a70], R22 ;  /* 0x008a701601007387 */ /* 0x008fe80000100a00 */
[----:B-----5:R0:W-:Y:S04]  /*7f900*/  STL.64 [R1+0x8a68], R20 ;  /* 0x008a681401007387 */ /* 0x0201e80000100a00 */
[----:B0-----:R-:W3:Y:S04]  /*7f910*/  LDL.LU R20, [R1+0xa50] ;  /* 0x000a500001147983 */ /* 0x001ee80000300800 */
[----:B------:R-:W3:Y:S04]  /*7f920*/  LDL.LU R21, [R1+0xa54] ;  /* 0x000a540001157983 */ /* 0x000ee80000300800 */
[----:B------:R-:W5:Y:S04]  /*7f930*/  LDL.LU R22, [R1+0xa58] ;  /* 0x000a580001167983 */ /* 0x000f680000300800 */
[----:B------:R-:W5:Y:S04]  /*7f940*/  LDL.LU R23, [R1+0xa5c] ;  /* 0x000a5c0001177983 */ /* 0x000f680000300800 */
[----:B-----5:R-:W-:Y:S04]  /*7f950*/  STL.64 [R1+0x8a80], R22 ;  /* 0x008a801601007387 */ /* 0x020fe80000100a00 */
[----:B---3--:R0:W-:Y:S04]  /*7f960*/  STL.64 [R1+0x8a78], R20 ;  /* 0x008a781401007387 */ /* 0x0081e80000100a00 */
[----:B0-----:R-:W3:Y:S04]  /*7f970*/  LDL.LU R20, [R1+0xa30] ;  /* 0x000a300001147983 */ /* 0x001ee80000300800 */
[----:B------:R-:W3:Y:S04]  /*7f980*/  LDL.LU R21, [R1+0xa34] ;  /* 0x000a340001157983 */ /* 0x000ee80000300800 */
[----:B------:R-:W3:Y:S04]  /*7f990*/  LDL.LU R22, [R1+0xa38] ;  /* 0x000a380001167983 */ /* 0x000ee80000300800 */
[----:B------:R-:W3:Y:S04]  /*7f9a0*/  LDL.LU R23, [R1+0xa3c] ;  /* 0x000a3c0001177983 */ /* 0x000ee80000300800 */
[----:B------:R-:W5:Y:S04]  /*7f9b0*/  LDL.LU R2, [R1+0x1c18] ;  /* 0x001c180001027983 */ /* 0x000f680000300800 */
[----:B------:R-:W5:Y:S04]  /*7f9c0*/  LDL.LU R28, [R1+0x1c14] ;  /* 0x001c1400011c7983 */ /* 0x000f680000300800 */
[----:B------:R-:W3:Y:S04]  /*7f9d0*/  LDL.LU R3, [R1+0x1c20] ;  /* 0x001c200001037983 */ /* 0x000ee80000300800 */
[----:B------:R-:W3:Y:S04]  /*7f9e0*/  LDL.LU R29, [R1+0x1c1c] ;  /* 0x001c1c00011d7983 */ /* 0x000ee80000300800 */
[----:B------:R-:W3:Y:S04]  /*7f9f0*/  LDL.LU R24, [R1+0xaa0] ;  /* 0x000aa00001187983 */ /* 0x000ee80000300800 */
[----:B------:R-:W3:Y:S04]  /*7fa00*/  LDL.LU R25, [R1+0xaa4] ;  /* 0x000aa40001197983 */ /* 0x000ee80000300800 */
[----:B------:R-:W3:Y:S04]  /*7fa10*/  LDL.LU R26, [R1+0xaa8] ;  /* 0x000aa800011a7983 */ /* 0x000ee80000300800 */
[----:B------:R-:W3:Y:S04]  /*7fa20*/  LDL.LU R27, [R1+0xaac] ;  /* 0x000aac00011b7983 */ /* 0x000ee80000300800 */
[----:B------:R-:W-:Y:S04]  /*7fa30*/  STL.64 [R1+0x89c0], R18 ;  /* 0x0089c01201007387 */ /* 0x000fe80000100a00 */
[----:B------:R0:W-:Y:S04]  /*7fa40*/  STL.64 [R1+0x89b8], R16 ;  /* 0x0089b81001007387 */ /* 0x0001e80000100a00 */
[----:B0-----:R-:W3:Y:S01]  /*7fa50*/  LDL.LU R16, [R1+0xb00] ;  /* 0x000b000001107983 */ /* 0x001ee20000300800 */
[C---:B--2---:R-:W-:Y:S03]  /*7fa60*/  HMMA.16816.F32 R4, R12.reuse, R10, R4 ;  /* 0x0000000a0c04723c */ /* 0x044fe60000001804 */
[----:B---3--:R0:W-:Y:S04]  /*7fa70*/  STL [R1+0x8a40], R16 ;  /* 0x008a401001007387 */ /* 0x0081e80000100800 */
[----:B0-----:R-:W2:Y:S04]  /*7fa80*/  LDL.LU R16, [R1+0x1c0c] ;  /* 0x001c0c0001107983 */ /* 0x001ea80000300800 */
[----:B------:R-:W3:Y:S04]  /*7fa90*/  LDL.LU R17, [R1+0xb04] ;  /* 0x000b040001117983 */ /* 0x000ee80000300800 */
[----:B------:R-:W3:Y:S04]  /*7faa0*/  LDL.LU R18, [R1+0xb08] ;  /* 0x000b080001127983 */ /* 0x000ee80000300800 */
[----:B------:R-:W3:Y:S04]  /*7fab0*/  LDL.LU R19, [R1+0xb0c] ;  /* 0x000b0c0001137983 */ /* 0x000ee80000300800 */
        /* <DEDUP_REMOVED lines=29> */
[----:B------:R0:W-:Y:S01]  /*7fc90*/  STL.64 [R1+0x8978], R4 ;  /* 0x0089780401007387 */ /* 0x0001e20000100a00 */
[----:B-----5:R-:W-:-:S02]  /*7fca0*/  IMAD R28, R28, 0x100, R2 ;  /* 0x000001001c1c7824 */ /* 0x020fc400078e0202 */
[----:B------:R-:W-:Y:S01]  /*7fcb0*/  IMAD R29, R29, 0x100, R3 ;  /* 0x000001001d1d7824 */ /* 0x000fe200078e0203 */
[----:B0-----:R-:W5:Y:S04]  /*7fcc0*/  LDL.LU R4, [R1+0xa60] ;  /* 0x000a600001047983 */ /* 0x001f680000300800 */
[----:B------:R-:W5:Y:S04]  /*7fcd0*/  LDL.LU R5, [R1+0xa64] ;  /* 0x000a640001057983 */ /* 0x000f680000300800 */
[----:B------:R-:W5:Y:S04]  /*7fce0*/  LDL.LU R6, [R1+0xa68] ;  /* 0x000a680001067983 */ /* 0x000f680000300800 */
[----:B------:R-:W5:Y:S01]  /*7fcf0*/  LDL.LU R7, [R1+0xa6c] ;  /* 0x000a6c0001077983 */ /* 0x000f620000300800 */
[----:B----4-:R-:W-:-:S02]  /*7fd00*/  IMAD R0, R0, 0x100, R21 ;  /* 0x0000010000007824 */ /* 0x010fc400078e0215 */
[----:B------:R-:W-:Y:S01]  /*7fd10*/  IMAD R16, R16, 0x100, R20 ;  /* 0x0000010010107824 */ /* 0x000fe200078e0214 */
[----:B------:R-:W2:Y:S04]  /*7fd20*/  LDL.LU R21, [R1+0x8a64] ;  /* 0x008a640001157983 */ /* 0x000ea80000300800 */
[----:B------:R-:W2:Y:S04]  /*7fd30*/  LDL.LU R20, [R1+0x8a60] ;  /* 0x008a600001147983 */ /* 0x000ea80000300800 */
[----:B------:R-:W2:Y:S04]  /*7fd40*/  LDL.LU R2, [R1+0x8a5c] ;  /* 0x008a5c0001027983 */ /* 0x000ea80000300800 */
[----:B------:R-:W2:Y:S02]  /*7fd50*/  LDL.LU R3, [R1+0x8a58] ;  /* 0x008a580001037983 */ /* 0x000ea40000300800 */
[----:B--2---:R-:W-:Y:S02]  /*7fd60*/  HMMA.16816.F32 R12, R12, R2, R20 ;  /* 0x000000020c0c723c */ /* 0x004fe40000001814 */
[----:B------:R-:W2:Y:S04]  /*7fd70*/  LDL.LU.64 R22, [R1+0x8a50] ;  /* 0x008a500001167983 */ /* 0x000ea80000300a00 */
[----:B------:R-:W5:-:S13]  /*7fd80*/  LDL.LU.64 R20, [R1+0x8a48] ;  /* 0x008a480001147983 */ /* 0x000f5a0000300a00 */
[----:B------:R0:W-:Y:S04]  /*7fd90*/  STL.64 [R1+0x30], R12 ;  /* 0x0000300c01007387 */ /* 0x0001e80000100a00 */
[----:B------:R1:W-:Y:S01]  /*7fda0*/  STL.64 [R1+0x38], R14 ;  /* 0x0000380e01007387 */ /* 0x0003e20000100a00 */
[----:B0-----:R-:W-:Y:S02]  /*7fdb0*/  F2FP.F16.E4M3.UNPACK_B R12, R0 ;  /* 0x00000000ff0c723e */ /* 0x001fe400020006ff */
[----:B------:R-:W-:Y:S02]  /*7fdc0*/  F2FP.F16.E4M3.UNPACK_B R13, R16 ;  /* 0x00000010ff0d723e */ /* 0x000fe400020006ff */
[----:B-1----:R-:W-:Y:S02]  /*7fdd0*/  F2FP.F16.E4M3.UNPACK_B R14, R28 ;  /* 0x0000001cff0e723e */ /* 0x002fe400020006ff */
[----:B------:R-:W-:Y:S01]  /*7fde0*/  F2FP.F16.E4M3.UNPACK_B R15, R29 ;  /* 0x0000001dff0f723e */ /* 0x000fe200020006ff */
[----:B------:R-:W3:Y:S04]  /*7fdf0*/  LDL.LU R16, [R1+0x8a40] ;  /* 0x008a400001107983 */ /* 0x000ee80000300800 */
[----:B------:R-:W4:Y:S04]  /*7fe00*/  LDL.LU R28, [R1+0x8a3c] ;  /* 0x008a3c00011c7983 */ /* 0x000f280000300800 */
[----:B------:R-:W4:Y:S01]  /*7fe10*/  LDL.LU R29, [R1+0x8a38] ;  /* 0x008a3800011d7983 */ /* 0x000f220000300800 */
[----:B-----5:R-:W-:Y:S01]  /*7fe20*/  HMMA.16816.F32 R4, R12, R20, R4 ;  /* 0x000000140c04723c */ /* 0x020fe20000001804 */
[----:B------:R-:W-:-:S15]  /*7fe30*/  IMAD.MOV.U32 R0, RZ, RZ, R21 ;  /* 0x000000ffff007224 */ /* 0x000fde00078e0015 */
[----:B------:R-:W-:-:S03]  /*7fe40*/  NOP ;  /* 0x0000000000007918 */ /* 0x000fc60000000000 */
[----:B------:R0:W-:Y:S02]  /*7fe50*/  STL.64 [R1+0x210], R4 ;  /* 0x0002100401007387 */ /* 0x0001e40000100a00 */
[----:B0-----:R-:W-:Y:S02]  /*7fe60*/  IMAD.MOV.U32 R4, RZ, RZ, R20 ;  /* 0x000000ffff047224 */ /* 0x001fe400078e0014 */
[C---:B--2---:R-:W-:Y:S01]  /*7fe70*/  HMMA.16816.F32 R20, R12.reuse, R22, R24 ;  /* 0x000000160c14723c */ /* 0x044fe20000001818 */
[----:B------:R-:W-:Y:S04]  /*7fe80*/  STL.64 [R1+0x218], R6 ;  /* 0x0002180601007387 */ /* 0x000fe80000100a00 */
[----:B------:R-:W2:Y:S04]  /*7fe90*/  LDL.LU.64 R26, [R1+0x8a30] ;  /* 0x008a3000011a7983 */ /* 0x000ea80000300a00 */
[----:B------:R-:W2:Y:S10]  /*7fea0*/  LDL.LU.64 R24, [R1+0x8a28] ;  /* 0x008a280001187983 */ /* 0x000eb40000300a00 */
        /* <DEDUP_REMOVED lines=10> */
[----:B------:R-:W4:Y:S04]  /*7ff50*/  LDL.LU.64 R26, [R1+0x8a00] ;  /* 0x008a0000011a7983 */ /* 0x000f280000300a00 */
[----:B------:R-:W4:-:S13]  /*7ff60*/  LDL.LU.64 R24, [R1+0x89f8] ;  /* 0x0089f80001187983 */ /* 0x000f1a0000300a00 */
[----:B------:R-:W-:Y:S04]  /*7ff70*/  STL.64 [R1+0x1e0], R20 ;  /* 0x0001e01401007387 */ /* 0x000fe80000100a00 */
[----:B------:R0:W-:Y:S04]  /*7ff80*/  STL.64 [R1+0x1e8], R22 ;  /* 0x0001e81601007387 */ /* 0x0001e80000100a00 */
[----:B0-----:R-:W2:Y:S04]  /*7ff90*/  LDL.LU.64 R22, [R1+0x89f0] ;  /* 0x0089f00001167983 */ /* 0x001ea80000300a00 */
[----:B------:R-:W5:Y:S01]  /*7ffa0*/  LDL.LU.64 R20, [R1+0x89e8] ;  /* 0x0089e80001147983 */ /* 0x000f620000300a00 */
[----:B----4-:R-:W-:-:S15]  /*7ffb0*/  HMMA.16816.F32 R24, R12, R28, R24 ;  /* 0x0000001c0c18723c */ /* 0x010fde0000001818 */
[----:B------:R-:W-:-:S04]  /*7ffc0*/  NOP ;  /* 0x0000000000007918 */ /* 0x000fc80000000000 */
[----:B------:R-:W-:Y:S04]  /*7ffd0*/  STL.64 [R1+0x1d0], R24 ;  /* 0x0001d01801007387 */ /* 0x000fe80000100a00 */
[----:B------:R0:W-:Y:S04]  /*7ffe0*/  STL.64 [R1+0x1d8], R26 ;  /* 0x0001d81a01007387 */ /* 0x0001e80000100a00 */
[----:B0-----:R-:W4:Y:S04]  /*7fff0*/  LDL.LU.64 R26, [R1+0x89e0] ;  /* 0x0089e000011a7983 */ /* 0x001f280000300a00 */
[----:B------:R-:W3:Y:S04]  /*80000*/  LDL.LU.64 R24, [R1+0x89d8] ;  /* 0x0089d80001187983 */ /* 0x000ee80000300a00 */
[----:B------:R0:W-:Y:S02]  /*80010*/  STL.64 [R1+0x8918], R28 ;  /* 0x0089181c01007387 */ /* 0x0001e40000100a00 */
[----:B0-----:R-:W-:Y:S01]  /*80020*/  IMAD.MOV.U32 R28, RZ, RZ, R4 ;  /* 0x000000ffff1c7224 */ /* 0x001fe200078e0004 */
[----:B----4-:R-:W-:-:S15]  /*80030*/  HMMA.16816.F32 R8, R12, R26, R8 ;  /* 0x0000001a0c08723c */ /* 0x010fde0000001808 */
[----:B------:R-:W-:-:S04]  /*80040*/  NOP ;  /* 0x0000000000007918 */ /* 0x000fc80000000000 */
[----:B------:R-:W-:Y:S04]  /*80050*/  STL.64 [R1+0x1c0], R8 ;  /* 0x0001c00801007387 */ /* 0x000fe80000100a00 */
[----:B------:R3:W-:Y:S04]  /*80060*/  STL.64 [R1+0x1c8], R10 ;  /* 0x0001c80a01007387 */ /* 0x0007e80000100a00 */
[----:B------:R-:W4:Y:S01]  /*80070*/  LDL.LU R4, [R1+0xb90] ;  /* 0x000b900001047983 */ /* 0x000f220000300800 */
[----:B---3--:R-:W-:-:S15]  /*80080*/  HMMA.16816.F32 R8, R12, R24, R16 ;  /* 0x000000180c08723c */ /* 0x008fde0000001810 */
[----:B------:R-:W-:-:S04]  /*80090*/  NOP ;  /* 0x0000000000007918 */ /* 0x000fc80000000000 */
[----:B------:R0:W-:Y:S04]  /*800a0*/  STL.64 [R1+0x1b0], R8 ;  /* 0x0001b00801007387 */ /* 0x0001e80000100a00 */
[----:B------:R1:W-:Y:S04]  /*800b0*/  STL.64 [R1+0x1b8], R10 ;  /* 0x0001b80a01007387 */ /* 0x0003e80000100a00 */
[----:B------:R-:W4:Y:S04]  /*800c0*/  LDL.LU R5, [R1+0xb94] ;  /* 0x000b940001057983 */ /* 0x000f280000300800 */
[----:B------:R-:W3:Y:S04]  /*800d0*/  LDL.LU R6, [R1+0xb98] ;  /* 0x000b980001067983 */ /* 0x000ee80000300800 */
[----:B------:R-:W3:Y:S04]  /*800e0*/  LDL.LU R7, [R1+0xb9c] ;  /* 0x000b9c0001077983 */ /* 0x000ee80000300800 */
[----:B0-----:R-:W2:Y:S04]  /*800f0*/  LDL.LU R8, [R1+0xb60] ;  /* 0x000b600001087983 */ /* 0x001ea80000300800 */
[----:B------:R-:W2:Y:S04]  /*80100*/  LDL.LU R9, [R1+0xb64] ;  /* 0x000b640001097983 */ /* 0x000ea80000300800 */
[----:B-1----:R-:W2:Y:S04]  /*80110*/  LDL.LU R10, [R1+0xb68] ;  /* 0x000b6800010a7983 */ /* 0x002ea80000300800 */
[----:B------:R-:W2:Y:S04]  /*80120*/  LDL.LU R11, [R1+0xb6c] ;  /* 0x000b6c00010b7983 */ /* 0x000ea80000300800 */
[----:B------:R-:W2:Y:S04]  /*80130*/  LDL.LU R16, [R1+0xb30] ;  /* 0x000b300001107983 */ /* 0x000ea80000300800 */
[----:B------:R-:W2:Y:S04]  /*80140*/  LDL.LU R17, [R1+0xb34] ;  /* 0x000b340001117983 */ /* 0x000ea80000300800 */
[----:B------:R-:W2:Y:S04]  /*80150*/  LDL.LU R18, [R1+0xb38] ;  /* 0x000b380001127983 */ /* 0x000ea80000300800 */
[----:B------:R-:W2:Y:S01]  /*80160*/  LDL.LU R19, [R1+0xb3c] ;  /* 0x000b3c0001137983 */ /* 0x000ea20000300800 */
[----:B------:R-:W-:-:S03]  /*80170*/  IMAD.MOV.U32 R29, RZ, RZ, R0 ;  /* 0x000000ffff1d7224 */ /* 0x000fc600078e0000 */
[----:B--2---:R-:W-:Y:S04]  /*80180*/  STL.64 [R1+0x89d0], R18 ;  /* 0x0089d01201007387 */ /* 0x004fe80000100a00 */
[----:B------:R0:W-:Y:S04]  /*80190*/  STL.64 [R1+0x89c8], R16 ;  /* 0x0089c81001007387 */ /* 0x0001e80000100a00 */
        /* <DEDUP_REMOVED lines=10> */
[----:B---3--:R-:W-:Y:S04]  /*80240*/  STL.64 [R1+0x8990], R6 ;  /* 0x0089900601007387 */ /* 0x008fe80000100a00 */
[----:B----4-:R0:W-:Y:S04]  /*80250*/  STL.64 [R1+0x8988], R4 ;  /* 0x0089880401007387 */ /* 0x0101e80000100a00 */
[----:B0-----:R-:W3:Y:S04]  /*80260*/  LDL.LU R4, [R1+0xb80] ;  /* 0x000b800001047983 */ /* 0x001ee80000300800 */
[----:B------:R-:W3:Y:S04]  /*80270*/  LDL.LU R5, [R1+0xb84] ;  /* 0x000b840001057983 */ /* 0x000ee80000300800 */
[----:B------:R-:W3:Y:S04]  /*80280*/  LDL.LU R6, [R1+0xb88] ;  /* 0x000b880001067983 */ /* 0x000ee80000300800 */
[----:B------:R-:W3:Y:S04]  /*80290*/  LDL.LU R7, [R1+0xb8c] ;  /* 0x000b8c0001077983 */ /* 0x000ee80000300800 */
[----:B------:R-:W4:Y:S04]  /*802a0*/  LDL.LU R0, [R1+0x1c24] ;  /* 0x001c240001007983 */ /* 0x000f280000300800 */
[----:B------:R-:W-:Y:S04]  /*802b0*/  STL.64 [R1+0x8910], R26 ;  /* 0x0089101a01007387 */ /* 0x000fe80000100a00 */
        /* <DEDUP_REMOVED lines=10> */
[----:B------:R-:W2:Y:S01]  /*80360*/  LDL.LU R27, [R1+0xbec] ;  /* 0x000bec00011b7983 */ /* 0x000ea20000300800 */
[C---:B------:R-:W-:Y:S03]  /*80370*/  HMMA.16816.F32 R16, R12.reuse, R22, R16 ;  /* 0x000000160c10723c */ /* 0x040fe60000001810 */
        /* <DEDUP_REMOVED lines=14> */
[----:B0-----:R-:W5:Y:S04]  /*80460*/  LDL.LU.64 R18, [R1+0x89c0] ;  /* 0x0089c00001127983 */ /* 0x001f680000300a00 */
[----:B------:R-:W2:Y:S04]  /*80470*/  LDL.LU.64 R16, [R1+0x89b8] ;  /* 0x0089b80001107983 */ /* 0x000ea80000300a00 */
[----:B------:R-:W-:Y:S04]  /*80480*/  STL.64 [R1+0x88f0], R22 ;  /* 0x0088f01601007387 */ /* 0x000fe80000100a00 */
[----:B------:R0:W-:Y:S04]  /*80490*/  STL.64 [R1+0x88e8], R20 ;  /* 0x0088e81401007387 */ /* 0x0001e80000100a00 */
[----:B0-----:R-:W2:Y:S04]  /*804a0*/  LDL.LU R20, [R1+0xbc0] ;  /* 0x000bc00001147983 */ /* 0x001ea80000300800 */
[----:B------:R-:W2:Y:S04]  /*804b0*/  LDL.LU R21, [R1+0xbc4] ;  /* 0x000bc40001157983 */ /* 0x000ea80000300800 */
[----:B------:R-:W2:Y:S04]  /*804c0*/  LDL.LU R22, [R1+0xbc8] ;  /* 0x000bc80001167983 */ /* 0x000ea80000300800 */
        /* <DEDUP_REMOVED lines=14> */
[----:B0-----:R-:W5:Y:S04]  /*805b0*/  LDL.LU R18, [R1+0x1c40] ;  /* 0x001c400001127983 */ /* 0x001f680000300800 */
[----:B------:R-:W5:Y:S04]  /*805c0*/  LDL.LU R19, [R1+0x1c3c] ;  /* 0x001c3c0001137983 */ /* 0x000f680000300800 */
        /* <DEDUP_REMOVED lines=15> */
[----:B------:R0:W-:Y:S04]  /*806c0*/  STL.64 [R1+0x88b0], R10 ;  /* 0x0088b00a01007387 */ /* 0x0001e80000100a00 */
[----:B0-----:R-:W3:Y:S04]  /*806d0*/  LDL.LU R10, [R1+0x1c30] ;  /* 0x001c3000010a7983 */ /* 0x001ee80000300800 */
[----:B------:R-:W3:Y:S04]  /*806e0*/  LDL.LU R11, [R1+0x1c2c] ;  /* 0x001c2c00010b7983 */ /* 0x000ee80000300800 */
[----:B------:R0:W-:Y:S04]  /*806f0*/  STL.64 [R1+0x88a8], R8 ;  /* 0x0088a80801007387 */ /* 0x0001e80000100a00 */
[----:B0-----:R-:W4:Y:S01]  /*80700*/  LDL.LU R9, [R1+0x1c28] ;  /* 0x001c280001097983 */ /* 0x001f220000300800 */
        /* <DEDUP_REMOVED lines=11> */
[----:B------:R-:W2:Y:S04]  /*807c0*/  LDL.LU.64 R24, [R1+0x8958] ;  /* 0x0089580001187983 */ /* 0x000ea80000300a00 */
[----:B------:R0:W-:Y:S04]  /*807d0*/  STL.64 [R1+0x88a0], R6 ;  /* 0x0088a00601007387 */ /* 0x0001e80000100a00 */
[----:B------:R1:W-:Y:S01]  /*807e0*/  STL.64 [R1+0x8898], R4 ;  /* 0x0088980401007387 */ /* 0x0003e20000100a00 */
[----:B----4-:R-:W-:-:S02]  /*807f0*/  IMAD R0, R0, 0x100, R9 ;  /* 0x0000010000007824 */ /* 0x010fc400078e0209 */
[----:B0-----:R-:W-:Y:S02]  /*80800*/  IMAD R6, R11, 0x100, R10 ;  /* 0x000001000b067824 */ /* 0x001fe400078e020a */
[----:B-1----:R-:W-:Y:S02]  /*80810*/  IMAD R5, R17, 0x100, R16 ;  /* 0x0000010011057824 */ /* 0x002fe400078e0210 */
[----:B-----5:R-:W-:Y:S01]  /*80820*/  IMAD R4, R19, 0x100, R18 ;  /* 0x0000010013047824 */ /* 0x020fe200078e0212 */
[----:B------:R-:W-:Y:S01]  /*80830*/  HMMA.16816.F32 R8, R12, R2, R20 ;  /* 0x000000020c08723c */ /* 0x000fe20000001814 */
[----:B------:R-:W-:Y:S02]  /*80840*/  F2FP.F16.E4M3.UNPACK_B R12, R0 ;  /* 0x00000000ff0c723e */ /* 0x000fe400020006ff */
[----:B------:R-:W-:Y:S02]  /*80850*/  F2FP.F16.E4M3.UNPACK_B R13, R6 ;  /* 0x00000006ff0d723e */ /* 0x000fe400020006ff */
[----:B------:R-:W-:-:S02]  /*80860*/  F2FP.F16.E4M3.UNPACK_B R14, R5 ;  /* 0x00000005ff0e723e */ /* 0x000fc400020006ff */
[----:B------:R-:W-:Y:S01]  /*80870*/  F2FP.F16.E4M3.UNPACK_B R15, R4 ;  /* 0x00000004ff0f723e */ /* 0x000fe200020006ff */
[----:B------:R-:W-:Y:S04]  /*80880*/  STL [R1+0x888c], R2 ;  /* 0x00888c0201007387 */ /* 0x000fe80000100800 */
[----:B------:R-:W-:Y:S07]  /*80890*/  STL [R1+0x8888], R3 ;  /* 0x0088880301007387 */ /* 0x000fee0000100800 */
[----:B------:R-:W-:Y:S04]  /*808a0*/  STL.64 [R1+0x20], R8 ;  /* 0x0000200801007387 */ /* 0x000fe80000100a00 */
[----:B------:R-:W-:Y:S04]  /*808b0*/  STL.64 [R1+0x28], R10 ;  /* 0x0000280a01007387 */ /* 0x000fe80000100a00 */
[----:B------:R-:W3:Y:S01]  /*808c0*/  LDL.LU R16, [R1+0xcb0] ;  /* 0x000cb00001107983 */ /* 0x000ee20000300800 */
[----:B--2---:R-:W-:-:S15]  /*808d0*/  HMMA.16816.F32 R4, R12, R28, R24 ;  /* 0x0000001c0c04723c */ /* 0x004fde0000001818 */
[----:B------:R-:W-:-:S04]  /*808e0*/  NOP ;  /* 0x0000000000007918 */ /* 0x000fc80000000000 */
[----:B------:R-:W-:Y:S04]  /*808f0*/  STL.64 [R1+0x120], R4 ;  /* 0x0001200401007387 */ /* 0x000fe80000100a00 */
[----:B------:R0:W-:Y:S04]  /*80900*/  STL.64 [R1+0x128], R6 ;  /* 0x0001280601007387 */ /* 0x0001e80000100a00 */
[----:B------:R-:W3:Y:S04]  /*80910*/  LDL.LU R17, [R1+0xcb4] ;  /* 0x000cb40001117983 */ /* 0x000ee80000300800 */
[----:B------:R-:W2:Y:S04]  /*80920*/  LDL.LU R18, [R1+0xcb8] ;  /* 0x000cb80001127983 */ /* 0x000ea80000300800 */
[----:B------:R-:W2:Y:S04]  /*80930*/  LDL.LU R19, [R1+0xcbc] ;  /* 0x000cbc0001137983 */ /* 0x000ea80000300800 */
        /* <DEDUP_REMOVED lines=8> */
[----:B0-----:R-:W3:Y:S04]  /*809c0*/  LDL R6, [R1+0x10] ;  /* 0x0000100001067983 */ /* 0x001ee80000100800 */
[----:B------:R-:W3:Y:S04]  /*809d0*/  LDL R7, [R1+0x14] ;  /* 0x0000140001077983 */ /* 0x000ee80000100800 */
[----:B--2---:R-:W-:Y:S04]  /*809e0*/  STL.64 [R1+0x8928], R26 ;  /* 0x0089281a01007387 */ /* 0x004fe80000100a00 */
[----:B------:R0:W-:Y:S04]  /*809f0*/  STL.64 [R1+0x8920], R24 ;  /* 0x0089201801007387 */ /* 0x0001e80000100a00 */
[----:B0-----:R-:W2:Y:S04]  /*80a00*/  LDL.LU R24, [R1+0xc40] ;  /* 0x000c400001187983 */ /* 0x001ea80000300800 */
[----:B------:R-:W2:Y:S04]  /*80a10*/  LDL.LU R25, [R1+0xc44] ;  /* 0x000c440001197983 */ /* 0x000ea80000300800 */
[----:B--2---:R0:W-:Y:S04]  /*80a20*/  STL.64 [R1+0x8930], R24 ;  /* 0x0089301801007387 */ /* 0x0041e80000100a00 */
[----:B0-----:R-:W2:Y:S04]  /*80a30*/  LDL.64 R24, [R1+0x8] ;  /* 0x0000080001187983 */ /* 0x001ea80000100a00 */
        /* <DEDUP_REMOVED lines=31> */
[C---:B--2---:R-:W-:Y:S03]  /*80c30*/  HMMA.16816.F32 R4, R12.reuse, R6, R24 ;  /* 0x000000060c04723c */ /* 0x044fe60000001818 */
[----:B---3--:R-:W-:Y:S04]  /*80c40*/  STL.64 [R1+0x88c0], R10 ;  /* 0x0088c00a01007387 */ /* 0x008fe80000100a00 */
[----:B-----5:R0:W-:Y:S04]  /*80c50*/  STL.64 [R1+0x88b8], R8 ;  /* 0x0088b80801007387 */ /* 0x0201e80000100a00 */
[----:B0-----:R-:W2:Y:S04]  /*80c60*/  LDL.LU R8, [R1+0xcd0] ;  /* 0x000cd00001087983 */ /* 0x001ea80000300800 */
[----:B------:R-:W2:Y:S04]  /*80c70*/  LDL.LU R9, [R1+0xcd4] ;  /* 0x000cd40001097983 */ /* 0x000ea80000300800 */
[----:B------:R-:W2:Y:S04]  /*80c80*/  LDL.LU R10, [R1+0xcd8] ;  /* 0x000cd800010a7983 */ /* 0x000ea80000300800 */
[----:B------:R-:W2:Y:S04]  /*80c90*/  LDL.LU R11, [R1+0xcdc] ;  /* 0x000cdc00010b7983 */ /* 0x000ea80000300800 */
[----:B------:R-:W3:Y:S04]  /*80ca0*/  LDL.LU.64 R26, [R1+0x8950] ;  /* 0x00895000011a7983 */ /* 0x000ee80000300a00 */
[----:B------:R-:W4:Y:S04]  /*80cb0*/  LDL.LU.64 R24, [R1+0x8948] ;  /* 0x0089480001187983 */ /* 0x000f280000300a00 */
[----:B------:R0:W-:Y:S04]  /*80cc0*/  STL.64 [R1+0x110], R4 ;  /* 0x0001100401007387 */ /* 0x0001e80000100a00 */
[----:B------:R1:W-:Y:S04]  /*80cd0*/  STL.64 [R1+0x118], R6 ;  /* 0x0001180601007387 */ /* 0x0003e80000100a00 */
[----:B0-----:R-:W5:Y:S04]  /*80ce0*/  LDL.LU R4, [R1+0xd00] ;  /* 0x000d000001047983 */ /* 0x001f680000300800 */
[----:B------:R-:W5:Y:S04]  /*80cf0*/  LDL.LU R5, [R1+0xd04] ;  /* 0x000d040001057983 */ /* 0x000f680000300800 */
[----:B-1----:R-:W5:Y:S04]  /*80d00*/  LDL.LU R6, [R1+0xd08] ;  /* 0x000d080001067983 */ /* 0x002f680000300800 */
[----:B------:R-:W5:Y:S01]  /*80d10*/  LDL.LU R7, [R1+0xd0c] ;  /* 0x000d0c0001077983 */ /* 0x000f620000300800 */
[----:B----4-:R-:W-:Y:S01]  /*80d20*/  HMMA.16816.F32 R20, R12, R24, R20 ;  /* 0x000000180c14723c */ /* 0x010fe20000001814 */
[----:B------:R-:W-:-:S02]  /*80d30*/  IMAD.MOV.U32 R2, RZ, RZ, R24 ;  /* 0x000000ffff027224 */ /* 0x000fc400078e0018 */
[----:B------:R-:W-:-:S15]  /*80d40*/  IMAD.MOV.U32 R0, RZ, RZ, R25 ;  /* 0x000000ffff007224 */ /* 0x000fde00078e0019 */
[----:B------:R-:W-:Y:S01]  /*80d50*/  NOP ;  /* 0x0000000000007918 */ /* 0x000fe20000000000 */
[----:B------:R-:W-:Y:S04]  /*80d60*/  STL.64 [R1+0x100], R20 ;  /* 0x0001001401007387 */ /* 0x000fe80000100a00 */
[----:B------:R0:W-:Y:S04]  /*80d70*/  STL.64 [R1+0x108], R22 ;  /* 0x0001081601007387 */ /* 0x0001e80000100a00 */
[----:B0-----:R-:W4:Y:S04]  /*80d80*/  LDL.LU.64 R22, [R1+0x8940] ;  /* 0x0089400001167983 */ /* 0x001f280000300a00 */
[----:B------:R-:W4:Y:S04]  /*80d90*/  LDL.LU.64 R20, [R1+0x8938] ;  /* 0x0089380001147983 */ /* 0x000f280000300a00 */
[----:B------:R-:W3:Y:S01]  /*80da0*/  LDL.LU.64 R24, [R1+0x8930] ;  /* 0x0089300001187983 */ /* 0x000ee20000300a00 */
        /* <DEDUP_REMOVED lines=14> */
[----:B------:R-:W-:Y:S04]  /*80e90*/  STL [R1+0x8874], R28 ;  /* 0x0088741c01007387 */ /* 0x000fe80000100800 */
[----:B------:R-:W-:Y:S01]  /*80ea0*/  STL [R1+0x8870], R29 ;  /* 0x0088701d01007387 */ /* 0x000fe20000100800 */
        /* <DEDUP_REMOVED lines=58> */
[----:B0-----:R-:W4:Y:S04]  /*81250*/  LDL.LU.64 R6, [R1+0x88a0] ;  /* 0x0088a00001067983 */ /* 0x001f280000300a00 */
[----:B------:R-:W3:Y:S01]  /*81260*/  LDL.LU.64 R4, [R1+0x8898] ;  /* 0x0088980001047983 */ /* 0x000ee20000300a00 */
[----:B--2---:R-:W-:Y:S03]  /*81270*/  HMMA.16816.F32 R16, R12, R8, R16 ;  /* 0x000000080c10723c */ /* 0x004fe60000001810 */
[----:B------:R-:W-:Y:S04]  /*81280*/  STL.64 [R1+0x87d0], R10 ;  /* 0x0087d00a01007387 */ /* 0x000fe80000100a00 */
[----:B------:R4:W-:-:S12]  /*81290*/  STL.64 [R1+0x87c8], R8 ;  /* 0x0087c80801007387 */ /* 0x0009d80000100a00 */
[----:B------:R-:W-:Y:S04]  /*812a0*/  STL.64 [R1+0x590], R16 ;  /* 0x0005901001007387 */ /* 0x000fe80000100a00 */
[----:B------:R-:W-:Y:S01]  /*812b0*/  STL.64 [R1+0x598], R18 ;  /* 0x0005981201007387 */ /* 0x000fe20000100a00 */
[----:B----4-:R-:W-:Y:S03]  /*812c0*/  HMMA.16816.F32 R8, R12, R6, R20 ;  /* 0x000000060c08723c */ /* 0x010fe60000001814 */
[----:B------:R-:W-:Y:S04]  /*812d0*/  STL [R1+0x8894], R6 ;  /* 0x0088940601007387 */ /* 0x000fe80000100800 */
[----:B------:R-:W-:-:S12]  /*812e0*/  STL [R1+0x8890], R7 ;  /* 0x0088900701007387 */ /* 0x000fd80000100800 */
[----:B------:R-:W-:Y:S04]  /*812f0*/  STL.64 [R1+0x5a0], R8 ;  /* 0x0005a00801007387 */ /* 0x000fe80000100a00 */
[----:B------:R3:W-:Y:S04]  /*81300*/  STL.64 [R1+0x5a8], R10 ;  /* 0x0005a80a01007387 */ /* 0x0007e80000100a00 */
[----:B------:R-:W2:Y:S01]  /*81310*/  LDL.LU R20, [R1+0xde0] ;  /* 0x000de00001147983 */ /* 0x000ea20000300800 */
[----:B---3--:R-:W-:-:S15]  /*81320*/  HMMA.16816.F32 R8, R12, R4, R24 ;  /* 0x000000040c08723c */ /* 0x008fde0000001818 */
[----:B------:R-:W-:-:S04]  /*81330*/  NOP ;  /* 0x0000000000007918 */ /* 0x000fc80000000000 */
[----:B------:R-:W-:Y:S04]  /*81340*/  STL.64 [R1+0x5d0], R8 ;  /* 0x0005d00801007387 */ /* 0x000fe80000100a00 */
[----:B------:R-:W-:Y:S04]  /*81350*/  STL.64 [R1+0x5d8], R10 ;  /* 0x0005d80a01007387 */ /* 0x000fe80000100a00 */
[----:B------:R-:W2:Y:S04]  /*81360*/  LDL.LU R21, [R1+0xde4] ;  /* 0x000de40001157983 */ /* 0x000ea80000300800 */
[----:B------:R-:W3:Y:S04]  /*81370*/  LDL.LU R22, [R1+0xde8] ;  /* 0x000de80001167983 */ /* 0x000ee80000300800 */
[----:B------:R-:W3:Y:S04]  /*81380*/  LDL.LU R23, [R1+0xdec] ;  /* 0x000dec0001177983 */ /* 0x000ee80000300800 */
[----:B---3--:R0:W-:Y:S04]  /*81390*/  STL.64 [R1+0x8820], R22 ;  /* 0x0088201601007387 */ /* 0x0081e80000100a00 */
[----:B--2---:R-:W-:Y:S04]  /*813a0*/  STL.64 [R1+0x8818], R20 ;  /* 0x0088181401007387 */ /* 0x004fe80000100a00 */
[----:B------:R-:W2:Y:S04]  /*813b0*/  LDL.LU R24, [R1+0xdc0] ;  /* 0x000dc00001187983 */ /* 0x000ea80000300800 */
[----:B------:R-:W2:Y:S04]  /*813c0*/  LDL.LU R25, [R1+0xdc4] ;  /* 0x000dc40001197983 */ /* 0x000ea80000300800 */
[----:B------:R-:W3:Y:S04]  /*813d0*/  LDL.LU R26, [R1+0xdc8] ;  /* 0x000dc800011a7983 */ /* 0x000ee80000300800 */
[----:B------:R-:W3:Y:S04]  /*813e0*/  LDL.LU R27, [R1+0xdcc] ;  /* 0x000dcc00011b7983 */ /* 0x000ee80000300800 */
[----:B---3--:R-:W-:Y:S04]  /*813f0*/  STL.64 [R1+0x8830], R26 ;  /* 0x0088301a01007387 */ /* 0x008fe80000100a00 */
[----:B--2---:R1:W-:Y:S04]  /*81400*/  STL.64 [R1+0x8828], R24 ;  /* 0x0088281801007387 */ /* 0x0043e80000100a00 */
[----:B0-----:R-:W2:Y:S01]  /*81410*/  LDL R22, [R1] ;  /* 0x0000000001167983 */ /* 0x001ea20000100800 */
[----:B------:R-:W-:-:S05]  /*81420*/  IMAD.MOV.U32 R23, RZ, RZ, R3 ;  /* 0x000000ffff177224 */ /* 0x000fca00078e0003 */
[----:B--2---:R0:W-:Y:S04]  /*81430*/  STL.64 [R1+0x8838], R22 ;  /* 0x0088381601007387 */ /* 0x0041e80000100a00 */
[----:B-1----:R-:W2:Y:S04]  /*81440*/  LDL.LU R24, [R1+0xdb0] ;  /* 0x000db00001187983 */ /* 0x002ea80000300800 */
[----:B------:R-:W2:Y:S04]  /*81450*/  LDL.LU R25, [R1+0xdb4] ;  /* 0x000db40001197983 */ /* 0x000ea80000300800 */
[----:B------:R-:W3:Y:S04]  /*81460*/  LDL.LU R26, [R1+0xdb8] ;  /* 0x000db800011a7983 */ /* 0x000ee80000300800 */
[----:B------:R-:W3:Y:S01]  /*81470*/  LDL.LU R27, [R1+0xdbc] ;  /* 0x000dbc00011b7983 */ /* 0x000ee20000300800 */
[----:B------:R-:W-:-:S02]  /*81480*/  IMAD.MOV.U32 R21, RZ, RZ, R0 ;  /* 0x000000ffff157224 */ /* 0x000fc400078e0000 */
[----:B------:R-:W-:Y:S01]  /*81490*/  IMAD.MOV.U32 R20, RZ, RZ, R2 ;  /* 0x000000ffff147224 */ /* 0x000fe200078e0002 */
[----:B---3--:R-:W-:Y:S04]  /*814a0*/  STL.64 [R1+0x8848], R26 ;  /* 0x0088481a01007387 */ /* 0x008fe80000100a00 */
[----:B--2---:R-:W-:Y:S04]  /*814b0*/  STL.64 [R1+0x8840], R24 ;  /* 0x0088401801007387 */ /* 0x004fe80000100a00 */
[----:B------:R-:W2:Y:S04]  /*814c0*/  LDL.LU R6, [R1+0x1c48] ;  /* 0x001c480001067983 */ /* 0x000ea80000300800 */
[----:B------:R-:W2:Y:S04]  /*814d0*/  LDL.LU R0, [R1+0x1c44] ;  /* 0x001c440001007983 */ /* 0x000ea80000300800 */
[----:B------:R-:W3:Y:S04]  /*814e0*/  LDL.LU R7, [R1+0x1c50] ;  /* 0x001c500001077983 */ /* 0x000ee80000300800 */
[----:B------:R-:W3:Y:S04]  /*814f0*/  LDL.LU R28, [R1+0x1c4c] ;  /* 0x001c4c00011c7983 */ /* 0x000ee80000300800 */
[----:B------:R-:W4:Y:S04]  /*81500*/  LDL.LU R2, [R1+0x1c58] ;  /* 0x001c580001027983 */ /* 0x000f280000300800 */
[----:B------:R-:W4:Y:S04]  /*81510*/  LDL.LU R29, [R1+0x1c54] ;  /* 0x001c5400011d7983 */ /* 0x000f280000300800 */
[----:B------:R-:W5:Y:S04]  /*81520*/  LDL.LU R3, [R1+0x1c60] ;  /* 0x001c600001037983 */ /* 0x000f680000300800 */
[----:B0-----:R-:W2:Y:S04]  /*81530*/  LDL.64 R22, [R1+0x10] ;  /* 0x0000100001167983 */ /* 0x001ea80000100a00 */
        /* <DEDUP_REMOVED lines=30> */
[----:B------:R0:W-:Y:S04]  /*81720*/  STL [R1+0x87a0], R5 ;  /* 0x0087a00501007387 */ /* 0x0001e80000100800 */
[----:B0-----:R-:W5:Y:S01]  /*81730*/  LDL.LU R5, [R1+0x1c5c] ;  /* 0x001c5c0001057983 */ /* 0x001f620000300800 */
[----:B------:R-:W-:-:S03]  /*81740*/  IMAD R0, R0, 0x100, R6 ;  /* 0x0000010000007824 */ /* 0x000fc600078e0206 */
[----:B------:R-:W2:Y:S01]  /*81750*/  LDL.LU R6, [R1+0x8894] ;  /* 0x0088940001067983 */ /* 0x000ea20000300800 */
[----:B---3--:R-:W-:Y:S02]  /*81760*/  IMAD R28, R28, 0x100, R7 ;  /* 0x000001001c1c7824 */ /* 0x008fe400078e0207 */
[----:B----4-:R-:W-:Y:S01]  /*81770*/  IMAD R29, R29, 0x100, R2 ;  /* 0x000001001d1d7824 */ /* 0x010fe200078e0202 */
[----:B------:R-:W2:Y:S04]  /*81780*/  LDL.LU R7, [R1+0x8890] ;  /* 0x0088900001077983 */ /* 0x000ea80000300800 */
[----:B------:R-:W3:Y:S01]  /*81790*/  LDL.LU R2, [R1+0x888c] ;  /* 0x00888c0001027983 */ /* 0x000ee20000300800 */
[----:B-----5:R-:W-:-:S03]  /*817a0*/  IMAD R5, R5, 0x100, R3 ;  /* 0x0000010005057824 */ /* 0x020fc600078e0203 */
[----:B------:R-:W3:Y:S02]  /*817b0*/  LDL.LU R3, [R1+0x8888] ;  /* 0x0088880001037983 */ /* 0x000ee40000300800 */
[----:B---3--:R-:W-:Y:S02]  /*817c0*/  HMMA.16816.F32 R12, R12, R2, R20 ;  /* 0x000000020c0c723c */ /* 0x008fe40000001814 */
[----:B------:R-:W3:Y:S04]  /*817d0*/  LDL.LU.64 R22, [R1+0x8880] ;  /* 0x0088800001167983 */ /* 0x000ee80000300a00 */
[----:B------:R-:W3:Y:S04]  /*817e0*/  LDL.LU.64 R20, [R1+0x8878] ;  /* 0x0088780001147983 */ /* 0x000ee80000300a00 */
[----:B------:R-:W-:Y:S04]  /*817f0*/  STL [R1+0x8774], R2 ;  /* 0x0087740201007387 */ /* 0x000fe80000100800 */
[----:B------:R0:W-:Y:S05]  /*81800*/  STL [R1+0x8770], R3 ;  /* 0x0087700301007387 */ /* 0x0001ea0000100800 */
[----:B------:R1:W-:Y:S04]  /*81810*/  STL.64 [R1+0x5c0], R12 ;  /* 0x0005c00c01007387 */ /* 0x0003e80000100a00 */
[----:B------:R4:W-:Y:S04]  /*81820*/  STL.64 [R1+0x5c8], R14 ;  /* 0x0005c80e01007387 */ /* 0x0009e80000100a00 */
[----:B0-----:R-:W3:Y:S01]  /*81830*/  LDL.64 R2, [R1+0x18] ;  /* 0x0000180001027983 */ /* 0x001ee20000100a00 */
[----:B-1----:R-:W-:-:S02]  /*81840*/  F2FP.F16.E4M3.UNPACK_B R12, R0 ;  /* 0x00000000ff0c723e */ /* 0x002fc400020006ff */
[----:B------:R-:W-:Y:S02]  /*81850*/  F2FP.F16.E4M3.UNPACK_B R13, R28 ;  /* 0x0000001cff0d723e */ /* 0x000fe400020006ff */
[----:B----4-:R-:W-:Y:S02]  /*81860*/  F2FP.F16.E4M3.UNPACK_B R14, R29 ;  /* 0x0000001dff0e723e */ /* 0x010fe400020006ff */
[----:B------:R-:W-:Y:S01]  /*81870*/  F2FP.F16.E4M3.UNPACK_B R15, R5 ;  /* 0x00000005ff0f723e */ /* 0x000fe200020006ff */
[----:B------:R-:W4:Y:S04]  /*81880*/  LDL.LU R28, [R1+0x8874] ;  /* 0x00887400011c7983 */ /* 0x000f280000300800 */
[----:B------:R-:W4:Y:S02]  /*81890*/  LDL.LU R29, [R1+0x8870] ;  /* 0x00887000011d7983 */ /* 0x000f240000300800 */
[----:B---3--:R-:W-:-:S15]  /*818a0*/  HMMA.16816.F32 R20, R12, R2, R20 ;  /* 0x000000020c14723c */ /* 0x008fde0000001814 */
[----:B------:R-:W-:-:S04]  /*818b0*/  NOP ;  /* 0x0000000000007918 */ /* 0x000fc80000000000 */
[----:B------:R-:W-:Y:S04]  /*818c0*/  STL.64 [R1+0x600], R20 ;  /* 0x0006001401007387 */ /* 0x000fe80000100a00 */
[----:B------:R0:W-:Y:S04]  /*818d0*/  STL.64 [R1+0x608], R22 ;  /* 0x0006081601007387 */ /* 0x0001e80000100a00 */
[----:B0-----:R-:W3:Y:S01]  /*818e0*/  LDL.LU.64 R22, [R1+0x8868] ;  /* 0x0088680001167983 */ /* 0x001ee20000300a00 */
[----:B------:R-:W-:-:S03]  /*818f0*/  IMAD.MOV.U32 R5, RZ, RZ, R2 ;  /* 0x000000ffff057224 */ /* 0x000fc600078e0002 */
[----:B------:R-:W5:Y:S04]  /*81900*/  LDL.LU.64 R20, [R1+0x8860] ;  /* 0x0088600001147983 */ /* 0x000f680000300a00 */
[----:B--2---:R-:W-:Y:S04]  /*81910*/  STL.64 [R1+0x87b0], R6 ;  /* 0x0087b00601007387 */ /* 0x004fe80000100a00 */
        /* <DEDUP_REMOVED lines=9> */
[----:B0-----:R-:W5:Y:S04]  /*819b0*/  LDL.LU.64 R26, [R1+0x8858] ;  /* 0x00885800011a7983 */ /* 0x001f680000300a00 */
[----:B------:R-:W5:Y:S01]  /*819c0*/  LDL.LU.64 R24, [R1+0x8850] ;  /* 0x0088500001187983 */ /* 0x000f620000300a00 */
[----:B------:R-:W-:-:S02]  /*819d0*/  IMAD.MOV.U32 R2, RZ, RZ, R22 ;  /* 0x000000ffff027224 */ /* 0x000fc400078e0016 */
[----:B------:R-:W-:Y:S02]  /*819e0*/  IMAD.MOV.U32 R0, RZ, RZ, R23 ;  /* 0x000000ffff007224 */ /* 0x000fe400078e0017 */
[----:B-----5:R-:W-:Y:S01]  /*819f0*/  HMMA.16816.F32 R20, R12, R20, R24 ;  /* 0x000000140c14723c */ /* 0x020fe20000001818 */
[----:B------:R-:W3:Y:S04]  /*81a00*/  LDL.LU.64 R26, [R1+0x8848] ;  /* 0x00884800011a7983 */ /* 0x000ee80000300a00 */
[----:B------:R-:W3:-:S14]  /*81a10*/  LDL.LU.64 R24, [R1+0x8840] ;  /* 0x0088400001187983 */ /* 0x000edc0000300a00 */
[----:B------:R-:W-:Y:S04]  /*81a20*/  STL.64 [R1+0x630], R20 ;  /* 0x0006301401007387 */ /* 0x000fe80000100a00 */
[----:B------:R0:W-:Y:S04]  /*81a30*/  STL.64 [R1+0x638], R22 ;  /* 0x0006381601007387 */ /* 0x0001e80000100a00 */
[----:B0-----:R-:W3:Y:S02]  /*81a40*/  LDL.LU.64 R22, [R1+0x8838] ;  /* 0x0088380001167983 */ /* 0x001ee40000300a00 */
[----:B---3--:R-:W-:Y:S02]  /*81a50*/  HMMA.16816.F32 R20, R12, R22, R24 ;  /* 0x000000160c14723c */ /* 0x008fe40000001818 */
[----:B------:R-:W4:Y:S04]  /*81a60*/  LDL.LU.64 R26, [R1+0x8830] ;  /* 0x00883000011a7983 */ /* 0x000f280000300a00 */
[----:B------:R-:W4:-:S13]  /*81a70*/  LDL.LU.64 R24, [R1+0x8828] ;  /* 0x0088280001187983 */ /* 0x000f1a0000300a00 */
[----:B------:R-:W-:Y:S04]  /*81a80*/  STL.64 [R1+0x660], R20 ;  /* 0x0006601401007387 */ /* 0x000fe80000100a00 */
[----:B------:R0:W-:Y:S04]  /*81a90*/  STL.64 [R1+0x668], R22 ;  /* 0x0006681601007387 */ /* 0x0001e80000100a00 */
[----:B0-----:R-:W3:Y:S04]  /*81aa0*/  LDL.LU.64 R22, [R1+0x8820] ;  /* 0x0088200001167983 */ /* 0x001ee80000300a00 */
[----:B------:R-:W3:Y:S01]  /*81ab0*/  LDL.LU.64 R20, [R1+0x8818] ;  /* 0x0088180001147983 */ /* 0x000ee20000300a00 */
[----:B----4-:R-:W-:-:S15]  /*81ac0*/  HMMA.16816.F32 R24, R12, R28, R24 ;  /* 0x0000001c0c18723c */ /* 0x010fde0000001818 */
[----:B------:R-:W-:-:S04]  /*81ad0*/  NOP ;  /* 0x0000000000007918 */ /* 0x000fc80000000000 */
[----:B------:R-:W-:Y:S04]  /*81ae0*/  STL.64 [R1+0x680], R24 ;  /* 0x0006801801007387 */ /* 0x000fe80000100a00 */
[----:B------:R0:W-:Y:S04]  /*81af0*/  STL.64 [R1+0x688], R26 ;  /* 0x0006881a01007387 */ /* 0x0001e80000100a00 */
[----:B0-----:R-:W4:Y:S04]  /*81b00*/  LDL.LU.64 R26, [R1+0x8810] ;  /* 0x00881000011a7983 */ /* 0x001f280000300a00 */
[----:B------:R-:W3:Y:S04]  /*81b10*/  LDL.LU.64 R24, [R1+0x8808] ;  /* 0x0088080001187983 */ /* 0x000ee80000300a00 */
[----:B------:R-:W-:Y:S04]  /*81b20*/  STL [R1+0x8778], R28 ;  /* 0x0087781c01007387 */ /* 0x000fe80000100800 */
[----:B------:R-:W-:Y:S01]  /*81b30*/  STL [R1+0x8758], R29 ;  /* 0x0087581d01007387 */ /* 0x000fe20000100800 */
[C---:B----4-:R-:W-:Y:S08]  /*81b40*/  HMMA.16816.F32 R16, R12.reuse, R26, R16 ;  /* 0x0000001a0c10723c */ /* 0x050ff00000001810 */
[----:B---3--:R-:W-:Y:S11]  /*81b50*/  HMMA.16816.F32 R20, R12, R24, R20 ;  /* 0x000000180c14723c */ /* 0x008ff60000001814 */
        /* <DEDUP_REMOVED lines=8> */
[----:B------:R0:W-:Y:S04]  /*81be0*/  STL.64 [R1+0x8730], R26 ;  /* 0x0087301a01007387 */ /* 0x0001e80000100a00 */
[----:B0-----:R-:W3:Y:S04]  /*81bf0*/  LDL.64 R26, [R1+0x8] ;  /* 0x00000800011a7983 */ /* 0x001ee80000100a00 */
[----:B------:R0:W-:Y:S02]  /*81c00*/  STL.64 [R1+0x8728], R24 ;  /* 0x0087281801007387 */ /* 0x0001e40000100a00 */
[----:B0-----:R-:W-:-:S02]  /*81c10*/  IMAD.MOV.U32 R24, RZ, RZ, R2 ;  /* 0x000000ffff187224 */ /* 0x001fc400078e0002 */
[----:B------:R-:W-:Y:S01]  /*81c20*/  IMAD.MOV.U32 R25, RZ, RZ, R0 ;  /* 0x000000ffff197224 */ /* 0x000fe200078e0000 */
[----:B--2---:R-:W-:-:S15]  /*81c30*/  HMMA.16816.F32 R4, R12, R22, R4 ;  /* 0x000000160c04723c */ /* 0x004fde0000001804 */
[----:B------:R-:W-:-:S04]  /*81c40*/  NOP ;  /* 0x0000000000007918 */ /* 0x000fc80000000000 */
[----:B------:R-:W-:Y:S04]  /*81c50*/  STL.64 [R1+0x700], R4 ;  /* 0x0007000401007387 */ /* 0x000fe80000100a00 */
[----:B------:R5:W-:Y:S02]  /*81c60*/  STL.64 [R1+0x708], R6 ;  /* 0x0007080601007387 */ /* 0x000be40000100a00 */
[----:B-----5:R-:W-:-:S15]  /*81c70*/  HMMA.16816.F32 R4, R12, R20, R8 ;  /* 0x000000140c04723c */ /* 0x020fde0000001808 */
[----:B------:R-:W-:-:S04]  /*81c80*/  NOP ;  /* 0x0000000000007918 */ /* 0x000fc80000000000 */
[----:B------:R-:W-:Y:S04]  /*81c90*/  STL.64 [R1+0x710], R4 ;  /* 0x0007100401007387 */ /* 0x000fe80000100a00 */
[----:B------:R-:W-:Y:S04]  /*81ca0*/  STL.64 [R1+0x718], R6 ;  /* 0x0007180601007387 */ /* 0x000fe80000100a00 */
[----:B---3--:R-:W-:Y:S04]  /*81cb0*/  STL.64 [R1+0x8768], R26 ;  /* 0x0087681a01007387 */ /* 0x008fe80000100a00 */
[----:B------:R0:W-:Y:S04]  /*81cc0*/  STL.64 [R1+0x8760], R24 ;  /* 0x0087601801007387 */ /* 0x0001e80000100a00 */
[----:B0-----:R-:W2:Y:S04]  /*81cd0*/  LDL.LU R24, [R1+0xe60] ;  /* 0x000e600001187983 */ /* 0x001ea80000300800 */
[----:B--2---:R-:W-:Y:S04]  /*81ce0*/  STL [R1+0x877c], R24 ;  /* 0x00877c1801007387 */ /* 0x004fe80000100800 */
[----:B------:R-:W2:Y:S04]  /*81cf0*/  LDL.LU R25, [R1+0xe64] ;  /* 0x000e640001197983 */ /* 0x000ea80000300800 */
[----:B------:R-:W3:Y:S04]  /*81d00*/  LDL.LU R26, [R1+0xe68] ;  /* 0x000e6800011a7983 */ /* 0x000ee80000300800 */
[----:B------:R-:W3:Y:S04]  /*81d10*/  LDL.LU R27, [R1+0xe6c] ;  /* 0x000e6c00011b7983 */ /* 0x000ee80000300800 */
        /* <DEDUP_REMOVED lines=15> */
[----:B-----5:R0:W-:Y:S04]  /*81e10*/  STL.64 [R1+0x87b8], R4 ;  /* 0x0087b80401007387 */ /* 0x0201e80000100a00 */
[----:B0-----:R-:W5:Y:S04]  /*81e20*/  LDL.LU R4, [R1+0xe30] ;  /* 0x000e300001047983 */ /* 0x001f680000300800 */
[----:B------:R-:W5:Y:S04]  /*81e30*/  LDL.LU R5, [R1+0xe34] ;  /* 0x000e340001057983 */ /* 0x000f680000300800 */
[----:B------:R-:W5:Y:S04]  /*81e40*/  LDL.LU R6, [R1+0xe38] ;  /* 0x000e380001067983 */ /* 0x000f680000300800 */
[----:B------:R-:W5:Y:S04]  /*81e50*/  LDL.LU R7, [R1+0xe3c] ;  /* 0x000e3c0001077983 */ /* 0x000f680000300800 */
        /* <DEDUP_REMOVED lines=33> */
[----:B0-----:R-:W5:Y:S04]  /*82070*/  LDL.LU.64 R10, [R1+0x87d0] ;  /* 0x0087d000010a7983 */ /* 0x001f680000300a00 */
[----:B------:R-:W4:Y:S04]  /*82080*/  LDL.LU.64 R8, [R1+0x87c8] ;  /* 0x0087c80001087983 */ /* 0x000f280000300a00 */
        /* <DEDUP_REMOVED lines=568> */
[----:B------:R0:W-:Y:S04]  /*84410*/  STL [R1+0x84b4], R28 ;  /* 0x0084b41c01007387 */ /* 0x0001e80000100800 */
[----:B0-----:R-:W2:Y:S04]  /*84420*/  LDL.LU R28, [R1+0x1cd4] ;  /* 0x001cd400011c7983 */ /* 0x001ea80000300800 */
[----:B------:R0:W-:Y:S04]  /*84430*/  STL [R1+0x84b0], R29 ;  /* 0x0084b01d01007387 */ /* 0x0001e80000100800 */
[----:B0-----:R-:W2:Y:S04]  /*84440*/  LDL.LU R29, [R1+0x1cdc] ;  /* 0x001cdc00011d7983 */ /* 0x001ea80000300800 */
        /* <DEDUP_REMOVED lines=79> */
[----:B------:R-:W-:Y:S04]  /*84940*/  STL.64 [R1+0x83d0], R6 ;  /* 0x0083d00601007387 */ /* 0x000fe80000100a00 */
[----:B------:R0:W-:Y:S02]  /*84950*/  STL.64 [R1+0x83c8], R4 ;  /* 0x0083c80401007387 */ /* 0x0001e40000100a00 */
[----:B0-----:R-:W-:-:S10]  /*84960*/  IMAD R4, R21, 0x100, R20 ;  /* 0x0000010015047824 */ /* 0x001fd400078e0214 */
[----:B------:R0:W-:Y:S04]  /*84970*/  STL.64 [R1+0xf70], R8 ;  /* 0x000f700801007387 */ /* 0x0001e80000100a00 */
[----:B------:R-:W-:Y:S04]  /*84980*/  STL.64 [R1+0xf78], R10 ;  /* 0x000f780a01007387 */ /* 0x000fe80000100a00 */
[----:B------:R2:W-:Y:S01]  /*84990*/  STL [R1+0x5b0], R4 ;  /* 0x0005b00401007387 */ /* 0x0005e20000100800 */
[----:B-----5:R-:W-:-:S03]  /*849a0*/  IMAD R0, R0, 0x100, R19 ;  /* 0x0000010000007824 */ /* 0x020fc600078e0213 */
[----:B0-----:R-:W3:Y:S01]  /*849b0*/  LDL.LU R8, [R1+0x1320] ;  /* 0x0013200001087983 */ /* 0x001ee20000300800 */
[----:B------:R-:W-:Y:S02]  /*849c0*/  IMAD R28, R28, 0x100, R22 ;  /* 0x000001001c1c7824 */ /* 0x000fe400078e0216 */
[----:B------:R-:W-:Y:S01]  /*849d0*/  IMAD R29, R29, 0x100, R23 ;  /* 0x000001001d1d7824 */ /* 0x000fe200078e0217 */
[----:B--2---:R-:W-:-:S15]  /*849e0*/  HMMA.16816.F32 R4, R12, R2, R24 ;  /* 0x000000020c04723c */ /* 0x004fde0000001818 */
[----:B------:R-:W-:-:S04]  /*849f0*/  NOP ;  /* 0x0000000000007918 */ /* 0x000fc80000000000 */
[----:B------:R-:W-:Y:S04]  /*84a00*/  STL.64 [R1+0xf60], R4 ;  /* 0x000f600401007387 */ /* 0x000fe80000100a00 */
[----:B------:R-:W-:Y:S04]  /*84a10*/  STL.64 [R1+0xf68], R6 ;  /* 0x000f680601007387 */ /* 0x000fe80000100a00 */
        /* <DEDUP_REMOVED lines=15> */
[----:B--2---:R0:W-:Y:S04]  /*84b10*/  STL.64 [R1+0x8450], R26 ;  /* 0x0084501a01007387 */ /* 0x0041e80000100a00 */
[----:B0-----:R-:W2:Y:S04]  /*84b20*/  LDL.LU R26, [R1] ;  /* 0x00000000011a7983 */ /* 0x001ea80000300800 */
[----:B------:R-:W2:Y:S04]  /*84b30*/  LDL.LU R27, [R1+0x4] ;  /* 0x00000400011b7983 */ /* 0x000ea80000300800 */
[----:B------:R-:W-:Y:S04]  /*84b40*/  STL.64 [R1+0x8448], R24 ;  /* 0x0084481801007387 */ /* 0x000fe80000100a00 */
[----:B--2---:R-:W-:Y:S04]  /*84b50*/  STL.64 [R1+0x8468], R26 ;  /* 0x0084681a01007387 */ /* 0x004fe80000100a00 */
[----:B------:R-:W-:Y:S04]  /*84b60*/  STL.64 [R1+0x8430], R22 ;  /* 0x0084301601007387 */ /* 0x000fe80000100a00 */
[----:B------:R0:W-:Y:S04]  /*84b70*/  STL.64 [R1+0x8428], R20 ;  /* 0x0084281401007387 */ /* 0x0001e80000100a00 */
[----:B0-----:R-:W2:Y:S04]  /*84b80*/  LDL.LU R20, [R1+0x1370] ;  /* 0x0013700001147983 */ /* 0x001ea80000300800 */
[----:B------:R-:W2:Y:S04]  /*84b90*/  LDL.LU R21, [R1+0x1374] ;  /* 0x0013740001157983 */ /* 0x000ea80000300800 */
[----:B------:R-:W2:Y:S04]  /*84ba0*/  LDL.LU R22, [R1+0x1378] ;  /* 0x0013780001167983 */ /* 0x000ea80000300800 */
[----:B------:R-:W2:Y:S04]  /*84bb0*/  LDL.LU R23, [R1+0x137c] ;  /* 0x00137c0001177983 */ /* 0x000ea80000300800 */
[----:B------:R-:W2:Y:S04]  /*84bc0*/  LDL.LU R24, [R1+0x8] ;  /* 0x0000080001187983 */ /* 0x000ea80000300800 */
[----:B------:R-:W2:Y:S04]  /*84bd0*/  LDL.LU R25, [R1+0xc] ;  /* 0x00000c0001197983 */ /* 0x000ea80000300800 */
        /* <DEDUP_REMOVED lines=9> */
[----:B------:R-:W3:Y:S04]  /*84c70*/  LDL.LU R24, [R1+0x18] ;  /* 0x0000180001187983 */ /* 0x000ee80000300800 */
[----:B------:R-:W3:Y:S04]  /*84c80*/  LDL.LU R25, [R1+0x1c] ;  /* 0x00001c0001197983 */ /* 0x000ee80000300800 */
[----:B--2---:R-:W-:Y:S04]  /*84c90*/  STL.64 [R1+0x8498], R26 ;  /* 0x0084981a01007387 */ /* 0x004fe80000100a00 */
[----:B------:R-:W-:Y:S04]  /*84ca0*/  STL.64 [R1+0x8478], R22 ;  /* 0x0084781601007387 */ /* 0x000fe80000100a00 */
[----:B------:R0:W-:Y:S04]  /*84cb0*/  STL.64 [R1+0x8470], R20 ;  /* 0x0084701401007387 */ /* 0x0001e80000100a00 */
[----:B0-----:R-:W2:Y:S04]  /*84cc0*/  LDL.LU R20, [R1+0x13a0] ;  /* 0x0013a00001147983 */ /* 0x001ea80000300800 */
[----:B------:R-:W2:Y:S04]  /*84cd0*/  LDL.LU R21, [R1+0x13a4] ;  /* 0x0013a40001157983 */ /* 0x000ea80000300800 */
[----:B------:R-:W2:Y:S04]  /*84ce0*/  LDL.LU R22, [R1+0x13a8] ;  /* 0x0013a80001167983 */ /* 0x000ea80000300800 */
[----:B------:R-:W2:Y:S04]  /*84cf0*/  LDL.LU R23, [R1+0x13ac] ;  /* 0x0013ac0001177983 */ /* 0x000ea80000300800 */
[----:B------:R-:W3:Y:S04]  /*84d00*/  LDL.LU R15, [R1+0x5b0] ;  /* 0x0005b000010f7983 */ /* 0x000ee80000300800 */
[----:B--2---:R-:W-:Y:S04]  /*84d10*/  STL.64 [R1+0x8490], R22 ;  /* 0x0084901601007387 */ /* 0x004fe80000100a00 */
[----:B------:R0:W-:Y:S04]  /*84d20*/  STL.64 [R1+0x8488], R20 ;  /* 0x0084881401007387 */ /* 0x0001e80000100a00 */
[----:B0-----:R-:W2:Y:S04]  /*84d30*/  LDL.LU R20, [R1+0x13b0] ;  /* 0x0013b00001147983 */ /* 0x001ea80000300800 */
[----:B------:R-:W2:Y:S04]  /*84d40*/  LDL.LU R21, [R1+0x13b4] ;  /* 0x0013b40001157983 */ /* 0x000ea80000300800 */
[----:B------:R-:W2:Y:S04]  /*84d50*/  LDL.LU R22, [R1+0x13b8] ;  /* 0x0013b80001167983 */ /* 0x000ea80000300800 */
[----:B------:R-:W2:Y:S01]  /*84d60*/  LDL.LU R23, [R1+0x13bc] ;  /* 0x0013bc0001177983 */ /* 0x000ea20000300800 */
[----:B---3--:R-:W-:-:S02]  /*84d70*/  F2FP.F16.E4M3.UNPACK_B R13, R15 ;  /* 0x0000000fff0d723e */ /* 0x008fc400020006ff */
[----:B------:R-:W-:Y:S01]  /*84d80*/  F2FP.F16.E4M3.UNPACK_B R12, R0 ;  /* 0x00000000ff0c723e */ /* 0x000fe200020006ff */
[----:B--2---:R-:W-:Y:S04]  /*84d90*/  STL.64 [R1+0x84a8], R22 ;  /* 0x0084a81601007387 */ /* 0x004fe80000100a00 */
[----:B------:R0:W-:Y:S04]  /*84da0*/  STL.64 [R1+0x84a0], R20 ;  /* 0x0084a01401007387 */ /* 0x0001e80000100a00 */
[----:B0-----:R-:W2:Y:S04]  /*84db0*/  LDL.LU R20, [R1+0x13c0] ;  /* 0x0013c00001147983 */ /* 0x001ea80000300800 */
[----:B------:R-:W2:Y:S04]  /*84dc0*/  LDL.LU R21, [R1+0x13c4] ;  /* 0x0013c40001157983 */ /* 0x000ea80000300800 */
[----:B------:R-:W2:Y:S04]  /*84dd0*/  LDL.LU R22, [R1+0x13c8] ;  /* 0x0013c80001167983 */ /* 0x000ea80000300800 */
[----:B------:R-:W2:Y:S01]  /*84de0*/  LDL.LU R23, [R1+0x13cc] ;  /* 0x0013cc0001177983 */ /* 0x000ea20000300800 */
[----:B------:R-:W-:-:S02]  /*84df0*/  F2FP.F16.E4M3.UNPACK_B R14, R28 ;  /* 0x0000001cff0e723e */ /* 0x000fc400020006ff */
[----:B------:R-:W-:Y:S01]  /*84e00*/  F2FP.F16.E4M3.UNPACK_B R15, R29 ;  /* 0x0000001dff0f723e */ /* 0x000fe200020006ff */
[----:B-----5:R-:W-:Y:S04]  /*84e10*/  STL.64 [R1+0x8410], R18 ;  /* 0x0084101201007387 */ /* 0x020fe80000100a00 */
[----:B----4-:R0:W-:Y:S04]  /*84e20*/  STL.64 [R1+0x8408], R16 ;  /* 0x0084081001007387 */ /* 0x0101e80000100a00 */
[----:B0-----:R-:W3:Y:S04]  /*84e30*/  LDL.LU R16, [R1+0x1350] ;  /* 0x0013500001107983 */ /* 0x001ee80000300800 */
[----:B------:R-:W3:Y:S04]  /*84e40*/  LDL.LU R17, [R1+0x1354] ;  /* 0x0013540001117983 */ /* 0x000ee80000300800 */
[----:B------:R-:W3:Y:S04]  /*84e50*/  LDL.LU R18, [R1+0x1358] ;  /* 0x0013580001127983 */ /* 0x000ee80000300800 */
[----:B------:R-:W3:Y:S04]  /*84e60*/  LDL.LU R19, [R1+0x135c] ;  /* 0x00135c0001137983 */ /* 0x000ee80000300800 */
[----:B------:R-:W-:Y:S04]  /*84e70*/  STL.64 [R1+0x83f0], R10 ;  /* 0x0083f00a01007387 */ /* 0x000fe80000100a00 */
[----:B------:R0:W-:Y:S04]  /*84e80*/  STL.64 [R1+0x83e8], R8 ;  /* 0x0083e80801007387 */ /* 0x0001e80000100a00 */
[----:B0-----:R-:W4:Y:S04]  /*84e90*/  LDL.LU R8, [R1+0x1330] ;  /* 0x0013300001087983 */ /* 0x001f280000300800 */
[----:B------:R-:W4:Y:S04]  /*84ea0*/  LDL.LU R9, [R1+0x1334] ;  /* 0x0013340001097983 */ /* 0x000f280000300800 */
[----:B------:R-:W4:Y:S04]  /*84eb0*/  LDL.LU R10, [R1+0x1338] ;  /* 0x00133800010a7983 */ /* 0x000f280000300800 */
[----:B------:R-:W4:Y:S04]  /*84ec0*/  LDL.LU R11, [R1+0x133c] ;  /* 0x00133c00010b7983 */ /* 0x000f280000300800 */
[----:B------:R-:W5:Y:S04]  /*84ed0*/  LDL.LU R4, [R1+0x1310] ;  /* 0x0013100001047983 */ /* 0x000f680000300800 */
[----:B------:R-:W5:Y:S04]  /*84ee0*/  LDL.LU R5, [R1+0x1314] ;  /* 0x0013140001057983 */ /* 0x000f680000300800 */
[----:B------:R-:W5:Y:S04]  /*84ef0*/  LDL.LU R6, [R1+0x1318] ;  /* 0x0013180001067983 */ /* 0x000f680000300800 */
[----:B------:R-:W5:Y:S04]  /*84f00*/  LDL.LU R7, [R1+0x131c] ;  /* 0x00131c0001077983 */ /* 0x000f680000300800 */
[----:B------:R0:W-:Y:S04]  /*84f10*/  STL [R1+0x83c0], R3 ;  /* 0x0083c00301007387 */ /* 0x0001e80000100800 */
[----:B0-----:R-:W3:Y:S04]  /*84f20*/  LDL.LU R3, [R1+0x1cec] ;  /* 0x001cec0001037983 */ /* 0x001ee80000300800 */
[----:B------:R-:W3:Y:S04]  /*84f30*/  LDL.LU R0, [R1+0x1ce4] ;  /* 0x001ce40001007983 */ /* 0x000ee80000300800 */
[----:B------:R-:W3:Y:S04]  /*84f40*/  LDL.LU R28, [R1+0x84b4] ;  /* 0x0084b400011c7983 */ /* 0x000ee80000300800 */
[----:B------:R-:W3:Y:S01]  /*84f50*/  LDL.LU R29, [R1+0x84b0] ;  /* 0x0084b000011d7983 */ /* 0x000ee20000300800 */
[----:B--2---:R-:W-:Y:S03]  /*84f60*/  HMMA.16816.F32 R24, R12, R24, R20 ;  /* 0x000000180c18723c */ /* 0x004fe60000001814 */
[----:B------:R-:W2:Y:S04]  /*84f70*/  LDL.LU.64 R22, [R1+0x84a8] ;  /* 0x0084a80001167983 */ /* 0x000ea80000300a00 */
[----:B------:R-:W2:-:S12]  /*84f80*/  LDL.LU.64 R20, [R1+0x84a0] ;  /* 0x0084a00001147983 */ /* 0x000e980000300a00 */
        /* <DEDUP_REMOVED lines=28> */
[----:B------:R-:W3:Y:S04]  /*85150*/  LDL.LU R28, [R1+0x1ce8] ;  /* 0x001ce800011c7983 */ /* 0x000ee80000300800 */
[----:B------:R-:W3:Y:S01]  /*85160*/  LDL.LU R29, [R1+0x1cf0] ;  /* 0x001cf000011d7983 */ /* 0x000ee20000300800 */
[----:B--2---:R-:W-:-:S15]  /*85170*/  HMMA.16816.F32 R20, R12, R26, R20 ;  /* 0x0000001a0c14723c */ /* 0x004fde0000001814 */
[----:B------:R-:W-:-:S04]  /*85180*/  NOP ;  /* 0x0000000000007918 */ /* 0x000fc80000000000 */
[----:B------:R-:W-:Y:S04]  /*85190*/  STL.64 [R1+0x1030], R20 ;  /* 0x0010301401007387 */ /* 0x000fe80000100a00 */
[----:B------:R0:W-:Y:S04]  /*851a0*/  STL.64 [R1+0x1038], R22 ;  /* 0x0010381601007387 */ /* 0x0001e80000100a00 */
[----:B0-----:R-:W3:Y:S04]  /*851b0*/  LDL.LU.64 R22, [R1+0x8430] ;  /* 0x0084300001167983 */ /* 0x001ee80000300a00 */
[----:B------:R-:W3:Y:S02]  /*851c0*/  LDL.LU.64 R20, [R1+0x8428] ;  /* 0x0084280001147983 */ /* 0x000ee40000300a00 */
[----:B---3--:R-:W-:Y:S02]  /*851d0*/  HMMA.16816.F32 R24, R12, R24, R20 ;  /* 0x000000180c18723c */ /* 0x008fe40000001814 */
[----:B------:R-:W2:Y:S04]  /*851e0*/  LDL.LU.64 R22, [R1+0x8420] ;  /* 0x0084200001167983 */ /* 0x000ea80000300a00 */
[----:B------:R-:W3:-:S13]  /*851f0*/  LDL.LU.64 R20, [R1+0x8418] ;  /* 0x0084180001147983 */ /* 0x000eda0000300a00 */
[----:B------:R0:W-:Y:S04]  /*85200*/  STL.64 [R1+0x1020], R24 ;  /* 0x0010201801007387 */ /* 0x0001e80000100a00 */
[----:B------:R1:W-:Y:S04]  /*85210*/  STL.64 [R1+0x1028], R26 ;  /* 0x0010281a01007387 */ /* 0x0003e80000100a00 */
[----:B0-----:R-:W3:Y:S04]  /*85220*/  LDL.LU R24, [R1+0x12e0] ;  /* 0x0012e00001187983 */ /* 0x001ee80000300800 */
[----:B------:R-:W3:Y:S04]  /*85230*/  LDL.LU R25, [R1+0x12e4] ;  /* 0x0012e40001197983 */ /* 0x000ee80000300800 */
[----:B-1----:R-:W3:Y:S04]  /*85240*/  LDL.LU R26, [R1+0x12e8] ;  /* 0x0012e800011a7983 */ /* 0x002ee80000300800 */
        /* <DEDUP_REMOVED lines=8> */
[----:B------:R-:W4:Y:S04]  /*852d0*/  LDL.LU.64 R18, [R1+0x8400] ;  /* 0x0084000001127983 */ /* 0x000f280000300a00 */
[----:B------:R-:W2:-:S13]  /*852e0*/  LDL.LU.64 R16, [R1+0x83f8] ;  /* 0x0083f80001107983 */ /* 0x000e9a0000300a00 */
[----:B------:R0:W-:Y:S04]  /*852f0*/  STL.64 [R1+0x1000], R20 ;  /* 0x0010001401007387 */ /* 0x0001e80000100a00 */
[----:B------:R1:W-:Y:S04]  /*85300*/  STL.64 [R1+0x1008], R22 ;  /* 0x0010081601007387 */ /* 0x0003e80000100a00 */
[----:B0-----:R-:W3:Y:S04]  /*85310*/  LDL.LU R20, [R1+0x12f0] ;  /* 0x0012f00001147983 */ /* 0x001ee80000300800 */
[----:B------:R-:W3:Y:S04]  /*85320*/  LDL.LU R21, [R1+0x12f4] ;  /* 0x0012f40001157983 */ /* 0x000ee80000300800 */
[----:B-1----:R-:W3:Y:S04]  /*85330*/  LDL.LU R22, [R1+0x12f8] ;  /* 0x0012f80001167983 */ /* 0x002ee80000300800 */
[----:B------:R-:W3:Y:S01]  /*85340*/  LDL.LU R23, [R1+0x12fc] ;  /* 0x0012fc0001177983 */ /* 0x000ee20000300800 */
[----:B----4-:R-:W-:-:S15]  /*85350*/  HMMA.16816.F32 R8, R12, R18, R8 ;  /* 0x000000120c08723c */ /* 0x010fde0000001808 */
[----:B------:R-:W-:-:S04]  /*85360*/  NOP ;  /* 0x0000000000007918 */ /* 0x000fc80000000000 */
[----:B------:R-:W-:Y:S04]  /*85370*/  STL.64 [R1+0xff0], R8 ;  /* 0x000ff00801007387 */ /* 0x000fe80000100a00 */
[----:B------:R0:W-:Y:S04]  /*85380*/  STL.64 [R1+0xff8], R10 ;  /* 0x000ff80a01007387 */ /* 0x0001e80000100a00 */
[----:B0-----:R-:W2:Y:S04]  /*85390*/  LDL.LU.64 R10, [R1+0x83f0] ;  /* 0x0083f000010a7983 */ /* 0x001ea80000300a00 */
[----:B------:R-:W2:Y:S02]  /*853a0*/  LDL.LU.64 R8, [R1+0x83e8] ;  /* 0x0083e80001087983 */ /* 0x000ea40000300a00 */
[----:B--2---:R-:W-:Y:S02]  /*853b0*/  HMMA.16816.F32 R16, R12, R16, R8 ;  /* 0x000000100c10723c */ /* 0x004fe40000001808 */
[----:B------:R-:W5:Y:S04]  /*853c0*/  LDL.LU.64 R10, [R1+0x83e0] ;  /* 0x0083e000010a7983 */ /* 0x000f680000300a00 */
[----:B------:R-:W2:-:S13]  /*853d0*/  LDL.LU.64 R8, [R1+0x83d8] ;  /* 0x0083d80001087983 */ /* 0x000e9a0000300a00 */
[----:B------:R0:W-:Y:S04]  /*853e0*/  STL.64 [R1+0xfe0], R16 ;  /* 0x000fe01001007387 */ /* 0x0001e80000100a00 */
[----:B------:R1:W-:Y:S04]  /*853f0*/  STL.64 [R1+0xfe8], R18 ;  /* 0x000fe81201007387 */ /* 0x0003e80000100a00 */
[----:B0-----:R-:W2:Y:S04]  /*85400*/  LDL.LU R16, [R1+0x1300] ;  /* 0x0013000001107983 */ /* 0x001ea80000300800 */
[----:B------:R-:W2:Y:S04]  /*85410*/  LDL.LU R17, [R1+0x1304] ;  /* 0x0013040001117983 */ /* 0x000ea80000300800 */
[----:B-1----:R-:W2:Y:S04]  /*85420*/  LDL.LU R18, [R1+0x1308] ;  /* 0x0013080001127983 */ /* 0x002ea80000300800 */
[----:B------:R-:W2:Y:S01]  /*85430*/  LDL.LU R19, [R1+0x130c] ;  /* 0x00130c0001137983 */ /* 0x000ea20000300800 */
[----:B-----5:R-:W-:-:S15]  /*85440*/  HMMA.16816.F32 R4, R12, R10, R4 ;  /* 0x0000000a0c04723c */ /* 0x020fde0000001804 */
[----:B------:R-:W-:-:S04]  /*85450*/  NOP ;  /* 0x0000000000007918 */ /* 0x000fc80000000000 */
[----:B------:R-:W-:Y:S04]  /*85460*/  STL.64 [R1+0xfd0], R4 ;  /* 0x000fd00401007387 */ /* 0x000fe80000100a00 */
[----:B------:R0:W-:Y:S04]  /*85470*/  STL.64 [R1+0xfd8], R6 ;  /* 0x000fd80601007387 */ /* 0x0001e80000100a00 */
[----:B0-----:R-:W3:Y:S04]  /*85480*/  LDL.LU.64 R6, [R1+0x83d0] ;  /* 0x0083d00001067983 */ /* 0x001ee80000300a00 */
[----:B------:R-:W4:Y:S01]  /*85490*/  LDL.LU.64 R4, [R1+0x83c8] ;  /* 0x0083c80001047983 */ /* 0x000f220000300a00 */
[----:B--2---:R-:W-:-:S15]  /*854a0*/  HMMA.16816.F32 R8, R12, R8, R16 ;  /* 0x000000080c08723c */ /* 0x004fde0000001810 */
[----:B------:R-:W-:-:S04]  /*854b0*/  NOP ;  /* 0x0000000000007918 */ /* 0x000fc80000000000 */
[----:B------:R-:W-:Y:S04]  /*854c0*/  STL.64 [R1+0xfc0], R8 ;  /* 0x000fc00801007387 */ /* 0x000fe80000100a00 */
[----:B------:R4:W-:Y:S01]  /*854d0*/  STL.64 [R1+0xfc8], R10 ;  /* 0x000fc80a01007387 */ /* 0x0009e20000100a00 */
[C---:B---3--:R-:W-:Y:S08]  /*854e0*/  HMMA.16816.F32 R16, R12.reuse, R6, R20 ;  /* 0x000000060c10723c */ /* 0x048ff00000001814 */
[----:B----4-:R-:W-:Y:S11]  /*854f0*/  HMMA.16816.F32 R8, R12, R4, R24 ;  /* 0x000000040c08723c */ /* 0x010ff60000001818 */
[----:B------:R-:W-:Y:S04]  /*85500*/  STL.64 [R1+0xfb0], R16 ;  /* 0x000fb01001007387 */ /* 0x000fe80000100a00 */
[----:B------:R-:W-:Y:S04]  /*85510*/  STL.64 [R1+0xfb8], R18 ;  /* 0x000fb81201007387 */ /* 0x000fe80000100a00 */
[----:B------:R0:W-:Y:S04]  /*85520*/  STL.64 [R1+0xfa0], R8 ;  /* 0x000fa00801007387 */ /* 0x0001e80000100a00 */
[----:B------:R1:W-:Y:S04]  /*85530*/  STL.64 [R1+0xfa8], R10 ;  /* 0x000fa80a01007387 */ /* 0x0003e80000100a00 */
[----:B0-----:R-:W2:Y:S04]  /*85540*/  LDL.LU R8, [R1+0x1410] ;  /* 0x0014100001087983 */ /* 0x001ea80000300800 */
[----:B------:R-:W2:Y:S04]  /*85550*/  LDL.LU R9, [R1+0x1414] ;  /* 0x0014140001097983 */ /* 0x000ea80000300800 */
[----:B-1----:R-:W3:Y:S04]  /*85560*/  LDL.LU R10, [R1+0x1418] ;  /* 0x00141800010a7983 */ /* 0x002ee80000300800 */
[----:B------:R-:W3:Y:S04]  /*85570*/  LDL.LU R11, [R1+0x141c] ;  /* 0x00141c00010b7983 */ /* 0x000ee80000300800 */
[----:B---3--:R-:W-:Y:S04]  /*85580*/  STL.64 [R1+0x8390], R10 ;  /* 0x0083900a01007387 */ /* 0x008fe80000100a00 */
[----:B--2---:R0:W-:Y:S04]  /*85590*/  STL.64 [R1+0x8388], R8 ;  /* 0x0083880801007387 */ /* 0x0041e80000100a00 */
[----:B0-----:R-:W2:Y:S04]  /*855a0*/  LDL.LU R8, [R1+0x13f0] ;  /* 0x0013f00001087983 */ /* 0x001ea80000300800 */
[----:B------:R-:W2:Y:S01]  /*855b0*/  LDL.LU R9, [R1+0x13f4] ;  /* 0x0013f40001097983 */ /* 0x000ea20000300800 */
[----:B------:R-:W-:-:S03]  /*855c0*/  IMAD R4, R3, 0x100, R29 ;  /* 0x0000010003047824 */ /* 0x000fc600078e021d */
[----:B--2---:R0:W-:Y:S04]  /*855d0*/  STL.64 [R1+0x8398], R8 ;  /* 0x0083980801007387 */ /* 0x0041e80000100a00 */
[----:B------:R-:W2:Y:S04]  /*855e0*/  LDL.LU R10, [R1+0x13f8] ;  /* 0x0013f800010a7983 */ /* 0x000ea80000300800 */
[----:B------:R-:W2:Y:S04]  /*855f0*/  LDL.LU R11, [R1+0x13fc] ;  /* 0x0013fc00010b7983 */ /* 0x000ea80000300800 */
[----:B------:R-:W3:Y:S04]  /*85600*/  LDL.LU R5, [R1+0x1cf8] ;  /* 0x001cf80001057983 */ /* 0x000ee80000300800 */
[----:B------:R-:W3:Y:S04]  /*85610*/  LDL.LU R27, [R1+0x1cf4] ;  /* 0x001cf400011b7983 */ /* 0x000ee80000300800 */
[----:B------:R-:W4:Y:S04]  /*85620*/  LDL.LU R3, [R1+0x1d00] ;  /* 0x001d000001037983 */ /* 0x000f280000300800 */
[----:B------:R-:W4:Y:S04]  /*85630*/  LDL.LU R6, [R1+0x1cfc] ;  /* 0x001cfc0001067983 */ /* 0x000f280000300800 */
[----:B0-----:R-:W5:Y:S04]  /*85640*/  LDL R8, [R1+0x1588] ;  /* 0x0015880001087983 */ /* 0x001f680000100800 */
[----:B------:R-:W5:Y:S04]  /*85650*/  LDL R9, [R1+0x158c] ;  /* 0x00158c0001097983 */ /* 0x000f680000100800 */
[----:B--2---:R-:W-:Y:S04]  /*85660*/  STL.64 [R1+0x83b8], R10 ;  /* 0x0083b80a01007387 */ /* 0x004fe80000100a00 */
[----:B-----5:R0:W-:Y:S04]  /*85670*/  STL.64 [R1+0x83b0], R8 ;  /* 0x0083b00801007387 */ /* 0x0201e80000100a00 */
[----:B0-----:R-:W2:Y:S04]  /*85680*/  LDL.LU R8, [R1+0x12a0] ;  /* 0x0012a00001087983 */ /* 0x001ea80000300800 */
[----:B------:R-:W2:Y:S04]  /*85690*/  LDL.LU R9, [R1+0x12a4] ;  /* 0x0012a40001097983 */ /* 0x000ea80000300800 */
[----:B------:R-:W2:Y:S04]  /*856a0*/  LDL.LU R10, [R1+0x12a8] ;  /* 0x0012a800010a7983 */ /* 0x000ea80000300800 */
[----:B------:R-:W2:Y:S04]  /*856b0*/  LDL.LU R11, [R1+0x12ac] ;  /* 0x0012ac00010b7983 */ /* 0x000ea80000300800 */
[----:B------:R-:W5:Y:S04]  /*856c0*/  LDL R7, [R1+0x15ac] ;  /* 0x0015ac0001077983 */ /* 0x000f680000100800 */
[----:B------:R-:W2:Y:S04]  /*856d0*/  LDL R24, [R1+0x15b8] ;  /* 0x0015b80001187983 */ /* 0x000ea80000100800 */
[----:B------:R-:W2:Y:S04]  /*856e0*/  LDL.LU R16, [R1+0x1430] ;  /* 0x0014300001107983 */ /* 0x000ea80000300800 */
[----:B------:R-:W2:Y:S04]  /*856f0*/  LDL.LU R17, [R1+0x1434] ;  /* 0x0014340001117983 */ /* 0x000ea80000300800 */
[----:B------:R-:W2:Y:S04]  /*85700*/  LDL.LU R18, [R1+0x1438] ;  /* 0x0014380001127983 */ /* 0x000ea80000300800 */
[----:B------:R-:W2:Y:S01]  /*85710*/  LDL.LU R19, [R1+0x143c] ;  /* 0x00143c0001137983 */ /* 0x000ea20000300800 */
[----:B------:R-:W-:-:S02]  /*85720*/  IMAD R0, R0, 0x100, R28 ;  /* 0x0000010000007824 */ /* 0x000fc400078e021c */
[----:B---3--:R-:W-:Y:S02]  /*85730*/  IMAD R5, R27, 0x100, R5 ;  /* 0x000001001b057824 */ /* 0x008fe400078e0205 */
[----:B----4-:R-:W-:Y:S01]  /*85740*/  IMAD R6, R6, 0x100, R3 ;  /* 0x0000010006067824 */ /* 0x010fe200078e0203 */
[----:B--2---:R-:W-:Y:S04]  /*85750*/  STL.64 [R1+0x83a8], R18 ;  /* 0x0083a81201007387 */ /* 0x004fe80000100a00 */
[----:B------:R0:W-:Y:S04]  /*85760*/  STL.64 [R1+0x83a0], R16 ;  /* 0x0083a01001007387 */ /* 0x0001e80000100a00 */
[----:B0-----:R-:W2:Y:S04]  /*85770*/  LDL.LU R16, [R1+0x13e0] ;  /* 0x0013e00001107983 */ /* 0x001ea80000300800 */
[----:B------:R-:W2:Y:S04]  /*85780*/  LDL.LU R17, [R1+0x13e4] ;  /* 0x0013e40001117983 */ /* 0x000ea80000300800 */
[----:B------:R-:W2:Y:S04]  /*85790*/  LDL.LU R18, [R1+0x13e8] ;  /* 0x0013e80001127983 */ /* 0x000ea80000300800 */
[----:B------:R-:W2:Y:S04]  /*857a0*/  LDL.LU R19, [R1+0x13ec] ;  /* 0x0013ec0001137983 */ /* 0x000ea80000300800 */
[----:B------:R-:W3:Y:S04]  /*857b0*/  LDL R25, [R1+0x15bc] ;  /* 0x0015bc0001197983 */ /* 0x000ee80000100800 */
[----:B------:R-:W4:Y:S04]  /*857c0*/  LDL R28, [R1+0x15c8] ;  /* 0x0015c800011c7983 */ /* 0x000f280000100800 */
[----:B------:R-:W2:Y:S04]  /*857d0*/  LDL R29, [R1+0x15cc] ;  /* 0x0015cc00011d7983 */ /* 0x000ea80000100800 */
[----:B------:R-:W2:Y:S04]  /*857e0*/  LDL R26, [R1+0x15d8] ;  /* 0x0015d800011a7983 */ /* 0x000ea80000100800 */
[----:B------:R-:W2:Y:S04]  /*857f0*/  LDL.LU R20, [R1+0x1450] ;  /* 0x0014500001147983 */ /* 0x000ea80000300800 */
[----:B------:R-:W2:Y:S04]  /*85800*/  LDL.LU R21, [R1+0x1454] ;  /* 0x0014540001157983 */ /* 0x000ea80000300800 */
[----:B------:R-:W2:Y:S04]  /*85810*/  LDL.LU R22, [R1+0x1458] ;  /* 0x0014580001167983 */ /* 0x000ea80000300800 */
[----:B------:R-:W2:Y:S04]  /*85820*/  LDL.LU R23, [R1+0x145c] ;  /* 0x00145c0001177983 */ /* 0x000ea80000300800 */
[----:B------:R-:W2:Y:S04]  /*85830*/  LDL R27, [R1+0x15dc] ;  /* 0x0015dc00011b7983 */ /* 0x000ea80000100800 */
[----:B------:R-:W2:Y:S02]  /*85840*/  LDL.LU R3, [R1+0x83c0] ;  /* 0x0083c00001037983 */ /* 0x000ea40000300800 */
[----:B--2---:R-:W-:Y:S02]  /*85850*/  HMMA.16816.F32 R12, R12, R2, R8 ;  /* 0x000000020c0c723c */ /* 0x004fe40000001808 */
[----:B------:R-:W2:Y:S04]  /*85860*/  LDL.LU.64 R10, [R1+0x83b8] ;  /* 0x0083b800010a7983 */ /* 0x000ea80000300a00 */
[----:B------:R-:W2:Y:S04]  /*85870*/  LDL.LU.64 R8, [R1+0x83b0] ;  /* 0x0083b00001087983 */ /* 0x000ea80000300a00 */
[----:B------:R-:W3:Y:S04]  /*85880*/  LDL R2, [R1+0x1598] ;  /* 0x0015980001027983 */ /* 0x000ee80000100800 */
[----:B------:R-:W3:Y:S05]  /*85890*/  LDL R3, [R1+0x15a8] ;  /* 0x0015a80001037983 */ /* 0x000eea0000100800 */
[----:B------:R0:W-:Y:S04]  /*858a0*/  STL.64 [R1+0xf50], R12 ;  /* 0x000f500c01007387 */ /* 0x0001e80000100a00 */
[----:B------:R1:W-:Y:S01]  /*858b0*/  STL.64 [R1+0xf58], R14 ;  /* 0x000f580e01007387 */ /* 0x0003e20000100a00 */
[----:B0-----:R-:W-:-:S02]  /*858c0*/  F2FP.F16.E4M3.UNPACK_B R12, R0 ;  /* 0x00000000ff0c723e */ /* 0x001fc400020006ff */
[----:B------:R-:W-:Y:S02]  /*858d0*/  F2FP.F16.E4M3.UNPACK_B R13, R4 ;  /* 0x00000004ff0d723e */ /* 0x000fe400020006ff */
[----:B-1----:R-:W-:Y:S02]  /*858e0*/  F2FP.F16.E4M3.UNPACK_B R14, R5 ;  /* 0x00000005ff0e723e */ /* 0x002fe400020006ff */
[----:B------:R-:W-:Y:S01]  /*858f0*/  F2FP.F16.E4M3.UNPACK_B R15, R6 ;  /* 0x00000006ff0f723e */ /* 0x000fe200020006ff */
[----:B------:R-:W4:Y:S01]  /*85900*/  LDL R5, [R1+0x159c] ;  /* 0x00159c0001057983 */ /* 0x000f220000100800 */
[----:B--2---:R-:W-:Y:S02]  /*85910*/  F2FP.F16.E4M3.UNPACK_B R8, R8 ;  /* 0x00000008ff08723e */ /* 0x004fe400020006ff */
[----:B------:R-:W-:-:S07]  /*85920*/  F2FP.F16.E4M3.UNPACK_B R9, R9 ;  /* 0x00000009ff09723e */ /* 0x000fce00020006ff */
[----:B------:R-:W-:Y:S01]  /*85930*/  HMMA.16816.F32 R16, R12, R8, R16 ;  /* 0x000000080c10723c */ /* 0x000fe20000001810 */
[----:B------:R-:W-:Y:S01]  /*85940*/  STL.64 [R1+0x18], R8 ;  /* 0x0000180801007387 */ /* 0x000fe20000100a00 */
[----:B---3--:R-:W-:Y:S01]  /*85950*/  F2FP.F16.E4M3.UNPACK_B R4, R2 ;  /* 0x00000002ff04723e */ /* 0x008fe200020006ff */
[----:B------:R-:W-:Y:S02]  /*85960*/  IMAD.MOV.U32 R2, RZ, RZ, R8 ;  /* 0x000000ffff027224 */ /* 0x000fe400078e0008 */
[----:B------:R-:W-:-:S14]  /*85970*/  IMAD.MOV.U32 R0, RZ, RZ, R9 ;  /* 0x000000ffff007224 */ /* 0x000fdc00078e0009 */
[----:B------:R-:W-:Y:S04]  /*85980*/  STL.64 [R1+0x10f0], R16 ;  /* 0x0010f01001007387 */ /* 0x000fe80000100a00 */
[----:B------:R0:W-:Y:S04]  /*85990*/  STL.64 [R1+0x10f8], R18 ;  /* 0x0010f81201007387 */ /* 0x0001e80000100a00 */
[----:B0-----:R-:W2:Y:S04]  /*859a0*/  LDL.LU.64 R18, [R1+0x83a8] ;  /* 0x0083a80001127983 */ /* 0x001ea80000300a00 */
[----:B------:R-:W2:Y:S04]  /*859b0*/  LDL.LU.64 R16, [R1+0x83a0] ;  /* 0x0083a00001107983 */ /* 0x000ea80000300a00 */
[----:B------:R-:W3:Y:S01]  /*859c0*/  LDL.LU.64 R8, [R1+0x8398] ;  /* 0x0083980001087983 */ /* 0x000ee20000300a00 */
[----:B----4-:R-:W-:-:S03]  /*859d0*/  F2FP.F16.E4M3.UNPACK_B R5, R5 ;  /* 0x00000005ff05723e */ /* 0x010fc600020006ff */
[----:B------:R-:W-:Y:S04]  /*859e0*/  STL [R1+0x10], R4 ;  /* 0x0000100401007387 */ /* 0x000fe80000100800 */
[----:B------:R-:W-:Y:S04]  /*859f0*/  STL [R1+0x8328], R2 ;  /* 0x0083280201007387 */ /* 0x000fe80000100800 */
[----:B------:R-:W-:Y:S01]  /*85a00*/  STL [R1+0x14], R5 ;  /* 0x0000140501007387 */ /* 0x000fe20000100800 */
[----:B---3--:R-:W-:-:S15]  /*85a10*/  HMMA.16816.F32 R8, R12, R4, R8 ;  /* 0x000000040c08723c */ /* 0x008fde0000001808 */
[----:B------:R-:W-:-:S04]  /*85a20*/  NOP ;  /* 0x0000000000007918 */ /* 0x000fc80000000000 */
[----:B------:R-:W-:Y:S04]  /*85a30*/  STL.64 [R1+0x1150], R8 ;  /* 0x0011500801007387 */ /* 0x000fe80000100a00 */
[----:B------:R0:W-:Y:S04]  /*85a40*/  STL.64 [R1+0x1158], R10 ;  /* 0x0011580a01007387 */ /* 0x0001e80000100a00 */
[----:B0-----:R-:W3:Y:S04]  /*85a50*/  LDL.LU.64 R10, [R1+0x8390] ;  /* 0x00839000010a7983 */ /* 0x001ee80000300a00 */
[----:B------:R-:W3:Y:S01]  /*85a60*/  LDL.LU.64 R8, [R1+0x8388] ;  /* 0x0083880001087983 */ /* 0x000ee20000300a00 */
[----:B------:R-:W-:-:S02]  /*85a70*/  F2FP.F16.E4M3.UNPACK_B R2, R3 ;  /* 0x00000003ff02723e */ /* 0x000fc400020006ff */
[----:B-----5:R-:W-:Y:S02]  /*85a80*/  F2FP.F16.E4M3.UNPACK_B R3, R7 ;  /* 0x00000007ff03723e */ /* 0x020fe400020006ff */
[----:B------:R-:W-:Y:S02]  /*85a90*/  F2FP.F16.E4M3.UNPACK_B R6, R24 ;  /* 0x00000018ff06723e */ /* 0x000fe400020006ff */
[----:B------:R-:W-:Y:S01]  /*85aa0*/  F2FP.F16.E4M3.UNPACK_B R7, R25 ;  /* 0x00000019ff07723e */ /* 0x000fe200020006ff */
[----:B------:R-:W-:Y:S01]  /*85ab0*/  STL.64 [R1+0x8], R2 ;  /* 0x0000080201007387 */ /* 0x000fe20000100a00 */
[----:B------:R-:W-:Y:S02]  /*85ac0*/  F2FP.F16.E4M3.UNPACK_B R28, R28 ;  /* 0x0000001cff1c723e */ /* 0x000fe400020006ff */
[----:B------:R-:W-:Y:S01]  /*85ad0*/  F2FP.F16.E4M3.UNPACK_B R29, R29 ;  /* 0x0000001dff1d723e */ /* 0x000fe200020006ff */
[----:B---3--:R-:W-:-:S15]  /*85ae0*/  HMMA.16816.F32 R8, R12, R2, R8 ;  /* 0x000000020c08723c */ /* 0x008fde0000001808 */
[----:B------:R-:W-:-:S04]  /*85af0*/  NOP ;  /* 0x0000000000007918 */ /* 0x000fc80000000000 */
[----:B------:R-:W-:Y:S04]  /*85b00*/  STL.64 [R1+0x11b0], R8 ;  /* 0x0011b00801007387 */ /* 0x000fe80000100a00 */
[----:B------:R2:W-:Y:S02]  /*85b10*/  STL.64 [R1+0x11b8], R10 ;  /* 0x0011b80a01007387 */ /* 0x0005e40000100a00 */
[----:B--2---:R-:W-:Y:S02]  /*85b20*/  HMMA.16816.F32 R8, R12, R6, R16 ;  /* 0x000000060c08723c */ /* 0x004fe40000001810 */
[----:B------:R-:W-:Y:S04]  /*85b30*/  STL [R1], R6 ;  /* 0x0000000601007387 */ /* 0x000fe80000100800 */
[----:B------:R-:W-:-:S13]  /*85b40*/  STL [R1+0x4], R7 ;  /* 0x0000040701007387 */ /* 0x000fda0000100800 */
[----:B------:R-:W-:Y:S04]  /*85b50*/  STL.64 [R1+0x1210], R8 ;  /* 0x0012100801007387 */ /* 0x000fe80000100a00 */
[----:B------:R0:W-:Y:S02]  /*85b60*/  STL.64 [R1+0x1218], R10 ;  /* 0x0012180a01007387 */ /* 0x0001e40000100a00 */
[----:B0-----:R-:W-:Y:S02]  /*85b70*/  HMMA.16816.F32 R8, R12, R28, R20 ;  /* 0x0000001c0c08723c */ /* 0x001fe40000001814 */
[----:B------:R-:W-:-:S15]  /*85b80*/  STL.64 [R1+0x82a8], R28 ;  /* 0x0082a81c01007387 */ /* 0x000fde0000100a00 */
[----:B------:R-:W-:Y:S02]  /*85b90*/  NOP ;  /* 0x0000000000007918 */ /* 0x000fe40000000000 */
[----:B------:R0:W-:Y:S04]  /*85ba0*/  STL.64 [R1+0x1270], R8 ;  /* 0x0012700801007387 */ /* 0x0001e80000100a00 */
[----:B------:R1:W-:Y:S04]  /*85bb0*/  STL.64 [R1+0x1278], R10 ;  /* 0x0012780a01007387 */ /* 0x0003e80000100a00 */
[----:B------:R-:W2:Y:S04]  /*85bc0*/  LDL R17, [R1+0x162c] ;  /* 0x00162c0001117983 */ /* 0x000ea80000100800 */
[----:B0-----:R-:W3:Y:S04]  /*85bd0*/  LDL R9, [R1+0x164c] ;  /* 0x00164c0001097983 */ /* 0x001ee80000100800 */
[----:B-1----:R-:W4:Y:S01]  /*85be0*/  LDL R10, [R1+0x1638] ;  /* 0x00163800010a7983 */ /* 0x002f220000100800 */
[----:B------:R-:W-:-:S02]  /*85bf0*/  IMAD.MOV.U32 R4, RZ, RZ, R2 ;  /* 0x000000ffff047224 */ /* 0x000fc400078e0002 */
[----:B------:R-:W-:Y:S02]  /*85c00*/  IMAD.MOV.U32 R2, RZ, RZ, R6 ;  /* 0x000000ffff027224 */ /* 0x000fe400078e0006 */
[----:B------:R-:W-:Y:S01]  /*85c10*/  IMAD.MOV.U32 R5, RZ, RZ, R7 ;  /* 0x000000ffff057224 */ /* 0x000fe200078e0007 */
[----:B----4-:R-:W-:Y:S04]  /*85c20*/  STL [R1+0x8384], R10 ;  /* 0x0083840a01007387 */ /* 0x010fe80000100800 */
[----:B---3--:R-:W-:Y:S04]  /*85c30*/  STL [R1+0x8380], R9 ;  /* 0x0083800901007387 */ /* 0x008fe80000100800 */
[----:B------:R-:W3:Y:S04]  /*85c40*/  LDL R6, [R1+0x1658] ;  /* 0x0016580001067983 */ /* 0x000ee80000100800 */
[----:B------:R-:W3:Y:S04]  /*85c50*/  LDL R7, [R1+0x165c] ;  /* 0x00165c0001077983 */ /* 0x000ee80000100800 */
[----:B---3--:R-:W-:Y:S04]  /*85c60*/  STL.64 [R1+0x8338], R6 ;  /* 0x0083380601007387 */ /* 0x008fe80000100a00 */
[----:B------:R0:W-:Y:S04]  /*85c70*/  STL.64 [R1+0x8330], R4 ;  /* 0x0083300401007387 */ /* 0x0001e80000100a00 */
[----:B0-----:R-:W3:Y:S04]  /*85c80*/  LDL.LU R4, [R1+0x14f0] ;  /* 0x0014f00001047983 */ /* 0x001ee80000300800 */
[----:B------:R-:W3:Y:S04]  /*85c90*/  LDL.LU R5, [R1+0x14f4] ;  /* 0x0014f40001057983 */ /* 0x000ee80000300800 */
[----:B------:R-:W4:Y:S04]  /*85ca0*/  LDL.LU R6, [R1+0x14f8] ;  /* 0x0014f80001067983 */ /* 0x000f280000300800 */
[----:B------:R-:W4:Y:S04]  /*85cb0*/  LDL.LU R7, [R1+0x14fc] ;  /* 0x0014fc0001077983 */ /* 0x000f280000300800 */
[----:B------:R-:W5:Y:S04]  /*85cc0*/  LDL.LU R8, [R1+0x1470] ;  /* 0x0014700001087983 */ /* 0x000f680000300800 */
[----:B------:R-:W5:Y:S04]  /*85cd0*/  LDL.LU R9, [R1+0x1474] ;  /* 0x0014740001097983 */ /* 0x000f680000300800 */
[----:B------:R-:W5:Y:S04]  /*85ce0*/  LDL.LU R10, [R1+0x1478] ;  /* 0x00147800010a7983 */ /* 0x000f680000300800 */
[----:B------:R-:W5:Y:S04]  /*85cf0*/  LDL.LU R11, [R1+0x147c] ;  /* 0x00147c00010b7983 */ /* 0x000f680000300800 */
[----:B------:R-:W2:Y:S04]  /*85d00*/  LDL R18, [R1+0x1618] ;  /* 0x0016180001127983 */ /* 0x000ea80000100800 */
[----:B------:R-:W2:Y:S04]  /*85d10*/  LDL R19, [R1+0x161c] ;  /* 0x00161c0001137983 */ /* 0x000ea80000100800 */
[----:B------:R-:W3:Y:S04]  /*85d20*/  LDL R16, [R1+0x1628] ;  /* 0x0016280001107983 */ /* 0x000ee80000100800 */
[----:B------:R-:W4:Y:S04]  /*85d30*/  LDL R24, [R1+0x15e8] ;  /* 0x0015e80001187983 */ /* 0x000f280000100800 */
[----:B------:R-:W4:Y:S04]  /*85d40*/  LDL R25, [R1+0x15ec] ;  /* 0x0015ec0001197983 */ /* 0x000f280000100800 */
[----:B------:R-:W4:Y:S04]  /*85d50*/  LDL R22, [R1+0x15f8] ;  /* 0x0015f80001167983 */ /* 0x000f280000100800 */
[----:B------:R-:W4:Y:S04]  /*85d60*/  LDL R23, [R1+0x15fc] ;  /* 0x0015fc0001177983 */ /* 0x000f280000100800 */
[----:B------:R-:W4:Y:S04]  /*85d70*/  LDL R20, [R1+0x1608] ;  /* 0x0016080001147983 */ /* 0x000f280000100800 */
[----:B------:R-:W4:Y:S04]  /*85d80*/  LDL R21, [R1+0x160c] ;  /* 0x00160c0001157983 */ /* 0x000f280000100800 */
        /* <DEDUP_REMOVED lines=14> */
[----:B----4-:R-:W-:Y:S04]  /*85e70*/  STL.64 [R1+0x8348], R6 ;  /* 0x0083480601007387 */ /* 0x010fe80000100a00 */
[----:B------:R0:W-:Y:S04]  /*85e80*/  STL.64 [R1+0x8340], R4 ;  /* 0x0083400401007387 */ /* 0x0001e80000100a00 */
[----:B0-----:R-:W3:Y:S04]  /*85e90*/  LDL.LU R4, [R1+0x14e0] ;  /* 0x0014e00001047983 */ /* 0x001ee80000300800 */
[----:B------:R-:W3:Y:S04]  /*85ea0*/  LDL.LU R5, [R1+0x14e4] ;  /* 0x0014e40001057983 */ /* 0x000ee80000300800 */
[----:B------:R-:W4:Y:S04]  /*85eb0*/  LDL.LU R6, [R1+0x14e8] ;  /* 0x0014e80001067983 */ /* 0x000f280000300800 */
[----:B------:R-:W4:Y:S01]  /*85ec0*/  LDL.LU R7, [R1+0x14ec] ;  /* 0x0014ec0001077983 */ /* 0x000f220000300800 */
[----:B------:R-:W-:-:S02]  /*85ed0*/  F2FP.F16.E4M3.UNPACK_B R24, R24 ;  /* 0x00000018ff18723e */ /* 0x000fc400020006ff */
[----:B------:R-:W-:Y:S01]  /*85ee0*/  F2FP.F16.E4M3.UNPACK_B R25, R25 ;  /* 0x00000019ff19723e */ /* 0x000fe200020006ff */
[C---:B-----5:R-:W-:Y:S08]  /*85ef0*/  HMMA.16816.F32 R8, R12.reuse, R26, R8 ;  /* 0x0000001a0c08723c */ /* 0x060ff00000001808 */
[----:B--2---:R-:W-:Y:S01]  /*85f00*/  HMMA.16816.F32 R16, R12, R24, R16 ;  /* 0x000000180c10723c */ /* 0x004fe20000001810 */
[----:B----4-:R-:W-:Y:S04]  /*85f10*/  STL.64 [R1+0x8358], R6 ;  /* 0x0083580601007387 */ /* 0x010fe80000100a00 */
[----:B---3--:R0:W-:Y:S04]  /*85f20*/  STL.64 [R1+0x8350], R4 ;  /* 0x0083500401007387 */ /* 0x0081e80000100a00 */
[----:B0-----:R-:W2:Y:S04]  /*85f30*/  LDL.LU R4, [R1+0x14b0] ;  /* 0x0014b00001047983 */ /* 0x001ea80000300800 */
[----:B------:R-:W2:Y:S04]  /*85f40*/  LDL.LU R5, [R1+0x14b4] ;  /* 0x0014b40001057983 */ /* 0x000ea80000300800 */
[----:B------:R-:W2:Y:S04]  /*85f50*/  LDL.LU R6, [R1+0x14b8] ;  /* 0x0014b80001067983 */ /* 0x000ea80000300800 */
[----:B------:R-:W2:Y:S04]  /*85f60*/  LDL.LU R7, [R1+0x14bc] ;  /* 0x0014bc0001077983 */ /* 0x000ea80000300800 */
[----:B------:R-:W-:Y:S04]  /*85f70*/  STL.64 [R1+0x12f0], R8 ;  /* 0x0012f00801007387 */ /* 0x000fe80000100a00 */
[----:B------:R0:W-:Y:S04]  /*85f80*/  STL.64 [R1+0x12f8], R10 ;  /* 0x0012f80a01007387 */ /* 0x0001e80000100a00 */
[----:B0-----:R-:W3:Y:S04]  /*85f90*/  LDL.LU R10, [R1+0x8384] ;  /* 0x00838400010a7983 */ /* 0x001ee80000300800 */
[----:B------:R-:W4:Y:S04]  /*85fa0*/  LDL.LU R9, [R1+0x8380] ;  /* 0x0083800001097983 */ /* 0x000f280000300800 */
[----:B------:R-:W5:Y:S04]  /*85fb0*/  LDL R11, [R1+0x163c] ;  /* 0x00163c00010b7983 */ /* 0x000f680000100800 */
[----:B------:R-:W3:Y:S04]  /*85fc0*/  LDL R8, [R1+0x1648] ;  /* 0x0016480001087983 */ /* 0x000ee80000100800 */
[----:B------:R-:W-:Y:S04]  /*85fd0*/  STL.64 [R1+0x1330], R16 ;  /* 0x0013301001007387 */ /* 0x000fe80000100a00 */
[----:B------:R0:W-:Y:S04]  /*85fe0*/  STL.64 [R1+0x1338], R18 ;  /* 0x0013381201007387 */ /* 0x0001e80000100a00 */
[----:B0-----:R-:W3:Y:S04]  /*85ff0*/  LDL.LU.64 R18, [R1+0x8378] ;  /* 0x0083780001127983 */ /* 0x001ee80000300a00 */
[----:B------:R-:W3:Y:S01]  /*86000*/  LDL.LU.64 R16, [R1+0x8370] ;  /* 0x0083700001107983 */ /* 0x000ee20000300a00 */
[----:B------:R-:W-:-:S02]  /*86010*/  F2FP.F16.E4M3.UNPACK_B R22, R22 ;  /* 0x00000016ff16723e */ /* 0x000fc400020006ff */
[----:B------:R-:W-:Y:S02]  /*86020*/  F2FP.F16.E4M3.UNPACK_B R23, R23 ;  /* 0x00000017ff17723e */ /* 0x000fe400020006ff */
[----:B------:R-:W-:Y:S02]  /*86030*/  F2FP.F16.E4M3.UNPACK_B R20, R20 ;  /* 0x00000014ff14723e */ /* 0x000fe400020006ff */
[----:B------:R-:W-:Y:S01]  /*86040*/  F2FP.F16.E4M3.UNPACK_B R21, R21 ;  /* 0x00000015ff15723e */ /* 0x000fe200020006ff */
[----:B------:R-:W-:Y:S04]  /*86050*/  STL.64 [R1+0x8270], R26 ;  /* 0x0082701a01007387 */ /* 0x000fe80000100a00 */
[----:B------:R0:W-:Y:S04]  /*86060*/  STL.64 [R1+0x8268], R24 ;  /* 0x0082681801007387 */ /* 0x0001e80000100a00 */
[----:B0-----:R-:W4:Y:S04]  /*86070*/  LDL.LU R24, [R1+0x1530] ;  /* 0x0015300001187983 */ /* 0x001f280000300800 */
[----:B------:R-:W4:Y:S04]  /*86080*/  LDL.LU R25, [R1+0x1534] ;  /* 0x0015340001197983 */ /* 0x000f280000300800 */
[----:B------:R-:W4:Y:S04]  /*86090*/  LDL.LU R26, [R1+0x1538] ;  /* 0x00153800011a7983 */ /* 0x000f280000300800 */
[----:B------:R-:W4:Y:S01]  /*860a0*/  LDL.LU R27, [R1+0x153c] ;  /* 0x00153c00011b7983 */ /* 0x000f220000300800 */
[C---:B--2---:R-:W-:Y:S08]  /*860b0*/  HMMA.16816.F32 R4, R12.reuse, R20, R4 ;  /* 0x000000140c04723c */ /* 0x044ff00000001804 */
        /* <DEDUP_REMOVED lines=16> */
[----:B--2---:R-:W-:-:S02]  /*861c0*/  F2FP.F16.E4M3.UNPACK_B R18, R18 ;  /* 0x00000012ff12723e */ /* 0x004fc400020006ff */
[----:B------:R-:W-:-:S07]  /*861d0*/  F2FP.F16.E4M3.UNPACK_B R19, R19 ;  /* 0x00000013ff13723e */ /* 0x000fce00020006ff */
[----:B---3--:R-:W-:-:S15]  /*861e0*/  HMMA.16816.F32 R4, R12, R18, R4 ;  /* 0x000000120c04723c */ /* 0x008fde0000001804 */
[----:B------:R-:W-:-:S04]  /*861f0*/  NOP ;  /* 0x0000000000007918 */ /* 0x000fc80000000000 */
[----:B------:R-:W-:Y:S04]  /*86200*/  STL.64 [R1+0x13c0], R4 ;  /* 0x0013c00401007387 */ /* 0x000fe80000100a00 */
[----:B------:R0:W-:Y:S04]  /*86210*/  STL.64 [R1+0x13c8], R6 ;  /* 0x0013c80601007387 */ /* 0x0001e80000100a00 */
[----:B0-----:R-:W2:Y:S04]  /*86220*/  LDL.LU.64 R6, [R1+0x8348] ;  /* 0x0083480001067983 */ /* 0x001ea80000300a00 */
[----:B------:R-:W2:Y:S01]  /*86230*/  LDL.LU.64 R4, [R1+0x8340] ;  /* 0x0083400001047983 */ /* 0x000ea20000300a00 */
[----:B------:R-:W-:-:S02]  /*86240*/  F2FP.F16.E4M3.UNPACK_B R16, R16 ;  /* 0x00000010ff10723e */ /* 0x000fc400020006ff */
[----:B------:R-:W-:Y:S02]  /*86250*/  F2FP.F16.E4M3.UNPACK_B R17, R17 ;  /* 0x00000011ff11723e */ /* 0x000fe400020006ff */
[----:B------:R-:W-:Y:S02]  /*86260*/  F2FP.F16.E4M3.UNPACK_B R10, R10 ;  /* 0x0000000aff0a723e */ /* 0x000fe400020006ff */
[----:B-----5:R-:W-:Y:S02]  /*86270*/  F2FP.F16.E4M3.UNPACK_B R11, R11 ;  /* 0x0000000bff0b723e */ /* 0x020fe400020006ff */
[----:B------:R-:W-:Y:S02]  /*86280*/  F2FP.F16.E4M3.UNPACK_B R8, R8 ;  /* 0x00000008ff08723e */ /* 0x000fe400020006ff */
[----:B----4-:R-:W-:Y:S01]  /*86290*/  F2FP.F16.E4M3.UNPACK_B R9, R9 ;  /* 0x00000009ff09723e */ /* 0x010fe200020006ff */
[----:B--2---:R-:W-:-:S15]  /*862a0*/  HMMA.16816.F32 R4, R12, R16, R4 ;  /* 0x000000100c04723c */ /* 0x004fde0000001804 */
[----:B------:R-:W-:-:S04]  /*862b0*/  NOP ;  /* 0x0000000000007918 */ /* 0x000fc80000000000 */
[----:B------:R-:W-:Y:S04]  /*862c0*/  STL.64 [R1+0x13f0], R4 ;  /* 0x0013f00401007387 */ /* 0x000fe80000100a00 */
[----:B------:R0:W-:Y:S04]  /*862d0*/  STL.64 [R1+0x13f8], R6 ;  /* 0x0013f80601007387 */ /* 0x0001e80000100a00 */
[----:B0-----:R-:W2:Y:S04]  /*862e0*/  LDL.LU.64 R6, [R1+0x8338] ;  /* 0x0083380001067983 */ /* 0x001ea80000300a00 */
[----:B------:R-:W3:Y:S04]  /*862f0*/  LDL.LU.64 R4, [R1+0x8330] ;  /* 0x0083300001047983 */ /* 0x000ee80000300a00 */
[----:B------:R-:W-:Y:S04]  /*86300*/  STL.64 [R1+0x8260], R18 ;  /* 0x0082601201007387 */ /* 0x000fe80000100a00 */
[----:B------:R0:W-:Y:S02]  /*86310*/  STL.64 [R1+0x8258], R16 ;  /* 0x0082581001007387 */ /* 0x0001e40000100a00 */
[----:B0-----:R-:W-:-:S15]  /*86320*/  HMMA.16816.F32 R16, R12, R10, R20 ;  /* 0x0000000a0c10723c */ /* 0x001fde0000001814 */
[----:B------:R-:W-:-:S04]  /*86330*/  NOP ;  /* 0x0000000000007918 */ /* 0x000fc80000000000 */
[----:B------:R-:W-:Y:S04]  /*86340*/  STL.64 [R1+0x1450], R16 ;  /* 0x0014501001007387 */ /* 0x000fe80000100a00 */
[----:B------:R0:W-:Y:S02]  /*86350*/  STL.64 [R1+0x1458], R18 ;  /* 0x0014581201007387 */ /* 0x0001e40000100a00 */
[----:B0-----:R-:W-:Y:S02]  /*86360*/  HMMA.16816.F32 R16, R12, R8, R24 ;  /* 0x000000080c10723c */ /* 0x001fe40000001818 */
[----:B------:R-:W-:Y:S04]  /*86370*/  STL.64 [R1+0x8240], R10 ;  /* 0x0082400a01007387 */ /* 0x000fe80000100a00 */
[----:B------:R0:W-:-:S13]  /*86380*/  STL.64 [R1+0x8238], R8 ;  /* 0x0082380801007387 */ /* 0x0001da0000100a00 */
[----:B------:R-:W-:Y:S04]  /*86390*/  STL.64 [R1+0x14b0], R16 ;  /* 0x0014b01001007387 */ /* 0x000fe80000100a00 */
[----:B------:R-:W-:Y:S04]  /*863a0*/  STL.64 [R1+0x14b8], R18 ;  /* 0x0014b81201007387 */ /* 0x000fe80000100a00 */
[----:B0-----:R-:W4:Y:S04]  /*863b0*/  LDL.LU R8, [R1+0x1440] ;  /* 0x0014400001087983 */ /* 0x001f280000300800 */
[----:B------:R-:W4:Y:S04]  /*863c0*/  LDL.LU R9, [R1+0x1444] ;  /* 0x0014440001097983 */ /* 0x000f280000300800 */
[----:B------:R-:W5:Y:S04]  /*863d0*/  LDL.LU R10, [R1+0x1448] ;  /* 0x00144800010a7983 */ /* 0x000f680000300800 */
[----:B------:R-:W5:Y:S04]  /*863e0*/  LDL.LU R11, [R1+0x144c] ;  /* 0x00144c00010b7983 */ /* 0x000f680000300800 */
[----:B-----5:R-:W-:Y:S04]  /*863f0*/  STL.64 [R1+0x8290], R10 ;  /* 0x0082900a01007387 */ /* 0x020fe80000100a00 */
[----:B----4-:R0:W-:Y:S04]  /*86400*/  STL.64 [R1+0x8288], R8 ;  /* 0x0082880801007387 */ /* 0x0101e80000100a00 */
[----:B------:R-:W4:Y:S04]  /*86410*/  LDL.LU R24, [R1+0x1490] ;  /* 0x0014900001187983 */ /* 0x000f280000300800 */
[----:B------:R-:W4:Y:S04]  /*86420*/  LDL.LU R25, [R1+0x1494] ;  /* 0x0014940001197983 */ /* 0x000f280000300800 */
[----:B------:R-:W5:Y:S04]  /*86430*/  LDL.LU R26, [R1+0x1498] ;  /* 0x00149800011a7983 */ /* 0x000f680000300800 */
[----:B------:R-:W5:Y:S01]  /*86440*/  LDL.LU R27, [R1+0x149c] ;  /* 0x00149c00011b7983 */ /* 0x000f620000300800 */
[----:B------:R-:W-:-:S03]  /*86450*/  IMAD.MOV.U32 R22, RZ, RZ, R2 ;  /* 0x000000ffff167224 */ /* 0x000fc600078e0002 */
[----:B-----5:R-:W-:Y:S04]  /*86460*/  STL.64 [R1+0x82a0], R26 ;  /* 0x0082a01a01007387 */ /* 0x020fe80000100a00 */
[----:B----4-:R-:W-:Y:S04]  /*86470*/  STL.64 [R1+0x8298], R24 ;  /* 0x0082981801007387 */ /* 0x010fe80000100a00 */
[----:B------:R-:W4:Y:S04]  /*86480*/  LDL.LU R2, [R1+0x8328] ;  /* 0x0083280001027983 */ /* 0x000f280000300800 */
[----:B0-----:R-:W5:Y:S04]  /*86490*/  LDL.LU R8, [R1+0x14c0] ;  /* 0x0014c00001087983 */ /* 0x001f680000300800 */
[----:B------:R-:W5:Y:S04]  /*864a0*/  LDL.LU R9, [R1+0x14c4] ;  /* 0x0014c40001097983 */ /* 0x000f680000300800 */
[----:B------:R-:W2:Y:S04]  /*864b0*/  LDL.LU R10, [R1+0x14c8] ;  /* 0x0014c800010a7983 */ /* 0x000ea80000300800 */
[----:B------:R-:W2:Y:S01]  /*864c0*/  LDL.LU R11, [R1+0x14cc] ;  /* 0x0014cc00010b7983 */ /* 0x000ea20000300800 */
[----:B---3--:R-:W-:-:S02]  /*864d0*/  IMAD.MOV.U32 R23, RZ, RZ, R5 ;  /* 0x000000ffff177224 */ /* 0x008fc400078e0005 */
[----:B------:R-:W-:Y:S02]  /*864e0*/  IMAD.MOV.U32 R20, RZ, RZ, R4 ;  /* 0x000000ffff147224 */ /* 0x000fe400078e0004 */
[----:B------:R-:W-:Y:S01]  /*864f0*/  IMAD.MOV.U32 R21, RZ, RZ, R3 ;  /* 0x000000ffff157224 */ /* 0x000fe200078e0003 */
[----:B--2---:R-:W-:Y:S04]  /*86500*/  STL.64 [R1+0x82b8], R10 ;  /* 0x0082b80a01007387 */ /* 0x004fe80000100a00 */
[----:B-----5:R0:W-:Y:S04]  /*86510*/  STL.64 [R1+0x82b0], R8 ;  /* 0x0082b00801007387 */ /* 0x0201e80000100a00 */
[----:B------:R4:W-:Y:S04]  /*86520*/  STL.64 [R1+0x82c8], R22 ;  /* 0x0082c81601007387 */ /* 0x0009e80000100a00 */
[----:B------:R-:W-:Y:S04]  /*86530*/  STL.64 [R1+0x82c0], R20 ;  /* 0x0082c01401007387 */ /* 0x000fe80000100a00 */
[----:B0-----:R-:W2:Y:S04]  /*86540*/  LDL.LU R8, [R1+0x1500] ;  /* 0x0015000001087983 */ /* 0x001ea80000300800 */
[----:B------:R-:W2:Y:S04]  /*86550*/  LDL.LU R9, [R1+0x1504] ;  /* 0x0015040001097983 */ /* 0x000ea80000300800 */
[----:B------:R-:W3:Y:S04]  /*86560*/  LDL.LU R10, [R1+0x1508] ;  /* 0x00150800010a7983 */ /* 0x000ee80000300800 */
[----:B------:R-:W3:Y:S01]  /*86570*/  LDL.LU R11, [R1+0x150c] ;  /* 0x00150c00010b7983 */ /* 0x000ee20000300800 */
[----:B----4-:R-:W-:-:S02]  /*86580*/  IMAD.MOV.U32 R22, RZ, RZ, R2 ;  /* 0x000000ffff167224 */ /* 0x010fc400078e0002 */
[----:B------:R-:W-:Y:S01]  /*86590*/  IMAD.MOV.U32 R23, RZ, RZ, R0 ;  /* 0x000000ffff177224 */ /* 0x000fe200078e0000 */
[----:B---3--:R-:W-:Y:S04]  /*865a0*/  STL.64 [R1+0x82d8], R10 ;  /* 0x0082d80a01007387 */ /* 0x008fe80000100a00 */
[----:B--2---:R0:W-:Y:S04]  /*865b0*/  STL.64 [R1+0x82d0], R8 ;  /* 0x0082d00801007387 */ /* 0x0041e80000100a00 */
[----:B------:R-:W-:Y:S04]  /*865c0*/  STL [R1+0x82f8], R22 ;  /* 0x0082f81601007387 */ /* 0x000fe80000100800 */
[----:B------:R1:W-:Y:S04]  /*865d0*/  STL [R1+0x82fc], R23 ;  /* 0x0082fc1701007387 */ /* 0x0003e80000100800 */
[----:B0-----:R-:W2:Y:S04]  /*865e0*/  LDL.LU R8, [R1+0x1550] ;  /* 0x0015500001087983 */ /* 0x001ea80000300800 */
[----:B------:R-:W2:Y:S04]  /*865f0*/  LDL.LU R9, [R1+0x1554] ;  /* 0x0015540001097983 */ /* 0x000ea80000300800 */
[----:B------:R-:W3:Y:S04]  /*86600*/  LDL.LU R10, [R1+0x1558] ;  /* 0x00155800010a7983 */ /* 0x000ee80000300800 */
[----:B------:R-:W3:Y:S04]  /*86610*/  LDL.LU R11, [R1+0x155c] ;  /* 0x00155c00010b7983 */ /* 0x000ee80000300800 */
[----:B------:R-:W4:Y:S04]  /*86620*/  LDL R4, [R1+0x1668] ;  /* 0x0016680001047983 */ /* 0x000f280000100800 */
[----:B------:R-:W5:Y:S04]  /*86630*/  LDL R5, [R1+0x166c] ;  /* 0x00166c0001057983 */ /* 0x000f680000100800 */
[----:B------:R-:W2:Y:S04]  /*86640*/  LDL R2, [R1+0x1678] ;  /* 0x0016780001027983 */ /* 0x000ea80000100800 */
[----:B------:R-:W2:Y:S04]  /*86650*/  LDL R3, [R1+0x167c] ;  /* 0x00167c0001037983 */ /* 0x000ea80000100800 */
[----:B------:R-:W2:Y:S04]  /*86660*/  LDL.LU R0, [R1+0x1d04] ;  /* 0x001d040001007983 */ /* 0x000ea80000300800 */
[----:B-1----:R-:W2:Y:S04]  /*86670*/  LDL.LU R23, [R1+0x1d18] ;  /* 0x001d180001177983 */ /* 0x002ea80000300800 */
[----:B--2---:R0:W-:Y:S04]  /*86680*/  STL [R1+0x8300], R23 ;  /* 0x0083001701007387 */ /* 0x0041e80000100800 */
[----:B0-----:R-:W2:Y:S04]  /*86690*/  LDL.LU R23, [R1+0x1d10] ;  /* 0x001d100001177983 */ /* 0x001ea80000300800 */
[----:B--2---:R0:W-:Y:S04]  /*866a0*/  STL [R1+0x8304], R23 ;  /* 0x0083041701007387 */ /* 0x0041e80000100800 */
[----:B0-----:R-:W2:Y:S04]  /*866b0*/  LDL.LU R23, [R1+0x1d08] ;  /* 0x001d080001177983 */ /* 0x001ea80000300800 */
[----:B------:R-:W2:Y:S04]  /*866c0*/  LDL.LU R21, [R1+0x1d14] ;  /* 0x001d140001157983 */ /* 0x000ea80000300800 */
[----:B------:R-:W2:Y:S04]  /*866d0*/  LDL.LU R22, [R1+0x1d20] ;  /* 0x001d200001167983 */ /* 0x000ea80000300800 */
        /* <DEDUP_REMOVED lines=21> */
[----:B------:R-:W3:Y:S04]  /*86830*/  LDL.64 R28, [R1+0x10] ;  /* 0x00001000011c7983 */ /* 0x000ee80000100a00 */
[----:B------:R-:W3:Y:S01]  /*86840*/  LDL.LU R24, [R1+0x14d0] ;  /* 0x0014d00001187983 */ /* 0x000ee20000300800 */
[----:B--2---:R-:W-:Y:S03]  /*86850*/  HMMA.16816.F32 R20, R12, R6, R20 ;  /* 0x000000060c14723c */ /* 0x004fe60000001814 */
[----:B---3--:R0:W-:Y:S04]  /*86860*/  STL [R1+0x82e0], R24 ;  /* 0x0082e01801007387 */ /* 0x0081e80000100800 */
[----:B0-----:R-:W2:Y:S04]  /*86870*/  LDL.LU R24, [R1+0x1d0c] ;  /* 0x001d0c0001187983 */ /* 0x001ea80000300800 */
[----:B------:R-:W3:Y:S04]  /*86880*/  LDL.LU R25, [R1+0x14d4] ;  /* 0x0014d40001197983 */ /* 0x000ee80000300800 */
[----:B------:R-:W3:Y:S04]  /*86890*/  LDL.LU R26, [R1+0x14d8] ;  /* 0x0014d800011a7983 */ /* 0x000ee80000300800 */
        /* <DEDUP_REMOVED lines=9> */
[----:B----4-:R-:W-:-:S02]  /*86930*/  F2FP.F16.E4M3.UNPACK_B R4, R4 ;  /* 0x00000004ff04723e */ /* 0x010fc400020006ff */
[----:B-----5:R-:W-:-:S07]  /*86940*/  F2FP.F16.E4M3.UNPACK_B R5, R5 ;  /* 0x00000005ff05723e */ /* 0x020fce00020006ff */
        /* <DEDUP_REMOVED lines=8> */
[----:B0-----:R-:W5:Y:S04]  /*869d0*/  LDL.LU R4, [R1+0x1460] ;  /* 0x0014600001047983 */ /* 0x001f680000300800 */
[----:B------:R-:W5:Y:S04]  /*869e0*/  LDL.LU R5, [R1+0x1464] ;  /* 0x0014640001057983 */ /* 0x000f680000300800 */
[----:B------:R-:W5:Y:S04]  /*869f0*/  LDL.LU R6, [R1+0x1468] ;  /* 0x0014680001067983 */ /* 0x000f680000300800 */
[----:B------:R-:W5:Y:S01]  /*86a00*/  LDL.LU R7, [R1+0x146c] ;  /* 0x00146c0001077983 */ /* 0x000f620000300800 */
[----:B--2---:R-:W-:-:S03]  /*86a10*/  IMAD R0, R0, 0x100, R23 ;  /* 0x0000010000007824 */ /* 0x004fc600078e0217 */
[----:B------:R-:W2:Y:S01]  /*86a20*/  LDL.LU R23, [R1+0x8304] ;  /* 0x0083040001177983 */ /* 0x000ea20000300800 */
[----:B------:R-:W-:Y:S02]  /*86a30*/  F2FP.F16.E4M3.UNPACK_B R2, R2 ;  /* 0x00000002ff02723e */ /* 0x000fe400020006ff */
[----:B------:R-:W-:Y:S01]  /*86a40*/  F2FP.F16.E4M3.UNPACK_B R3, R3 ;  /* 0x00000003ff03723e */ /* 0x000fe200020006ff */
[----:B--2---:R-:W-:Y:S02]  /*86a50*/  IMAD R24, R24, 0x100, R23 ;  /* 0x0000010018187824 */ /* 0x004fe400078e0217 */
[----:B------:R-:W2:Y:S01]  /*86a60*/  LDL.LU R23, [R1+0x8300] ;  /* 0x0083000001177983 */ /* 0x000ea20000300800 */
[----:B----4-:R-:W-:-:S03]  /*86a70*/  IMAD R20, R20, 0x100, R22 ;  /* 0x0000010014147824 */ /* 0x010fc600078e0216 */
[----:B------:R-:W-:Y:S01]  /*86a80*/  HMMA.16816.F32 R12, R12, R2, R8 ;  /* 0x000000020c0c723c */ /* 0x000fe20000001808 */
[----:B--2---:R-:W-:Y:S02]  /*86a90*/  IMAD R21, R21, 0x100, R23 ;  /* 0x0000010015157824 */ /* 0x004fe400078e0217 */
[----:B------:R-:W2:Y:S04]  /*86aa0*/  LDL.LU R23, [R1+0x82fc] ;  /* 0x0082fc0001177983 */ /* 0x000ea80000300800 */
[----:B------:R-:W2:Y:S04]  /*86ab0*/  LDL.LU R22, [R1+0x82f8] ;  /* 0x0082f80001167983 */ /* 0x000ea80000300800 */
[----:B------:R-:W2:Y:S04]  /*86ac0*/  LDL.LU.64 R10, [R1+0x82f0] ;  /* 0x0082f000010a7983 */ /* 0x000ea80000300a00 */
[----:B------:R-:W2:Y:S04]  /*86ad0*/  LDL.LU.64 R8, [R1+0x82e8] ;  /* 0x0082e80001087983 */ /* 0x000ea80000300a00 */
[----:B------:R-:W-:Y:S04]  /*86ae0*/  STL [R1+0x81ec], R2 ;  /* 0x0081ec0201007387 */ /* 0x000fe80000100800 */
[----:B------:R-:W-:Y:S04]  /*86af0*/  STL [R1+0x81e8], R3 ;  /* 0x0081e80301007387 */ /* 0x000fe80000100800 */
[----:B------:R0:W-:Y:S04]  /*86b00*/  STL.64 [R1+0x1540], R12 ;  /* 0x0015400c01007387 */ /* 0x0001e80000100a00 */
[----:B------:R1:W-:Y:S01]  /*86b10*/  STL.64 [R1+0x1548], R14 ;  /* 0x0015480e01007387 */ /* 0x0003e20000100a00 */
[----:B0-----:R-:W-:-:S02]  /*86b20*/  F2FP.F16.E4M3.UNPACK_B R12, R0 ;  /* 0x00000000ff0c723e */ /* 0x001fc400020006ff */
[----:B------:R-:W-:Y:S02]  /*86b30*/  F2FP.F16.E4M3.UNPACK_B R13, R24 ;  /* 0x00000018ff0d723e */ /* 0x000fe400020006ff */
[----:B-1----:R-:W-:Y:S02]  /*86b40*/  F2FP.F16.E4M3.UNPACK_B R14, R21 ;  /* 0x00000015ff0e723e */ /* 0x002fe400020006ff */
[----:B------:R-:W-:Y:S01]  /*86b50*/  F2FP.F16.E4M3.UNPACK_B R15, R20 ;  /* 0x00000014ff0f723e */ /* 0x000fe200020006ff */
[----:B------:R-:W3:Y:S06]  /*86b60*/  LDL.LU R24, [R1+0x82e0] ;  /* 0x0082e00001187983 */ /* 0x000eec0000300800 */
[----:B--2---:R-:W-:Y:S01]  /*86b70*/  HMMA.16816.F32 R20, R12, R22, R8 ;  /* 0x000000160c14723c */ /* 0x004fe20000001808 */
[----:B------:R-:W2:Y:S04]  /*86b80*/  LDL.LU.64 R10, [R1+0x82d8] ;  /* 0x0082d800010a7983 */ /* 0x000ea80000300a00 */
[----:B------:R-:W2:-:S14]  /*86b90*/  LDL.LU.64 R8, [R1+0x82d0] ;  /* 0x0082d00001087983 */ /* 0x000e9c0000300a00 */
[----:B------:R-:W-:Y:S04]  /*86ba0*/  STL.64 [R1+0x1560], R20 ;  /* 0x0015601401007387 */ /* 0x000fe80000100a00 */
[----:B------:R0:W-:Y:S04]  /*86bb0*/  STL.64 [R1+0x1568], R22 ;  /* 0x0015681601007387 */ /* 0x0001e80000100a00 */
[----:B0-----:R-:W4:Y:S04]  /*86bc0*/  LDL.LU.64 R22, [R1+0x82c8] ;  /* 0x0082c80001167983 */ /* 0x001f280000300a00 */
[----:B------:R-:W3:Y:S01]  /*86bd0*/  LDL.LU.64 R20, [R1+0x82c0] ;  /* 0x0082c00001147983 */ /* 0x000ee20000300a00 */
[----:B------:R-:W-:-:S02]  /*86be0*/  IMAD.MOV.U32 R2, RZ, RZ, R28 ;  /* 0x000000ffff027224 */ /* 0x000fc400078e001c */
[----:B------:R-:W-:Y:S01]  /*86bf0*/  IMAD.MOV.U32 R0, RZ, RZ, R29 ;  /* 0x000000ffff007224 */ /* 0x000fe200078e001d */
[C---:B--2---:R-:W-:Y:S08]  /*86c00*/  HMMA.16816.F32 R8, R12.reuse, R28, R8 ;  /* 0x0000001c0c08723c */ /* 0x044ff00000001808 */
[C---:B---3--:R-:W-:Y:S11]  /*86c10*/  HMMA.16816.F32 R24, R12.reuse, R20, R24 ;  /* 0x000000140c18723c */ /* 0x048ff60000001818 */
[----:B------:R-:W-:Y:S04]  /*86c20*/  STL.64 [R1+0x1550], R8 ;  /* 0x0015500801007387 */ /* 0x000fe80000100a00 */
[----:B------:R0:W-:Y:S04]  /*86c30*/  STL.64 [R1+0x1558], R10 ;  /* 0x0015580a01007387 */ /* 0x0001e80000100a00 */
[----:B0-----:R-:W4:Y:S04]  /*86c40*/  LDL.LU.64 R10, [R1+0x82b8] ;  /* 0x0082b800010a7983 */ /* 0x001f280000300a00 */
[----:B------:R-:W4:Y:S04]  /*86c50*/  LDL.LU.64 R8, [R1+0x82b0] ;  /* 0x0082b00001087983 */ /* 0x000f280000300a00 */
[----:B------:R-:W2:Y:S04]  /*86c60*/  LDL.LU.64 R28, [R1+0x82a8] ;  /* 0x0082a800011c7983 */ /* 0x000ea80000300a00 */
[----:B------:R-:W-:Y:S04]  /*86c70*/  STL.64 [R1+0x1530], R24 ;  /* 0x0015301801007387 */ /* 0x000fe80000100a00 */
[----:B------:R0:W-:Y:S04]  /*86c80*/  STL.64 [R1+0x1538], R26 ;  /* 0x0015381a01007387 */ /* 0x0001e80000100a00 */
[----:B0-----:R-:W2:Y:S04]  /*86c90*/  LDL.LU.64 R26, [R1+0x82a0] ;  /* 0x0082a000011a7983 */ /* 0x001ea80000300a00 */
[----:B------:R-:W2:Y:S01]  /*86ca0*/  LDL.LU.64 R24, [R1+0x8298] ;  /* 0x0082980001187983 */ /* 0x000ea20000300a00 */
[C---:B----4-:R-:W-:Y:S03]  /*86cb0*/  HMMA.16816.F32 R20, R12.reuse, R22, R8 ;  /* 0x000000160c14723c */ /* 0x050fe60000001808 */
[----:B------:R-:W3:Y:S04]  /*86cc0*/  LDL.LU.64 R10, [R1+0x8290] ;  /* 0x00829000010a7983 */ /* 0x000ee80000300a00 */
[----:B------:R-:W3:Y:S01]  /*86cd0*/  LDL.LU.64 R8, [R1+0x8288] ;  /* 0x0082880001087983 */ /* 0x000ee20000300a00 */
        /* <DEDUP_REMOVED lines=9> */
[----:B------:R-:W-:Y:S01]  /*86d70*/  STL [R1+0x81f0], R29 ;  /* 0x0081f01d01007387 */ /* 0x000fe20000100800 */
[----:B-----5:R-:W-:-:S15]  /*86d80*/  HMMA.16816.F32 R4, R12, R26, R4 ;  /* 0x0000001a0c04723c */ /* 0x020fde0000001804 */
[----:B------:R-:W-:-:S04]  /*86d90*/  NOP ;  /* 0x0000000000007918 */ /* 0x000fc80000000000 */
[----:B------:R-:W-:Y:S04]  /*86da0*/  STL.64 [R1+0x14f0], R4 ;  /* 0x0014f00401007387 */ /* 0x000fe80000100a00 */
[----:B------:R3:W-:Y:S02]  /*86db0*/  STL.64 [R1+0x14f8], R6 ;  /* 0x0014f80601007387 */ /* 0x0007e40000100a00 */
[----:B---3--:R-:W-:Y:S02]  /*86dc0*/  HMMA.16816.F32 R4, R12, R24, R8 ;  /* 0x000000180c04723c */ /* 0x008fe40000001808 */
        /* <DEDUP_REMOVED lines=2622> */
[----:B-1----:R-:W3:Y:S04]  /*911b0*/  LDL.LU.64 R20, [R1+0x18] ;  /* 0x0000180001147983 */ /* 0x002ee80000300a00 */
        /* <DEDUP_REMOVED lines=134> */
[----:B------:R-:W3:Y:S01]  /*91a20*/  LDL.LU.64 R24, [R1+0x7600] ;  /* 0x0076000001187983 */ /* 0x000ee20000300a00 */
[----:B----4-:R-:W-:-:S15]  /*91a30*/  HMMA.16816.F32 R8, R12, R26, R8 ;  /* 0x0000001a0c08723c */ /* 0x010fde0000001808 */
[----:B------:R-:W-:-:S04]  /*91a40*/  NOP ;  /* 0x0000000000007918 */ /* 0x000fc80000000000 */
[----:B------:R-:W-:Y:S04]  /*91a50*/  STL.64 [R1+0x220], R8 ;  /* 0x0002200801007387 */ /* 0x000fe80000100a00 */
[----:B------:R3:W-:Y:S02]  /*91a60*/  STL.64 [R1+0x228], R10 ;  /* 0x0002280a01007387 */ /* 0x0007e40000100a00 */
[----:B---3--:R-:W-:Y:S02]  /*91a70*/  HMMA.16816.F32 R8, R12, R24, R16 ;  /* 0x000000180c08723c */ /* 0x008fe40000001810 */
[----:B------:R0:W-:Y:S02]  /*91a80*/  STL.64 [R1+0x7528], R26 ;  /* 0x0075281a01007387 */ /* 0x0001e40000100a00 */
[----:B0-----:R-:W-:-:S15]  /*91a90*/  IMAD.MOV.U32 R26, RZ, RZ, R4 ;  /* 0x000000ffff1a7224 */ /* 0x001fde00078e0004 */
[----:B------:R-:W-:Y:S04]  /*91aa0*/  STL.64 [R1+0x210], R8 ;  /* 0x0002100801007387 */ /* 0x000fe80000100a00 */
[----:B------:R-:W-:Y:S04]  /*91ab0*/  STL.64 [R1+0x218], R10 ;  /* 0x0002180a01007387 */ /* 0x000fe80000100a00 */
        /* <DEDUP_REMOVED lines=32> */
[----:B------:R0:W-:Y:S04]  /*91cc0*/  STL.64 [R1+0x7520], R24 ;  /* 0x0075201801007387 */ /* 0x0001e80000100a00 */
[----:B0-----:R-:W2:Y:S04]  /*91cd0*/  LDL.LU R24, [R1+0x1ee0] ;  /* 0x001ee00001187983 */ /* 0x001ea80000300800 */
[----:B------:R-:W2:Y:S04]  /*91ce0*/  LDL.LU R25, [R1+0x1edc] ;  /* 0x001edc0001197983 */ /* 0x000ea80000300800 */
[----:B------:R-:W-:Y:S01]  /*91cf0*/  STL.64 [R1+0x7588], R26 ;  /* 0x0075881a01007387 */ /* 0x000fe20000100a00 */
[C---:B------:R-:W-:Y:S03]  /*91d00*/  HMMA.16816.F32 R16, R12.reuse, R22, R16 ;  /* 0x000000160c10723c */ /* 0x040fe60000001810 */
[----:B--2---:R0:W-:Y:S04]  /*91d10*/  STL.64 [R1+0x7580], R24 ;  /* 0x0075801801007387 */ /* 0x0041e80000100a00 */
        /* <DEDUP_REMOVED lines=60> */
[----:B0-----:R-:W3:Y:S04]  /*920e0*/  LDL.LU R8, [R1+0x1ed0] ;  /* 0x001ed00001087983 */ /* 0x001ee80000300800 */
[----:B------:R-:W3:Y:S01]  /*920f0*/  LDL.LU R9, [R1+0x1ecc] ;  /* 0x001ecc0001097983 */ /* 0x000ee20000300800 */
        /* <DEDUP_REMOVED lines=12> */
[----:B------:R0:W-:Y:S04]  /*921c0*/  STL.64 [R1+0x74a8], R6 ;  /* 0x0074a80601007387 */ /* 0x0001e80000100a00 */
[----:B0-----:R-:W4:Y:S04]  /*921d0*/  LDL.LU R7, [R1+0x1ec8] ;  /* 0x001ec80001077983 */ /* 0x001f280000300800 */
[----:B------:R0:W-:Y:S01]  /*921e0*/  STL.64 [R1+0x74a0], R4 ;  /* 0x0074a00401007387 */ /* 0x0001e20000100a00 */
[----:B------:R-:W-:-:S02]  /*921f0*/  IMAD R6, R9, 0x100, R8 ;  /* 0x0000010009067824 */ /* 0x000fc400078e0208 */
[----:B0-----:R-:W-:Y:S02]  /*92200*/  IMAD R5, R11, 0x100, R10 ;  /* 0x000001000b057824 */ /* 0x001fe400078e020a */
[----:B-----5:R-:W-:Y:S01]  /*92210*/  HMMA.16816.F32 R8, R12, R2, R16 ;  /* 0x000000020c08723c */ /* 0x020fe20000001810 */
[----:B------:R-:W-:Y:S02]  /*92220*/  F2FP.F16.E4M3.UNPACK_B R13, R6 ;  /* 0x00000006ff0d723e */ /* 0x000fe400020006ff */
[----:B------:R-:W-:Y:S01]  /*92230*/  F2FP.F16.E4M3.UNPACK_B R14, R5 ;  /* 0x00000005ff0e723e */ /* 0x000fe200020006ff */
[----:B---3--:R-:W-:-:S05]  /*92240*/  IMAD R4, R25, 0x100, R24 ;  /* 0x0000010019047824 */ /* 0x008fca00078e0218 */
[----:B------:R-:W-:Y:S01]  /*92250*/  F2FP.F16.E4M3.UNPACK_B R15, R4 ;  /* 0x00000004ff0f723e */ /* 0x000fe200020006ff */
[----:B----4-:R-:W-:-:S05]  /*92260*/  IMAD R0, R0, 0x100, R7 ;  /* 0x0000010000007824 */ /* 0x010fca00078e0207 */
[----:B------:R-:W-:Y:S02]  /*92270*/  F2FP.F16.E4M3.UNPACK_B R12, R0 ;  /* 0x00000000ff0c723e */ /* 0x000fe400020006ff */
[----:B------:R-:W3:Y:S04]  /*92280*/  LDL.LU R0, [R1+0x1ee4] ;  /* 0x001ee40001007983 */ /* 0x000ee80000300800 */
[----:B------:R-:W-:Y:S04]  /*92290*/  STL.64 [R1+0x130], R8 ;  /* 0x0001300801007387 */ /* 0x000fe80000100a00 */
[----:B------:R2:W-:Y:S04]  /*922a0*/  STL.64 [R1+0x138], R10 ;  /* 0x0001380a01007387 */ /* 0x0005e80000100a00 */
[----:B------:R-:W4:Y:S01]  /*922b0*/  LDL.LU R4, [R1+0xfc0] ;  /* 0x000fc00001047983 */ /* 0x000f220000300800 */
[----:B--2---:R-:W-:-:S15]  /*922c0*/  HMMA.16816.F32 R8, R12, R26, R20 ;  /* 0x0000001a0c08723c */ /* 0x004fde0000001814 */
[----:B------:R-:W-:-:S04]  /*922d0*/  NOP ;  /* 0x0000000000007918 */ /* 0x000fc80000000000 */
[----:B------:R-:W-:Y:S04]  /*922e0*/  STL.64 [R1+0x120], R8 ;  /* 0x0001200801007387 */ /* 0x000fe80000100a00 */
[----:B------:R-:W-:Y:S04]  /*922f0*/  STL.64 [R1+0x128], R10 ;  /* 0x0001280a01007387 */ /* 0x000fe80000100a00 */
[----:B------:R-:W4:Y:S04]  /*92300*/  LDL.LU R5, [R1+0xfc4] ;  /* 0x000fc40001057983 */ /* 0x000f280000300800 */
[----:B------:R-:W2:Y:S04]  /*92310*/  LDL.LU R6, [R1+0xfc8] ;  /* 0x000fc80001067983 */ /* 0x000ea80000300800 */
[----:B------:R-:W2:Y:S04]  /*92320*/  LDL.LU R7, [R1+0xfcc] ;  /* 0x000fcc0001077983 */ /* 0x000ea80000300800 */
        /* <DEDUP_REMOVED lines=19> */
[----:B------:R-:W2:Y:S04]  /*92460*/  LDL.LU R24, [R1+0x8] ;  /* 0x0000080001187983 */ /* 0x000ea80000300800 */
[----:B------:R-:W2:Y:S04]  /*92470*/  LDL.LU R25, [R1+0xc] ;  /* 0x00000c0001197983 */ /* 0x000ea80000300800 */
[----:B--2---:R-:W-:Y:S04]  /*92480*/  STL.64 [R1+0x7568], R24 ;  /* 0x0075681801007387 */ /* 0x004fe80000100a00 */
[----:B-----5:R-:W-:Y:S04]  /*92490*/  STL.64 [R1+0x7548], R22 ;  /* 0x0075481601007387 */ /* 0x020fe80000100a00 */
[----:B------:R0:W-:Y:S04]  /*924a0*/  STL.64 [R1+0x7540], R20 ;  /* 0x0075401401007387 */ /* 0x0001e80000100a00 */
[----:B0-----:R-:W2:Y:S04]  /*924b0*/  LDL.LU R20, [R1+0x1050] ;  /* 0x0010500001147983 */ /* 0x001ea80000300800 */
[----:B------:R-:W2:Y:S04]  /*924c0*/  LDL.LU R21, [R1+0x1054] ;  /* 0x0010540001157983 */ /* 0x000ea80000300800 */
[----:B------:R-:W5:Y:S04]  /*924d0*/  LDL.LU R22, [R1+0x1058] ;  /* 0x0010580001167983 */ /* 0x000f680000300800 */
[----:B------:R-:W5:Y:S04]  /*924e0*/  LDL.LU R23, [R1+0x105c] ;  /* 0x00105c0001177983 */ /* 0x000f680000300800 */
[----:B------:R-:W2:Y:S04]  /*924f0*/  LDL.LU R26, [R1+0x10] ;  /* 0x00001000011a7983 */ /* 0x000ea80000300800 */
[----:B------:R-:W3:Y:S04]  /*92500*/  LDL.LU R27, [R1+0x14] ;  /* 0x00001400011b7983 */ /* 0x000ee80000300800 */
        /* <DEDUP_REMOVED lines=8> */
[----:B0-----:R-:W3:Y:S04]  /*92590*/  LDL.LU R20, [R1+0x1070] ;  /* 0x0010700001147983 */ /* 0x001ee80000300800 */
[----:B------:R-:W3:Y:S04]  /*925a0*/  LDL.LU R21, [R1+0x1074] ;  /* 0x0010740001157983 */ /* 0x000ee80000300800 */
[----:B------:R-:W3:Y:S04]  /*925b0*/  LDL.LU R22, [R1+0x1078] ;  /* 0x0010780001167983 */ /* 0x000ee80000300800 */
[----:B------:R-:W3:Y:S04]  /*925c0*/  LDL.LU R23, [R1+0x107c] ;  /* 0x00107c0001177983 */ /* 0x000ee80000300800 */
[----:B------:R-:W2:Y:S04]  /*925d0*/  LDL.LU R8, [R1+0xfe0] ;  /* 0x000fe00001087983 */ /* 0x000ea80000300800 */
[----:B------:R-:W2:Y:S04]  /*925e0*/  LDL.LU R9, [R1+0xfe4] ;  /* 0x000fe40001097983 */ /* 0x000ea80000300800 */
[----:B------:R-:W5:Y:S04]  /*925f0*/  LDL.LU R10, [R1+0xfe8] ;  /* 0x000fe800010a7983 */ /* 0x000f680000300800 */
[----:B------:R-:W5:Y:S04]  /*92600*/  LDL.LU R11, [R1+0xfec] ;  /* 0x000fec00010b7983 */ /* 0x000f680000300800 */
[----:B------:R-:W2:Y:S04]  /*92610*/  LDL.LU R16, [R1+0x1000] ;  /* 0x0010000001107983 */ /* 0x000ea80000300800 */
[----:B------:R-:W2:Y:S04]  /*92620*/  LDL.LU R17, [R1+0x1004] ;  /* 0x0010040001117983 */ /* 0x000ea80000300800 */
[----:B------:R-:W2:Y:S04]  /*92630*/  LDL.LU R18, [R1+0x1008] ;  /* 0x0010080001127983 */ /* 0x000ea80000300800 */
[----:B------:R-:W2:Y:S01]  /*92640*/  LDL.LU R19, [R1+0x100c] ;  /* 0x00100c0001137983 */ /* 0x000ea20000300800 */
[C---:B---3--:R-:W-:Y:S03]  /*92650*/  HMMA.16816.F32 R24, R12.reuse, R26, R20 ;  /* 0x0000001a0c18723c */ /* 0x048fe60000001814 */
[----:B--2---:R-:W-:Y:S04]  /*92660*/  STL.64 [R1+0x74f8], R18 ;  /* 0x0074f81201007387 */ /* 0x004fe80000100a00 */
[----:B------:R0:W-:Y:S04]  /*92670*/  STL.64 [R1+0x74f0], R16 ;  /* 0x0074f01001007387 */ /* 0x0001e80000100a00 */
[----:B0-----:R-:W2:Y:S04]  /*92680*/  LDL.LU R16, [R1+0x1010] ;  /* 0x0010100001107983 */ /* 0x001ea80000300800 */
[----:B------:R-:W2:Y:S04]  /*92690*/  LDL.LU R17, [R1+0x1014] ;  /* 0x0010140001117983 */ /* 0x000ea80000300800 */
[----:B------:R-:W2:Y:S04]  /*926a0*/  LDL.LU R18, [R1+0x1018] ;  /* 0x0010180001127983 */ /* 0x000ea80000300800 */
[----:B------:R-:W2:Y:S04]  /*926b0*/  LDL.LU R19, [R1+0x101c] ;  /* 0x00101c0001137983 */ /* 0x000ea80000300800 */
[----:B-----5:R-:W-:Y:S04]  /*926c0*/  STL.64 [R1+0x74d8], R10 ;  /* 0x0074d80a01007387 */ /* 0x020fe80000100a00 */
[----:B------:R0:W-:Y:S04]  /*926d0*/  STL.64 [R1+0x74d0], R8 ;  /* 0x0074d00801007387 */ /* 0x0001e80000100a00 */
[----:B0-----:R-:W3:Y:S04]  /*926e0*/  LDL.LU R8, [R1+0xff0] ;  /* 0x000ff00001087983 */ /* 0x001ee80000300800 */
[----:B------:R-:W3:Y:S04]  /*926f0*/  LDL.LU R9, [R1+0xff4] ;  /* 0x000ff40001097983 */ /* 0x000ee80000300800 */
[----:B------:R-:W3:Y:S04]  /*92700*/  LDL.LU R10, [R1+0xff8] ;  /* 0x000ff800010a7983 */ /* 0x000ee80000300800 */
[----:B------:R-:W3:Y:S04]  /*92710*/  LDL.LU R11, [R1+0xffc] ;  /* 0x000ffc00010b7983 */ /* 0x000ee80000300800 */
[----:B------:R-:W-:Y:S04]  /*92720*/  STL.64 [R1+0x74b8], R6 ;  /* 0x0074b80601007387 */ /* 0x000fe80000100a00 */
[----:B----4-:R0:W-:Y:S04]  /*92730*/  STL.64 [R1+0x74b0], R4 ;  /* 0x0074b00401007387 */ /* 0x0101e80000100a00 */
[----:B0-----:R-:W4:Y:S04]  /*92740*/  LDL.LU R4, [R1+0xfd0] ;  /* 0x000fd00001047983 */ /* 0x001f280000300800 */
[----:B------:R-:W4:Y:S04]  /*92750*/  LDL.LU R5, [R1+0xfd4] ;  /* 0x000fd40001057983 */ /* 0x000f280000300800 */
[----:B------:R-:W4:Y:S04]  /*92760*/  LDL.LU R6, [R1+0xfd8] ;  /* 0x000fd80001067983 */ /* 0x000f280000300800 */
[----:B------:R-:W4:Y:S04]  /*92770*/  LDL.LU R7, [R1+0xfdc] ;  /* 0x000fdc0001077983 */ /* 0x000f280000300800 */
[----:B------:R-:W5:Y:S04]  /*92780*/  LDL.LU.64 R22, [R1+0x7578] ;  /* 0x0075780001167983 */ /* 0x000f680000300a00 */
[----:B------:R-:W5:Y:S04]  /*92790*/  LDL.LU.64 R20, [R1+0x7570] ;  /* 0x0075700001147983 */ /* 0x000f680000300a00 */
[----:B------:R0:W-:Y:S04]  /*927a0*/  STL.64 [R1+0x100], R24 ;  /* 0x0001001801007387 */ /* 0x0001e80000100a00 */
[----:B------:R5:W-:Y:S04]  /*927b0*/  STL.64 [R1+0x108], R26 ;  /* 0x0001081a01007387 */ /* 0x000be80000100a00 */
[----:B0-----:R-:W5:Y:S02]  /*927c0*/  LDL.LU.64 R24, [R1+0x7568] ;  /* 0x0075680001187983 */ /* 0x001f640000300a00 */
[----:B-----5:R-:W-:Y:S02]  /*927d0*/  HMMA.16816.F32 R24, R12, R24, R20 ;  /* 0x000000180c18723c */ /* 0x020fe40000001814 */
[----:B------:R-:W5:Y:S04]  /*927e0*/  LDL.LU.64 R22, [R1+0x7560] ;  /* 0x0075600001167983 */ /* 0x000f680000300a00 */
[----:B------:R-:W5:-:S13]  /*927f0*/  LDL.LU.64 R20, [R1+0x7558] ;  /* 0x0075580001147983 */ /* 0x000f5a0000300a00 */
        /* <DEDUP_REMOVED lines=24> */
[----:B--2---:R-:W-:Y:S02]  /*92980*/  HMMA.16816.F32 R24, R12, R24, R20 ;  /* 0x000000180c18723c */ /* 0x004fe40000001814 */
[----:B------:R-:W2:Y:S04]  /*92990*/  LDL.LU.64 R22, [R1+0x7508] ;  /* 0x0075080001167983 */ /* 0x000ea80000300a00 */
[----:B------:R-:W5:-:S13]  /*929a0*/  LDL.LU.64 R20, [R1+0x7500] ;  /* 0x0075000001147983 */ /* 0x000f5a0000300a00 */
[----:B------:R0:W-:Y:S04]  /*929b0*/  STL.64 [R1+0xb0], R24 ;  /* 0x0000b01801007387 */ /* 0x0001e80000100a00 */
[----:B------:R1:W-:Y:S04]  /*929c0*/  STL.64 [R1+0xb8], R26 ;  /* 0x0000b81a01007387 */ /* 0x0003e80000100a00 */
[----:B0-----:R-:W3:Y:S04]  /*929d0*/  LDL.LU R24, [R1+0xf50] ;  /* 0x000f500001187983 */ /* 0x001ee80000300800 */
[----:B------:R-:W3:Y:S04]  /*929e0*/  LDL.LU R25, [R1+0xf54] ;  /* 0x000f540001197983 */ /* 0x000ee80000300800 */
[----:B-1----:R-:W3:Y:S04]  /*929f0*/  LDL.LU R26, [R1+0xf58] ;  /* 0x000f5800011a7983 */ /* 0x002ee80000300800 */
        /* <DEDUP_REMOVED lines=11> */
[----:B------:R-:W5:Y:S04]  /*92ab0*/  LDL.LU.64 R16, [R1+0x74f0] ;  /* 0x0074f00001107983 */ /* 0x000f680000300a00 */
[----:B------:R-:W3:Y:S04]  /*92ac0*/  LDL.LU R22, [R1+0x1f00] ;  /* 0x001f000001167983 */ /* 0x000ee80000300800 */
[----:B------:R-:W3:Y:S01]  /*92ad0*/  LDL.LU R23, [R1+0x1efc] ;  /* 0x001efc0001177983 */ /* 0x000ee20000300800 */
[----:B-----5:R-:W-:-:S15]  /*92ae0*/  HMMA.16816.F32 R16, R12, R20, R16 ;  /* 0x000000140c10723c */ /* 0x020fde0000001810 */
        /* <DEDUP_REMOVED lines=12> */
[----:B------:R-:W2:Y:S04]  /*92bb0*/  LDL.LU.64 R8, [R1+0x74d0] ;  /* 0x0074d00001087983 */ /* 0x000ea80000300a00 */
[----:B------:R-:W5:Y:S04]  /*92bc0*/  LDL.LU R18, [R1+0x1ef0] ;  /* 0x001ef00001127983 */ /* 0x000f680000300800 */
[----:B------:R-:W5:Y:S01]  /*92bd0*/  LDL.LU R19, [R1+0x1eec] ;  /* 0x001eec0001137983 */ /* 0x000f620000300800 */
[----:B--2---:R-:W-:-:S15]  /*92be0*/  HMMA.16816.F32 R8, R12, R16, R8 ;  /* 0x000000100c08723c */ /* 0x004fde0000001808 */
[----:B------:R-:W-:-:S04]  /*92bf0*/  NOP ;  /* 0x0000000000007918 */ /* 0x000fc80000000000 */
[----:B------:R-:W-:Y:S04]  /*92c00*/  STL.64 [R1+0x70], R8 ;  /* 0x0000700801007387 */ /* 0x000fe80000100a00 */
[----:B------:R0:W-:Y:S04]  /*92c10*/  STL.64 [R1+0x78], R10 ;  /* 0x0000780a01007387 */ /* 0x0001e80000100a00 */
[----:B0-----:R-:W4:Y:S04]  /*92c20*/  LDL.LU.64 R10, [R1+0x74c8] ;  /* 0x0074c800010a7983 */ /* 0x001f280000300a00 */
[----:B------:R-:W2:Y:S04]  /*92c30*/  LDL.LU.64 R8, [R1+0x74c0] ;  /* 0x0074c00001087983 */ /* 0x000ea80000300a00 */
[----:B------:R-:W2:Y:S01]  /*92c40*/  LDL.LU R17, [R1+0x1ee8] ;  /* 0x001ee80001117983 */ /* 0x000ea20000300800 */
[----:B----4-:R-:W-:-:S15]  /*92c50*/  HMMA.16816.F32 R4, R12, R10, R4 ;  /* 0x0000000a0c04723c */ /* 0x010fde0000001804 */
[----:B------:R-:W-:-:S04]  /*92c60*/  NOP ;  /* 0x0000000000007918 */ /* 0x000fc80000000000 */
[----:B------:R-:W-:Y:S04]  /*92c70*/  STL.64 [R1+0x60], R4 ;  /* 0x0000600401007387 */ /* 0x000fe80000100a00 */
[----:B------:R0:W-:Y:S04]  /*92c80*/  STL.64 [R1+0x68], R6 ;  /* 0x0000680601007387 */ /* 0x0001e80000100a00 */
[----:B0-----:R-:W2:Y:S04]  /*92c90*/  LDL.LU.64 R6, [R1+0x74b8] ;  /* 0x0074b80001067983 */ /* 0x001ea80000300a00 */
[----:B------:R-:W2:Y:S02]  /*92ca0*/  LDL.LU.64 R4, [R1+0x74b0] ;  /* 0x0074b00001047983 */ /* 0x000ea40000300a00 */
[----:B--2---:R-:W-:Y:S02]  /*92cb0*/  HMMA.16816.F32 R8, R12, R8, R4 ;  /* 0x000000080c08723c */ /* 0x004fe40000001804 */
[----:B------:R-:W2:Y:S04]  /*92cc0*/  LDL.LU.64 R6, [R1+0x74a8] ;  /* 0x0074a80001067983 */ /* 0x000ea80000300a00 */
[----:B------:R-:W4:-:S13]  /*92cd0*/  LDL.LU.64 R4, [R1+0x74a0] ;  /* 0x0074a00001047983 */ /* 0x000f1a0000300a00 */
[----:B------:R0:W-:Y:S04]  /*92ce0*/  STL.64 [R1+0x50], R8 ;  /* 0x0000500801007387 */ /* 0x0001e80000100a00 */
[----:B------:R1:W-:Y:S04]  /*92cf0*/  STL.64 [R1+0x58], R10 ;  /* 0x0000580a01007387 */ /* 0x0003e80000100a00 */
[----:B0-----:R-:W4:Y:S04]  /*92d00*/  LDL.LU R8, [R1+0xfa0] ;  /* 0x000fa00001087983 */ /* 0x001f280000300800 */
[----:B------:R-:W4:Y:S04]  /*92d10*/  LDL.LU R9, [R1+0xfa4] ;  /* 0x000fa40001097983 */ /* 0x000f280000300800 */
[----:B-1----:R-:W4:Y:S04]  /*92d20*/  LDL.LU R10, [R1+0xfa8] ;  /* 0x000fa800010a7983 */ /* 0x002f280000300800 */
[----:B------:R-:W4:Y:S01]  /*92d30*/  LDL.LU R11, [R1+0xfac] ;  /* 0x000fac00010b7983 */ /* 0x000f220000300800 */
[----:B--2---:R-:W-:-:S15]  /*92d40*/  HMMA.16816.F32 R24, R12, R6, R24 ;  /* 0x000000060c18723c */ /* 0x004fde0000001818 */
[----:B------:R-:W-:-:S04]  /*92d50*/  NOP ;  /* 0x0000000000007918 */ /* 0x000fc80000000000 */
[----:B------:R-:W-:Y:S04]  /*92d60*/  STL.64 [R1+0x40], R24 ;  /* 0x0000401801007387 */ /* 0x000fe80000100a00 */
[----:B------:R0:W-:Y:S04]  /*92d70*/  STL.64 [R1+0x48], R26 ;  /* 0x0000481a01007387 */ /* 0x0001e80000100a00 */
[----:B0-----:R-:W2:Y:S04]  /*92d80*/  LDL.LU.64 R26, [R1+0x7498] ;  /* 0x00749800011a7983 */ /* 0x001ea80000300a00 */
[----:B------:R-:W2:Y:S01]  /*92d90*/  LDL.LU.64 R24, [R1+0x7490] ;  /* 0x0074900001187983 */ /* 0x000ea20000300a00 */
[----:B----4-:R-:W-:Y:S01]  /*92da0*/  HMMA.16816.F32 R8, R12, R4, R8 ;  /* 0x000000040c08723c */ /* 0x010fe20000001808 */
[----:B------:R-:W-:-:S02]  /*92db0*/  IMAD R0, R0, 0x100, R17 ;  /* 0x0000010000007824 */ /* 0x000fc400078e0211 */
[----:B-----5:R-:W-:-:S15]  /*92dc0*/  IMAD R4, R19, 0x100, R18 ;  /* 0x0000010013047824 */ /* 0x020fde00078e0212 */
[----:B------:R-:W-:Y:S01]  /*92dd0*/  NOP ;  /* 0x0000000000007918 */ /* 0x000fe20000000000 */
[----:B------:R-:W-:Y:S04]  /*92de0*/  STL.64 [R1+0x30], R8 ;  /* 0x0000300801007387 */ /* 0x000fe80000100a00 */
[----:B------:R0:W-:Y:S02]  /*92df0*/  STL.64 [R1+0x38], R10 ;  /* 0x0000380a01007387 */ /* 0x0001e40000100a00 */
[----:B0-----:R-:W-:Y:S02]  /*92e00*/  F2FP.F16.E4M3.UNPACK_B R10, R28.H1 ;  /* 0x0000001cff0a723e */ /* 0x001fe400030006ff */
[----:B------:R-:W-:Y:S01]  /*92e10*/  F2FP.F16.E4M3.UNPACK_B R11, R29.H1 ;  /* 0x0000001dff0b723e */ /* 0x000fe200030006ff */
[----:B--2---:R-:W-:-:S15]  /*92e20*/  HMMA.16816.F32 R12, R12, R2, R24 ;  /* 0x000000020c0c723c */ /* 0x004fde0000001818 */
[----:B------:R-:W-:-:S04]  /*92e30*/  NOP ;  /* 0x0000000000007918 */ /* 0x000fc80000000000 */
[----:B------:R-:W-:Y:S04]  /*92e40*/  STL.64 [R1+0x20], R12 ;  /* 0x0000200c01007387 */ /* 0x000fe80000100a00 */
[----:B------:R-:W-:Y:S04]  /*92e50*/  STL.64 [R1+0x28], R14 ;  /* 0x0000280e01007387 */ /* 0x000fe80000100a00 */
[----:B------:R-:W2:Y:S04]  /*92e60*/  LDL.LU R16, [R1+0x1330] ;  /* 0x0013300001107983 */ /* 0x000ea80000300800 */
[----:B------:R-:W2:Y:S04]  /*92e70*/  LDL.LU R17, [R1+0x1334] ;  /* 0x0013340001117983 */ /* 0x000ea80000300800 */
[----:B------:R-:W-:Y:S04]  /*92e80*/  STL [R1+0x18], R10 ;  /* 0x0000180a01007387 */ /* 0x000fe80000100800 */
[----:B------:R-:W4:Y:S04]  /*92e90*/  LDL.LU R18, [R1+0x1338] ;  /* 0x0013380001127983 */ /* 0x000f280000300800 */
[----:B------:R-:W-:Y:S04]  /*92ea0*/  STL [R1+0x1c], R11 ;  /* 0x00001c0b01007387 */ /* 0x000fe80000100800 */
[----:B------:R-:W4:Y:S04]  /*92eb0*/  LDL.LU R19, [R1+0x133c] ;  /* 0x00133c0001137983 */ /* 0x000f280000300800 */
[----:B----4-:R-:W-:Y:S04]  /*92ec0*/  STL.64 [R1+0x7460], R18 ;  /* 0x0074601201007387 */ /* 0x010fe80000100a00 */
[----:B--2---:R0:W-:Y:S04]  /*92ed0*/  STL.64 [R1+0x7458], R16 ;  /* 0x0074581001007387 */ /* 0x0041e80000100a00 */
[----:B0-----:R-:W2:Y:S04]  /*92ee0*/  LDL.LU R16, [R1+0x1270] ;  /* 0x0012700001107983 */ /* 0x001ea80000300800 */
[----:B------:R-:W2:Y:S04]  /*92ef0*/  LDL.LU R17, [R1+0x1274] ;  /* 0x0012740001117983 */ /* 0x000ea80000300800 */
[----:B------:R-:W4:Y:S04]  /*92f00*/  LDL.LU R18, [R1+0x1278] ;  /* 0x0012780001127983 */ /* 0x000f280000300800 */
[----:B------:R-:W4:Y:S04]  /*92f10*/  LDL.LU R19, [R1+0x127c] ;  /* 0x00127c0001137983 */ /* 0x000f280000300800 */
[----:B------:R-:W5:Y:S04]  /*92f20*/  LDL.LU R9, [R1+0x1598] ;  /* 0x0015980001097983 */ /* 0x000f680000300800 */
[----:B----4-:R-:W-:Y:S04]  /*92f30*/  STL.64 [R1+0x7470], R18 ;  /* 0x0074701201007387 */ /* 0x010fe80000100a00 */
[----:B--2---:R0:W-:Y:S04]  /*92f40*/  STL.64 [R1+0x7468], R16 ;  /* 0x0074681001007387 */ /* 0x0041e80000100a00 */
[----:B0-----:R-:W2:Y:S04]  /*92f50*/  LDL.LU R16, [R1+0x1210] ;  /* 0x0012100001107983 */ /* 0x001ea80000300800 */
[----:B------:R-:W2:Y:S01]  /*92f60*/  LDL.LU R17, [R1+0x1214] ;  /* 0x0012140001117983 */ /* 0x000ea20000300800 */
[----:B------:R-:W-:-:S02]  /*92f70*/  IMAD R5, R21, 0x100, R20 ;  /* 0x0000010015057824 */ /* 0x000fc400078e0214 */
[----:B---3--:R-:W-:Y:S01]  /*92f80*/  IMAD R6, R23, 0x100, R22 ;  /* 0x0000010017067824 */ /* 0x008fe200078e0216 */
[----:B--2---:R-:W-:Y:S04]  /*92f90*/  STL.64 [R1+0x7478], R16 ;  /* 0x0074781001007387 */ /* 0x004fe80000100a00 */
[----:B------:R-:W2:Y:S04]  /*92fa0*/  LDL.LU R18, [R1+0x1218] ;  /* 0x0012180001127983 */ /* 0x000ea80000300800 */
[----:B------:R-:W2:Y:S04]  /*92fb0*/  LDL.LU R19, [R1+0x121c] ;  /* 0x00121c0001137983 */ /* 0x000ea80000300800 */
[----:B------:R-:W3:Y:S04]  /*92fc0*/  LDL.LU R2, [R1+0x159c] ;  /* 0x00159c0001027983 */ /* 0x000ee80000300800 */
[----:B------:R-:W4:Y:S04]  /*92fd0*/  LDL.LU R20, [R1+0x15a8] ;  /* 0x0015a80001147983 */ /* 0x000f280000300800 */
[----:B------:R-:W2:Y:S04]  /*92fe0*/  LDL.LU R21, [R1+0x15ac] ;  /* 0x0015ac0001157983 */ /* 0x000ea80000300800 */
[----:B------:R-:W2:Y:S04]  /*92ff0*/  LDL.LU R3, [R1+0x15b8] ;  /* 0x0015b80001037983 */ /* 0x000ea80000300800 */
        /* <DEDUP_REMOVED lines=11> */
[----:B------:R-:W2:Y:S04]  /*930b0*/  LDL.LU R26, [R1+0x10f8] ;  /* 0x0010f800011a7983 */ /* 0x000ea80000300800 */
[----:B------:R-:W2:Y:S01]  /*930c0*/  LDL.LU R27, [R1+0x10fc] ;  /* 0x0010fc00011b7983 */ /* 0x000ea20000300800 */
[----:B------:R-:W-:-:S02]  /*930d0*/  F2FP.F16.E4M3.UNPACK_B R12, R0 ;  /* 0x00000000ff0c723e */ /* 0x000fc400020006ff */
[----:B------:R-:W-:Y:S02]  /*930e0*/  F2FP.F16.E4M3.UNPACK_B R13, R4 ;  /* 0x00000004ff0d723e */ /* 0x000fe400020006ff */
[----:B------:R-:W-:Y:S02]  /*930f0*/  F2FP.F16.E4M3.UNPACK_B R14, R5 ;  /* 0x00000005ff0e723e */ /* 0x000fe400020006ff */
[----:B------:R-:W-:Y:S01]  /*93100*/  F2FP.F16.E4M3.UNPACK_B R15, R6 ;  /* 0x00000006ff0f723e */ /* 0x000fe200020006ff */
[----:B------:R-:W3:Y:S04]  /*93110*/  LDL.LU R23, [R1+0x15f8] ;  /* 0x0015f80001177983 */ /* 0x000ee80000300800 */
[----:B------:R-:W3:Y:S04]  /*93120*/  LDL.LU R4, [R1+0x12f0] ;  /* 0x0012f00001047983 */ /* 0x000ee80000300800 */
[----:B------:R-:W3:Y:S04]  /*93130*/  LDL.LU R5, [R1+0x12f4] ;  /* 0x0012f40001057983 */ /* 0x000ee80000300800 */
[----:B------:R-:W3:Y:S04]  /*93140*/  LDL.LU R6, [R1+0x12f8] ;  /* 0x0012f80001067983 */ /* 0x000ee80000300800 */
[----:B------:R-:W3:Y:S01]  /*93150*/  LDL.LU R7, [R1+0x12fc] ;  /* 0x0012fc0001077983 */ /* 0x000ee20000300800 */
[----:B-----5:R-:W-:Y:S01]  /*93160*/  F2FP.F16.E4M3.UNPACK_B R16, R9.H1 ;  /* 0x00000009ff10723e */ /* 0x020fe200030006ff */
[----:B------:R-:W-:-:S02]  /*93170*/  IMAD.MOV.U32 R0, RZ, RZ, R11 ;  /* 0x000000ffff007224 */ /* 0x000fc400078e000b */
[----:B------:R-:W-:Y:S01]  /*93180*/  IMAD.MOV.U32 R8, RZ, RZ, R10 ;  /* 0x000000ffff087224 */ /* 0x000fe200078e000a */
[----:B--2---:R-:W-:-:S15]  /*93190*/  HMMA.16816.F32 R24, R12, R10, R24 ;  /* 0x0000000a0c18723c */ /* 0x004fde0000001818 */
[----:B------:R-:W-:-:S04]  /*931a0*/  NOP ;  /* 0x0000000000007918 */ /* 0x000fc80000000000 */
[----:B------:R-:W-:Y:S04]  /*931b0*/  STL.64 [R1+0x110], R24 ;  /* 0x0001101801007387 */ /* 0x000fe80000100a00 */
[----:B------:R0:W-:Y:S04]  /*931c0*/  STL.64 [R1+0x118], R26 ;  /* 0x0001181a01007387 */ /* 0x0001e80000100a00 */
[----:B0-----:R-:W2:Y:S04]  /*931d0*/  LDL.LU.64 R26, [R1+0x7488] ;  /* 0x00748800011a7983 */ /* 0x001ea80000300a00 */
[----:B------:R-:W5:Y:S04]  /*931e0*/  LDL.LU.64 R24, [R1+0x7480] ;  /* 0x0074800001187983 */ /* 0x000f680000300a00 */
[----:B------:R-:W-:Y:S04]  /*931f0*/  STL [R1+0x10], R16 ;  /* 0x0000101001007387 */ /* 0x000fe80000100800 */
[----:B------:R-:W-:Y:S04]  /*93200*/  STL [R1+0x740c], R0 ;  /* 0x00740c0001007387 */ /* 0x000fe80000100800 */
[----:B------:R0:W-:Y:S04]  /*93210*/  STL [R1+0x7408], R8 ;  /* 0x0074080801007387 */ /* 0x0001e80000100800 */
[----:B0-----:R-:W2:Y:S04]  /*93220*/  LDL.LU R8, [R1+0x1150] ;  /* 0x0011500001087983 */ /* 0x001ea80000300800 */
[----:B------:R-:W2:Y:S04]  /*93230*/  LDL.LU R9, [R1+0x1154] ;  /* 0x0011540001097983 */ /* 0x000ea80000300800 */
[----:B------:R-:W2:Y:S04]  /*93240*/  LDL.LU R10, [R1+0x1158] ;  /* 0x00115800010a7983 */ /* 0x000ea80000300800 */
[----:B------:R-:W2:Y:S01]  /*93250*/  LDL.LU R11, [R1+0x115c] ;  /* 0x00115c00010b7983 */ /* 0x000ea20000300800 */
[----:B------:R-:W-:-:S02]  /*93260*/  F2FP.F16.E4M3.UNPACK_B R17, R2.H1 ;  /* 0x00000002ff11723e */ /* 0x000fc400030006ff */
[----:B----4-:R-:W-:-:S03]  /*93270*/  F2FP.F16.E4M3.UNPACK_B R20, R20.H1 ;  /* 0x00000014ff14723e */ /* 0x010fc600030006ff */
[----:B------:R-:W-:Y:S02]  /*93280*/  STL [R1+0x14], R17 ;  /* 0x0000141101007387 */ /* 0x000fe40000100800 */
[----:B--2---:R-:W-:-:S15]  /*93290*/  HMMA.16816.F32 R8, R12, R16, R8 ;  /* 0x000000100c08723c */ /* 0x004fde0000001808 */
[----:B------:R-:W-:-:S04]  /*932a0*/  NOP ;  /* 0x0000000000007918 */ /* 0x000fc80000000000 */
[----:B------:R0:W-:Y:S04]  /*932b0*/  STL.64 [R1+0x180], R8 ;  /* 0x0001800801007387 */ /* 0x0001e80000100a00 */
[----:B------:R1:W-:Y:S01]  /*932c0*/  STL.64 [R1+0x188], R10 ;  /* 0x0001880a01007387 */ /* 0x0003e20000100a00 */
[----:B0-----:R-:W-:Y:S02]  /*932d0*/  IMAD.MOV.U32 R9, RZ, RZ, R17 ;  /* 0x000000ffff097224 */ /* 0x001fe400078e0011 */
[----:B-1----:R-:W-:Y:S02]  /*932e0*/  IMAD.MOV.U32 R11, RZ, RZ, R16 ;  /* 0x000000ffff0b7224 */ /* 0x002fe400078e0010 */
[----:B------:R-:W2:Y:S04]  /*932f0*/  LDL.LU.64 R16, [R1+0x7478] ;  /* 0x0074780001107983 */ /* 0x000ea80000300a00 */
[----:B------:R-:W-:Y:S04]  /*93300*/  STL [R1+0x8], R20 ;  /* 0x0000081401007387 */ /* 0x000fe80000100800 */
[----:B------:R0:W-:Y:S04]  /*93310*/  STL [R1+0x7414], R9 ;  /* 0x0074140901007387 */ /* 0x0001e80000100800 */
[----:B------:R1:W-:Y:S04]  /*93320*/  STL [R1+0x7410], R11 ;  /* 0x0074100b01007387 */ /* 0x0003e80000100800 */
[----:B------:R-:W4:Y:S04]  /*93330*/  LDL.LU R8, [R1+0x11b0] ;  /* 0x0011b00001087983 */ /* 0x000f280000300800 */
[----:B0-----:R-:W4:Y:S04]  /*93340*/  LDL.LU R9, [R1+0x11b4] ;  /* 0x0011b40001097983 */ /* 0x001f280000300800 */
[----:B------:R-:W4:Y:S04]  /*93350*/  LDL.LU R10, [R1+0x11b8] ;  /* 0x0011b800010a7983 */ /* 0x000f280000300800 */
[----:B-1----:R-:W4:Y:S01]  /*93360*/  LDL.LU R11, [R1+0x11bc] ;  /* 0x0011bc00010b7983 */ /* 0x002f220000300800 */
[----:B------:R-:W-:-:S02]  /*93370*/  F2FP.F16.E4M3.UNPACK_B R21, R21.H1 ;  /* 0x00000015ff15723e */ /* 0x000fc400030006ff */
[----:B------:R-:W-:Y:S02]  /*93380*/  F2FP.F16.E4M3.UNPACK_B R2, R3.H1 ;  /* 0x00000003ff02723e */ /* 0x000fe400030006ff */
[----:B------:R-:W-:Y:S01]  /*93390*/  F2FP.F16.E4M3.UNPACK_B R3, R22.H1 ;  /* 0x00000016ff03723e */ /* 0x000fe200030006ff */
[----:B------:R-:W-:Y:S06]  /*933a0*/  STL [R1+0xc], R21 ;  /* 0x00000c1501007387 */ /* 0x000fec0000100800 */
[C---:B--2---:R-:W-:Y:S08]  /*933b0*/  HMMA.16816.F32 R16, R12.reuse, R2, R16 ;  /* 0x000000020c10723c */ /* 0x044ff00000001810 */
[----:B----4-:R-:W-:-:S15]  /*933c0*/  HMMA.16816.F32 R8, R12, R20, R8 ;  /* 0x000000140c08723c */ /* 0x010fde0000001808 */
[----:B------:R-:W-:-:S04]  /*933d0*/  NOP ;  /* 0x0000000000007918 */ /* 0x000fc80000000000 */
[----:B------:R-:W-:Y:S04]  /*933e0*/  STL.64 [R1+0x590], R8 ;  /* 0x0005900801007387 */ /* 0x000fe80000100a00 */
[----:B------:R-:W-:Y:S04]  /*933f0*/  STL.64 [R1+0x598], R10 ;  /* 0x0005980a01007387 */ /* 0x000fe80000100a00 */
[----:B------:R-:W-:Y:S04]  /*93400*/  STL [R1], R2 ;  /* 0x0000000201007387 */ /* 0x000fe80000100800 */
[----:B------:R-:W-:Y:S04]  /*93410*/  STL [R1+0x4], R3 ;  /* 0x0000040301007387 */ /* 0x000fe80000100800 */
[----:B------:R-:W-:Y:S04]  /*93420*/  STL.64 [R1+0x5a0], R16 ;  /* 0x0005a01001007387 */ /* 0x000fe80000100a00 */
[----:B------:R0:W-:Y:S04]  /*93430*/  STL.64 [R1+0x5a8], R18 ;  /* 0x0005a81201007387 */ /* 0x0001e80000100a00 */
[----:B0-----:R-:W2:Y:S04]  /*93440*/  LDL.LU.64 R18, [R1+0x7470] ;  /* 0x0074700001127983 */ /* 0x001ea80000300a00 */
[----:B------:R-:W2:Y:S01]  /*93450*/  LDL.LU.64 R16, [R1+0x7468] ;  /* 0x0074680001107983 */ /* 0x000ea20000300a00 */
[----:B------:R-:W-:-:S02]  /*93460*/  F2FP.F16.E4M3.UNPACK_B R28, R28.H1 ;  /* 0x0000001cff1c723e */ /* 0x000fc400030006ff */
[----:B------:R-:W-:Y:S02]  /*93470*/  F2FP.F16.E4M3.UNPACK_B R29, R29.H1 ;  /* 0x0000001dff1d723e */ /* 0x000fe400030006ff */
[----:B------:R-:W-:Y:S02]  /*93480*/  F2FP.F16.E4M3.UNPACK_B R26, R26.H1 ;  /* 0x0000001aff1a723e */ /* 0x000fe400030006ff */
[----:B------:R-:W-:-:S03]  /*93490*/  F2FP.F16.E4M3.UNPACK_B R27, R27.H1 ;  /* 0x0000001bff1b723e */ /* 0x000fc600030006ff */
[----:B--2---:R-:W-:-:S15]  /*934a0*/  HMMA.16816.F32 R16, R12, R28, R16 ;  /* 0x0000001c0c10723c */ /* 0x004fde0000001810 */
[----:B------:R-:W-:-:S04]  /*934b0*/  NOP ;  /* 0x0000000000007918 */ /* 0x000fc80000000000 */
[----:B------:R-:W-:Y:S04]  /*934c0*/  STL.64 [R1+0x5c0], R16 ;  /* 0x0005c01001007387 */ /* 0x000fe80000100a00 */
[----:B------:R0:W-:Y:S04]  /*934d0*/  STL.64 [R1+0x5c8], R18 ;  /* 0x0005c81201007387 */ /* 0x0001e80000100a00 */
[----:B0-----:R-:W2:Y:S04]  /*934e0*/  LDL.LU.64 R18, [R1+0x7460] ;  /* 0x0074600001127983 */ /* 0x001ea80000300a00 */
[----:B------:R-:W2:Y:S01]  /*934f0*/  LDL.LU.64 R16, [R1+0x7458] ;  /* 0x0074580001107983 */ /* 0x000ea20000300a00 */
[----:B---3--:R-:W-:Y:S01]  /*93500*/  HMMA.16816.F32 R4, R12, R26, R4 ;  /* 0x0000001a0c04723c */ /* 0x008fe20000001804 */
[----:B-----5:R-:W-:-:S02]  /*93510*/  F2FP.F16.E4M3.UNPACK_B R24, R24.H1 ;  /* 0x00000018ff18723e */ /* 0x020fc400030006ff */
[----:B------:R-:W-:Y:S01]  /*93520*/  F2FP.F16.E4M3.UNPACK_B R25, R25.H1 ;  /* 0x00000019ff19723e */ /* 0x000fe200030006ff */
[----:B------:R-:W-:Y:S04]  /*93530*/  STL [R1+0x73e8], R28 ;  /* 0x0073e81c01007387 */ /* 0x000fe80000100800 */
[----:B------:R-:W-:Y:S11]  /*93540*/  STL [R1+0x73d0], R29 ;  /* 0x0073d01d01007387 */ /* 0x000ff60000100800 */
[----:B------:R-:W-:Y:S04]  /*93550*/  STL.64 [R1+0x5d0], R4 ;  /* 0x0005d00401007387 */ /* 0x000fe80000100a00 */
[----:B------:R2:W-:Y:S01]  /*93560*/  STL.64 [R1+0x5d8], R6 ;  /* 0x0005d80601007387 */ /* 0x0005e20000100a00 */
[----:B------:R-:W-:-:S03]  /*93570*/  IMAD.MOV.U32 R8, RZ, RZ, R21 ;  /* 0x000000ffff087224 */ /* 0x000fc600078e0015 */
[----:B------:R-:W3:Y:S01]  /*93580*/  LDL.LU R21, [R1+0x160c] ;  /* 0x00160c0001157983 */ /* 0x000ee20000300800 */
[----:B--2---:R-:W-:Y:S03]  /*93590*/  HMMA.16816.F32 R4, R12, R24, R16 ;  /* 0x000000180c04723c */ /* 0x004fe60000001810 */
[----:B------:R-:W2:-:S15]  /*935a0*/  LDL.LU R18, [R1+0x1618] ;  /* 0x0016180001127983 */ /* 0x000e9e0000300800 */
[----:B------:R-:W-:Y:S01]  /*935b0*/  NOP ;  /* 0x0000000000007918 */ /* 0x000fe20000000000 */
[----:B------:R-:W-:Y:S04]  /*935c0*/  STL.64 [R1+0x600], R4 ;  /* 0x0006000401007387 */ /* 0x000fe80000100a00 */
[----:B------:R-:W-:Y:S04]  /*935d0*/  STL.64 [R1+0x608], R6 ;  /* 0x0006080601007387 */ /* 0x000fe80000100a00 */
[----:B------:R-:W2:Y:S04]  /*935e0*/  LDL.LU R19, [R1+0x161c] ;  /* 0x00161c0001137983 */ /* 0x000ea80000300800 */
[----:B------:R-:W4:Y:S04]  /*935f0*/  LDL.LU R16, [R1+0x1628] ;  /* 0x0016280001107983 */ /* 0x000f280000300800 */
[----:B------:R-:W4:Y:S01]  /*93600*/  LDL.LU R17, [R1+0x162c] ;  /* 0x00162c0001117983 */ /* 0x000f220000300800 */
[----:B------:R-:W-:Y:S01]  /*93610*/  F2FP.F16.E4M3.UNPACK_B R22, R23.H1 ;  /* 0x00000017ff16723e */ /* 0x000fe200030006ff */
[----:B------:R-:W-:-:S02]  /*93620*/  IMAD.MOV.U32 R0, RZ, RZ, R20 ;  /* 0x000000ffff007224 */ /* 0x000fc400078e0014 */
[----:B------:R-:W-:Y:S02]  /*93630*/  IMAD.MOV.U32 R9, RZ, RZ, R2 ;  /* 0x000000ffff097224 */ /* 0x000fe400078e0002 */
[----:B------:R-:W-:Y:S01]  /*93640*/  IMAD.MOV.U32 R11, RZ, RZ, R3 ;  /* 0x000000ffff0b7224 */ /* 0x000fe200078e0003 */
[----:B--2---:R-:W-:Y:S04]  /*93650*/  STL.64 [R1+0x7450], R18 ;  /* 0x0074501201007387 */ /* 0x004fe80000100a00 */
[----:B----4-:R0:W-:Y:S04]  /*93660*/  STL.64 [R1+0x7448], R16 ;  /* 0x0074481001007387 */ /* 0x0101e80000100a00 */
[----:B0-----:R-:W2:Y:S04]  /*93670*/  LDL.LU R16, [R1+0x1360] ;  /* 0x0013600001107983 */ /* 0x001ea80000300800 */
[----:B------:R-:W2:Y:S04]  /*93680*/  LDL.LU R17, [R1+0x1364] ;  /* 0x0013640001117983 */ /* 0x000ea80000300800 */
[----:B------:R-:W2:Y:S04]  /*93690*/  LDL.LU R18, [R1+0x1368] ;  /* 0x0013680001127983 */ /* 0x000ea80000300800 */
[----:B------:R-:W2:Y:S04]  /*936a0*/  LDL.LU R19, [R1+0x136c] ;  /* 0x00136c0001137983 */ /* 0x000ea80000300800 */
        /* <DEDUP_REMOVED lines=20> */
[----:B----4-:R-:W-:-:S02]  /*937f0*/  F2FP.F16.E4M3.UNPACK_B R23, R23.H1 ;  /* 0x00000017ff17723e */ /* 0x010fc400030006ff */
[----:B-----5:R-:W-:Y:S01]  /*93800*/  F2FP.F16.E4M3.UNPACK_B R20, R20.H1 ;  /* 0x00000014ff14723e */ /* 0x020fe200030006ff */
[----:B--2---:R-:W-:Y:S04]  /*93810*/  STL.64 [R1+0x7440], R6 ;  /* 0x0074400601007387 */ /* 0x004fe80000100a00 */
[----:B------:R0:W-:Y:S04]  /*93820*/  STL.64 [R1+0x7438], R4 ;  /* 0x0074380401007387 */ /* 0x0001e80000100a00 */
[----:B0-----:R-:W2:Y:S04]  /*93830*/  LDL.LU R4, [R1+0x1390] ;  /* 0x0013900001047983 */ /* 0x001ea80000300800 */
[----:B------:R-:W2:Y:S04]  /*93840*/  LDL.LU R5, [R1+0x1394] ;  /* 0x0013940001057983 */ /* 0x000ea80000300800 */
[----:B------:R-:W2:Y:S04]  /*93850*/  LDL.LU R6, [R1+0x1398] ;  /* 0x0013980001067983 */ /* 0x000ea80000300800 */
[----:B------:R-:W2:Y:S01]  /*93860*/  LDL.LU R7, [R1+0x139c] ;  /* 0x00139c0001077983 */ /* 0x000ea20000300800 */
[----:B---3--:R-:W-:Y:S01]  /*93870*/  F2FP.F16.E4M3.UNPACK_B R21, R21.H1 ;  /* 0x00000015ff15723e */ /* 0x008fe200030006ff */
[C---:B------:R-:W-:Y:S02]  /*93880*/  HMMA.16816.F32 R16, R12.reuse, R22, R16 ;  /* 0x000000160c10723c */ /* 0x040fe40000001810 */
[----:B------:R-:W3:Y:S04]  /*93890*/  LDL.LU R10, [R1+0x1668] ;  /* 0x00166800010a7983 */ /* 0x000ee80000300800 */
[----:B------:R-:W-:Y:S04]  /*938a0*/  STL.64 [R1+0x7360], R26 ;  /* 0x0073601a01007387 */ /* 0x000fe80000100a00 */
[----:B------:R0:W-:Y:S04]  /*938b0*/  STL.64 [R1+0x7358], R24 ;  /* 0x0073581801007387 */ /* 0x0001e80000100a00 */
[----:B0-----:R-:W4:Y:S04]  /*938c0*/  LDL.LU R24, [R1+0x1510] ;  /* 0x0015100001187983 */ /* 0x001f280000300800 */
[----:B------:R-:W4:Y:S04]  /*938d0*/  LDL.LU R25, [R1+0x1514] ;  /* 0x0015140001197983 */ /* 0x000f280000300800 */
[----:B------:R-:W4:Y:S04]  /*938e0*/  LDL.LU R26, [R1+0x1518] ;  /* 0x00151800011a7983 */ /* 0x000f280000300800 */
[----:B------:R-:W4:Y:S04]  /*938f0*/  LDL.LU R27, [R1+0x151c] ;  /* 0x00151c00011b7983 */ /* 0x000f280000300800 */
[----:B------:R-:W-:Y:S04]  /*93900*/  STL.64 [R1+0x620], R16 ;  /* 0x0006201001007387 */ /* 0x000fe80000100a00 */
[----:B------:R0:W-:Y:S04]  /*93910*/  STL.64 [R1+0x628], R18 ;  /* 0x0006281201007387 */ /* 0x0001e80000100a00 */
[----:B0-----:R-:W5:Y:S04]  /*93920*/  LDL.LU.64 R18, [R1+0x7450] ;  /* 0x0074500001127983 */ /* 0x001f680000300a00 */
[----:B------:R-:W3:Y:S01]  /*93930*/  LDL.LU.64 R16, [R1+0x7448] ;  /* 0x0074480001107983 */ /* 0x000ee20000300a00 */
[----:B--2---:R-:W-:-:S15]  /*93940*/  HMMA.16816.F32 R4, R12, R20, R4 ;  /* 0x000000140c04723c */ /* 0x004fde0000001804 */
[----:B------:R-:W-:-:S04]  /*93950*/  NOP ;  /* 0x0000000000007918 */ /* 0x000fc80000000000 */
[----:B------:R-:W-:Y:S04]  /*93960*/  STL.64 [R1+0x630], R4 ;  /* 0x0006300401007387 */ /* 0x000fe80000100a00 */
[----:B------:R0:W-:Y:S04]  /*93970*/  STL.64 [R1+0x638], R6 ;  /* 0x0006380601007387 */ /* 0x0001e80000100a00 */
[----:B0-----:R-:W2:Y:S04]  /*93980*/  LDL.LU.64 R6, [R1+0x7440] ;  /* 0x0074400001067983 */ /* 0x001ea80000300a00 */
[----:B------:R-:W2:Y:S01]  /*93990*/  LDL.LU.64 R4, [R1+0x7438] ;  /* 0x0074380001047983 */ /* 0x000ea20000300a00 */
[----:B-----5:R-:W-:-:S02]  /*939a0*/  F2FP.F16.E4M3.UNPACK_B R18, R18.H1 ;  /* 0x00000012ff12723e */ /* 0x020fc400030006ff */
[----:B------:R-:W-:Y:S01]  /*939b0*/  F2FP.F16.E4M3.UNPACK_B R19, R19.H1 ;  /* 0x00000013ff13723e */ /* 0x000fe200030006ff */
[----:B------:R-:W-:Y:S04]  /*939c0*/  STL.64 [R1+0x7340], R22 ;  /* 0x0073401601007387 */ /* 0x000fe80000100a00 */
[----:B------:R0:W-:Y:S04]  /*939d0*/  STL.64 [R1+0x7338], R20 ;  /* 0x0073381401007387 */ /* 0x0001e80000100a00 */
[----:B0-----:R-:W5:Y:S04]  /*939e0*/  LDL.LU R20, [R1+0x14b0] ;  /* 0x0014b00001147983 */ /* 0x001f680000300800 */
[----:B------:R-:W5:Y:S04]  /*939f0*/  LDL.LU R21, [R1+0x14b4] ;  /* 0x0014b40001157983 */ /* 0x000f680000300800 */
[----:B------:R-:W5:Y:S04]  /*93a00*/  LDL.LU R22, [R1+0x14b8] ;  /* 0x0014b80001167983 */ /* 0x000f680000300800 */
[----:B------:R-:W5:Y:S01]  /*93a10*/  LDL.LU R23, [R1+0x14bc] ;  /* 0x0014bc0001177983 */ /* 0x000f620000300800 */
[----:B--2---:R-:W-:-:S15]  /*93a20*/  HMMA.16816.F32 R4, R12, R18, R4 ;  /* 0x000000120c04723c */ /* 0x004fde0000001804 */
[----:B------:R-:W-:-:S04]  /*93a30*/  NOP ;  /* 0x0000000000007918 */ /* 0x000fc80000000000 */
[----:B------:R-:W-:Y:S04]  /*93a40*/  STL.64 [R1+0x660], R4 ;  /* 0x0006600401007387 */ /* 0x000fe80000100a00 */
[----:B------:R0:W-:Y:S04]  /*93a50*/  STL.64 [R1+0x668], R6 ;  /* 0x0006680601007387 */ /* 0x0001e80000100a00 */
[----:B0-----:R-:W2:Y:S04]  /*93a60*/  LDL.LU.64 R6, [R1+0x7430] ;  /* 0x0074300001067983 */ /* 0x001ea80000300a00 */
[----:B------:R-:W2:Y:S01]  /*93a70*/  LDL.LU.64 R4, [R1+0x7428] ;  /* 0x0074280001047983 */ /* 0x000ea20000300a00 */
[----:B---3--:R-:W-:-:S02]  /*93a80*/  F2FP.F16.E4M3.UNPACK_B R16, R16.H1 ;  /* 0x00000010ff10723e */ /* 0x008fc400030006ff */
[----:B------:R-:W-:-:S07]  /*93a90*/  F2FP.F16.E4M3.UNPACK_B R17, R17.H1 ;  /* 0x00000011ff11723e */ /* 0x000fce00030006ff */
        /* <DEDUP_REMOVED lines=8> */
[----:B0-----:R-:W2:Y:S04]  /*93b20*/  LDL.LU R16, [R1+0x1450] ;  /* 0x0014500001107983 */ /* 0x001ea80000300800 */
[----:B------:R-:W2:Y:S04]  /*93b30*/  LDL.LU R17, [R1+0x1454] ;  /* 0x0014540001117983 */ /* 0x000ea80000300800 */
[----:B------:R-:W2:Y:S04]  /*93b40*/  LDL.LU R18, [R1+0x1458] ;  /* 0x0014580001127983 */ /* 0x000ea80000300800 */
[----:B------:R-:W2:Y:S01]  /*93b50*/  LDL.LU R19, [R1+0x145c] ;  /* 0x00145c0001137983 */ /* 0x000ea20000300800 */
[----:B------:R-:W-:-:S02]  /*93b60*/  F2FP.F16.E4M3.UNPACK_B R2, R2.H1 ;  /* 0x00000002ff02723e */ /* 0x000fc400030006ff */
[----:B------:R-:W-:-:S03]  /*93b70*/  F2FP.F16.E4M3.UNPACK_B R3, R3.H1 ;  /* 0x00000003ff03723e */ /* 0x000fc600030006ff */
[----:B------:R-:W-:Y:S04]  /*93b80*/  STL [R1+0x73f0], R2 ;  /* 0x0073f00201007387 */ /* 0x000fe80000100800 */
[----:B------:R-:W-:Y:S01]  /*93b90*/  STL [R1+0x73ec], R3 ;  /* 0x0073ec0301007387 */ /* 0x000fe20000100800 */
[----:B---3--:R-:W-:Y:S02]  /*93ba0*/  F2FP.F16.E4M3.UNPACK_B R4, R4.H1 ;  /* 0x00000004ff04723e */ /* 0x008fe400030006ff */
[----:B------:R-:W-:Y:S01]  /*93bb0*/  F2FP.F16.E4M3.UNPACK_B R5, R5.H1 ;  /* 0x00000005ff05723e */ /* 0x000fe200030006ff */
[----:B--2---:R-:W-:Y:S01]  /*93bc0*/  HMMA.16816.F32 R16, R12, R2, R16 ;  /* 0x000000020c10723c */ /* 0x004fe20000001810 */
[----:B------:R-:W-:Y:S02]  /*93bd0*/  F2FP.F16.E4M3.UNPACK_B R6, R6.H1 ;  /* 0x00000006ff06723e */ /* 0x000fe400030006ff */
[----:B------:R-:W-:-:S15]  /*93be0*/  F2FP.F16.E4M3.UNPACK_B R7, R7.H1 ;  /* 0x00000007ff07723e */ /* 0x000fde00030006ff */
[----:B------:R-:W-:Y:S01]  /*93bf0*/  NOP ;  /* 0x0000000000007918 */ /* 0x000fe20000000000 */
[----:B------:R-:W-:Y:S04]  /*93c00*/  STL.64 [R1+0x690], R16 ;  /* 0x0006901001007387 */ /* 0x000fe80000100a00 */
[----:B------:R5:W-:Y:S02]  /*93c10*/  STL.64 [R1+0x698], R18 ;  /* 0x0006981201007387 */ /* 0x000be40000100a00 */
[----:B-----5:R-:W-:-:S15]  /*93c20*/  HMMA.16816.F32 R16, R12, R4, R20 ;  /* 0x000000040c10723c */ /* 0x020fde0000001814 */
[----:B------:R-:W-:-:S04]  /*93c30*/  NOP ;  /* 0x0000000000007918 */ /* 0x000fc80000000000 */
[----:B------:R-:W-:Y:S04]  /*93c40*/  STL.64 [R1+0x6c0], R16 ;  /* 0x0006c01001007387 */ /* 0x000fe80000100a00 */
[----:B------:R4:W-:Y:S04]  /*93c50*/  STL.64 [R1+0x6c8], R18 ;  /* 0x0006c81201007387 */ /* 0x0009e80000100a00 */
[----:B------:R-:W2:Y:S01]  /*93c60*/  LDL.LU R20, [R1+0x14e0] ;  /* 0x0014e00001147983 */ /* 0x000ea20000300800 */
[----:B----4-:R-:W-:-:S15]  /*93c70*/  HMMA.16816.F32 R16, R12, R6, R24 ;  /* 0x000000060c10723c */ /* 0x010fde0000001818 */
        /* <DEDUP_REMOVED lines=11> */
[----:B------:R-:W3:Y:S01]  /*93d30*/  LDL.LU R27, [R1+0x150c] ;  /* 0x00150c00011b7983 */ /* 0x000ee20000300800 */
[----:B0-----:R-:W-:-:S02]  /*93d40*/  IMAD.MOV.U32 R22, RZ, RZ, R9 ;  /* 0x000000ffff167224 */ /* 0x001fc400078e0009 */
[----:B------:R-:W-:Y:S01]  /*93d50*/  IMAD.MOV.U32 R23, RZ, RZ, R11 ;  /* 0x000000ffff177224 */ /* 0x000fe200078e000b */
[----:B---3--:R-:W-:Y:S04]  /*93d60*/  STL.64 [R1+0x7380], R26 ;  /* 0x0073801a01007387 */ /* 0x008fe80000100a00 */
[----:B--2---:R0:W-:Y:S04]  /*93d70*/  STL.64 [R1+0x7378], R24 ;  /* 0x0073781801007387 */ /* 0x0041e80000100a00 */
[----:B------:R-:W2:Y:S04]  /*93d80*/  LDL.LU R9, [R1+0x7414] ;  /* 0x0074140001097983 */ /* 0x000ea80000300800 */
[----:B------:R-:W3:Y:S04]  /*93d90*/  LDL.LU R11, [R1+0x7410] ;  /* 0x00741000010b7983 */ /* 0x000ee80000300800 */
[----:B------:R-:W-:Y:S04]  /*93da0*/  STL.64 [R1+0x7388], R22 ;  /* 0x0073881601007387 */ /* 0x000fe80000100a00 */
[----:B0-----:R-:W4:Y:S04]  /*93db0*/  LDL.LU R24, [R1+0x1520] ;  /* 0x0015200001187983 */ /* 0x001f280000300800 */
[----:B------:R-:W4:Y:S04]  /*93dc0*/  LDL.LU R25, [R1+0x1524] ;  /* 0x0015240001197983 */ /* 0x000f280000300800 */
[----:B------:R-:W5:Y:S04]  /*93dd0*/  LDL.LU R26, [R1+0x1528] ;  /* 0x00152800011a7983 */ /* 0x000f680000300800 */
[----:B------:R-:W5:Y:S01]  /*93de0*/  LDL.LU R27, [R1+0x152c] ;  /* 0x00152c00011b7983 */ /* 0x000f620000300800 */
[----:B------:R-:W-:-:S02]  /*93df0*/  IMAD.MOV.U32 R20, RZ, RZ, R0 ;  /* 0x000000ffff147224 */ /* 0x000fc400078e0000 */
[----:B------:R-:W-:Y:S01]  /*93e00*/  IMAD.MOV.U32 R21, RZ, RZ, R8 ;  /* 0x000000ffff157224 */ /* 0x000fe200078e0008 */
[----:B-----5:R-:W-:Y:S04]  /*93e10*/  STL.64 [R1+0x7398], R26 ;  /* 0x0073981a01007387 */ /* 0x020fe80000100a00 */
[----:B----4-:R0:W-:Y:S04]  /*93e20*/  STL.64 [R1+0x7390], R24 ;  /* 0x0073901801007387 */ /* 0x0101e80000100a00 */
[----:B------:R-:W4:Y:S04]  /*93e30*/  LDL.LU R0, [R1+0x740c] ;  /* 0x00740c0001007983 */ /* 0x000f280000300800 */
[----:B------:R-:W5:Y:S04]  /*93e40*/  LDL.LU R8, [R1+0x7408] ;  /* 0x0074080001087983 */ /* 0x000f680000300800 */
[----:B------:R5:W-:Y:S04]  /*93e50*/  STL.64 [R1+0x73a0], R20 ;  /* 0x0073a01401007387 */ /* 0x000be80000100a00 */
[----:B0-----:R-:W4:Y:S04]  /*93e60*/  LDL.LU R24, [R1+0x1530] ;  /* 0x0015300001187983 */ /* 0x001f280000300800 */
[----:B------:R-:W4:Y:S04]  /*93e70*/  LDL.LU R25, [R1+0x1534] ;  /* 0x0015340001197983 */ /* 0x000f280000300800 */
[----:B------:R-:W4:Y:S04]  /*93e80*/  LDL.LU R26, [R1+0x1538] ;  /* 0x00153800011a7983 */ /* 0x000f280000300800 */
[----:B------:R-:W4:Y:S01]  /*93e90*/  LDL.LU R27, [R1+0x153c] ;  /* 0x00153c00011b7983 */ /* 0x000f220000300800 */
[----:B---3--:R-:W-:-:S02]  /*93ea0*/  IMAD.MOV.U32 R22, RZ, RZ, R11 ;  /* 0x000000ffff167224 */ /* 0x008fc400078e000b */
[----:B--2---:R-:W-:Y:S02]  /*93eb0*/  IMAD.MOV.U32 R23, RZ, RZ, R9 ;  /* 0x000000ffff177224 */ /* 0x004fe400078e0009 */
[----:B-----5:R-:W-:Y:S02]  /*93ec0*/  IMAD.MOV.U32 R20, RZ, RZ, R8 ;  /* 0x000000ffff147224 */ /* 0x020fe400078e0008 */
[----:B----4-:R-:W-:Y:S01]  /*93ed0*/  IMAD.MOV.U32 R21, RZ, RZ, R0 ;  /* 0x000000ffff157224 */ /* 0x010fe200078e0000 */
[----:B------:R-:W-:Y:S04]  /*93ee0*/  STL.64 [R1+0x73b0], R26 ;  /* 0x0073b01a01007387 */ /* 0x000fe80000100a00 */
[----:B------:R-:W-:Y:S04]  /*93ef0*/  STL.64 [R1+0x73a8], R24 ;  /* 0x0073a81801007387 */ /* 0x000fe80000100a00 */
[----:B------:R0:W-:Y:S04]  /*93f00*/  STL [R1+0x73f4], R20 ;  /* 0x0073f41401007387 */ /* 0x0001e80000100800 */
[----:B------:R-:W2:Y:S04]  /*93f10*/  LDL.LU R11, [R1+0x166c] ;  /* 0x00166c00010b7983 */ /* 0x000ea80000300800 */
[----:B------:R-:W3:Y:S04]  /*93f20*/  LDL.LU R8, [R1+0x1678] ;  /* 0x0016780001087983 */ /* 0x000ee80000300800 */
[----:B------:R-:W4:Y:S04]  /*93f30*/  LDL.LU R9, [R1+0x167c] ;  /* 0x00167c0001097983 */ /* 0x000f280000300800 */
[----:B0-----:R-:W5:Y:S04]  /*93f40*/  LDL.LU R20, [R1+0x1f08] ;  /* 0x001f080001147983 */ /* 0x001f680000300800 */
[----:B------:R-:W2:Y:S04]  /*93f50*/  LDL.LU R0, [R1+0x1f04] ;  /* 0x001f040001007983 */ /* 0x000ea80000300800 */
[----:B------:R-:W2:Y:S04]  /*93f60*/  LDL.LU R2, [R1+0x1f10] ;  /* 0x001f100001027983 */ /* 0x000ea80000300800 */
[----:B------:R-:W2:Y:S04]  /*93f70*/  LDL.LU R29, [R1+0x1f0c] ;  /* 0x001f0c00011d7983 */ /* 0x000ea80000300800 */
[----:B------:R-:W2:Y:S04]  /*93f80*/  LDL.LU R3, [R1+0x1f18] ;  /* 0x001f180001037983 */ /* 0x000ea80000300800 */
[----:B------:R-:W2:Y:S04]  /*93f90*/  LDL.LU R28, [R1+0x1f20] ;  /* 0x001f2000011c7983 */ /* 0x000ea80000300800 */
[----:B------:R0:W-:Y:S04]  /*93fa0*/  STL.64 [R1+0x73b8], R22 ;  /* 0x0073b81601007387 */ /* 0x0001e80000100a00 */
[----:B0-----:R-:W2:Y:S04]  /*93fb0*/  LDL.LU R23, [R1+0x1f14] ;  /* 0x001f140001177983 */ /* 0x001ea80000300800 */
        /* <DEDUP_REMOVED lines=10> */
[----:B------:R-:W2:Y:S01]  /*94060*/  LDL.LU R27, [R1+0x155c] ;  /* 0x00155c00011b7983 */ /* 0x000ea20000300800 */
[----:B------:R-:W-:-:S02]  /*94070*/  F2FP.F16.E4M3.UNPACK_B R10, R10.H1 ;  /* 0x0000000aff0a723e */ /* 0x000fc400030006ff */
[----:B------:R-:W-:Y:S01]  /*94080*/  F2FP.F16.E4M3.UNPACK_B R11, R11.H1 ;  /* 0x0000000bff0b723e */ /* 0x000fe200030006ff */
[----:B--2---:R-:W-:Y:S04]  /*94090*/  STL.64 [R1+0x73c8], R26 ;  /* 0x0073c81a01007387 */ /* 0x004fe80000100a00 */
[----:B-----5:R0:W-:Y:S04]  /*940a0*/  STL.64 [R1+0x73c0], R24 ;  /* 0x0073c01801007387 */ /* 0x0201e80000100a00 */
[----:B0-----:R-:W2:Y:S04]  /*940b0*/  LDL.LU R24, [R1+0x1560] ;  /* 0x0015600001187983 */ /* 0x001ea80000300800 */
[----:B------:R-:W2:Y:S04]  /*940c0*/  LDL.LU R25, [R1+0x1564] ;  /* 0x0015640001197983 */ /* 0x000ea80000300800 */
[----:B------:R-:W5:Y:S04]  /*940d0*/  LDL.LU R26, [R1+0x1568] ;  /* 0x00156800011a7983 */ /* 0x000f680000300800 */
[----:B------:R-:W5:Y:S01]  /*940e0*/  LDL.LU R27, [R1+0x156c] ;  /* 0x00156c00011b7983 */ /* 0x000f620000300800 */
[----:B------:R-:W-:Y:S03]  /*940f0*/  HMMA.16816.F32 R20, R12, R10, R20 ;  /* 0x0000000a0c14723c */ /* 0x000fe60000001814 */
        /* <DEDUP_REMOVED lines=8> */
[----:B------:R-:W5:Y:S04]  /*94180*/  LDL.LU R18, [R1+0x14f8] ;  /* 0x0014f80001127983 */ /* 0x000f680000300800 */
[----:B------:R-:W5:Y:S04]  /*94190*/  LDL.LU R19, [R1+0x14fc] ;  /* 0x0014fc0001137983 */ /* 0x000f680000300800 */
[----:B------:R-:W-:Y:S04]  /*941a0*/  STL.64 [R1+0x7310], R6 ;  /* 0x0073100601007387 */ /* 0x000fe80000100a00 */
[----:B------:R0:W-:Y:S04]  /*941b0*/  STL.64 [R1+0x7308], R4 ;  /* 0x0073080401007387 */ /* 0x0001e80000100a00 */
[----:B0-----:R-:W5:Y:S04]  /*941c0*/  LDL.LU R4, [R1+0x14c0] ;  /* 0x0014c00001047983 */ /* 0x001f680000300800 */
[----:B------:R-:W5:Y:S04]  /*941d0*/  LDL.LU R5, [R1+0x14c4] ;  /* 0x0014c40001057983 */ /* 0x000f680000300800 */
[----:B------:R-:W5:Y:S04]  /*941e0*/  LDL.LU R6, [R1+0x14c8] ;  /* 0x0014c80001067983 */ /* 0x000f680000300800 */
[----:B------:R-:W5:Y:S04]  /*941f0*/  LDL.LU R7, [R1+0x14cc] ;  /* 0x0014cc0001077983 */ /* 0x000f680000300800 */
[----:B------:R-:W-:Y:S04]  /*94200*/  STL.64 [R1+0x16c0], R20 ;  /* 0x0016c01401007387 */ /* 0x000fe80000100a00 */
[----:B------:R0:W-:Y:S04]  /*94210*/  STL.64 [R1+0x16c8], R22 ;  /* 0x0016c81601007387 */ /* 0x0001e80000100a00 */
[----:B0-----:R-:W5:Y:S04]  /*94220*/  LDL.LU.64 R22, [R1+0x7400] ;  /* 0x0074000001167983 */ /* 0x001f680000300a00 */
[----:B------:R-:W5:Y:S01]  /*94230*/  LDL.LU.64 R20, [R1+0x73f8] ;  /* 0x0073f80001147983 */ /* 0x000f620000300a00 */
[----:B---3--:R-:W-:-:S02]  /*94240*/  F2FP.F16.E4M3.UNPACK_B R8, R8.H1 ;  /* 0x00000008ff08723e */ /* 0x008fc400030006ff */
[----:B----4-:R-:W-:Y:S01]  /*94250*/  F2FP.F16.E4M3.UNPACK_B R9, R9.H1 ;  /* 0x00000009ff09723e */ /* 0x010fe200030006ff */
[----:B------:R-:W-:-:S06]  /*94260*/  IMAD R29, R29, 0x100, R2 ;  /* 0x000001001d1d7824 */ /* 0x000fcc00078e0202 */
[----:B--2---:R-:W-:Y:S01]  /*94270*/  HMMA.16816.F32 R12, R12, R8, R24 ;  /* 0x000000080c0c723c */ /* 0x004fe20000001818 */
[----:B-----5:R-:W-:Y:S02]  /*94280*/  IMAD R0, R0, 0x100, R20 ;  /* 0x0000010000007824 */ /* 0x020fe400078e0214 */
[----:B------:R-:W-:Y:S01]  /*94290*/  IMAD R23, R23, 0x100, R3 ;  /* 0x0000010017177824 */ /* 0x000fe200078e0203 */
[----:B------:R-:W2:Y:S04]  /*942a0*/  LDL.LU R20, [R1+0x73f4] ;  /* 0x0073f40001147983 */ /* 0x000ea80000300800 */
[----:B------:R-:W3:Y:S04]  /*942b0*/  LDL.LU R2, [R1+0x73f0] ;  /* 0x0073f00001027983 */ /* 0x000ee80000300800 */
[----:B------:R-:W3:Y:S01]  /*942c0*/  LDL.LU R3, [R1+0x73ec] ;  /* 0x0073ec0001037983 */ /* 0x000ee20000300800 */
[----:B------:R-:W-:-:S03]  /*942d0*/  IMAD R22, R22, 0x100, R28 ;  /* 0x0000010016167824 */ /* 0x000fc600078e021c */
[----:B------:R-:W4:Y:S04]  /*942e0*/  LDL.LU R28, [R1+0x73e8] ;  /* 0x0073e800011c7983 */ /* 0x000f280000300800 */
[----:B------:R-:W2:Y:S04]  /*942f0*/  LDL.LU.64 R26, [R1+0x73e0] ;  /* 0x0073e000011a7983 */ /* 0x000ea80000300a00 */
[----:B------:R-:W2:Y:S04]  /*94300*/  LDL.LU.64 R24, [R1+0x73d8] ;  /* 0x0073d80001187983 */ /* 0x000ea80000300a00 */
[----:B------:R-:W-:Y:S04]  /*94310*/  STL.64 [R1+0x72f0], R10 ;  /* 0x0072f00a01007387 */ /* 0x000fe80000100a00 */
[----:B------:R0:W-:Y:S04]  /*94320*/  STL.64 [R1+0x72e8], R8 ;  /* 0x0072e80801007387 */ /* 0x0001e80000100a00 */
[----:B------:R1:W-:Y:S04]  /*94330*/  STL.64 [R1+0x710], R12 ;  /* 0x0007100c01007387 */ /* 0x0003e80000100a00 */
[----:B------:R5:W-:Y:S04]  /*94340*/  STL.64 [R1+0x718], R14 ;  /* 0x0007180e01007387 */ /* 0x000be80000100a00 */
[----:B0-----:R-:W3:Y:S01]  /*94350*/  LDL.LU R8, [R1+0x14d0] ;  /* 0x0014d00001087983 */ /* 0x001ee20000300800 */
[----:B-1----:R-:W-:-:S02]  /*94360*/  F2FP.F16.E4M3.UNPACK_B R12, R0 ;  /* 0x00000000ff0c723e */ /* 0x002fc400020006ff */
[----:B------:R-:W-:Y:S02]  /*94370*/  F2FP.F16.E4M3.UNPACK_B R13, R29 ;  /* 0x0000001dff0d723e */ /* 0x000fe400020006ff */
[----:B-----5:R-:W-:Y:S02]  /*94380*/  F2FP.F16.E4M3.UNPACK_B R14, R23 ;  /* 0x00000017ff0e723e */ /* 0x020fe400020006ff */
[----:B------:R-:W-:Y:S01]  /*94390*/  F2FP.F16.E4M3.UNPACK_B R15, R22 ;  /* 0x00000016ff0f723e */ /* 0x000fe200020006ff */
[----:B------:R-:W3:Y:S04]  /*943a0*/  LDL.LU R9, [R1+0x14d4] ;  /* 0x0014d40001097983 */ /* 0x000ee80000300800 */
[----:B------:R-:W3:Y:S04]  /*943b0*/  LDL.LU R10, [R1+0x14d8] ;  /* 0x0014d800010a7983 */ /* 0x000ee80000300800 */
[----:B------:R-:W3:Y:S04]  /*943c0*/  LDL.LU R11, [R1+0x14dc] ;  /* 0x0014dc00010b7983 */ /* 0x000ee80000300800 */
[----:B------:R-:W4:Y:S01]  /*943d0*/  LDL.LU R29, [R1+0x73d0] ;  /* 0x0073d000011d7983 */ /* 0x000f220000300800 */
        /* <DEDUP_REMOVED lines=24> */
[----:B------:R-:W2:Y:S01]  /*94560*/  LDL.LU.64 R20, [R1+0x7368] ;  /* 0x0073680001147983 */ /* 0x000ea20000300a00 */
[----:B----4-:R-:W-:-:S15]  /*94570*/  HMMA.16816.F32 R24, R12, R28, R24 ;  /* 0x0000001c0c18723c */ /* 0x010fde0000001818 */
[----:B------:R-:W-:-:S04]  /*94580*/  NOP ;  /* 0x0000000000007918 */ /* 0x000fc80000000000 */
[----:B------:R-:W-:Y:S04]  /*94590*/  STL.64 [R1+0x1690], R24 ;  /* 0x0016901801007387 */ /* 0x000fe80000100a00 */
[----:B------:R0:W-:Y:S04]  /*945a0*/  STL.64 [R1+0x1698], R26 ;  /* 0x0016981a01007387 */ /* 0x0001e80000100a00 */
[----:B0-----:R-:W4:Y:S04]  /*945b0*/  LDL.LU.64 R26, [R1+0x7360] ;  /* 0x00736000011a7983 */ /* 0x001f280000300a00 */
[----:B------:R-:W2:Y:S04]  /*945c0*/  LDL.LU.64 R24, [R1+0x7358] ;  /* 0x0073580001187983 */ /* 0x000ea80000300a00 */
[----:B------:R-:W-:Y:S01]  /*945d0*/  STL.64 [R1+0x7298], R28 ;  /* 0x0072981c01007387 */ /* 0x000fe20000100a00 */
        /* <DEDUP_REMOVED lines=8> */
[----:B0-----:R-:W3:Y:S04]  /*94660*/  LDL.LU.64 R22, [R1+0x7340] ;  /* 0x0073400001167983 */ /* 0x001ee80000300a00 */
[----:B------:R-:W5:Y:S04]  /*94670*/  LDL.LU.64 R20, [R1+0x7338] ;  /* 0x0073380001147983 */ /* 0x000f680000300a00 */
[----:B------:R-:W-:Y:S04]  /*94680*/  STL.64 [R1+0x7290], R26 ;  /* 0x0072901a01007387 */ /* 0x000fe80000100a00 */
[----:B------:R0:W-:Y:S04]  /*94690*/  STL.64 [R1+0x7288], R24 ;  /* 0x0072881801007387 */ /* 0x0001e80000100a00 */
[----:B0-----:R-:W2:Y:S01]  /*946a0*/  LDL.LU R24, [R1+0x1410] ;  /* 0x0014100001187983 */ /* 0x001ea20000300800 */
[C---:B---3--:R-:W-:Y:S08]  /*946b0*/  HMMA.16816.F32 R8, R12.reuse, R22, R8 ;  /* 0x000000160c08723c */ /* 0x048ff00000001808 */
[C---:B-----5:R-:W-:Y:S11]  /*946c0*/  HMMA.16816.F32 R4, R12.reuse, R20, R4 ;  /* 0x000000140c04723c */ /* 0x060ff60000001804 */
[----:B------:R0:W-:Y:S04]  /*946d0*/  STL.64 [R1+0x1670], R8 ;  /* 0x0016700801007387 */ /* 0x0001e80000100a00 */
[----:B------:R1:W-:Y:S04]  /*946e0*/  STL.64 [R1+0x1678], R10 ;  /* 0x0016780a01007387 */ /* 0x0003e80000100a00 */
[----:B------:R3:W-:Y:S04]  /*946f0*/  STL.64 [R1+0x1660], R4 ;  /* 0x0016600401007387 */ /* 0x0007e80000100a00 */
[----:B------:R5:W-:Y:S04]  /*94700*/  STL.64 [R1+0x1668], R6 ;  /* 0x0016680601007387 */ /* 0x000be80000100a00 */
[----:B------:R-:W2:Y:S04]  /*94710*/  LDL.LU R25, [R1+0x1414] ;  /* 0x0014140001197983 */ /* 0x000ea80000300800 */
[----:B------:R-:W2:Y:S04]  /*94720*/  LDL.LU R26, [R1+0x1418] ;  /* 0x00141800011a7983 */ /* 0x000ea80000300800 */
[----:B------:R-:W2:Y:S04]  /*94730*/  LDL.LU R27, [R1+0x141c] ;  /* 0x00141c00011b7983 */ /* 0x000ea80000300800 */
[----:B0-----:R-:W2:Y:S04]  /*94740*/  LDL.LU R8, [R1+0x1460] ;  /* 0x0014600001087983 */ /* 0x001ea80000300800 */
[----:B------:R-:W2:Y:S04]  /*94750*/  LDL.LU R9, [R1+0x1464] ;  /* 0x0014640001097983 */ /* 0x000ea80000300800 */
[----:B-1----:R-:W2:Y:S04]  /*94760*/  LDL.LU R10, [R1+0x1468] ;  /* 0x00146800010a7983 */ /* 0x002ea80000300800 */
[----:B------:R-:W2:Y:S04]  /*94770*/  LDL.LU R11, [R1+0x146c] ;  /* 0x00146c00010b7983 */ /* 0x000ea80000300800 */
[----:B---3--:R-:W3:Y:S04]  /*94780*/  LDL.LU R4, [R1+0x1480] ;  /* 0x0014800001047983 */ /* 0x008ee80000300800 */
[----:B------:R-:W3:Y:S04]  /*94790*/  LDL.LU R5, [R1+0x1484] ;  /* 0x0014840001057983 */ /* 0x000ee80000300800 */
[----:B-----5:R-:W5:Y:S04]  /*947a0*/  LDL.LU R6, [R1+0x1488] ;  /* 0x0014880001067983 */ /* 0x020f680000300800 */
[----:B------:R-:W5:Y:S04]  /*947b0*/  LDL.LU R7, [R1+0x148c] ;  /* 0x00148c0001077983 */ /* 0x000f680000300800 */
[----:B-----5:R-:W-:Y:S04]  /*947c0*/  STL.64 [R1+0x7320], R6 ;  /* 0x0073200601007387 */ /* 0x020fe80000100a00 */
[----:B---3--:R0:W-:Y:S04]  /*947d0*/  STL.64 [R1+0x7318], R4 ;  /* 0x0073180401007387 */ /* 0x0081e80000100a00 */
        /* <DEDUP_REMOVED lines=16> */
[----:B------:R-:W5:Y:S04]  /*948e0*/  LDL.LU R0, [R1+0x1f24] ;  /* 0x001f240001007983 */ /* 0x000f680000300800 */
[----:B------:R-:W-:Y:S04]  /*948f0*/  STL.64 [R1+0x72d0], R26 ;  /* 0x0072d01a01007387 */ /* 0x000fe80000100a00 */
[----:B------:R0:W-:Y:S04]  /*94900*/  STL.64 [R1+0x72c8], R24 ;  /* 0x0072c81801007387 */ /* 0x0001e80000100a00 */
[----:B0-----:R-:W2:Y:S04]  /*94910*/  LDL.LU R24, [R1+0x1420] ;  /* 0x0014200001187983 */ /* 0x001ea80000300800 */
        /* <DEDUP_REMOVED lines=10> */
[----:B------:R-:W3:Y:S04]  /*949c0*/  LDL.64 R28, [R1+0x10] ;  /* 0x00001000011c7983 */ /* 0x000ee80000100a00 */
[----:B------:R0:W-:Y:S04]  /*949d0*/  STL.64 [R1+0x7270], R22 ;  /* 0x0072701601007387 */ /* 0x0001e80000100a00 */
[----:B0-----:R-:W2:Y:S04]  /*949e0*/  LDL.64 R22, [R1+0x18] ;  /* 0x0000180001167983 */ /* 0x001ea80000100a00 */
        /* <DEDUP_REMOVED lines=12> */
[----:B------:R-:W4:Y:S04]  /*94ab0*/  LDL.LU.64 R4, [R1+0x7318] ;  /* 0x0073180001047983 */ /* 0x000f280000300a00 */
        /* <DEDUP_REMOVED lines=10> */
[----:B0-----:R-:W4:Y:S04]  /*94b60*/  LDL.LU.64 R6, [R1+0x7310] ;  /* 0x0073100001067983 */ /* 0x001f280000300a00 */
[----:B------:R-:W2:Y:S04]  /*94b70*/  LDL.LU.64 R4, [R1+0x7308] ;  /* 0x0073080001047983 */ /* 0x000ea80000300a00 */
[----:B------:R0:W-:Y:S04]  /*94b80*/  STL.64 [R1+0x72b0], R2 ;  /* 0x0072b00201007387 */ /* 0x0001e80000100a00 */
[----:B0-----:R-:W3:Y:S04]  /*94b90*/  LDL.LU R2, [R1+0x1f38] ;  /* 0x001f380001027983 */ /* 0x001ee80000300800 */
        /* <DEDUP_REMOVED lines=13> */
[----:B------:R0:W-:Y:S04]  /*94c70*/  STL [R1+0x7214], R6 ;  /* 0x0072140601007387 */ /* 0x0001e80000100800 */
[----:B0-----:R-:W3:Y:S04]  /*94c80*/  LDL.LU R6, [R1+0x1f2c] ;  /* 0x001f2c0001067983 */ /* 0x001ee80000300800 */
[----:B------:R0:W-:Y:S04]  /*94c90*/  STL [R1+0x7210], R7 ;  /* 0x0072100701007387 */ /* 0x0001e80000100800 */
[----:B0-----:R-:W3:Y:S01]  /*94ca0*/  LDL.LU R7, [R1+0x1f30] ;  /* 0x001f300001077983 */ /* 0x001ee20000300800 */
[----:B--2---:R-:W-:-:S15]  /*94cb0*/  HMMA.16816.F32 R24, R12, R10, R24 ;  /* 0x0000000a0c18723c */ /* 0x004fde0000001818 */
[----:B------:R-:W-:-:S04]  /*94cc0*/  NOP ;  /* 0x0000000000007918 */ /* 0x000fc80000000000 */
[----:B------:R-:W-:Y:S04]  /*94cd0*/  STL.64 [R1+0x7a0], R24 ;  /* 0x0007a01801007387 */ /* 0x000fe80000100a00 */
[----:B------:R0:W-:Y:S04]  /*94ce0*/  STL.64 [R1+0x7a8], R26 ;  /* 0x0007a81a01007387 */ /* 0x0001e80000100a00 */
[----:B0-----:R-:W4:Y:S04]  /*94cf0*/  LDL.LU.64 R26, [R1+0x72e0] ;  /* 0x0072e000011a7983 */ /* 0x001f280000300a00 */
[----:B------:R-:W4:Y:S04]  /*94d00*/  LDL.LU.64 R24, [R1+0x72d8] ;  /* 0x0072d80001187983 */ /* 0x000f280000300a00 */
[----:B------:R0:W-:Y:S04]  /*94d10*/  STL [R1+0x721c], R10 ;  /* 0x00721c0a01007387 */ /* 0x0001e80000100800 */
[----:B0-----:R-:W5:Y:S04]  /*94d20*/  LDL.LU R10, [R1+0x1f28] ;  /* 0x001f2800010a7983 */ /* 0x001f680000300800 */
[----:B------:R-:W-:Y:S01]  /*94d30*/  STL [R1+0x7218], R11 ;  /* 0x0072180b01007387 */ /* 0x000fe20000100800 */
[----:B---3--:R-:W-:-:S02]  /*94d40*/  IMAD R3, R3, 0x100, R2 ;  /* 0x0000010003037824 */ /* 0x008fc400078e0202 */
[----:B------:R-:W-:Y:S02]  /*94d50*/  IMAD R6, R6, 0x100, R7 ;  /* 0x0000010006067824 */ /* 0x000fe400078e0207 */
[----:B------:R-:W-:Y:S01]  /*94d60*/  IMAD R2, R21, 0x100, R20 ;  /* 0x0000010015027824 */ /* 0x000fe200078e0214 */
[----:B----4-:R-:W-:Y:S01]  /*94d70*/  HMMA.16816.F32 R12, R12, R8, R24 ;  /* 0x000000080c0c723c */ /* 0x010fe20000001818 */
[----:B------:R-:W2:Y:S04]  /*94d80*/  LDL.LU.64 R26, [R1+0x72d0] ;  /* 0x0072d000011a7983 */ /* 0x000ea80000300a00 */
[----:B------:R-:W2:Y:S04]  /*94d90*/  LDL.LU.64 R24, [R1+0x72c8] ;  /* 0x0072c80001187983 */ /* 0x000ea80000300a00 */
[----:B------:R-:W-:Y:S04]  /*94da0*/  STL [R1+0x71e4], R8 ;  /* 0x0071e40801007387 */ /* 0x000fe80000100800 */
[----:B------:R-:W-:Y:S01]  /*94db0*/  STL [R1+0x71e0], R9 ;  /* 0x0071e00901007387 */ /* 0x000fe20000100800 */
[----:B-----5:R-:W-:-:S05]  /*94dc0*/  IMAD R0, R0, 0x100, R10 ;  /* 0x0000010000007824 */ /* 0x020fca00078e020a */
[----:B------:R0:W-:Y:S04]  /*94dd0*/  STL.64 [R1+0x720], R12 ;  /* 0x0007200c01007387 */ /* 0x0001e80000100a00 */
[----:B------:R1:W-:Y:S01]  /*94de0*/  STL.64 [R1+0x728], R14 ;  /* 0x0007280e01007387 */ /* 0x0003e20000100a00 */
[----:B0-----:R-:W-:Y:S02]  /*94df0*/  F2FP.F16.E4M3.UNPACK_B R12, R0 ;  /* 0x00000000ff0c723e */ /* 0x001fe400020006ff */
[----:B------:R-:W-:Y:S02]  /*94e00*/  F2FP.F16.E4M3.UNPACK_B R13, R6 ;  /* 0x00000006ff0d723e */ /* 0x000fe400020006ff */
[----:B-1----:R-:W-:Y:S02]  /*94e10*/  F2FP.F16.E4M3.UNPACK_B R14, R3 ;  /* 0x00000003ff0e723e */ /* 0x002fe400020006ff */
[----:B------:R-:W-:-:S07]  /*94e20*/  F2FP.F16.E4M3.UNPACK_B R15, R2 ;  /* 0x00000002ff0f723e */ /* 0x000fce00020006ff */
[----:B------:R-:W-:Y:S01]  /*94e30*/  HMMA.16816.F32 R16, R12, R22, R16 ;  /* 0x000000160c10723c */ /* 0x000fe20000001810 */
[----:B------:R-:W-:-:S15]  /*94e40*/  IMAD.MOV.U32 R8, RZ, RZ, R22 ;  /* 0x000000ffff087224 */ /* 0x000fde00078e0016 */
[----:B------:R-:W-:-:S03]  /*94e50*/  NOP ;  /* 0x0000000000007918 */ /* 0x000fc60000000000 */
[----:B------:R-:W-:Y:S04]  /*94e60*/  STL.64 [R1+0x790], R16 ;  /* 0x0007901001007387 */ /* 0x000fe80000100a00 */
[----:B------:R2:W-:Y:S01]  /*94e70*/  STL.64 [R1+0x798], R18 ;  /* 0x0007981201007387 */ /* 0x0005e20000100a00 */
[----:B------:R-:W-:-:S03]  /*94e80*/  IMAD.MOV.U32 R7, RZ, RZ, R28 ;  /* 0x000000ffff077224 */ /* 0x000fc600078e001c */
[----:B------:R-:W-:Y:S01]  /*94e90*/  STL [R1+0x7220], R8 ;  /* 0x0072200801007387 */ /* 0x000fe20000100800 */
[----:B------:R-:W-:Y:S01]  /*94ea0*/  IMAD.MOV.U32 R0, RZ, RZ, R23 ;  /* 0x000000ffff007224 */ /* 0x000fe200078e0017 */
[----:B--2---:R-:W-:-:S15]  /*94eb0*/  HMMA.16816.F32 R16, R12, R28, R24 ;  /* 0x0000001c0c10723c */ /* 0x004fde0000001818 */
[----:B------:R-:W-:-:S04]  /*94ec0*/  NOP ;  /* 0x0000000000007918 */ /* 0x000fc80000000000 */
[----:B------:R-:W-:Y:S04]  /*94ed0*/  STL.64 [R1+0x780], R16 ;  /* 0x0007801001007387 */ /* 0x000fe80000100a00 */
[----:B------:R-:W-:Y:S04]  /*94ee0*/  STL.64 [R1+0x788], R18 ;  /* 0x0007881201007387 */ /* 0x000fe80000100a00 */
[----:B------:R-:W-:Y:S04]  /*94ef0*/  STL [R1+0x72c0], R7 ;  /* 0x0072c00701007387 */ /* 0x000fe80000100800 */
[----:B------:R0:W-:Y:S04]  /*94f00*/  STL.64 [R1+0x72b8], R4 ;  /* 0x0072b80401007387 */ /* 0x0001e80000100a00 */
[----:B0-----:R-:W2:Y:S04]  /*94f10*/  LDL.LU R4, [R1+0x1400] ;  /* 0x0014000001047983 */ /* 0x001ea80000300800 */
[----:B------:R-:W2:Y:S04]  /*94f20*/  LDL.LU R5, [R1+0x1404] ;  /* 0x0014040001057983 */ /* 0x000ea80000300800 */
[----:B------:R-:W2:Y:S04]  /*94f30*/  LDL.LU R6, [R1+0x1408] ;  /* 0x0014080001067983 */ /* 0x000ea80000300800 */
[----:B------:R-:W2:Y:S04]  /*94f40*/  LDL.LU R7, [R1+0x140c] ;  /* 0x00140c0001077983 */ /* 0x000ea80000300800 */
[----:B------:R-:W2:Y:S04]  /*94f50*/  LDL.64 R2, [R1+0x8] ;  /* 0x0000080001027983 */ /* 0x000ea80000100a00 */
[----:B------:R-:W3:Y:S04]  /*94f60*/  LDL.LU R20, [R1+0x13a0] ;  /* 0x0013a00001147983 */ /* 0x000ee80000300800 */
[----:B------:R-:W3:Y:S04]  /*94f70*/  LDL.LU R21, [R1+0x13a4] ;  /* 0x0013a40001157983 */ /* 0x000ee80000300800 */
[----:B------:R-:W4:Y:S04]  /*94f80*/  LDL.LU R22, [R1+0x13a8] ;  /* 0x0013a80001167983 */ /* 0x000f280000300800 */
[----:B------:R-:W4:Y:S04]  /*94f90*/  LDL.LU R23, [R1+0x13ac] ;  /* 0x0013ac0001177983 */ /* 0x000f280000300800 */
[----:B------:R-:W5:Y:S04]  /*94fa0*/  LDL.LU R24, [R1+0x13d0] ;  /* 0x0013d00001187983 */ /* 0x000f680000300800 */
[----:B------:R-:W5:Y:S04]  /*94fb0*/  LDL.LU R25, [R1+0x13d4] ;  /* 0x0013d40001197983 */ /* 0x000f680000300800 */
[----:B------:R-:W2:Y:S04]  /*94fc0*/  LDL.LU R26, [R1+0x13d8] ;  /* 0x0013d800011a7983 */ /* 0x000ea80000300800 */
[----:B------:R-:W2:Y:S01]  /*94fd0*/  LDL.LU R27, [R1+0x13dc] ;  /* 0x0013dc00011b7983 */ /* 0x000ea20000300800 */
[----:B------:R-:W-:-:S03]  /*94fe0*/  IMAD.MOV.U32 R9, RZ, RZ, R29 ;  /* 0x000000ffff097224 */ /* 0x000fc600078e001d */
[----:B--2---:R-:W-:Y:S04]  /*94ff0*/  STL.64 [R1+0x72a8], R26 ;  /* 0x0072a81a01007387 */ /* 0x004fe80000100a00 */
[----:B-----5:R0:W-:Y:S04]  /*95000*/  STL.64 [R1+0x72a0], R24 ;  /* 0x0072a01801007387 */ /* 0x0201e80000100a00 */
[----:B0-----:R-:W2:Y:S04]  /*95010*/  LDL.LU R24, [R1+0x13e0] ;  /* 0x0013e00001187983 */ /* 0x001ea80000300800 */
[----:B------:R-:W2:Y:S04]  /*95020*/  LDL.LU R25, [R1+0x13e4] ;  /* 0x0013e40001197983 */ /* 0x000ea80000300800 */
[----:B------:R-:W2:Y:S04]  /*95030*/  LDL.LU R26, [R1+0x13e8] ;  /* 0x0013e800011a7983 */ /* 0x000ea80000300800 */
[----:B------:R-:W2:Y:S04]  /*95040*/  LDL.LU R27, [R1+0x13ec] ;  /* 0x0013ec00011b7983 */ /* 0x000ea80000300800 */
        /* <DEDUP_REMOVED lines=11> */
[----:B------:R-:W-:Y:S03]  /*95100*/  HMMA.16816.F32 R4, R12, R2, R4 ;  /* 0x000000020c04723c */ /* 0x000fe60000001804 */
        /* <DEDUP_REMOVED lines=8> */
[----:B0-----:R-:W5:Y:S04]  /*95190*/  LDL.LU R7, [R1+0x72c0] ;  /* 0x0072c00001077983 */ /* 0x001f680000300800 */
[----:B------:R-:W3:Y:S01]  /*951a0*/  LDL.LU.64 R4, [R1+0x72b8] ;  /* 0x0072b80001047983 */ /* 0x000ee20000300a00 */
[----:B------:R-:W-:-:S02]  /*951b0*/  IMAD.MOV.U32 R6, RZ, RZ, R3 ;  /* 0x000000ffff067224 */ /* 0x000fc400078e0003 */
[----:B------:R-:W-:Y:S02]  /*951c0*/  IMAD.MOV.U32 R11, RZ, RZ, R2 ;  /* 0x000000ffff0b7224 */ /* 0x000fe400078e0002 */
[----:B------:R-:W4:Y:S01]  /*951d0*/  LDL.LU.64 R2, [R1+0x72b0] ;  /* 0x0072b00001027983 */ /* 0x000f220000300a00 */
[----:B--2---:R-:W-:Y:S03]  /*951e0*/  HMMA.16816.F32 R24, R12, R28, R24 ;  /* 0x0000001c0c18723c */ /* 0x004fe60000001818 */
[----:B-----5:R-:W-:Y:S04]  /*951f0*/  STL.64 [R1+0x7230], R6 ;  /* 0x0072300601007387 */ /* 0x020fe80000100a00 */
[----:B---3--:R0:W-:Y:S04]  /*95200*/  STL.64 [R1+0x7228], R4 ;  /* 0x0072280401007387 */ /* 0x0081e80000100a00 */
[----:B0-----:R-:W2:Y:S04]  /*95210*/  LDL.LU R4, [R1+0x1340] ;  /* 0x0013400001047983 */ /* 0x001ea80000300800 */
[----:B------:R-:W2:Y:S04]  /*95220*/  LDL.LU R5, [R1+0x1344] ;  /* 0x0013440001057983 */ /* 0x000ea80000300800 */
[----:B------:R-:W3:Y:S04]  /*95230*/  LDL.LU R6, [R1+0x1348] ;  /* 0x0013480001067983 */ /* 0x000ee80000300800 */
[----:B------:R-:W3:Y:S01]  /*95240*/  LDL.LU R7, [R1+0x134c] ;  /* 0x00134c0001077983 */ /* 0x000ee20000300800 */
[----:B------:R-:W-:-:S02]  /*95250*/  IMAD.MOV.U32 R8, RZ, RZ, R28 ;  /* 0x000000ffff087224 */ /* 0x000fc400078e001c */
[----:B------:R-:W-:Y:S01]  /*95260*/  IMAD.MOV.U32 R10, RZ, RZ, R29 ;  /* 0x000000ffff0a7224 */ /* 0x000fe200078e001d */
        /* <DEDUP_REMOVED lines=15> */
[----:B0-----:R-:W3:Y:S04]  /*95360*/  LDL.LU.64 R26, [R1+0x7290] ;  /* 0x00729000011a7983 */ /* 0x001ee80000300a00 */
[----:B------:R-:W5:Y:S04]  /*95370*/  LDL.LU.64 R24, [R1+0x7288] ;  /* 0x0072880001187983 */ /* 0x000f680000300a00 */
[----:B------:R-:W-:Y:S04]  /*95380*/  STL [R1+0x71e8], R28 ;  /* 0x0071e81c01007387 */ /* 0x000fe80000100800 */
[----:B------:R-:W-:Y:S01]  /*95390*/  STL [R1+0x71c8], R29 ;  /* 0x0071c81d01007387 */ /* 0x000fe20000100800 */
        /* <DEDUP_REMOVED lines=47> */
[----:B------:R-:W5:Y:S04]  /*95690*/  LDL.LU.64 R4, [R1+0x7228] ;  /* 0x0072280001047983 */ /* 0x000f680000300a00 */
[----:B------:R-:W-:Y:S04]  /*956a0*/  STL.64 [R1+0x7148], R18 ;  /* 0x0071481201007387 */ /* 0x000fe80000100a00 */
[----:B------:R4:W-:Y:S02]  /*956b0*/  STL.64 [R1+0x7140], R16 ;  /* 0x0071401001007387 */ /* 0x0009e40000100a00 */
[----:B----4-:R-:W-:Y:S02]  /*956c0*/  HMMA.16816.F32 R16, R12, R2, R20 ;  /* 0x000000020c10723c */ /* 0x010fe40000001814 */
[----:B------:R-:W-:-:S15]  /*956d0*/  STL [R1+0x71ec], R3 ;  /* 0x0071ec0301007387 */ /* 0x000fde0000100800 */
[----:B------:R-:W-:Y:S02]  /*956e0*/  NOP ;  /* 0x0000000000007918 */ /* 0x000fe40000000000 */
[----:B------:R0:W-:Y:S04]  /*956f0*/  STL.64 [R1+0x15c0], R16 ;  /* 0x0015c01001007387 */ /* 0x0001e80000100a00 */
[----:B------:R1:W-:Y:S04]  /*95700*/  STL.64 [R1+0x15c8], R18 ;  /* 0x0015c81201007387 */ /* 0x0003e80000100a00 */
[----:B0-----:R-:W3:Y:S01]  /*95710*/  LDL.LU R16, [R1+0x1260] ;  /* 0x0012600001107983 */ /* 0x001ee20000300800 */
[----:B-----5:R-:W-:-:S15]  /*95720*/  HMMA.16816.F32 R20, R12, R4, R24 ;  /* 0x000000040c14723c */ /* 0x020fde0000001818 */
[----:B------:R-:W-:-:S04]  /*95730*/  NOP ;  /* 0x0000000000007918 */ /* 0x000fc80000000000 */
[----:B------:R-:W-:Y:S04]  /*95740*/  STL.64 [R1+0x15b0], R20 ;  /* 0x0015b01401007387 */ /* 0x000fe80000100a00 */
[----:B------:R-:W-:Y:S04]  /*95750*/  STL.64 [R1+0x15b8], R22 ;  /* 0x0015b81601007387 */ /* 0x000fe80000100a00 */
[----:B------:R-:W3:Y:S04]  /*95760*/  LDL.LU R17, [R1+0x1264] ;  /* 0x0012640001117983 */ /* 0x000ee80000300800 */
[----:B-1----:R-:W4:Y:S04]  /*95770*/  LDL.LU R18, [R1+0x1268] ;  /* 0x0012680001127983 */ /* 0x002f280000300800 */
[----:B------:R-:W4:Y:S04]  /*95780*/  LDL.LU R19, [R1+0x126c] ;  /* 0x00126c0001137983 */ /* 0x000f280000300800 */
[----:B----4-:R0:W-:Y:S04]  /*95790*/  STL.64 [R1+0x7168], R18 ;  /* 0x0071681201007387 */ /* 0x0101e80000100a00 */
[----:B---3--:R1:W-:Y:S04]  /*957a0*/  STL.64 [R1+0x7160], R16 ;  /* 0x0071601001007387 */ /* 0x0083e80000100a00 */
[----:B------:R-:W3:Y:S04]  /*957b0*/  LDL.LU R24, [R1+0x1280] ;  /* 0x0012800001187983 */ /* 0x000ee80000300800 */
[----:B------:R-:W3:Y:S04]  /*957c0*/  LDL.LU R25, [R1+0x1284] ;  /* 0x0012840001197983 */ /* 0x000ee80000300800 */
[----:B------:R-:W4:Y:S04]  /*957d0*/  LDL.LU R26, [R1+0x1288] ;  /* 0x00128800011a7983 */ /* 0x000f280000300800 */
[----:B------:R-:W4:Y:S01]  /*957e0*/  LDL.LU R27, [R1+0x128c] ;  /* 0x00128c00011b7983 */ /* 0x000f220000300800 */
[----:B0-----:R-:W-:-:S02]  /*957f0*/  IMAD.MOV.U32 R18, RZ, RZ, R8 ;  /* 0x000000ffff127224 */ /* 0x001fc400078e0008 */
[----:B------:R-:W-:Y:S02]  /*95800*/  IMAD.MOV.U32 R19, RZ, RZ, R10 ;  /* 0x000000ffff137224 */ /* 0x000fe400078e000a */
[----:B-1----:R-:W-:Y:S02]  /*95810*/  IMAD.MOV.U32 R16, RZ, RZ, R11 ;  /* 0x000000ffff107224 */ /* 0x002fe400078e000b */
[----:B--2---:R-:W-:Y:S01]  /*95820*/  IMAD.MOV.U32 R17, RZ, RZ, R6 ;  /* 0x000000ffff117224 */ /* 0x004fe200078e0006 */
[----:B----4-:R-:W-:Y:S04]  /*95830*/  STL.64 [R1+0x7178], R26 ;  /* 0x0071781a01007387 */ /* 0x010fe80000100a00 */
[----:B---3--:R0:W-:Y:S04]  /*95840*/  STL.64 [R1+0x7170], R24 ;  /* 0x0071701801007387 */ /* 0x0081e80000100a00 */
[----:B------:R-:W2:Y:S04]  /*95850*/  LDL.LU R8, [R1+0x7220] ;  /* 0x0072200001087983 */ /* 0x000ea80000300800 */
[----:B------:R-:W3:Y:S04]  /*95860*/  LDL.LU R10, [R1+0x721c] ;  /* 0x00721c00010a7983 */ /* 0x000ee80000300800 */
[----:B------:R-:W3:Y:S04]  /*95870*/  LDL.LU R11, [R1+0x7218] ;  /* 0x00721800010b7983 */ /* 0x000ee80000300800 */
[----:B------:R-:W4:Y:S04]  /*95880*/  LDL.LU R6, [R1+0x7214] ;  /* 0x0072140001067983 */ /* 0x000f280000300800 */
[----:B------:R1:W-:Y:S04]  /*95890*/  STL.64 [R1+0x7180], R18 ;  /* 0x0071801201007387 */ /* 0x0003e80000100a00 */
[----:B------:R5:W-:Y:S04]  /*958a0*/  STL.64 [R1+0x7198], R16 ;  /* 0x0071981001007387 */ /* 0x000be80000100a00 */
[----:B0-----:R-:W3:Y:S04]  /*958b0*/  LDL.LU R24, [R1+0x1290] ;  /* 0x0012900001187983 */ /* 0x001ee80000300800 */
[----:B------:R-:W3:Y:S04]  /*958c0*/  LDL.LU R25, [R1+0x1294] ;  /* 0x0012940001197983 */ /* 0x000ee80000300800 */
[----:B------:R-:W3:Y:S04]  /*958d0*/  LDL.LU R26, [R1+0x1298] ;  /* 0x00129800011a7983 */ /* 0x000ee80000300800 */
[----:B------:R-:W3:Y:S01]  /*958e0*/  LDL.LU R27, [R1+0x129c] ;  /* 0x00129c00011b7983 */ /* 0x000ee20000300800 */
[----:B-1----:R-:W-:-:S02]  /*958f0*/  IMAD.MOV.U32 R18, RZ, RZ, R7 ;  /* 0x000000ffff127224 */ /* 0x002fc400078e0007 */
[----:B------:R-:W-:Y:S01]  /*95900*/  IMAD.MOV.U32 R19, RZ, RZ, R9 ;  /* 0x000000ffff137224 */ /* 0x000fe200078e0009 */
[----:B------:R-:W4:Y:S04]  /*95910*/  LDL.LU R7, [R1+0x7210] ;  /* 0x0072100001077983 */ /* 0x000f280000300800 */
[----:B------:R-:W-:Y:S01]  /*95920*/  STL.64 [R1+0x71b0], R18 ;  /* 0x0071b01201007387 */ /* 0x000fe20000100a00 */
[----:B-----5:R-:W-:Y:S02]  /*95930*/  IMAD.MOV.U32 R17, RZ, RZ, R0 ;  /* 0x000000ffff117224 */ /* 0x020fe400078e0000 */
[----:B--2---:R-:W-:Y:S01]  /*95940*/  IMAD.MOV.U32 R16, RZ, RZ, R8 ;  /* 0x000000ffff107224 */ /* 0x004fe200078e0008 */
[----:B---3--:R-:W-:Y:S04]  /*95950*/  STL.64 [R1+0x7190], R26 ;  /* 0x0071901a01007387 */ /* 0x008fe80000100a00 */
[----:B------:R0:W-:Y:S04]  /*95960*/  STL.64 [R1+0x7188], R24 ;  /* 0x0071881801007387 */ /* 0x0001e80000100a00 */
[----:B0-----:R-:W2:Y:S04]  /*95970*/  LDL.LU R24, [R1+0x12a0] ;  /* 0x0012a00001187983 */ /* 0x001ea80000300800 */
        /* <DEDUP_REMOVED lines=10> */
[----:B------:R-:W-:Y:S04]  /*95a20*/  STL.64 [R1+0x7208], R10 ;  /* 0x0072080a01007387 */ /* 0x000fe80000100a00 */
[----:B--2---:R0:W-:Y:S04]  /*95a30*/  STL.64 [R1+0x7200], R8 ;  /* 0x0072000801007387 */ /* 0x0041e80000100a00 */
[----:B0-----:R-:W4:Y:S04]  /*95a40*/  LDL.LU R8, [R1+0x1300] ;  /* 0x0013000001087983 */ /* 0x001f280000300800 */
[----:B------:R-:W4:Y:S04]  /*95a50*/  LDL.LU R9, [R1+0x1304] ;  /* 0x0013040001097983 */ /* 0x000f280000300800 */
[----:B------:R-:W4:Y:S04]  /*95a60*/  LDL.LU R10, [R1+0x1308] ;  /* 0x00130800010a7983 */ /* 0x000f280000300800 */
[----:B------:R-:W4:Y:S04]  /*95a70*/  LDL.LU R11, [R1+0x130c] ;  /* 0x00130c00010b7983 */ /* 0x000f280000300800 */
[----:B------:R-:W2:Y:S04]  /*95a80*/  LDL.LU R18, [R1+0x1f5c] ;  /* 0x001f5c0001127983 */ /* 0x000ea80000300800 */
[----:B--2---:R-:W-:Y:S04]  /*95a90*/  STL.64 [R1+0x71f8], R18 ;  /* 0x0071f81201007387 */ /* 0x004fe80000100a00 */
[----:B------:R0:W-:Y:S04]  /*95aa0*/  STL.64 [R1+0x71f0], R16 ;  /* 0x0071f01001007387 */ /* 0x0001e80000100a00 */
        /* <DEDUP_REMOVED lines=8> */
[----:B------:R-:W2:Y:S04]  /*95b30*/  LDL.LU R26, [R1+0x12b8] ;  /* 0x0012b800011a7983 */ /* 0x000ea80000300800 */
[----:B------:R-:W2:Y:S01]  /*95b40*/  LDL.LU R27, [R1+0x12bc] ;  /* 0x0012bc00011b7983 */ /* 0x000ea20000300800 */
[C---:B----4-:R-:W-:Y:S03]  /*95b50*/  HMMA.16816.F32 R8, R12.reuse, R6, R8 ;  /* 0x000000060c08723c */ /* 0x050fe60000001808 */
[----:B--2---:R-:W-:Y:S04]  /*95b60*/  STL.64 [R1+0x71c0], R26 ;  /* 0x0071c01a01007387 */ /* 0x004fe80000100a00 */
[----:B---3--:R0:W-:Y:S04]  /*95b70*/  STL.64 [R1+0x71b8], R24 ;  /* 0x0071b81801007387 */ /* 0x0081e80000100a00 */
        /* <DEDUP_REMOVED lines=29> */
[----:B------:R-:W4:Y:S01]  /*95d50*/  LDL.LU.64 R16, [R1+0x71f0] ;  /* 0x0071f00001107983 */ /* 0x000f220000300a00 */
[----:B-----5:R-:W-:-:S02]  /*95d60*/  IMAD R0, R0, 0x100, R3 ;  /* 0x0000010000007824 */ /* 0x020fc400078e0203 */
[----:B------:R-:W-:Y:S01]  /*95d70*/  IMAD R29, R29, 0x100, R28 ;  /* 0x000001001d1d7824 */ /* 0x000fe200078e021c */
[----:B------:R-:W5:Y:S04]  /*95d80*/  LDL.LU R3, [R1+0x71ec] ;  /* 0x0071ec0001037983 */ /* 0x000f680000300800 */
[----:B------:R-:W3:Y:S01]  /*95d90*/  LDL.LU R28, [R1+0x71e8] ;  /* 0x0071e800011c7983 */ /* 0x000ee20000300800 */
[----:B--2---:R-:W-:Y:S02]  /*95da0*/  IMAD R19, R19, 0x100, R8 ;  /* 0x0000010013137824 */ /* 0x004fe400078e0208 */
[----:B------:R-:W-:Y:S01]  /*95db0*/  IMAD R18, R18, 0x100, R9 ;  /* 0x0000010012127824 */ /* 0x000fe200078e0209 */
[----:B------:R-:W2:Y:S04]  /*95dc0*/  LDL.LU R8, [R1+0x71e4] ;  /* 0x0071e40001087983 */ /* 0x000ea80000300800 */
[----:B------:R-:W2:Y:S02]  /*95dd0*/  LDL.LU R9, [R1+0x71e0] ;  /* 0x0071e00001097983 */ /* 0x000ea40000300800 */
[----:B--2---:R-:W-:Y:S02]  /*95de0*/  HMMA.16816.F32 R12, R12, R8, R24 ;  /* 0x000000080c0c723c */ /* 0x004fe40000001818 */
[----:B------:R-:W4:Y:S04]  /*95df0*/  LDL.LU.64 R26, [R1+0x71d8] ;  /* 0x0071d800011a7983 */ /* 0x000f280000300a00 */
[----:B------:R-:W4:Y:S04]  /*95e00*/  LDL.LU.64 R24, [R1+0x71d0] ;  /* 0x0071d00001187983 */ /* 0x000f280000300a00 */
[----:B------:R-:W-:Y:S04]  /*95e10*/  STL.64 [R1+0x70e8], R10 ;  /* 0x0070e80a01007387 */ /* 0x000fe80000100a00 */
[----:B------:R0:W-:Y:S05]  /*95e20*/  STL.64 [R1+0x70e0], R8 ;  /* 0x0070e00801007387 */ /* 0x0001ea0000100a00 */
[----:B------:R1:W-:Y:S04]  /*95e30*/  STL.64 [R1+0x8b0], R12 ;  /* 0x0008b00c01007387 */ /* 0x0003e80000100a00 */
[----:B------:R2:W-:Y:S04]  /*95e40*/  STL.64 [R1+0x8b8], R14 ;  /* 0x0008b80e01007387 */ /* 0x0005e80000100a00 */
[----:B0-----:R-:W3:Y:S04]  /*95e50*/  LDL.LU R8, [R1+0x1240] ;  /* 0x0012400001087983 */ /* 0x001ee80000300800 */
[----:B------:R-:W3:Y:S04]  /*95e60*/  LDL.LU R9, [R1+0x1244] ;  /* 0x0012440001097983 */ /* 0x000ee80000300800 */
[----:B------:R-:W3:Y:S04]  /*95e70*/  LDL.LU R10, [R1+0x1248] ;  /* 0x00124800010a7983 */ /* 0x000ee80000300800 */
[----:B------:R-:W3:Y:S01]  /*95e80*/  LDL.LU R11, [R1+0x124c] ;  /* 0x00124c00010b7983 */ /* 0x000ee20000300800 */
[----:B-1----:R-:W-:-:S02]  /*95e90*/  F2FP.F16.E4M3.UNPACK_B R12, R0 ;  /* 0x00000000ff0c723e */ /* 0x002fc400020006ff */
[----:B------:R-:W-:Y:S02]  /*95ea0*/  F2FP.F16.E4M3.UNPACK_B R13, R29 ;  /* 0x0000001dff0d723e */ /* 0x000fe400020006ff */
[----:B--2---:R-:W-:Y:S02]  /*95eb0*/  F2FP.F16.E4M3.UNPACK_B R14, R19 ;  /* 0x00000013ff0e723e */ /* 0x004fe400020006ff */
[----:B------:R-:W-:Y:S01]  /*95ec0*/  F2FP.F16.E4M3.UNPACK_B R15, R18 ;  /* 0x00000012ff0f723e */ /* 0x000fe200020006ff */
[----:B------:R-:W3:Y:S06]  /*95ed0*/  LDL.LU R29, [R1+0x71c8] ;  /* 0x0071c800011d7983 */ /* 0x000eec0000300800 */
[----:B----4-:R-:W-:Y:S01]  /*95ee0*/  HMMA.16816.F32 R16, R12, R16, R24 ;  /* 0x000000100c10723c */ /* 0x010fe20000001818 */
        /* <DEDUP_REMOVED lines=18> */
[----:B------:R-:W3:Y:S04]  /*96010*/  LDL.LU.64 R26, [R1+0x7178] ;  /* 0x00717800011a7983 */ /* 0x000ee80000300a00 */
[----:B------:R-:W3:-:S13]  /*96020*/  LDL.LU.64 R24, [R1+0x7170] ;  /* 0x0071700001187983 */ /* 0x000eda0000300a00 */
        /* <DEDUP_REMOVED lines=20> */
[----:B------:R-:W2:Y:S04]  /*96170*/  LDL.LU.64 R20, [R1+0x7130] ;  /* 0x0071300001147983 */ /* 0x000ea80000300a00 */
[----:B------:R-:W-:Y:S04]  /*96180*/  STL.64 [R1+0x7088], R26 ;  /* 0x0070881a01007387 */ /* 0x000fe80000100a00 */
[----:B------:R0:W-:Y:S04]  /*96190*/  STL.64 [R1+0x7080], R24 ;  /* 0x0070801801007387 */ /* 0x0001e80000100a00 */
[----:B0-----:R-:W3:Y:S01]  /*961a0*/  LDL.LU R24, [R1+0x1180] ;  /* 0x0011800001187983 */ /* 0x001ee20000300800 */
[C---:B----4-:R-:W-:Y:S08]  /*961b0*/  HMMA.16816.F32 R8, R12.reuse, R22, R8 ;  /* 0x000000160c08723c */ /* 0x050ff00000001808 */
[C---:B--2---:R-:W-:Y:S11]  /*961c0*/  HMMA.16816.F32 R4, R12.reuse, R20, R4 ;  /* 0x000000140c04723c */ /* 0x044ff60000001804 */
[----:B------:R0:W-:Y:S04]  /*961d0*/  STL.64 [R1+0x1510], R8 ;  /* 0x0015100801007387 */ /* 0x0001e80000100a00 */
[----:B------:R1:W-:Y:S04]  /*961e0*/  STL.64 [R1+0x1518], R10 ;  /* 0x0015180a01007387 */ /* 0x0003e80000100a00 */
[----:B------:R2:W-:Y:S04]  /*961f0*/  STL.64 [R1+0x1500], R4 ;  /* 0x0015000401007387 */ /* 0x0005e80000100a00 */
[----:B------:R4:W-:Y:S04]  /*96200*/  STL.64 [R1+0x1508], R6 ;  /* 0x0015080601007387 */ /* 0x0009e80000100a00 */
[----:B------:R-:W3:Y:S04]  /*96210*/  LDL.LU R25, [R1+0x1184] ;  /* 0x0011840001197983 */ /* 0x000ee80000300800 */
[----:B------:R-:W3:Y:S04]  /*96220*/  LDL.LU R26, [R1+0x1188] ;  /* 0x00118800011a7983 */ /* 0x000ee80000300800 */
[----:B------:R-:W3:Y:S04]  /*96230*/  LDL.LU R27, [R1+0x118c] ;  /* 0x00118c00011b7983 */ /* 0x000ee80000300800 */
[----:B0-----:R-:W3:Y:S04]  /*96240*/  LDL.LU R8, [R1+0x11d0] ;  /* 0x0011d00001087983 */ /* 0x001ee80000300800 */
[----:B------:R-:W3:Y:S04]  /*96250*/  LDL.LU R9, [R1+0x11d4] ;  /* 0x0011d40001097983 */ /* 0x000ee80000300800 */
[----:B-1----:R-:W3:Y:S04]  /*96260*/  LDL.LU R10, [R1+0x11d8] ;  /* 0x0011d800010a7983 */ /* 0x002ee80000300800 */
[----:B------:R-:W3:Y:S04]  /*96270*/  LDL.LU R11, [R1+0x11dc] ;  /* 0x0011dc00010b7983 */ /* 0x000ee80000300800 */
[----:B--2---:R-:W2:Y:S04]  /*96280*/  LDL.LU R4, [R1+0x11f0] ;  /* 0x0011f00001047983 */ /* 0x004ea80000300800 */
[----:B------:R-:W2:Y:S04]  /*96290*/  LDL.LU R5, [R1+0x11f4] ;  /* 0x0011f40001057983 */ /* 0x000ea80000300800 */
[----:B----4-:R-:W4:Y:S04]  /*962a0*/  LDL.LU R6, [R1+0x11f8] ;  /* 0x0011f80001067983 */ /* 0x010f280000300800 */
[----:B------:R-:W4:Y:S04]  /*962b0*/  LDL.LU R7, [R1+0x11fc] ;  /* 0x0011fc0001077983 */ /* 0x000f280000300800 */
[----:B----4-:R-:W-:Y:S04]  /*962c0*/  STL.64 [R1+0x7118], R6 ;  /* 0x0071180601007387 */ /* 0x010fe80000100a00 */
[----:B--2---:R0:W-:Y:S04]  /*962d0*/  STL.64 [R1+0x7110], R4 ;  /* 0x0071100401007387 */ /* 0x0041e80000100a00 */
[----:B0-----:R-:W2:Y:S04]  /*962e0*/  LDL.LU R4, [R1+0x1200] ;  /* 0x0012000001047983 */ /* 0x001ea80000300800 */
[----:B------:R-:W2:Y:S04]  /*962f0*/  LDL.LU R5, [R1+0x1204] ;  /* 0x0012040001057983 */ /* 0x000ea80000300800 */
[----:B------:R-:W4:Y:S04]  /*96300*/  LDL.LU R6, [R1+0x1208] ;  /* 0x0012080001067983 */ /* 0x000f280000300800 */
[----:B------:R-:W4:Y:S04]  /*96310*/  LDL.LU R7, [R1+0x120c] ;  /* 0x00120c0001077983 */ /* 0x000f280000300800 */
[----:B----4-:R-:W-:Y:S04]  /*96320*/  STL.64 [R1+0x7128], R6 ;  /* 0x0071280601007387 */ /* 0x010fe80000100a00 */
        /* <DEDUP_REMOVED lines=11> */
[----:B------:R-:W4:Y:S04]  /*963e0*/  LDL.LU R0, [R1+0x1f64] ;  /* 0x001f640001007983 */ /* 0x000f280000300800 */
        /* <DEDUP_REMOVED lines=28> */
[----:B------:R-:W5:Y:S04]  /*965b0*/  LDL.LU.64 R4, [R1+0x7110] ;  /* 0x0071100001047983 */ /* 0x000f680000300a00 */
        /* <DEDUP_REMOVED lines=10> */
[----:B0-----:R-:W5:Y:S04]  /*96660*/  LDL.LU.64 R6, [R1+0x7108] ;  /* 0x0071080001067983 */ /* 0x001f680000300a00 */
        /* <DEDUP_REMOVED lines=15> */
[----:B------:R-:W5:Y:S04]  /*96760*/  LDL.LU.64 R8, [R1+0x70e0] ;  /* 0x0070e00001087983 */ /* 0x000f680000300a00 */
        /* <DEDUP_REMOVED lines=8> */
[----:B0-----:R-:W5:Y:S04]  /*967f0*/  LDL.LU.64 R26, [R1+0x70d8] ;  /* 0x0070d800011a7983 */ /* 0x001f680000300a00 */
[----:B------:R-:W5:Y:S04]  /*96800*/  LDL.LU.64 R24, [R1+0x70d0] ;  /* 0x0070d00001187983 */ /* 0x000f680000300a00 */
[----:B------:R0:W-:Y:S04]  /*96810*/  STL [R1+0x7014], R10 ;  /* 0x0070140a01007387 */ /* 0x0001e80000100800 */
[----:B0-----:R-:W4:Y:S04]  /*96820*/  LDL.LU R10, [R1+0x1f68] ;  /* 0x001f6800010a7983 */ /* 0x001f280000300800 */
[----:B------:R-:W-:Y:S01]  /*96830*/  STL [R1+0x7010], R11 ;  /* 0x0070100b01007387 */ /* 0x000fe20000100800 */
[----:B---3--:R-:W-:-:S02]  /*96840*/  IMAD R3, R3, 0x100, R2 ;  /* 0x0000010003037824 */ /* 0x008fc400078e0202 */
[----:B------:R-:W-:Y:S02]  /*96850*/  IMAD R6, R6, 0x100, R7 ;  /* 0x0000010006067824 */ /* 0x000fe400078e0207 */
[----:B------:R-:W-:Y:S01]  /*96860*/  IMAD R2, R21, 0x100, R20 ;  /* 0x0000010015027824 */ /* 0x000fe200078e0214 */
[----:B-----5:R-:W-:Y:S01]  /*96870*/  HMMA.16816.F32 R12, R12, R8, R24 ;  /* 0x000000080c0c723c */ /* 0x020fe20000001818 */
[----:B------:R-:W2:Y:S04]  /*96880*/  LDL.LU.64 R26, [R1+0x70c8] ;  /* 0x0070c800011a7983 */ /* 0x000ea80000300a00 */
[----:B------:R-:W2:Y:S04]  /*96890*/  LDL.LU.64 R24, [R1+0x70c0] ;  /* 0x0070c00001187983 */ /* 0x000ea80000300a00 */
[----:B------:R-:W-:Y:S04]  /*968a0*/  STL [R1+0x6fdc], R8 ;  /* 0x006fdc0801007387 */ /* 0x000fe80000100800 */
[----:B------:R-:W-:Y:S01]  /*968b0*/  STL [R1+0x6fd8], R9 ;  /* 0x006fd80901007387 */ /* 0x000fe20000100800 */
[----:B----4-:R-:W-:-:S05]  /*968c0*/  IMAD R0, R0, 0x100, R10 ;  /* 0x0000010000007824 */ /* 0x010fca00078e020a */
        /* <DEDUP_REMOVED lines=2095> */
[----:B------:R-:W3:Y:S04]  /*9ebc0*/  LDL.LU.64 R28, [R1+0x10] ;  /* 0x00001000011c7983 */ /* 0x000ee80000300a00 */
[----:B------:R0:W-:Y:S04]  /*9ebd0*/  STL.64 [R1+0x6640], R22 ;  /* 0x0066401601007387 */ /* 0x0001e80000100a00 */
[----:B0-----:R-:W2:Y:S04]  /*9ebe0*/  LDL.LU.64 R22, [R1+0x18] ;  /* 0x0000180001167983 */ /* 0x001ea80000300a00 */
        /* <DEDUP_REMOVED lines=86> */
[----:B------:R-:W2:Y:S04]  /*9f150*/  LDL.LU.64 R2, [R1+0x8] ;  /* 0x0000080001027983 */ /* 0x000ea80000300a00 */
        /* <DEDUP_REMOVED lines=15> */
[----:B------:R-:W2:Y:S04]  /*9f250*/  LDL.LU.64 R28, [R1] ;  /* 0x00000000011c7983 */ /* 0x000ea80000300a00 */
        /* <DEDUP_REMOVED lines=99> */
[----:B------:R-:W5:Y:S01]  /*9f890*/  LDL.LU.64 R4, [R1+0x65f8] ;  /* 0x0065f80001047983 */ /* 0x000f620000300a00 */
[----:B----4-:R-:W-:Y:S03]  /*9f8a0*/  HMMA.16816.F32 R20, R12, R2, R20 ;  /* 0x000000020c14723c */ /* 0x010fe60000001814 */
[----:B------:R-:W-:Y:S04]  /*9f8b0*/  STL.64 [R1+0x6518], R18 ;  /* 0x0065181201007387 */ /* 0x000fe80000100a00 */
[----:B------:R-:W-:-:S12]  /*9f8c0*/  STL.64 [R1+0x6510], R16 ;  /* 0x0065101001007387 */ /* 0x000fd80000100a00 */
        /* <DEDUP_REMOVED lines=14> */
[----:B--2---:R0:W-:Y:S02]  /*9f9b0*/  STL.64 [R1+0x6558], R26 ;  /* 0x0065581a01007387 */ /* 0x0041e40000100a00 */
[----:B0-----:R-:W-:-:S02]  /*9f9c0*/  IMAD.MOV.U32 R26, RZ, RZ, R8 ;  /* 0x000000ffff1a7224 */ /* 0x001fc400078e0008 */
[----:B------:R-:W-:Y:S01]  /*9f9d0*/  IMAD.MOV.U32 R27, RZ, RZ, R10 ;  /* 0x000000ffff1b7224 */ /* 0x000fe200078e000a */
[----:B------:R-:W2:Y:S04]  /*9f9e0*/  LDL.LU R8, [R1+0x65f0] ;  /* 0x0065f00001087983 */ /* 0x000ea80000300800 */
[----:B------:R-:W2:Y:S04]  /*9f9f0*/  LDL.LU R10, [R1+0x65ec] ;  /* 0x0065ec00010a7983 */ /* 0x000ea80000300800 */
[----:B-----5:R-:W-:Y:S04]  /*9fa00*/  STL.64 [R1+0x6550], R24 ;  /* 0x0065501801007387 */ /* 0x020fe80000100a00 */
[----:B------:R-:W-:Y:S04]  /*9fa10*/  STL.64 [R1+0x6570], R26 ;  /* 0x0065701a01007387 */ /* 0x000fe80000100a00 */
[----:B----4-:R-:W-:Y:S04]  /*9fa20*/  STL.64 [R1+0x6538], R22 ;  /* 0x0065381601007387 */ /* 0x010fe80000100a00 */
[----:B---3--:R0:W-:Y:S04]  /*9fa30*/  STL.64 [R1+0x6530], R20 ;  /* 0x0065301401007387 */ /* 0x0081e80000100a00 */
        /* <DEDUP_REMOVED lines=17> */
[----:B------:R-:W3:Y:S04]  /*9fb50*/  LDL.LU R7, [R1+0x65e0] ;  /* 0x0065e00001077983 */ /* 0x000ee80000300800 */
[----:B------:R-:W-:Y:S01]  /*9fb60*/  STL.64 [R1+0x65a0], R26 ;  /* 0x0065a01a01007387 */ /* 0x000fe20000100a00 */
[----:B--2---:R-:W-:Y:S02]  /*9fb70*/  IMAD.MOV.U32 R24, RZ, RZ, R8 ;  /* 0x000000ffff187224 */ /* 0x004fe400078e0008 */
[----:B------:R-:W-:Y:S01]  /*9fb80*/  IMAD.MOV.U32 R25, RZ, RZ, R0 ;  /* 0x000000ffff197224 */ /* 0x000fe200078e0000 */
[----:B----4-:R-:W-:Y:S04]  /*9fb90*/  STL.64 [R1+0x6580], R22 ;  /* 0x0065801601007387 */ /* 0x010fe80000100a00 */
[----:B---3--:R0:W-:Y:S04]  /*9fba0*/  STL.64 [R1+0x6578], R20 ;  /* 0x0065781401007387 */ /* 0x0081e80000100a00 */
[----:B0-----:R-:W2:Y:S04]  /*9fbb0*/  LDL.LU R20, [R1+0xf0] ;  /* 0x0000f00001147983 */ /* 0x001ea80000300800 */
[----:B------:R-:W2:Y:S04]  /*9fbc0*/  LDL.LU R21, [R1+0xf4] ;  /* 0x0000f40001157983 */ /* 0x000ea80000300800 */
        /* <DEDUP_REMOVED lines=14> */
[----:B------:R-:W2:Y:S04]  /*9fcb0*/  LDL.LU R26, [R1+0x138] ;  /* 0x00013800011a7983 */ /* 0x000ea80000300800 */
[----:B------:R-:W2:Y:S04]  /*9fcc0*/  LDL.LU R27, [R1+0x13c] ;  /* 0x00013c00011b7983 */ /* 0x000ea80000300800 */
[----:B--2---:R-:W-:Y:S04]  /*9fcd0*/  STL.64 [R1+0x65d8], R26 ;  /* 0x0065d81a01007387 */ /* 0x004fe80000100a00 */
[----:B------:R0:W-:Y:S04]  /*9fce0*/  STL.64 [R1+0x65d0], R24 ;  /* 0x0065d01801007387 */ /* 0x0001e80000100a00 */
[----:B0-----:R-:W5:Y:S04]  /*9fcf0*/  LDL.LU R24, [R1+0x190] ;  /* 0x0001900001187983 */ /* 0x001f680000300800 */
[----:B------:R-:W5:Y:S04]  /*9fd00*/  LDL.LU R25, [R1+0x194] ;  /* 0x0001940001197983 */ /* 0x000f680000300800 */
[----:B------:R-:W5:Y:S04]  /*9fd10*/  LDL.LU R26, [R1+0x198] ;  /* 0x00019800011a7983 */ /* 0x000f680000300800 */
[----:B------:R-:W5:Y:S04]  /*9fd20*/  LDL.LU R27, [R1+0x19c] ;  /* 0x00019c00011b7983 */ /* 0x000f680000300800 */
[----:B---3--:R-:W-:Y:S04]  /*9fd30*/  STL.64 [R1+0x6598], R22 ;  /* 0x0065981601007387 */ /* 0x008fe80000100a00 */
[----:B------:R0:W-:Y:S04]  /*9fd40*/  STL.64 [R1+0x6590], R20 ;  /* 0x0065901401007387 */ /* 0x0001e80000100a00 */
[----:B0-----:R-:W2:Y:S04]  /*9fd50*/  LDL.LU R20, [R1+0x100] ;  /* 0x0001000001147983 */ /* 0x001ea80000300800 */
[----:B------:R-:W2:Y:S04]  /*9fd60*/  LDL.LU R21, [R1+0x104] ;  /* 0x0001040001157983 */ /* 0x000ea80000300800 */
[----:B------:R-:W3:Y:S04]  /*9fd70*/  LDL.LU R22, [R1+0x108] ;  /* 0x0001080001167983 */ /* 0x000ee80000300800 */
[----:B------:R-:W3:Y:S01]  /*9fd80*/  LDL.LU R23, [R1+0x10c] ;  /* 0x00010c0001177983 */ /* 0x000ee20000300800 */
[C---:B----4-:R-:W-:Y:S03]  /*9fd90*/  HMMA.16816.F32 R16, R12.reuse, R6, R16 ;  /* 0x000000060c10723c */ /* 0x050fe60000001810 */
[----:B---3--:R-:W-:Y:S04]  /*9fda0*/  STL.64 [R1+0x65b0], R22 ;  /* 0x0065b01601007387 */ /* 0x008fe80000100a00 */
[----:B--2---:R0:W-:Y:S04]  /*9fdb0*/  STL.64 [R1+0x65a8], R20 ;  /* 0x0065a81401007387 */ /* 0x0041e80000100a00 */
[----:B0-----:R-:W2:Y:S04]  /*9fdc0*/  LDL.LU R20, [R1+0x120] ;  /* 0x0001200001147983 */ /* 0x001ea80000300800 */
[----:B------:R-:W2:Y:S04]  /*9fdd0*/  LDL.LU R21, [R1+0x124] ;  /* 0x0001240001157983 */ /* 0x000ea80000300800 */
[----:B------:R-:W2:Y:S04]  /*9fde0*/  LDL.LU R22, [R1+0x128] ;  /* 0x0001280001167983 */ /* 0x000ea80000300800 */
[----:B------:R-:W2:Y:S04]  /*9fdf0*/  LDL.LU R23, [R1+0x12c] ;  /* 0x00012c0001177983 */ /* 0x000ea80000300800 */
[----:B------:R0:W-:Y:S04]  /*9fe00*/  STL.64 [R1+0x9d0], R16 ;  /* 0x0009d01001007387 */ /* 0x0001e80000100a00 */
[----:B------:R1:W-:Y:S04]  /*9fe10*/  STL.64 [R1+0x9d8], R18 ;  /* 0x0009d81201007387 */ /* 0x0003e80000100a00 */
[----:B0-----:R-:W3:Y:S04]  /*9fe20*/  LDL.LU R16, [R1+0xa0] ;  /* 0x0000a00001107983 */ /* 0x001ee80000300800 */
[----:B------:R-:W3:Y:S04]  /*9fe30*/  LDL.LU R17, [R1+0xa4] ;  /* 0x0000a40001117983 */ /* 0x000ee80000300800 */
[----:B-1----:R-:W3:Y:S04]  /*9fe40*/  LDL.LU R18, [R1+0xa8] ;  /* 0x0000a80001127983 */ /* 0x002ee80000300800 */
[----:B------:R-:W3:Y:S04]  /*9fe50*/  LDL.LU R19, [R1+0xac] ;  /* 0x0000ac0001137983 */ /* 0x000ee80000300800 */
[----:B------:R0:W-:Y:S04]  /*9fe60*/  STL.64 [R1+0x64f8], R6 ;  /* 0x0064f80601007387 */ /* 0x0001e80000100a00 */
[----:B0-----:R-:W4:Y:S04]  /*9fe70*/  LDL.LU R6, [R1+0x20d0] ;  /* 0x0020d00001067983 */ /* 0x001f280000300800 */
[----:B------:R-:W2:Y:S04]  /*9fe80*/  LDL.LU R7, [R1+0x16d0] ;  /* 0x0016d00001077983 */ /* 0x000ea80000300800 */
[----:B------:R0:W-:Y:S04]  /*9fe90*/  STL.64 [R1+0x64f0], R4 ;  /* 0x0064f00401007387 */ /* 0x0001e80000100a00 */
[----:B0-----:R-:W2:Y:S04]  /*9fea0*/  LDL.LU R5, [R1+0x20d8] ;  /* 0x0020d80001057983 */ /* 0x001ea80000300800 */
[----:B------:R-:W3:Y:S01]  /*9feb0*/  LDL.LU R4, [R1+0x20e0] ;  /* 0x0020e00001047983 */ /* 0x000ee20000300800 */
[----:B-----5:R-:W-:Y:S01]  /*9fec0*/  HMMA.16816.F32 R24, R12, R10, R24 ;  /* 0x0000000a0c18723c */ /* 0x020fe20000001818 */
[----:B------:R-:W-:-:S15]  /*9fed0*/  IMAD R0, R0, 0x100, R28 ;  /* 0x0000010000007824 */ /* 0x000fde00078e021c */
[----:B------:R-:W-:-:S03]  /*9fee0*/  NOP ;  /* 0x0000000000007918 */ /* 0x000fc60000000000 */
[----:B------:R-:W-:Y:S04]  /*9fef0*/  STL.64 [R1+0x9b0], R24 ;  /* 0x0009b01801007387 */ /* 0x000fe80000100a00 */
[----:B------:R0:W-:Y:S04]  /*9ff00*/  STL.64 [R1+0x9b8], R26 ;  /* 0x0009b81a01007387 */ /* 0x0001e80000100a00 */
[----:B0-----:R-:W5:Y:S04]  /*9ff10*/  LDL.LU.64 R26, [R1+0x65d8] ;  /* 0x0065d800011a7983 */ /* 0x001f680000300a00 */
[----:B------:R-:W5:Y:S04]  /*9ff20*/  LDL.LU.64 R24, [R1+0x65d0] ;  /* 0x0065d00001187983 */ /* 0x000f680000300a00 */
[----:B------:R-:W5:Y:S01]  /*9ff30*/  LDL.LU R28, [R1+0x65cc] ;  /* 0x0065cc00011c7983 */ /* 0x000f620000300800 */
[----:B----4-:R-:W-:-:S03]  /*9ff40*/  IMAD R6, R6, 0x100, R29 ;  /* 0x0000010006067824 */ /* 0x010fc600078e021d */
[----:B------:R-:W4:Y:S01]  /*9ff50*/  LDL.LU R29, [R1+0x65c8] ;  /* 0x0065c800011d7983 */ /* 0x000f220000300800 */
[----:B--2---:R-:W-:Y:S02]  /*9ff60*/  IMAD R5, R5, 0x100, R8 ;  /* 0x0000010005057824 */ /* 0x004fe400078e0208 */
[----:B---3--:R-:W-:Y:S01]  /*9ff70*/  IMAD R4, R4, 0x100, R9 ;  /* 0x0000010004047824 */ /* 0x008fe200078e0209 */
[----:B------:R-:W5:Y:S04]  /*9ff80*/  LDL.LU R8, [R1+0x65c4] ;  /* 0x0065c40001087983 */ /* 0x000f680000300800 */
[----:B------:R-:W5:Y:S02]  /*9ff90*/  LDL.LU R9, [R1+0x65c0] ;  /* 0x0065c00001097983 */ /* 0x000f640000300800 */
[----:B-----5:R-:W-:Y:S02]  /*9ffa0*/  HMMA.16816.F32 R12, R12, R8, R24 ;  /* 0x000000080c0c723c */ /* 0x020fe40000001818 */
[----:B------:R-:W2:Y:S04]  /*9ffb0*/  LDL.LU.64 R24, [R1+0x65b8] ;  /* 0x0065b80001187983 */ /* 0x000ea80000300a00 */
[----:B------:R-:W-:Y:S04]  /*9ffc0*/  STL.64 [R1+0x64e8], R10 ;  /* 0x0064e80a01007387 */ /* 0x000fe80000100a00 */
[----:B------:R0:W-:Y:S09]  /*9ffd0*/  STL.64 [R1+0x64e0], R8 ;  /* 0x0064e00801007387 */ /* 0x0001f20000100a00 */
[----:B------:R1:W-:Y:S04]  /*9ffe0*/  STL.64 [R1+0x9a0], R12 ;  /* 0x0009a00c01007387 */ /* 0x0003e80000100a00 */
[----:B------:R3:W-:Y:S04]  /*9fff0*/  STL.64 [R1+0x9a8], R14 ;  /* 0x0009a80e01007387 */ /* 0x0007e80000100a00 */
[----:B0-----:R-:W5:Y:S04]  /*a0000*/  LDL.LU R8, [R1+0x80] ;  /* 0x0000800001087983 */ /* 0x001f680000300800 */
[----:B------:R-:W5:Y:S04]  /*a0010*/  LDL.LU R9, [R1+0x84] ;  /* 0x0000840001097983 */ /* 0x000f680000300800 */
[----:B------:R-:W5:Y:S04]  /*a0020*/  LDL.LU R10, [R1+0x88] ;  /* 0x00008800010a7983 */ /* 0x000f680000300800 */
[----:B------:R-:W5:Y:S01]  /*a0030*/  LDL.LU R11, [R1+0x8c] ;  /* 0x00008c00010b7983 */ /* 0x000f620000300800 */
[----:B-1----:R-:W-:-:S02]  /*a0040*/  F2FP.F16.E4M3.UNPACK_B R12, R0 ;  /* 0x00000000ff0c723e */ /* 0x002fc400020006ff */
[----:B------:R-:W-:Y:S02]  /*a0050*/  F2FP.F16.E4M3.UNPACK_B R13, R6 ;  /* 0x00000006ff0d723e */ /* 0x000fe400020006ff */
[----:B---3--:R-:W-:Y:S02]  /*a0060*/  F2FP.F16.E4M3.UNPACK_B R14, R5 ;  /* 0x00000005ff0e723e */ /* 0x008fe400020006ff */
        /* <DEDUP_REMOVED lines=31> */
[----:B------:R-:W3:Y:S01]  /*a0260*/  LDL.LU.64 R24, [R1+0x6540] ;  /* 0x0065400001187983 */ /* 0x000ee20000300a00 */
        /* <DEDUP_REMOVED lines=19> */
[----:B0-----:R-:W5:Y:S01]  /*a03a0*/  LDL.LU.64 R18, [R1+0x6518] ;  /* 0x0065180001127983 */ /* 0x001f620000300a00 */
[----:B---3--:R-:W-:Y:S03]  /*a03b0*/  HMMA.16816.F32 R20, R12, R20, R24 ;  /* 0x000000140c14723c */ /* 0x008fe60000001818 */
[----:B------:R-:W2:Y:S01]  /*a03c0*/  LDL.LU.64 R16, [R1+0x6510] ;  /* 0x0065100001107983 */ /* 0x000ea20000300a00 */
[----:B------:R-:W-:-:S15]  /*a03d0*/  LOP3.LUT R0, R7, 0x40, RZ, 0x3c, !PT ;  /* 0x0000004007007812 */ /* 0x000fde00078e3cff */
[----:B------:R-:W-:Y:S04]  /*a03e0*/  STL.64 [R1+0x320], R20 ;  /* 0x0003201401007387 */ /* 0x000fe80000100a00 */
[----:B------:R-:W-:Y:S04]  /*a03f0*/  STL.64 [R1+0x328], R22 ;  /* 0x0003281601007387 */ /* 0x000fe80000100a00 */
[----:B------:R-:W3:Y:S01]  /*a0400*/  LDL.LU R4, [R1+0x60] ;  /* 0x0000600001047983 */ /* 0x000ee20000300800 */
[----:B-----5:R-:W-:-:S15]  /*a0410*/  HMMA.16816.F32 R8, R12, R18, R8 ;  /* 0x000000120c08723c */ /* 0x020fde0000001808 */
[----:B------:R-:W-:-:S04]  /*a0420*/  NOP ;  /* 0x0000000000007918 */ /* 0x000fc80000000000 */
[----:B------:R-:W-:Y:S04]  /*a0430*/  STL.64 [R1+0x270], R8 ;  /* 0x0002700801007387 */ /* 0x000fe80000100a00 */
[----:B------:R-:W-:Y:S04]  /*a0440*/  STL.64 [R1+0x278], R10 ;  /* 0x0002780a01007387 */ /* 0x000fe80000100a00 */
[----:B------:R-:W3:Y:S04]  /*a0450*/  LDL.LU R5, [R1+0x64] ;  /* 0x0000640001057983 */ /* 0x000ee80000300800 */
[----:B------:R-:W4:Y:S04]  /*a0460*/  LDL.LU R6, [R1+0x68] ;  /* 0x0000680001067983 */ /* 0x000f280000300800 */
[----:B------:R-:W4:Y:S04]  /*a0470*/  LDL.LU R7, [R1+0x6c] ;  /* 0x00006c0001077983 */ /* 0x000f280000300800 */
[----:B----4-:R-:W-:Y:S04]  /*a0480*/  STL.64 [R1+0x6508], R6 ;  /* 0x0065080601007387 */ /* 0x010fe80000100a00 */
        /* <DEDUP_REMOVED lines=16> */
[----:B0-----:R-:W2:Y:S04]  /*a0590*/  LDL.LU R22, [R1+0x20f4] ;  /* 0x0020f40001167983 */ /* 0x001ea80000300800 */
[----:B------:R-:W2:Y:S04]  /*a05a0*/  LDL.LU R23, [R1+0x20f0] ;  /* 0x0020f00001177983 */ /* 0x000ea80000300800 */
[----:B-----5:R0:W-:Y:S04]  /*a05b0*/  STL.64 [R1+0x64c0], R20 ;  /* 0x0064c01401007387 */ /* 0x0201e80000100a00 */
[----:B0-----:R-:W5:Y:S04]  /*a05c0*/  LDL.LU R20, [R1+0x20ec] ;  /* 0x0020ec0001147983 */ /* 0x001f680000300800 */
[----:B------:R-:W5:Y:S01]  /*a05d0*/  LDL.LU R21, [R1+0x20e8] ;  /* 0x0020e80001157983 */ /* 0x000f620000300800 */
[----:B------:R-:W-:Y:S03]  /*a05e0*/  HMMA.16816.F32 R4, R12, R16, R4 ;  /* 0x000000100c04723c */ /* 0x000fe60000001804 */
[----:B--2---:R-:W-:Y:S04]  /*a05f0*/  STL.64 [R1+0x64d8], R22 ;  /* 0x0064d81601007387 */ /* 0x004fe80000100a00 */
[----:B-----5:R0:W-:Y:S04]  /*a0600*/  STL.64 [R1+0x64d0], R20 ;  /* 0x0064d01401007387 */ /* 0x0201e80000100a00 */
[----:B0-----:R-:W2:Y:S04]  /*a0610*/  LDL.LU R20, [R1+0x30] ;  /* 0x0000300001147983 */ /* 0x001ea80000300800 */
[----:B------:R-:W2:Y:S04]  /*a0620*/  LDL.LU R21, [R1+0x34] ;  /* 0x0000340001157983 */ /* 0x000ea80000300800 */
[----:B------:R-:W2:Y:S04]  /*a0630*/  LDL.LU R22, [R1+0x38] ;  /* 0x0000380001167983 */ /* 0x000ea80000300800 */
[----:B------:R-:W2:Y:S04]  /*a0640*/  LDL.LU R23, [R1+0x3c] ;  /* 0x00003c0001177983 */ /* 0x000ea80000300800 */
[----:B------:R-:W5:Y:S04]  /*a0650*/  LDL.LU R16, [R1+0x50] ;  /* 0x0000500001107983 */ /* 0x000f680000300800 */
[----:B------:R-:W-:Y:S04]  /*a0660*/  STL.64 [R1+0x250], R4 ;  /* 0x0002500401007387 */ /* 0x000fe80000100a00 */
[----:B------:R-:W-:Y:S04]  /*a0670*/  STL.64 [R1+0x258], R6 ;  /* 0x0002580601007387 */ /* 0x000fe80000100a00 */
[----:B------:R-:W0:Y:S04]  /*a0680*/  LDSM.16.M88.4 R4, [R0+UR7] ;  /* 0x000000070004783b */ /* 0x000e280008000200 */
[----:B------:R-:W5:Y:S04]  /*a0690*/  LDL.LU R17, [R1+0x54] ;  /* 0x0000540001117983 */ /* 0x000f680000300800 */
[----:B------:R-:W5:Y:S04]  /*a06a0*/  LDL.LU R18, [R1+0x58] ;  /* 0x0000580001127983 */ /* 0x000f680000300800 */
[----:B------:R-:W5:Y:S04]  /*a06b0*/  LDL.LU R19, [R1+0x5c] ;  /* 0x00005c0001137983 */ /* 0x000f680000300800 */
[----:B0-----:R-:W-:Y:S04]  /*a06c0*/  STL.64 [R1+0x100], R4 ;  /* 0x0001000401007387 */ /* 0x001fe80000100a00 */
[----:B------:R0:W-:Y:S01]  /*a06d0*/  STL.64 [R1+0x108], R6 ;  /* 0x0001080601007387 */ /* 0x0001e20000100a00 */
[----:B------:R-:W-:-:S02]  /*a06e0*/  IMAD.MOV.U32 R25, RZ, RZ, R4 ;  /* 0x000000ffff197224 */ /* 0x000fc400078e0004 */
[----:B------:R-:W-:Y:S01]  /*a06f0*/  IMAD.MOV.U32 R24, RZ, RZ, R5 ;  /* 0x000000ffff187224 */ /* 0x000fe200078e0005 */
[----:B0-----:R-:W2:Y:S04]  /*a0700*/  LDL.LU.64 R6, [R1+0x6508] ;  /* 0x0065080001067983 */ /* 0x001ea80000300a00 */
[----:B------:R-:W2:Y:S02]  /*a0710*/  LDL.LU.64 R4, [R1+0x6500] ;  /* 0x0065000001047983 */ /* 0x000ea40000300a00 */
[----:B--2---:R-:W-:-:S15]  /*a0720*/  HMMA.16816.F32 R4, R12, R2, R4 ;  /* 0x000000020c04723c */ /* 0x004fde0000001804 */
[----:B------:R-:W-:-:S04]  /*a0730*/  NOP ;  /* 0x0000000000007918 */ /* 0x000fc80000000000 */
[----:B------:R-:W-:Y:S04]  /*a0740*/  STL.64 [R1+0x240], R4 ;  /* 0x0002400401007387 */ /* 0x000fe80000100a00 */
[----:B------:R-:W-:Y:S04]  /*a0750*/  STL.64 [R1+0x248], R6 ;  /* 0x0002480601007387 */ /* 0x000fe80000100a00 */
[----:B------:R-:W0:Y:S04]  /*a0760*/  LDSM.16.M88.4 R4, [R0+UR7+0x800] ;  /* 0x000800070004783b */ /* 0x000e280008000200 */
[----:B0-----:R-:W-:Y:S04]  /*a0770*/  STL.64 [R1+0xf0], R4 ;  /* 0x0000f00401007387 */ /* 0x001fe80000100a00 */
[----:B------:R0:W-:Y:S04]  /*a0780*/  STL.64 [R1+0xf8], R6 ;  /* 0x0000f80601007387 */ /* 0x0001e80000100a00 */
[----:B0-----:R-:W3:Y:S04]  /*a0790*/  LDL.LU.64 R6, [R1+0x64f8] ;  /* 0x0064f80001067983 */ /* 0x001ee80000300a00 */
[----:B------:R-:W5:Y:S02]  /*a07a0*/  LDL.LU.64 R4, [R1+0x64f0] ;  /* 0x0064f00001047983 */ /* 0x000f640000300a00 */
[----:B-----5:R-:W-:Y:S02]  /*a07b0*/  HMMA.16816.F32 R16, R12, R4, R16 ;  /* 0x000000040c10723c */ /* 0x020fe40000001810 */
[----:B------:R-:W2:Y:S04]  /*a07c0*/  LDL.LU R4, [R1+0x20fc] ;  /* 0x0020fc0001047983 */ /* 0x000ea80000300800 */
[----:B------:R-:W2:-:S13]  /*a07d0*/  LDL.LU R5, [R1+0x20f8] ;  /* 0x0020f80001057983 */ /* 0x000e9a0000300800 */
[----:B------:R-:W-:Y:S04]  /*a07e0*/  STL.64 [R1+0x220], R16 ;  /* 0x0002201001007387 */ /* 0x000fe80000100a00 */
[----:B------:R-:W-:Y:S04]  /*a07f0*/  STL.64 [R1+0x228], R18 ;  /* 0x0002281201007387 */ /* 0x000fe80000100a00 */
[----:B------:R-:W0:Y:S04]  /*a0800*/  LDSM.16.M88.4 R16, [R0+UR7+0x1000] ;  /* 0x001000070010783b */ /* 0x000e280008000200 */
[----:B0-----:R-:W-:Y:S01]  /*a0810*/  STL.64 [R1+0xe0], R16 ;  /* 0x0000e01001007387 */ /* 0x001fe20000100a00 */
[----:B------:R-:W-:-:S03]  /*a0820*/  IMAD.MOV.U32 R29, RZ, RZ, R16 ;  /* 0x000000ffff1d7224 */ /* 0x000fc600078e0010 */
[----:B------:R3:W-:Y:S01]  /*a0830*/  STL.64 [R1+0xe8], R18 ;  /* 0x0000e81201007387 */ /* 0x0007e20000100a00 */
[----:B------:R-:W-:Y:S02]  /*a0840*/  IMAD.MOV.U32 R28, RZ, RZ, R17 ;  /* 0x000000ffff1c7224 */ /* 0x000fe400078e0011 */
[----:B---3--:R-:W-:Y:S01]  /*a0850*/  HMMA.16816.F32 R16, R12, R6, R8 ;  /* 0x000000060c10723c */ /* 0x008fe20000001808 */
[----:B------:R-:W0:-:S15]  /*a0860*/  LDSM.16.M88.4 R8, [R0+UR7+0x1800] ;  /* 0x001800070008783b */ /* 0x000e1e0008000200 */
[----:B------:R-:W-:-:S03]  /*a0870*/  NOP ;  /* 0x0000000000007918 */ /* 0x000fc60000000000 */
[----:B------:R-:W-:Y:S04]  /*a0880*/  STL.64 [R1+0x70], R16 ;  /* 0x0000701001007387 */ /* 0x000fe80000100a00 */
[----:B------:R-:W-:Y:S04]  /*a0890*/  STL.64 [R1+0x78], R18 ;  /* 0x0000781201007387 */ /* 0x000fe80000100a00 */
[----:B0-----:R-:W-:Y:S04]  /*a08a0*/  STL.64 [R1+0xd0], R8 ;  /* 0x0000d00801007387 */ /* 0x001fe80000100a00 */
[----:B------:R0:W-:Y:S04]  /*a08b0*/  STL.64 [R1+0xd8], R10 ;  /* 0x0000d80a01007387 */ /* 0x0001e80000100a00 */
[----:B0-----:R-:W3:Y:S01]  /*a08c0*/  LDL.LU.64 R10, [R1+0x64e8] ;  /* 0x0064e800010a7983 */ /* 0x001ee20000300a00 */
[----:B------:R-:W-:-:S02]  /*a08d0*/  IMAD.MOV.U32 R18, RZ, RZ, R8 ;  /* 0x000000ffff127224 */ /* 0x000fc400078e0008 */
[----:B------:R-:W-:Y:S02]  /*a08e0*/  IMAD.MOV.U32 R19, RZ, RZ, R9 ;  /* 0x000000ffff137224 */ /* 0x000fe400078e0009 */
[----:B------:R-:W5:Y:S01]  /*a08f0*/  LDL.LU.64 R8, [R1+0x64e0] ;  /* 0x0064e00001087983 */ /* 0x000f620000300a00 */
[----:B---3--:R-:W-:-:S15]  /*a0900*/  HMMA.16816.F32 R20, R12, R10, R20 ;  /* 0x0000000a0c14723c */ /* 0x008fde0000001814 */
[----:B------:R-:W-:-:S04]  /*a0910*/  NOP ;  /* 0x0000000000007918 */ /* 0x000fc80000000000 */
[----:B------:R-:W-:Y:S04]  /*a0920*/  STL.64 [R1+0x40], R20 ;  /* 0x0000401401007387 */ /* 0x000fe80000100a00 */
[----:B------:R0:W-:Y:S04]  /*a0930*/  STL.64 [R1+0x48], R22 ;  /* 0x0000481601007387 */ /* 0x0001e80000100a00 */
[----:B0-----:R-:W3:Y:S04]  /*a0940*/  LDL.LU.64 R22, [R1+0x64d8] ;  /* 0x0064d80001167983 */ /* 0x001ee80000300a00 */
[----:B------:R-:W2:Y:S01]  /*a0950*/  LDL.LU.64 R20, [R1+0x64d0] ;  /* 0x0064d00001147983 */ /* 0x000ea20000300a00 */
[----:B---3--:R-:W-:-:S02]  /*a0960*/  IMAD R3, R23, 0x100, R22 ;  /* 0x0000010017037824 */ /* 0x008fc400078e0216 */
[----:B--2---:R-:W-:Y:S02]  /*a0970*/  IMAD R2, R21, 0x100, R20 ;  /* 0x0000010015027824 */ /* 0x004fe400078e0214 */
[----:B------:R-:W0:Y:S04]  /*a0980*/  LDSM.16.M88.4 R20, [R0+UR7+0x2000] ;  /* 0x002000070014783b */ /* 0x000e280008000200 */
[----:B0-----:R-:W-:Y:S04]  /*a0990*/  STL.64 [R1+0xc0], R20 ;  /* 0x0000c01401007387 */ /* 0x001fe80000100a00 */
[----:B------:R0:W-:Y:S01]  /*a09a0*/  STL.64 [R1+0xc8], R22 ;  /* 0x0000c81601007387 */ /* 0x0001e20000100a00 */
[----:B------:R-:W-:-:S02]  /*a09b0*/  IMAD.MOV.U32 R17, RZ, RZ, R20 ;  /* 0x000000ffff117224 */ /* 0x000fc400078e0014 */
[----:B------:R-:W-:Y:S01]  /*a09c0*/  IMAD.MOV.U32 R16, RZ, RZ, R21 ;  /* 0x000000ffff107224 */ /* 0x000fe200078e0015 */
[----:B0-----:R-:W5:Y:S04]  /*a09d0*/  LDL.LU.64 R22, [R1+0x64c8] ;  /* 0x0064c80001167983 */ /* 0x001f680000300a00 */
[----:B------:R-:W5:Y:S04]  /*a09e0*/  LDL.LU.64 R20, [R1+0x64c0] ;  /* 0x0064c00001147983 */ /* 0x000f680000300a00 */
[----:B------:R-:W-:Y:S04]  /*a09f0*/  STL.64 [R1+0x64b8], R18 ;  /* 0x0064b81201007387 */ /* 0x000fe80000100a00 */
[----:B------:R0:W-:Y:S01]  /*a0a00*/  STL.64 [R1+0x64b0], R16 ;  /* 0x0064b01001007387 */ /* 0x0001e20000100a00 */
[----:B------:R-:W-:-:S02]  /*a0a10*/  IMAD R4, R5, 0x100, R4 ;  /* 0x0000010005047824 */ /* 0x000fc400078e0204 */
[----:B----4-:R-:W-:Y:S01]  /*a0a20*/  IMAD R5, R27, 0x100, R26 ;  /* 0x000001001b057824 */ /* 0x010fe200078e021a */
[----:B0-----:R-:W2:Y:S04]  /*a0a30*/  LDL.LU R16, [R1+0x110] ;  /* 0x0001100001107983 */ /* 0x001ea80000300800 */
[----:B------:R-:W2:Y:S04]  /*a0a40*/  LDL.LU R17, [R1+0x114] ;  /* 0x0001140001117983 */ /* 0x000ea80000300800 */
[----:B------:R-:W2:Y:S04]  /*a0a50*/  LDL.LU R18, [R1+0x118] ;  /* 0x0001180001127983 */ /* 0x000ea80000300800 */
[----:B------:R-:W2:Y:S04]  /*a0a60*/  LDL.LU R19, [R1+0x11c] ;  /* 0x00011c0001137983 */ /* 0x000ea80000300800 */
[----:B------:R-:W3:Y:S04]  /*a0a70*/  LDL R6, [R1+0xf0] ;  /* 0x0000f00001067983 */ /* 0x000ee80000100800 */
[----:B------:R-:W4:Y:S01]  /*a0a80*/  LDL R7, [R1+0xf4] ;  /* 0x0000f40001077983 */ /* 0x000f220000100800 */
[----:B-----5:R-:W-:Y:S03]  /*a0a90*/  HMMA.16816.F32 R8, R12, R8, R20 ;  /* 0x000000080c08723c */ /* 0x020fe60000001814 */
[----:B------:R-:W0:Y:S01]  /*a0aa0*/  LDSM.16.M88.4 R20, [R0+UR7+0x2800] ;  /* 0x002800070014783b */ /* 0x000e220008000200 */
[----:B------:R-:W-:-:S02]  /*a0ab0*/  F2FP.F16.E4M3.UNPACK_B R12, R2 ;  /* 0x00000002ff0c723e */ /* 0x000fc400020006ff */
[----:B------:R-:W-:Y:S02]  /*a0ac0*/  F2FP.F16.E4M3.UNPACK_B R13, R3 ;  /* 0x00000003ff0d723e */ /* 0x000fe400020006ff */
[----:B------:R-:W-:Y:S02]  /*a0ad0*/  F2FP.F16.E4M3.UNPACK_B R2, R25 ;  /* 0x00000019ff02723e */ /* 0x000fe400020006ff */
[----:B------:R-:W-:Y:S02]  /*a0ae0*/  F2FP.F16.E4M3.UNPACK_B R3, R24 ;  /* 0x00000018ff03723e */ /* 0x000fe400020006ff */
[----:B------:R-:W1:Y:S07]  /*a0af0*/  LDSM.16.M88.4 R24, [R0+UR7+0x3000] ;  /* 0x003000070018783b */ /* 0x000e6e0008000200 */
[----:B------:R-:W-:Y:S04]  /*a0b00*/  STL.64 [R1+0x20], R8 ;  /* 0x0000200801007387 */ /* 0x000fe80000100a00 */
[----:B------:R5:W-:Y:S04]  /*a0b10*/  STL.64 [R1+0x28], R10 ;  /* 0x0000280a01007387 */ /* 0x000be80000100a00 */
[----:B0-----:R0:W-:Y:S01]  /*a0b20*/  STL.64 [R1+0xb0], R20 ;  /* 0x0000b01401007387 */ /* 0x0011e20000100a00 */
[----:B-----5:R-:W-:-:S03]  /*a0b30*/  IMAD.MOV.U32 R11, RZ, RZ, R20 ;  /* 0x000000ffff0b7224 */ /* 0x020fc600078e0014 */
[----:B------:R5:W-:Y:S01]  /*a0b40*/  STL.64 [R1+0xb8], R22 ;  /* 0x0000b81601007387 */ /* 0x000be20000100a00 */
[----:B------:R-:W-:Y:S02]  /*a0b50*/  IMAD.MOV.U32 R10, RZ, RZ, R21 ;  /* 0x000000ffff0a7224 */ /* 0x000fe400078e0015 */
[----:B-1----:R-:W-:Y:S02]  /*a0b60*/  IMAD.MOV.U32 R9, RZ, RZ, R24 ;  /* 0x000000ffff097224 */ /* 0x002fe400078e0018 */
[----:B------:R-:W-:Y:S01]  /*a0b70*/  IMAD.MOV.U32 R8, RZ, RZ, R25 ;  /* 0x000000ffff087224 */ /* 0x000fe200078e0019 */
[----:B0-----:R-:W4:Y:S04]  /*a0b80*/  LDL.LU R20, [R1+0x590] ;  /* 0x0005900001147983 */ /* 0x001f280000300800 */
[----:B------:R-:W4:Y:S04]  /*a0b90*/  LDL.LU R21, [R1+0x594] ;  /* 0x0005940001157983 */ /* 0x000f280000300800 */
[----:B-----5:R-:W5:Y:S04]  /*a0ba0*/  LDL.LU R22, [R1+0x598] ;  /* 0x0005980001167983 */ /* 0x020f680000300800 */
[----:B------:R-:W5:Y:S04]  /*a0bb0*/  LDL.LU R23, [R1+0x59c] ;  /* 0x00059c0001177983 */ /* 0x000f680000300800 */
[----:B------:R-:W-:Y:S04]  /*a0bc0*/  STL.64 [R1+0x120], R24 ;  /* 0x0001201801007387 */ /* 0x000fe80000100a00 */
[----:B------:R-:W-:Y:S04]  /*a0bd0*/  STL.64 [R1+0x128], R26 ;  /* 0x0001281a01007387 */ /* 0x000fe80000100a00 */
[----:B------:R-:W-:Y:S04]  /*a0be0*/  STL.64 [R1+0x18], R2 ;  /* 0x0000180201007387 */ /* 0x000fe80000100a00 */
[----:B------:R-:W-:Y:S04]  /*a0bf0*/  STL.64 [R1+0x64a8], R10 ;  /* 0x0064a80a01007387 */ /* 0x000fe80000100a00 */
[----:B------:R0:W-:Y:S04]  /*a0c00*/  STL.64 [R1+0x64a0], R8 ;  /* 0x0064a00801007387 */ /* 0x0001e80000100a00 */
[----:B0-----:R-:W5:Y:S04]  /*a0c10*/  LDL.LU R8, [R1+0x180] ;  /* 0x0001800001087983 */ /* 0x001f680000300800 */
[----:B------:R-:W5:Y:S04]  /*a0c20*/  LDL.LU R9, [R1+0x184] ;  /* 0x0001840001097983 */ /* 0x000f680000300800 */
[----:B------:R-:W5:Y:S04]  /*a0c30*/  LDL.LU R10, [R1+0x188] ;  /* 0x00018800010a7983 */ /* 0x000f680000300800 */
[----:B------:R-:W5:Y:S01]  /*a0c40*/  LDL.LU R11, [R1+0x18c] ;  /* 0x00018c00010b7983 */ /* 0x000f620000300800 */
[----:B------:R-:W-:-:S02]  /*a0c50*/  F2FP.F16.E4M3.UNPACK_B R14, R4 ;  /* 0x00000004ff0e723e */ /* 0x000fc400020006ff */
[----:B------:R-:W-:Y:S01]  /*a0c60*/  F2FP.F16.E4M3.UNPACK_B R15, R5 ;  /* 0x00000005ff0f723e */ /* 0x000fe200020006ff */
[----:B------:R-:W5:Y:S04]  /*a0c70*/  LDL.LU R24, [R1+0x5a0] ;  /* 0x0005a00001187983 */ /* 0x000f680000300800 */
[----:B------:R-:W5:Y:S04]  /*a0c80*/  LDL.LU R25, [R1+0x5a4] ;  /* 0x0005a40001197983 */ /* 0x000f680000300800 */
[----:B------:R-:W5:Y:S04]  /*a0c90*/  LDL.LU R26, [R1+0x5a8] ;  /* 0x0005a800011a7983 */ /* 0x000f680000300800 */
[----:B------:R-:W5:Y:S01]  /*a0ca0*/  LDL.LU R27, [R1+0x5ac] ;  /* 0x0005ac00011b7983 */ /* 0x000f620000300800 */
[----:B--2---:R-:W-:-:S15]  /*a0cb0*/  HMMA.16816.F32 R16, R12, R2, R16 ;  /* 0x000000020c10723c */ /* 0x004fde0000001810 */
[----:B------:R-:W-:-:S04]  /*a0cc0*/  NOP ;  /* 0x0000000000007918 */ /* 0x000fc80000000000 */
[----:B------:R-:W-:Y:S04]  /*a0cd0*/  STL.64 [R1+0x30], R16 ;  /* 0x0000301001007387 */ /* 0x000fe80000100a00 */
[----:B------:R-:W-:Y:S04]  /*a0ce0*/  STL.64 [R1+0x38], R18 ;  /* 0x0000381201007387 */ /* 0x000fe80000100a00 */
[----:B------:R-:W0:Y:S01]  /*a0cf0*/  LDSM.16.M88.4 R16, [R0+UR7+0x3800] ;  /* 0x003800070010783b */ /* 0x000e220008000200 */
[----:B---3--:R-:W-:Y:S02]  /*a0d00*/  F2FP.F16.E4M3.UNPACK_B R4, R6 ;  /* 0x00000006ff04723e */ /* 0x008fe400020006ff */
[----:B----4-:R-:W-:Y:S01]  /*a0d10*/  F2FP.F16.E4M3.UNPACK_B R5, R7 ;  /* 0x00000007ff05723e */ /* 0x010fe200020006ff */
[----:B0-----:R-:W-:Y:S04]  /*a0d20*/  STL.64 [R1+0x130], R16 ;  /* 0x0001301001007387 */ /* 0x001fe80000100a00 */
[----:B------:R0:W-:Y:S01]  /*a0d30*/  STL.64 [R1+0x138], R18 ;  /* 0x0001381201007387 */ /* 0x0001e20000100a00 */
[----:B------:R-:W-:-:S02]  /*a0d40*/  IMAD.MOV.U32 R7, RZ, RZ, R16 ;  /* 0x000000ffff077224 */ /* 0x000fc400078e0010 */
[----:B------:R-:W-:Y:S01]  /*a0d50*/  IMAD.MOV.U32 R6, RZ, RZ, R17 ;  /* 0x000000ffff067224 */ /* 0x000fe200078e0011 */
[----:B0-----:R-:W2:Y:S04]  /*a0d60*/  LDL.LU.64 R18, [R1+0x64b8] ;  /* 0x0064b80001127983 */ /* 0x001ea80000300a00 */
[----:B------:R-:W3:Y:S04]  /*a0d70*/  LDL.LU.64 R16, [R1+0x64b0] ;  /* 0x0064b00001107983 */ /* 0x000ee80000300a00 */
[----:B------:R-:W-:Y:S01]  /*a0d80*/  STL.64 [R1+0x10], R4 ;  /* 0x0000100401007387 */ /* 0x000fe20000100a00 */
[----:B------:R-:W-:-:S02]  /*a0d90*/  F2FP.F16.E4M3.UNPACK_B R2, R29 ;  /* 0x0000001dff02723e */ /* 0x000fc400020006ff */
[----:B------:R-:W-:Y:S01]  /*a0da0*/  F2FP.F16.E4M3.UNPACK_B R3, R28 ;  /* 0x0000001cff03723e */ /* 0x000fe200020006ff */
[----:B-----5:R-:W-:-:S15]  /*a0db0*/  HMMA.16816.F32 R8, R12, R4, R8 ;  /* 0x000000040c08723c */ /* 0x020fde0000001808 */
[----:B------:R-:W-:-:S04]  /*a0dc0*/  NOP ;  /* 0x0000000000007918 */ /* 0x000fc80000000000 */
[----:B------:R-:W-:Y:S04]  /*a0dd0*/  STL.64 [R1+0x50], R8 ;  /* 0x0000500801007387 */ /* 0x000fe80000100a00 */
[----:B------:R-:W-:Y:S04]  /*a0de0*/  STL.64 [R1+0x58], R10 ;  /* 0x0000580a01007387 */ /* 0x000fe80000100a00 */
[----:B------:R-:W0:Y:S02]  /*a0df0*/  LDSM.16.M88.4 R8, [R0+UR7+0x4000] ;  /* 0x004000070008783b */ /* 0x000e240008000200 */
[----:B0-----:R-:W-:-:S02]  /*a0e00*/  IMAD.MOV.U32 R5, RZ, RZ, R8 ;  /* 0x000000ffff057224 */ /* 0x001fc400078e0008 */
[----:B------:R-:W-:Y:S01]  /*a0e10*/  IMAD.MOV.U32 R4, RZ, RZ, R9 ;  /* 0x000000ffff047224 */ /* 0x000fe200078e0009 */
[----:B------:R-:W-:Y:S04]  /*a0e20*/  STL.64 [R1+0x150], R8 ;  /* 0x0001500801007387 */ /* 0x000fe80000100a00 */
[----:B------:R-:W-:Y:S04]  /*a0e30*/  STL.64 [R1+0x158], R10 ;  /* 0x0001580a01007387 */ /* 0x000fe80000100a00 */
[----:B------:R-:W-:Y:S04]  /*a0e40*/  STL.64 [R1+0x8], R2 ;  /* 0x0000080201007387 */ /* 0x000fe80000100a00 */
[----:B------:R-:W-:Y:S04]  /*a0e50*/  STL.64 [R1+0x6498], R6 ;  /* 0x0064980601007387 */ /* 0x000fe80000100a00 */
[----:B------:R0:W-:Y:S04]  /*a0e60*/  STL.64 [R1+0x6490], R4 ;  /* 0x0064900401007387 */ /* 0x0001e80000100a00 */
[----:B0-----:R-:W4:Y:S04]  /*a0e70*/  LDL.LU R4, [R1+0x5c0] ;  /* 0x0005c00001047983 */ /* 0x001f280000300800 */
[----:B------:R-:W4:Y:S04]  /*a0e80*/  LDL.LU R5, [R1+0x5c4] ;  /* 0x0005c40001057983 */ /* 0x000f280000300800 */
[----:B------:R-:W4:Y:S04]  /*a0e90*/  LDL.LU R6, [R1+0x5c8] ;  /* 0x0005c80001067983 */ /* 0x000f280000300800 */
[----:B------:R-:W4:Y:S01]  /*a0ea0*/  LDL.LU R7, [R1+0x5cc] ;  /* 0x0005cc0001077983 */ /* 0x000f220000300800 */
[----:B------:R-:W-:Y:S03]  /*a0eb0*/  HMMA.16816.F32 R8, R12, R2, R20 ;  /* 0x000000020c08723c */ /* 0x000fe60000001814 */
[----:B------:R-:W5:-:S15]  /*a0ec0*/  LDL.LU R20, [R1+0x5d0] ;  /* 0x0005d00001147983 */ /* 0x000f5e0000300800 */
[----:B------:R-:W-:Y:S01]  /*a0ed0*/  NOP ;  /* 0x0000000000007918 */ /* 0x000fe20000000000 */
[----:B------:R-:W-:Y:S04]  /*a0ee0*/  STL.64 [R1+0x60], R8 ;  /* 0x0000600801007387 */ /* 0x000fe80000100a00 */
[----:B------:R-:W-:Y:S04]  /*a0ef0*/  STL.64 [R1+0x68], R10 ;  /* 0x0000680a01007387 */ /* 0x000fe80000100a00 */
[----:B------:R-:W0:Y:S01]  /*a0f00*/  LDSM.16.M88.4 R8, [R0+UR7+0x4800] ;  /* 0x004800070008783b */ /* 0x000e220008000200 */
[----:B--2---:R-:W-:Y:S02]  /*a0f10*/  F2FP.F16.E4M3.UNPACK_B R18, R18 ;  /* 0x00000012ff12723e */ /* 0x004fe400020006ff */
[----:B------:R-:W-:Y:S01]  /*a0f20*/  F2FP.F16.E4M3.UNPACK_B R19, R19 ;  /* 0x00000013ff13723e */ /* 0x000fe200020006ff */
[----:B------:R-:W5:Y:S06]  /*a0f30*/  LDL.LU R21, [R1+0x5d4] ;  /* 0x0005d40001157983 */ /* 0x000f6c0000300800 */
[----:B------:R-:W-:Y:S01]  /*a0f40*/  HMMA.16816.F32 R24, R12, R18, R24 ;  /* 0x000000120c18723c */ /* 0x000fe20000001818 */
[----:B------:R-:W-:Y:S04]  /*a0f50*/  STL [R1], R18 ;  /* 0x0000001201007387 */ /* 0x000fe80000100800 */
[----:B------:R-:W5:Y:S04]  /*a0f60*/  LDL.LU R22, [R1+0x5d8] ;  /* 0x0005d80001167983 */ /* 0x000f680000300800 */
[----:B------:R-:W5:Y:S04]  /*a0f70*/  LDL.LU R23, [R1+0x5dc] ;  /* 0x0005dc0001177983 */ /* 0x000f680000300800 */
[----:B0-----:R-:W-:Y:S04]  /*a0f80*/  STL.64 [R1+0x180], R8 ;  /* 0x0001800801007387 */ /* 0x001fe80000100a00 */
[----:B------:R0:W-:Y:S01]  /*a0f90*/  STL.64 [R1+0x188], R10 ;  /* 0x0001880a01007387 */ /* 0x0001e20000100a00 */
[----:B------:R-:W-:-:S02]  /*a0fa0*/  IMAD.MOV.U32 R3, RZ, RZ, R8 ;  /* 0x000000ffff037224 */ /* 0x000fc400078e0008 */
[----:B------:R-:W-:Y:S01]  /*a0fb0*/  IMAD.MOV.U32 R2, RZ, RZ, R9 ;  /* 0x000000ffff027224 */ /* 0x000fe200078e0009 */
[----:B0-----:R-:W2:Y:S04]  /*a0fc0*/  LDL.LU.64 R10, [R1+0x64a8] ;  /* 0x0064a800010a7983 */ /* 0x001ea80000300a00 */
[----:B------:R-:W5:Y:S04]  /*a0fd0*/  LDL.LU.64 R8, [R1+0x64a0] ;  /* 0x0064a00001087983 */ /* 0x000f680000300a00 */
[----:B------:R-:W-:Y:S04]  /*a0fe0*/  STL [R1+0x4], R19 ;  /* 0x0000041301007387 */ /* 0x000fe80000100800 */
[----:B------:R-:W-:Y:S04]  /*a0ff0*/  STL.64 [R1+0x80], R24 ;  /* 0x0000801801007387 */ /* 0x000fe80000100a00 */
[----:B------:R-:W-:Y:S04]  /*a1000*/  STL.64 [R1+0x88], R26 ;  /* 0x0000881a01007387 */ /* 0x000fe80000100a00 */
[----:B------:R-:W0:Y:S01]  /*a1010*/  LDSM.16.M88.4 R24, [R0+UR7+0x5000] ;  /* 0x005000070018783b */ /* 0x000e220008000200 */
[----:B---3--:R-:W-:-:S02]  /*a1020*/  F2FP.F16.E4M3.UNPACK_B R28, R17 ;  /* 0x00000011ff1c723e */ /* 0x008fc400020006ff */
[----:B------:R-:W-:Y:S01]  /*a1030*/  F2FP.F16.E4M3.UNPACK_B R29, R16 ;  /* 0x00000010ff1d723e */ /* 0x000fe200020006ff */
[----:B0-----:R-:W-:Y:S02]  /*a1040*/  IMAD.MOV.U32 R16, RZ, RZ, R24 ;  /* 0x000000ffff107224 */ /* 0x001fe400078e0018 */
[----:B------:R-:W-:Y:S01]  /*a1050*/  IMAD.MOV.U32 R17, RZ, RZ, R25 ;  /* 0x000000ffff117224 */ /* 0x000fe200078e0019 */
[----:B------:R-:W-:Y:S04]  /*a1060*/  STL.64 [R1+0x190], R24 ;  /* 0x0001901801007387 */ /* 0x000fe80000100a00 */
        /* <DEDUP_REMOVED lines=10> */
[----:B------:R-:W0:Y:S01]  /*a1110*/  LDSM.16.M88.4 R4, [R0+UR7+0x5800] ;  /* 0x005800070004783b */ /* 0x000e220008000200 */
[----:B--2---:R-:W-:-:S02]  /*a1120*/  F2FP.F16.E4M3.UNPACK_B R26, R11 ;  /* 0x0000000bff1a723e */ /* 0x004fc400020006ff */
[----:B------:R-:W-:Y:S01]  /*a1130*/  F2FP.F16.E4M3.UNPACK_B R27, R10 ;  /* 0x0000000aff1b723e */ /* 0x000fe200020006ff */
[----:B----4-:R-:W-:Y:S04]  /*a1140*/  STL.64 [R1+0x6488], R18 ;  /* 0x0064881201007387 */ /* 0x010fe80000100a00 */
[----:B---3--:R1:W-:Y:S04]  /*a1150*/  STL.64 [R1+0x6480], R16 ;  /* 0x0064801001007387 */ /* 0x0083e80000100a00 */
[----:B-1----:R-:W2:Y:S04]  /*a1160*/  LDL.LU R16, [R1+0x600] ;  /* 0x0006000001107983 */ /* 0x002ea80000300800 */
[----:B------:R-:W2:Y:S04]  /*a1170*/  LDL.LU R17, [R1+0x604] ;  /* 0x0006040001117983 */ /* 0x000ea80000300800 */
[----:B------:R-:W2:Y:S04]  /*a1180*/  LDL.LU R18, [R1+0x608] ;  /* 0x0006080001127983 */ /* 0x000ea80000300800 */
[----:B------:R-:W2:Y:S04]  /*a1190*/  LDL.LU R19, [R1+0x60c] ;  /* 0x00060c0001137983 */ /* 0x000ea80000300800 */
[----:B------:R-:W-:Y:S04]  /*a11a0*/  STL [R1+0x6418], R28 ;  /* 0x0064181c01007387 */ /* 0x000fe80000100800 */
[----:B------:R-:W-:Y:S04]  /*a11b0*/  STL [R1+0x6400], R29 ;  /* 0x0064001d01007387 */ /* 0x000fe80000100800 */
[----:B0-----:R-:W-:Y:S04]  /*a11c0*/  STL.64 [R1+0x1b0], R4 ;  /* 0x0001b00401007387 */ /* 0x001fe80000100a00 */
[----:B------:R0:W-:Y:S04]  /*a11d0*/  STL.64 [R1+0x1b8], R6 ;  /* 0x0001b80601007387 */ /* 0x0001e80000100a00 */
[----:B0-----:R-:W3:Y:S01]  /*a11e0*/  LDL.LU.64 R6, [R1+0x6498] ;  /* 0x0064980001067983 */ /* 0x001ee20000300a00 */
[----:B-----5:R-:W-:Y:S01]  /*a11f0*/  HMMA.16816.F32 R20, R12, R26, R20 ;  /* 0x0000001a0c14723c */ /* 0x020fe20000001814 */
[----:B------:R-:W-:-:S02]  /*a1200*/  IMAD.MOV.U32 R10, RZ, RZ, R4 ;  /* 0x000000ffff0a7224 */ /* 0x000fc400078e0004 */
[----:B------:R-:W-:Y:S02]  /*a1210*/  IMAD.MOV.U32 R11, RZ, RZ, R5 ;  /* 0x000000ffff0b7224 */ /* 0x000fe400078e0005 */
[----:B------:R-:W4:-:S14]  /*a1220*/  LDL.LU.64 R4, [R1+0x6490] ;  /* 0x0064900001047983 */ /* 0x000f1c0000300a00 */
[----:B------:R-:W-:Y:S04]  /*a1230*/  STL.64 [R1+0xa0], R20 ;  /* 0x0000a01401007387 */ /* 0x000fe80000100a00 */
[----:B------:R-:W-:Y:S04]  /*a1240*/  STL.64 [R1+0xa8], R22 ;  /* 0x0000a81601007387 */ /* 0x000fe80000100a00 */
[----:B------:R-:W0:Y:S01]  /*a1250*/  LDSM.16.M88.4 R20, [R0+UR7+0x6000] ;  /* 0x006000070014783b */ /* 0x000e220008000200 */
[----:B------:R-:W-:Y:S02]  /*a1260*/  F2FP.F16.E4M3.UNPACK_B R24, R9 ;  /* 0x00000009ff18723e */ /* 0x000fe400020006ff */
[----:B------:R-:W-:Y:S01]  /*a1270*/  F2FP.F16.E4M3.UNPACK_B R25, R8 ;  /* 0x00000008ff19723e */ /* 0x000fe200020006ff */
[----:B0-----:R-:W-:-:S02]  /*a1280*/  IMAD.MOV.U32 R8, RZ, RZ, R20 ;  /* 0x000000ffff087224 */ /* 0x001fc400078e0014 */
[----:B------:R-:W-:Y:S01]  /*a1290*/  IMAD.MOV.U32 R9, RZ, RZ, R21 ;  /* 0x000000ffff097224 */ /* 0x000fe200078e0015 */
[----:B------:R-:W-:Y:S04]  /*a12a0*/  STL.64 [R1+0x1c0], R20 ;  /* 0x0001c01401007387 */ /* 0x000fe80000100a00 */
[----:B------:R-:W-:Y:S04]  /*a12b0*/  STL.64 [R1+0x1c8], R22 ;  /* 0x0001c81601007387 */ /* 0x000fe80000100a00 */
[----:B------:R-:W-:Y:S04]  /*a12c0*/  STL.64 [R1+0x6470], R10 ;  /* 0x0064700a01007387 */ /* 0x000fe80000100a00 */
[----:B------:R0:W-:Y:S04]  /*a12d0*/  STL.64 [R1+0x6468], R8 ;  /* 0x0064680801007387 */ /* 0x0001e80000100a00 */
[----:B0-----:R-:W5:Y:S04]  /*a12e0*/  LDL.LU R8, [R1+0x630] ;  /* 0x0006300001087983 */ /* 0x001f680000300800 */
[----:B------:R-:W5:Y:S04]  /*a12f0*/  LDL.LU R9, [R1+0x634] ;  /* 0x0006340001097983 */ /* 0x000f680000300800 */
[----:B------:R-:W5:Y:S04]  /*a1300*/  LDL.LU R10, [R1+0x638] ;  /* 0x00063800010a7983 */ /* 0x000f680000300800 */
[----:B------:R-:W5:Y:S04]  /*a1310*/  LDL.LU R11, [R1+0x63c] ;  /* 0x00063c00010b7983 */ /* 0x000f680000300800 */
[----:B------:R-:W-:Y:S04]  /*a1320*/  STL.64 [R1+0x63d8], R26 ;  /* 0x0063d81a01007387 */ /* 0x000fe80000100a00 */
[----:B------:R0:W-:Y:S01]  /*a1330*/  STL.64 [R1+0x63d0], R24 ;  /* 0x0063d01801007387 */ /* 0x0001e20000100a00 */
[----:B--2---:R-:W-:-:S15]  /*a1340*/  HMMA.16816.F32 R16, R12, R24, R16 ;  /* 0x000000180c10723c */ /* 0x004fde0000001810 */
[----:B------:R-:W-:-:S04]  /*a1350*/  NOP ;  /* 0x0000000000007918 */ /* 0x000fc80000000000 */
[----:B------:R-:W-:Y:S04]  /*a1360*/  STL.64 [R1+0x110], R16 ;  /* 0x0001101001007387 */ /* 0x000fe80000100a00 */
[----:B------:R-:W-:Y:S04]  /*a1370*/  STL.64 [R1+0x118], R18 ;  /* 0x0001181201007387 */ /* 0x000fe80000100a00 */
[----:B------:R-:W1:Y:S04]  /*a1380*/  LDSM.16.M88.4 R16, [R0+UR7+0x6800] ;  /* 0x006800070010783b */ /* 0x000e680008000200 */
[----:B0-----:R-:W2:Y:S04]  /*a1390*/  LDL.LU R24, [R1+0x680] ;  /* 0x0006800001187983 */ /* 0x001ea80000300800 */
[----:B------:R-:W2:Y:S04]  /*a13a0*/  LDL.LU R25, [R1+0x684] ;  /* 0x0006840001197983 */ /* 0x000ea80000300800 */
[----:B------:R-:W2:Y:S04]  /*a13b0*/  LDL.LU R26, [R1+0x688] ;  /* 0x00068800011a7983 */ /* 0x000ea80000300800 */
[----:B------:R-:W2:Y:S01]  /*a13c0*/  LDL.LU R27, [R1+0x68c] ;  /* 0x00068c00011b7983 */ /* 0x000ea20000300800 */
[----:B---3--:R-:W-:-:S02]  /*a13d0*/  F2FP.F16.E4M3.UNPACK_B R22, R7 ;  /* 0x00000007ff16723e */ /* 0x008fc400020006ff */
[----:B------:R-:W-:Y:S01]  /*a13e0*/  F2FP.F16.E4M3.UNPACK_B R23, R6 ;  /* 0x00000006ff17723e */ /* 0x000fe200020006ff */
[----:B-1----:R-:W-:Y:S04]  /*a13f0*/  STL.64 [R1+0x1e0], R16 ;  /* 0x0001e01001007387 */ /* 0x002fe80000100a00 */
[----:B------:R0:W-:Y:S01]  /*a1400*/  STL.64 [R1+0x1e8], R18 ;  /* 0x0001e81201007387 */ /* 0x0001e20000100a00 */
[----:B------:R-:W-:Y:S02]  /*a1410*/  IMAD.MOV.U32 R6, RZ, RZ, R16 ;  /* 0x000000ffff067224 */ /* 0x000fe400078e0010 */
[----:B------:R-:W-:Y:S01]  /*a1420*/  IMAD.MOV.U32 R7, RZ, RZ, R17 ;  /* 0x000000ffff077224 */ /* 0x000fe200078e0011 */
[----:B0-----:R-:W3:Y:S04]  /*a1430*/  LDL.LU.64 R18, [R1+0x6488] ;  /* 0x0064880001127983 */ /* 0x001ee80000300a00 */
[----:B------:R-:W3:Y:S01]  /*a1440*/  LDL.LU.64 R16, [R1+0x6480] ;  /* 0x0064800001107983 */ /* 0x000ee20000300a00 */
[----:B----4-:R-:W-:-:S02]  /*a1450*/  F2FP.F16.E4M3.UNPACK_B R20, R5 ;  /* 0x00000005ff14723e */ /* 0x010fc400020006ff */
[----:B------:R-:W-:Y:S01]  /*a1460*/  F2FP.F16.E4M3.UNPACK_B R21, R4 ;  /* 0x00000004ff15723e */ /* 0x000fe200020006ff */
[----:B---3--:R-:W-:-:S15]  /*a1470*/  HMMA.16816.F32 R16, R12, R22, R16 ;  /* 0x000000160c10723c */ /* 0x008fde0000001810 */
[----:B------:R-:W-:-:S04]  /*a1480*/  NOP ;  /* 0x0000000000007918 */ /* 0x000fc80000000000 */
[----:B------:R-:W-:Y:S04]  /*a1490*/  STL.64 [R1+0x140], R16 ;  /* 0x0001401001007387 */ /* 0x000fe80000100a00 */
[----:B------:R-:W-:Y:S04]  /*a14a0*/  STL.64 [R1+0x148], R18 ;  /* 0x0001481201007387 */ /* 0x000fe80000100a00 */
[----:B------:R-:W0:Y:S02]  /*a14b0*/  LDSM.16.M88.4 R16, [R0+UR7+0x7000] ;  /* 0x007000070010783b */ /* 0x000e240008000200 */
[----:B0-----:R-:W-:-:S02]  /*a14c0*/  IMAD.MOV.U32 R4, RZ, RZ, R16 ;  /* 0x000000ffff047224 */ /* 0x001fc400078e0010 */
[----:B------:R-:W-:Y:S01]  /*a14d0*/  IMAD.MOV.U32 R5, RZ, RZ, R17 ;  /* 0x000000ffff057224 */ /* 0x000fe200078e0011 */
[----:B------:R0:W-:Y:S04]  /*a14e0*/  STL.64 [R1+0x200], R16 ;  /* 0x0002001001007387 */ /* 0x0001e80000100a00 */
[----:B------:R-:W-:Y:S04]  /*a14f0*/  STL.64 [R1+0x208], R18 ;  /* 0x0002081201007387 */ /* 0x000fe80000100a00 */
[----:B0-----:R-:W3:Y:S04]  /*a1500*/  LDL.LU.64 R16, [R1+0x6478] ;  /* 0x0064780001107983 */ /* 0x001ee80000300a00 */
[----:B------:R-:W-:Y:S04]  /*a1510*/  STL.64 [R1+0x6460], R6 ;  /* 0x0064600601007387 */ /* 0x000fe80000100a00 */
[----:B------:R0:W-:Y:S04]  /*a1520*/  STL.64 [R1+0x6458], R4 ;  /* 0x0064580401007387 */ /* 0x0001e80000100a00 */
[----:B0-----:R-:W4:Y:S04]  /*a1530*/  LDL.LU R4, [R1+0x660] ;  /* 0x0006600001047983 */ /* 0x001f280000300800 */
[----:B------:R-:W4:Y:S04]  /*a1540*/  LDL.LU R5, [R1+0x664] ;  /* 0x0006640001057983 */ /* 0x000f280000300800 */
[----:B------:R-:W4:Y:S04]  /*a1550*/  LDL.LU R6, [R1+0x668] ;  /* 0x0006680001067983 */ /* 0x000f280000300800 */
[----:B------:R-:W4:Y:S01]  /*a1560*/  LDL.LU R7, [R1+0x66c] ;  /* 0x00066c0001077983 */ /* 0x000f220000300800 */
[----:B-----5:R-:W-:-:S15]  /*a1570*/  HMMA.16816.F32 R8, R12, R20, R8 ;  /* 0x000000140c08723c */ /* 0x020fde0000001808 */
[----:B------:R-:W-:-:S04]  /*a1580*/  NOP ;  /* 0x0000000000007918 */ /* 0x000fc80000000000 */
[----:B------:R-:W-:Y:S04]  /*a1590*/  STL.64 [R1+0x170], R8 ;  /* 0x0001700801007387 */ /* 0x000fe80000100a00 */
[----:B------:R0:W-:Y:S04]  /*a15a0*/  STL.64 [R1+0x178], R10 ;  /* 0x0001780a01007387 */ /* 0x0001e80000100a00 */
[----:B0-----:R-:W5:Y:S04]  /*a15b0*/  LDL.LU.64 R10, [R1+0x6470] ;  /* 0x00647000010a7983 */ /* 0x001f680000300a00 */
[----:B------:R-:W5:Y:S04]  /*a15c0*/  LDL.LU.64 R8, [R1+0x6468] ;  /* 0x0064680001087983 */ /* 0x000f680000300a00 */
[----:B------:R-:W-:Y:S04]  /*a15d0*/  STL.64 [R1+0x63b8], R22 ;  /* 0x0063b81601007387 */ /* 0x000fe80000100a00 */
[----:B------:R-:W-:Y:S04]  /*a15e0*/  STL.64 [R1+0x63b0], R20 ;  /* 0x0063b01401007387 */ /* 0x000fe80000100a00 */
[----:B------:R-:W0:Y:S01]  /*a15f0*/  LDSM.16.M88.4 R20, [R0+UR7+0x7800] ;  /* 0x007800070014783b */ /* 0x000e220008000200 */
[----:B------:R-:W-:-:S02]  /*a1600*/  F2FP.F16.E4M3.UNPACK_B R18, R3 ;  /* 0x00000003ff12723e */ /* 0x000fc400020006ff */
[----:B------:R-:W-:Y:S01]  /*a1610*/  F2FP.F16.E4M3.UNPACK_B R19, R2 ;  /* 0x00000002ff13723e */ /* 0x000fe200020006ff */
[----:B0-----:R-:W-:Y:S04]  /*a1620*/  STL.64 [R1+0x380], R20 ;  /* 0x0003801401007387 */ /* 0x001fe80000100a00 */
[----:B------:R-:W-:Y:S01]  /*a1630*/  STL.64 [R1+0x388], R22 ;  /* 0x0003881601007387 */ /* 0x000fe20000100a00 */
[----:B---3--:R-:W-:Y:S02]  /*a1640*/  F2FP.F16.E4M3.UNPACK_B R16, R16 ;  /* 0x00000010ff10723e */ /* 0x008fe400020006ff */
[----:B------:R-:W-:Y:S01]  /*a1650*/  F2FP.F16.E4M3.UNPACK_B R17, R17 ;  /* 0x00000011ff11723e */ /* 0x000fe200020006ff */
[----:B----4-:R-:W-:-:S15]  /*a1660*/  HMMA.16816.F32 R4, R12, R18, R4 ;  /* 0x000000120c04723c */ /* 0x010fde0000001804 */
[----:B------:R-:W-:-:S04]  /*a1670*/  NOP ;  /* 0x0000000000007918 */ /* 0x000fc80000000000 */
[----:B------:R-:W-:Y:S04]  /*a1680*/  STL.64 [R1+0x160], R4 ;  /* 0x0001600401007387 */ /* 0x000fe80000100a00 */
[----:B------:R2:W-:Y:S02]  /*a1690*/  STL.64 [R1+0x168], R6 ;  /* 0x0001680601007387 */ /* 0x0005e40000100a00 */
[----:B--2---:R-:W-:Y:S02]  /*a16a0*/  HMMA.16816.F32 R4, R12, R16, R24 ;  /* 0x000000100c04723c */ /* 0x004fe40000001818 */
[----:B------:R-:W-:Y:S04]  /*a16b0*/  STL.64 [R1+0x6398], R18 ;  /* 0x0063981201007387 */ /* 0x000fe80000100a00 */
[----:B------:R0:W-:-:S13]  /*a16c0*/  STL.64 [R1+0x6390], R16 ;  /* 0x0063901001007387 */ /* 0x0001da0000100a00 */
[----:B------:R-:W-:Y:S04]  /*a16d0*/  STL.64 [R1+0x1a0], R4 ;  /* 0x0001a00401007387 */ /* 0x000fe80000100a00 */
[----:B------:R-:W-:Y:S04]  /*a16e0*/  STL.64 [R1+0x1a8], R6 ;  /* 0x0001a80601007387 */ /* 0x000fe80000100a00 */
[----:B------:R-:W2:Y:S04]  /*a16f0*/  LDL R24, [R1+0x10] ;  /* 0x0000100001187983 */ /* 0x000ea80000100800 */
[----:B--2---:R-:W-:Y:S04]  /*a1700*/  STL [R1+0x641c], R24 ;  /* 0x00641c1801007387 */ /* 0x004fe80000100800 */
[----:B------:R-:W2:Y:S04]  /*a1710*/  LDL R25, [R1+0x14] ;  /* 0x0000140001197983 */ /* 0x000ea80000100800 */
[----:B--2---:R-:W-:Y:S04]  /*a1720*/  STL [R1+0x6420], R25 ;  /* 0x0064201901007387 */ /* 0x004fe80000100800 */
[----:B0-----:R-:W2:Y:S04]  /*a1730*/  LDL.LU R16, [R1+0x16b0] ;  /* 0x0016b00001107983 */ /* 0x001ea80000300800 */
[----:B------:R-:W2:Y:S04]  /*a1740*/  LDL.LU R17, [R1+0x16b4] ;  /* 0x0016b40001117983 */ /* 0x000ea80000300800 */
[----:B------:R-:W3:Y:S04]  /*a1750*/  LDL.LU R18, [R1+0x16b8] ;  /* 0x0016b80001127983 */ /* 0x000ee80000300800 */
[----:B------:R-:W3:Y:S04]  /*a1760*/  LDL.LU R19, [R1+0x16bc] ;  /* 0x0016bc0001137983 */ /* 0x000ee80000300800 */
[----:B---3--:R-:W-:Y:S04]  /*a1770*/  STL.64 [R1+0x6410], R18 ;  /* 0x0064101201007387 */ /* 0x008fe80000100a00 */
[----:B--2---:R0:W-:Y:S04]  /*a1780*/  STL.64 [R1+0x6408], R16 ;  /* 0x0064081001007387 */ /* 0x0041e80000100a00 */
[----:B0-----:R-:W2:Y:S04]  /*a1790*/  LDL.LU R16, [R1+0x710] ;  /* 0x0007100001107983 */ /* 0x001ea80000300800 */
[----:B--2---:R0:W-:Y:S04]  /*a17a0*/  STL [R1+0x6424], R16 ;  /* 0x0064241001007387 */ /* 0x0041e80000100800 */
[----:B------:R-:W2:Y:S04]  /*a17b0*/  LDL.LU R17, [R1+0x714] ;  /* 0x0007140001117983 */ /* 0x000ea80000300800 */
[----:B------:R-:W3:Y:S04]  /*a17c0*/  LDL.LU R18, [R1+0x718] ;  /* 0x0007180001127983 */ /* 0x000ee80000300800 */
[----:B------:R-:W3:Y:S04]  /*a17d0*/  LDL.LU R19, [R1+0x71c] ;  /* 0x00071c0001137983 */ /* 0x000ee80000300800 */
[----:B------:R-:W4:Y:S04]  /*a17e0*/  LDL.LU R4, [R1+0x690] ;  /* 0x0006900001047983 */ /* 0x000f280000300800 */
[----:B------:R-:W4:Y:S04]  /*a17f0*/  LDL.LU R5, [R1+0x694] ;  /* 0x0006940001057983 */ /* 0x000f280000300800 */
[----:B------:R-:W4:Y:S04]  /*a1800*/  LDL.LU R6, [R1+0x698] ;  /* 0x0006980001067983 */ /* 0x000f280000300800 */
[----:B------:R-:W4:Y:S04]  /*a1810*/  LDL.LU R7, [R1+0x69c] ;  /* 0x00069c0001077983 */ /* 0x000f280000300800 */
[----:B0-----:R-:W2:Y:S04]  /*a1820*/  LDL.LU R16, [R1+0x210c] ;  /* 0x00210c0001107983 */ /* 0x001ea80000300800 */
        /* <DEDUP_REMOVED lines=12> */
[----:B-----5:R-:W-:-:S02]  /*a18f0*/  F2FP.F16.E4M3.UNPACK_B R10, R10 ;  /* 0x0000000aff0a723e */ /* 0x020fc400020006ff */
[----:B------:R-:W-:Y:S01]  /*a1900*/  F2FP.F16.E4M3.UNPACK_B R11, R11 ;  /* 0x0000000bff0b723e */ /* 0x000fe200020006ff */
[----:B---3--:R-:W-:Y:S04]  /*a1910*/  STL.64 [R1+0x6450], R18 ;  /* 0x0064501201007387 */ /* 0x008fe80000100a00 */
[----:B--2---:R0:W-:Y:S04]  /*a1920*/  STL.64 [R1+0x6448], R16 ;  /* 0x0064481001007387 */ /* 0x0041e80000100a00 */
[----:B0-----:R-:W2:Y:S04]  /*a1930*/  LDL.LU R16, [R1+0x6c0] ;  /* 0x0006c00001107983 */ /* 0x001ea80000300800 */
[----:B------:R-:W2:Y:S04]  /*a1940*/  LDL.LU R17, [R1+0x6c4] ;  /* 0x0006c40001117983 */ /* 0x000ea80000300800 */
[----:B------:R-:W2:Y:S04]  /*a1950*/  LDL.LU R18, [R1+0x6c8] ;  /* 0x0006c80001127983 */ /* 0x000ea80000300800 */
[----:B------:R-:W2:Y:S01]  /*a1960*/  LDL.LU R19, [R1+0x6cc] ;  /* 0x0006cc0001137983 */ /* 0x000ea20000300800 */
[----:B------:R-:W-:-:S02]  /*a1970*/  F2FP.F16.E4M3.UNPACK_B R8, R8 ;  /* 0x00000008ff08723e */ /* 0x000fc400020006ff */
[----:B------:R-:W-:Y:S01]  /*a1980*/  F2FP.F16.E4M3.UNPACK_B R9, R9 ;  /* 0x00000009ff09723e */ /* 0x000fe200020006ff */
[----:B----4-:R-:W-:Y:S01]  /*a1990*/  HMMA.16816.F32 R4, R12, R10, R4 ;  /* 0x0000000a0c04723c */ /* 0x010fe20000001804 */
[----:B------:R-:W3:Y:S04]  /*a19a0*/  LDL.LU R0, [R1+0x2108] ;  /* 0x0021080001007983 */ /* 0x000ee80000300800 */
[----:B------:R-:W4:Y:S04]  /*a19b0*/  LDL.LU R25, [R1+0x2114] ;  /* 0x0021140001197983 */ /* 0x000f280000300800 */
[----:B------:R-:W4:Y:S04]  /*a19c0*/  LDL.LU R29, [R1+0x2110] ;  /* 0x00211000011d7983 */ /* 0x000f280000300800 */
[----:B------:R-:W5:Y:S01]  /*a19d0*/  LDL.LU R24, [R1+0x211c] ;  /* 0x00211c0001187983 */ /* 0x000f620000300800 */
[----:B------:R-:W-:-:S03]  /*a19e0*/  IMAD.MOV.U32 R2, RZ, RZ, R20 ;  /* 0x000000ffff027224 */ /* 0x000fc600078e0014 */
[----:B------:R-:W3:Y:S01]  /*a19f0*/  LDL.LU R28, [R1+0x2124] ;  /* 0x00212400011c7983 */ /* 0x000ee20000300800 */
[----:B------:R-:W-:-:S03]  /*a1a00*/  IMAD.MOV.U32 R3, RZ, RZ, R21 ;  /* 0x000000ffff037224 */ /* 0x000fc600078e0015 */
[----:B------:R-:W3:Y:S04]  /*a1a10*/  LDL.LU R20, [R1+0x16a0] ;  /* 0x0016a00001147983 */ /* 0x000ee80000300800 */
[----:B------:R-:W3:Y:S04]  /*a1a20*/  LDL.LU R21, [R1+0x16a4] ;  /* 0x0016a40001157983 */ /* 0x000ee80000300800 */
[----:B------:R-:W3:Y:S04]  /*a1a30*/  LDL.LU R22, [R1+0x16a8] ;  /* 0x0016a80001167983 */ /* 0x000ee80000300800 */
[----:B------:R-:W3:Y:S04]  /*a1a40*/  LDL.LU R23, [R1+0x16ac] ;  /* 0x0016ac0001177983 */ /* 0x000ee80000300800 */
[----:B------:R-:W3:Y:S04]  /*a1a50*/  LDL.64 R26, [R1+0x8] ;  /* 0x00000800011a7983 */ /* 0x000ee80000100a00 */
[----:B------:R-:W-:Y:S04]  /*a1a60*/  STL.64 [R1+0x1d0], R4 ;  /* 0x0001d00401007387 */ /* 0x000fe80000100a00 */
[----:B------:R0:W-:Y:S04]  /*a1a70*/  STL.64 [R1+0x1d8], R6 ;  /* 0x0001d80601007387 */ /* 0x0001e80000100a00 */
[----:B0-----:R-:W3:Y:S04]  /*a1a80*/  LDL.LU.64 R6, [R1+0x6460] ;  /* 0x0064600001067983 */ /* 0x001ee80000300a00 */
[----:B------:R-:W4:Y:S01]  /*a1a90*/  LDL.LU.64 R4, [R1+0x6458] ;  /* 0x0064580001047983 */ /* 0x000f220000300a00 */
[----:B--2---:R-:W-:-:S15]  /*a1aa0*/  HMMA.16816.F32 R16, R12, R8, R16 ;  /* 0x000000080c10723c */ /* 0x004fde0000001810 */
[----:B------:R-:W-:-:S04]  /*a1ab0*/  NOP ;  /* 0x0000000000007918 */ /* 0x000fc80000000000 */
[----:B------:R-:W-:Y:S04]  /*a1ac0*/  STL.64 [R1+0x1f0], R16 ;  /* 0x0001f01001007387 */ /* 0x000fe80000100a00 */
[----:B------:R0:W-:Y:S04]  /*a1ad0*/  STL.64 [R1+0x1f8], R18 ;  /* 0x0001f81201007387 */ /* 0x0001e80000100a00 */
[----:B0-----:R-:W2:Y:S04]  /*a1ae0*/  LDL.LU.64 R18, [R1+0x6450] ;  /* 0x0064500001127983 */ /* 0x001ea80000300a00 */
[----:B------:R-:W2:Y:S01]  /*a1af0*/  LDL.LU.64 R16, [R1+0x6448] ;  /* 0x0064480001107983 */ /* 0x000ea20000300a00 */
[----:B---3--:R-:W-:-:S02]  /*a1b00*/  F2FP.F16.E4M3.UNPACK_B R6, R6 ;  /* 0x00000006ff06723e */ /* 0x008fc400020006ff */
[----:B------:R-:W-:Y:S01]  /*a1b10*/  F2FP.F16.E4M3.UNPACK_B R7, R7 ;  /* 0x00000007ff07723e */ /* 0x000fe200020006ff */
[----:B------:R0:W-:Y:S04]  /*a1b20*/  STL.64 [R1+0x6378], R10 ;  /* 0x0063780a01007387 */ /* 0x0001e80000100a00 */
[----:B0-----:R-:W3:Y:S04]  /*a1b30*/  LDL R10, [R1+0x18] ;  /* 0x00001800010a7983 */ /* 0x001ee80000100800 */
[----:B------:R-:W3:Y:S04]  /*a1b40*/  LDL R11, [R1+0x1c] ;  /* 0x00001c00010b7983 */ /* 0x000ee80000100800 */
[----:B------:R0:W-:Y:S04]  /*a1b50*/  STL.64 [R1+0x6370], R8 ;  /* 0x0063700801007387 */ /* 0x0001e80000100a00 */
[----:B0-----:R-:W5:Y:S04]  /*a1b60*/  LDL.LU R9, [R1+0x2118] ;  /* 0x0021180001097983 */ /* 0x001f680000300800 */
[----:B------:R-:W3:Y:S01]  /*a1b70*/  LDL.LU R8, [R1+0x2120] ;  /* 0x0021200001087983 */ /* 0x000ee20000300800 */
[----:B--2---:R-:W-:-:S15]  /*a1b80*/  HMMA.16816.F32 R16, R12, R6, R16 ;  /* 0x000000060c10723c */ /* 0x004fde0000001810 */
[----:B------:R-:W-:-:S04]  /*a1b90*/  NOP ;  /* 0x0000000000007918 */ /* 0x000fc80000000000 */
[----:B------:R-:W-:Y:S04]  /*a1ba0*/  STL.64 [R1+0x210], R16 ;  /* 0x0002101001007387 */ /* 0x000fe80000100a00 */
[----:B------:R0:W-:Y:S04]  /*a1bb0*/  STL.64 [R1+0x218], R18 ;  /* 0x0002181201007387 */ /* 0x0001e80000100a00 */
[----:B0-----:R-:W2:Y:S04]  /*a1bc0*/  LDL.LU.64 R18, [R1+0x6440] ;  /* 0x0064400001127983 */ /* 0x001ea80000300a00 */
[----:B------:R-:W2:Y:S01]  /*a1bd0*/  LDL.LU.64 R16, [R1+0x6438] ;  /* 0x0064380001107983 */ /* 0x000ea20000300a00 */
[----:B----4-:R-:W-:-:S02]  /*a1be0*/  F2FP.F16.E4M3.UNPACK_B R4, R4 ;  /* 0x00000004ff04723e */ /* 0x010fc400020006ff */
[----:B------:R-:W-:-:S07]  /*a1bf0*/  F2FP.F16.E4M3.UNPACK_B R5, R5 ;  /* 0x00000005ff05723e */ /* 0x000fce00020006ff */
        /* <DEDUP_REMOVED lines=8> */
[----:B0-----:R-:W2:Y:S04]  /*a1c80*/  LDL.LU R4, [R1+0x880] ;  /* 0x0008800001047983 */ /* 0x001ea80000300800 */
[----:B------:R-:W2:Y:S04]  /*a1c90*/  LDL.LU R5, [R1+0x884] ;  /* 0x0008840001057983 */ /* 0x000ea80000300800 */
[----:B------:R-:W2:Y:S04]  /*a1ca0*/  LDL.LU R6, [R1+0x888] ;  /* 0x0008880001067983 */ /* 0x000ea80000300800 */
[----:B------:R-:W2:Y:S01]  /*a1cb0*/  LDL.LU R7, [R1+0x88c] ;  /* 0x00088c0001077983 */ /* 0x000ea20000300800 */
[----:B----4-:R-:W-:-:S03]  /*a1cc0*/  IMAD R0, R0, 0x100, R16 ;  /* 0x0000010000007824 */ /* 0x010fc600078e0210 */
[----:B------:R-:W2:Y:S01]  /*a1cd0*/  LDL.LU R16, [R1+0x6424] ;  /* 0x0064240001107983 */ /* 0x000ea20000300800 */
[----:B------:R-:W-:Y:S02]  /*a1ce0*/  F2FP.F16.E4M3.UNPACK_B R2, R2 ;  /* 0x00000002ff02723e */ /* 0x000fe400020006ff */
[----:B------:R-:W-:Y:S01]  /*a1cf0*/  F2FP.F16.E4M3.UNPACK_B R3, R3 ;  /* 0x00000003ff03723e */ /* 0x000fe200020006ff */
[----:B------:R-:W-:Y:S02]  /*a1d00*/  IMAD R29, R29, 0x100, R25 ;  /* 0x000001001d1d7824 */ /* 0x000fe400078e0219 */
[----:B-----5:R-:W-:Y:S01]  /*a1d10*/  IMAD R9, R9, 0x100, R24 ;  /* 0x0000010009097824 */ /* 0x020fe200078e0218 */
[----:B------:R-:W4:Y:S04]  /*a1d20*/  LDL.LU R25, [R1+0x6420] ;  /* 0x0064200001197983 */ /* 0x000f280000300800 */
[----:B------:R-:W4:Y:S01]  /*a1d30*/  LDL.LU R24, [R1+0x641c] ;  /* 0x00641c0001187983 */ /* 0x000f220000300800 */
[----:B---3--:R-:W-:-:S03]  /*a1d40*/  IMAD R8, R8, 0x100, R28 ;  /* 0x0000010008087824 */ /* 0x008fc600078e021c */
[----:B------:R-:W3:Y:S01]  /*a1d50*/  LDL.LU R28, [R1+0x6418] ;  /* 0x00641800011c7983 */ /* 0x000ee20000300800 */
[----:B--2---:R-:W-:Y:S03]  /*a1d60*/  HMMA.16816.F32 R12, R12, R2, R16 ;  /* 0x000000020c0c723c */ /* 0x004fe60000001810 */
[----:B------:R-:W4:Y:S04]  /*a1d70*/  LDL.LU.64 R18, [R1+0x6410] ;  /* 0x0064100001127983 */ /* 0x000f280000300a00 */
[----:B------:R-:W4:Y:S04]  /*a1d80*/  LDL.LU.64 R16, [R1+0x6408] ;  /* 0x0064080001107983 */ /* 0x000f280000300a00 */
        /* <DEDUP_REMOVED lines=8> */
[----:B------:R-:W3:Y:S04]  /*a1e10*/  LDL.LU R29, [R1+0x6400] ;  /* 0x00640000011d7983 */ /* 0x000ee80000300800 */
[----:B------:R-:W2:Y:S02]  /*a1e20*/  LDL.LU R0, [R1+0x2128] ;  /* 0x0021280001007983 */ /* 0x000ea40000300800 */
[----:B------:R-:W-:-:S15]  /*a1e30*/  HMMA.16816.F32 R4, R12, R10, R4 ;  /* 0x0000000a0c04723c */ /* 0x000fde0000001804 */
[----:B------:R-:W-:-:S04]  /*a1e40*/  NOP ;  /* 0x0000000000007918 */ /* 0x000fc80000000000 */
[----:B------:R-:W-:Y:S04]  /*a1e50*/  STL.64 [R1+0x880], R4 ;  /* 0x0008800401007387 */ /* 0x000fe80000100a00 */
[----:B------:R0:W-:Y:S02]  /*a1e60*/  STL.64 [R1+0x888], R6 ;  /* 0x0008880601007387 */ /* 0x0001e40000100a00 */
[----:B0-----:R-:W-:Y:S01]  /*a1e70*/  HMMA.16816.F32 R4, R12, R26, R20 ;  /* 0x0000001a0c04723c */ /* 0x001fe20000001814 */
[----:B------:R-:W-:Y:S02]  /*a1e80*/  IMAD.MOV.U32 R2, RZ, RZ, R26 ;  /* 0x000000ffff027224 */ /* 0x000fe400078e001a */
[----:B------:R-:W-:-:S05]  /*a1e90*/  IMAD.MOV.U32 R3, RZ, RZ, R27 ;  /* 0x000000ffff037224 */ /* 0x000fca00078e001b */
[----:B----4-:R-:W-:-:S15]  /*a1ea0*/  HMMA.16816.F32 R8, R12, R24, R16 ;  /* 0x000000180c08723c */ /* 0x010fde0000001810 */
[----:B------:R-:W-:-:S04]  /*a1eb0*/  NOP ;  /* 0x0000000000007918 */ /* 0x000fc80000000000 */
[----:B------:R0:W-:Y:S04]  /*a1ec0*/  STL.64 [R1+0x870], R8 ;  /* 0x0008700801007387 */ /* 0x0001e80000100a00 */
[----:B------:R1:W-:Y:S04]  /*a1ed0*/  STL.64 [R1+0x878], R10 ;  /* 0x0008780a01007387 */ /* 0x0003e80000100a00 */
[----:B------:R-:W-:Y:S04]  /*a1ee0*/  STL.64 [R1+0x860], R4 ;  /* 0x0008600401007387 */ /* 0x000fe80000100a00 */
[----:B------:R-:W-:Y:S04]  /*a1ef0*/  STL.64 [R1+0x868], R6 ;  /* 0x0008680601007387 */ /* 0x000fe80000100a00 */
[----:B0-----:R-:W4:Y:S04]  /*a1f00*/  LDL.LU R8, [R1+0x7e0] ;  /* 0x0007e00001087983 */ /* 0x001f280000300800 */
[----:B------:R-:W4:Y:S04]  /*a1f10*/  LDL.LU R9, [R1+0x7e4] ;  /* 0x0007e40001097983 */ /* 0x000f280000300800 */
[----:B-1----:R-:W5:Y:S04]  /*a1f20*/  LDL.LU R10, [R1+0x7e8] ;  /* 0x0007e800010a7983 */ /* 0x002f680000300800 */
        /* <DEDUP_REMOVED lines=35> */
[----:B-----5:R-:W-:Y:S04]  /*a2160*/  STL.64 [R1+0x6388], R10 ;  /* 0x0063880a01007387 */ /* 0x020fe80000100a00 */
[----:B----4-:R0:W-:Y:S04]  /*a2170*/  STL.64 [R1+0x6380], R8 ;  /* 0x0063800801007387 */ /* 0x0101e80000100a00 */
        /* <DEDUP_REMOVED lines=2648> */
[----:B------:R-:W2:Y:S04]  /*ac700*/  LDL.LU.64 R4, [R1+0x57f0] ;  /* 0x0057f00001047983 */ /* 0x000ea80000300a00 */
[----:B------:R-:W-:Y:S01]  /*ac710*/  STL [R1+0x5728], R11 ;  /* 0x0057280b01007387 */ /* 0x000fe20000100800 */
[----:B--2---:R-:W-:-:S15]  /*ac720*/  HMMA.16816.F32 R4, R12, R8, R4 ;  /* 0x000000080c04723c */ /* 0x004fde0000001804 */
[----:B------:R-:W-:-:S04]  /*ac730*/  NOP ;  /* 0x0000000000007918 */ /* 0x000fc80000000000 */
[----:B------:R-:W-:Y:S04]  /*ac740*/  STL.64 [R1+0x13a0], R4 ;  /* 0x0013a00401007387 */ /* 0x000fe80000100a00 */
[----:B------:R0:W-:Y:S04]  /*ac750*/  STL.64 [R1+0x13a8], R6 ;  /* 0x0013a80601007387 */ /* 0x0001e80000100a00 */
[----:B0-----:R-:W2:Y:S04]  /*ac760*/  LDL.LU.64 R6, [R1+0x57e8] ;  /* 0x0057e80001067983 */ /* 0x001ea80000300a00 */
[----:B------:R-:W3:Y:S04]  /*ac770*/  LDL.LU.64 R4, [R1+0x57e0] ;  /* 0x0057e00001047983 */ /* 0x000ee80000300a00 */
[----:B------:R-:W-:Y:S04]  /*ac780*/  STL [R1+0x5790], R10 ;  /* 0x0057900a01007387 */ /* 0x000fe80000100800 */
        /* <DEDUP_REMOVED lines=18> */
[----:B0-----:R-:W-:Y:S02]  /*ac8b0*/  IMAD R9, R23, 0x100, R22 ;  /* 0x0000010017097824 */ /* 0x001fe400078e0216 */
[----:B------:R-:W-:-:S03]  /*ac8c0*/  IMAD R8, R29, 0x100, R28 ;  /* 0x000001001d087824 */ /* 0x000fc600078e021c */
[----:B------:R-:W-:Y:S04]  /*ac8d0*/  STL [R1+0xad4], R9 ;  /* 0x000ad40901007387 */ /* 0x000fe80000100800 */
[----:B------:R-:W3:Y:S04]  /*ac8e0*/  LDL.LU R20, [R1+0xa50] ;  /* 0x000a500001147983 */ /* 0x000ee80000300800 */
[----:B------:R-:W-:Y:S01]  /*ac8f0*/  STL [R1+0xad8], R8 ;  /* 0x000ad80801007387 */ /* 0x000fe20000100800 */
        /* <DEDUP_REMOVED lines=9> */
[----:B----4-:R0:W-:Y:S04]  /*ac990*/  STL.64 [R1+0x5798], R24 ;  /* 0x0057981801007387 */ /* 0x0101e80000100a00 */
[----:B------:R-:W4:Y:S04]  /*ac9a0*/  LDL.LU R26, [R1+0xa78] ;  /* 0x000a7800011a7983 */ /* 0x000f280000300800 */
[----:B------:R-:W4:Y:S04]  /*ac9b0*/  LDL.LU R27, [R1+0xa7c] ;  /* 0x000a7c00011b7983 */ /* 0x000f280000300800 */
[----:B0-----:R-:W2:Y:S04]  /*ac9c0*/  LDL.LU.64 R24, [R1+0x8] ;  /* 0x0000080001187983 */ /* 0x001ea80000300a00 */
[----:B----4-:R-:W-:Y:S04]  /*ac9d0*/  STL.64 [R1+0x57b8], R26 ;  /* 0x0057b81a01007387 */ /* 0x010fe80000100a00 */
[----:B--2---:R0:W-:Y:S04]  /*ac9e0*/  STL.64 [R1+0x57b0], R24 ;  /* 0x0057b01801007387 */ /* 0x0041e80000100a00 */
[----:B------:R-:W2:Y:S04]  /*ac9f0*/  LDL.LU R8, [R1+0xa80] ;  /* 0x000a800001087983 */ /* 0x000ea80000300800 */
[----:B------:R-:W2:Y:S04]  /*aca00*/  LDL.LU R9, [R1+0xa84] ;  /* 0x000a840001097983 */ /* 0x000ea80000300800 */
[----:B------:R-:W4:Y:S04]  /*aca10*/  LDL.LU R10, [R1+0xa88] ;  /* 0x000a8800010a7983 */ /* 0x000f280000300800 */
[----:B------:R-:W4:Y:S04]  /*aca20*/  LDL.LU R11, [R1+0xa8c] ;  /* 0x000a8c00010b7983 */ /* 0x000f280000300800 */
[----:B0-----:R-:W2:Y:S04]  /*aca30*/  LDL.LU R24, [R1+0xaa0] ;  /* 0x000aa00001187983 */ /* 0x001ea80000300800 */
[----:B------:R-:W2:Y:S04]  /*aca40*/  LDL.LU R25, [R1+0xaa4] ;  /* 0x000aa40001197983 */ /* 0x000ea80000300800 */
[----:B------:R-:W2:Y:S04]  /*aca50*/  LDL.LU R26, [R1+0xaa8] ;  /* 0x000aa800011a7983 */ /* 0x000ea80000300800 */
[----:B------:R-:W2:Y:S01]  /*aca60*/  LDL.LU R27, [R1+0xaac] ;  /* 0x000aac00011b7983 */ /* 0x000ea20000300800 */
[----:B-----5:R-:W-:-:S03]  /*aca70*/  IMAD R0, R0, 0x100, R19 ;  /* 0x0000010000007824 */ /* 0x020fc600078e0213 */
[----:B--2---:R-:W-:Y:S04]  /*aca80*/  STL.64 [R1+0x57c8], R26 ;  /* 0x0057c81a01007387 */ /* 0x004fe80000100a00 */
[----:B------:R0:W-:Y:S04]  /*aca90*/  STL.64 [R1+0x57c0], R24 ;  /* 0x0057c01801007387 */ /* 0x0001e80000100a00 */
[----:B0-----:R-:W2:Y:S04]  /*acaa0*/  LDL.LU R24, [R1+0xab0] ;  /* 0x000ab00001187983 */ /* 0x001ea80000300800 */
[----:B------:R-:W2:Y:S04]  /*acab0*/  LDL.LU R25, [R1+0xab4] ;  /* 0x000ab40001197983 */ /* 0x000ea80000300800 */
[----:B------:R-:W2:Y:S04]  /*acac0*/  LDL.LU R26, [R1+0xab8] ;  /* 0x000ab800011a7983 */ /* 0x000ea80000300800 */
[----:B------:R-:W2:Y:S04]  /*acad0*/  LDL.LU R27, [R1+0xabc] ;  /* 0x000abc00011b7983 */ /* 0x000ea80000300800 */
[----:B------:R-:W5:Y:S04]  /*acae0*/  LDL.LU R13, [R1+0xad0] ;  /* 0x000ad000010d7983 */ /* 0x000f680000300800 */
[----:B------:R-:W2:Y:S04]  /*acaf0*/  LDL.LU R14, [R1+0xad4] ;  /* 0x000ad400010e7983 */ /* 0x000ea80000300800 */
[----:B------:R-:W2:Y:S04]  /*acb00*/  LDL.LU R15, [R1+0xad8] ;  /* 0x000ad800010f7983 */ /* 0x000ea80000300800 */
[----:B------:R-:W2:Y:S04]  /*acb10*/  LDL.LU.64 R4, [R1+0x18] ;  /* 0x0000180001047983 */ /* 0x000ea80000300a00 */
[----:B------:R-:W2:Y:S04]  /*acb20*/  LDL.LU.64 R6, [R1+0x10] ;  /* 0x0000100001067983 */ /* 0x000ea80000300a00 */
[----:B----4-:R-:W-:Y:S04]  /*acb30*/  STL.64 [R1+0x57a8], R10 ;  /* 0x0057a80a01007387 */ /* 0x010fe80000100a00 */
[----:B------:R0:W-:Y:S04]  /*acb40*/  STL.64 [R1+0x57a0], R8 ;  /* 0x0057a00801007387 */ /* 0x0001e80000100a00 */
[----:B0-----:R-:W4:Y:S04]  /*acb50*/  LDL.LU R8, [R1+0xa90] ;  /* 0x000a900001087983 */ /* 0x001f280000300800 */
[----:B------:R-:W4:Y:S04]  /*acb60*/  LDL.LU R9, [R1+0xa94] ;  /* 0x000a940001097983 */ /* 0x000f280000300800 */
[----:B------:R-:W4:Y:S04]  /*acb70*/  LDL.LU R10, [R1+0xa98] ;  /* 0x000a9800010a7983 */ /* 0x000f280000300800 */
[----:B------:R-:W4:Y:S04]  /*acb80*/  LDL.LU R11, [R1+0xa9c] ;  /* 0x000a9c00010b7983 */ /* 0x000f280000300800 */
[----:B------:R-:W4:Y:S04]  /*acb90*/  LDL.LU.64 R28, [R1] ;  /* 0x00000000011c7983 */ /* 0x000f280000300a00 */
[----:B------:R-:W-:Y:S04]  /*acba0*/  STL.64 [R1+0x5768], R22 ;  /* 0x0057681601007387 */ /* 0x000fe80000100a00 */
[----:B---3--:R0:W-:Y:S04]  /*acbb0*/  STL.64 [R1+0x5760], R20 ;  /* 0x0057601401007387 */ /* 0x0081e80000100a00 */
        /* <DEDUP_REMOVED lines=8> */
[----:B------:R-:W-:-:S02]  /*acc40*/  F2FP.F16.E4M3.UNPACK_B R12, R0 ;  /* 0x00000000ff0c723e */ /* 0x000fc400020006ff */
[----:B-----5:R-:W-:Y:S02]  /*acc50*/  F2FP.F16.E4M3.UNPACK_B R13, R13 ;  /* 0x0000000dff0d723e */ /* 0x020fe400020006ff */
[----:B--2---:R-:W-:Y:S02]  /*acc60*/  F2FP.F16.E4M3.UNPACK_B R14, R14 ;  /* 0x0000000eff0e723e */ /* 0x004fe400020006ff */
[----:B------:R-:W-:-:S07]  /*acc70*/  F2FP.F16.E4M3.UNPACK_B R15, R15 ;  /* 0x0000000fff0f723e */ /* 0x000fce00020006ff */
[C---:B------:R-:W-:Y:S01]  /*acc80*/  HMMA.16816.F32 R24, R12.reuse, R4, R24 ;  /* 0x000000040c18723c */ /* 0x040fe20000001818 */
[----:B---3--:R-:W-:Y:S04]  /*acc90*/  STL.64 [R1+0x5748], R18 ;  /* 0x0057481201007387 */ /* 0x008fe80000100a00 */
[----:B------:R0:W-:Y:S04]  /*acca0*/  STL.64 [R1+0x5740], R16 ;  /* 0x0057401001007387 */ /* 0x0001e80000100a00 */
[----:B0-----:R-:W2:Y:S04]  /*accb0*/  LDL.LU R16, [R1+0xa40] ;  /* 0x000a400001107983 */ /* 0x001ea80000300800 */
[----:B------:R-:W2:Y:S04]  /*accc0*/  LDL.LU R17, [R1+0xa44] ;  /* 0x000a440001117983 */ /* 0x000ea80000300800 */
[----:B------:R-:W2:Y:S04]  /*accd0*/  LDL.LU R18, [R1+0xa48] ;  /* 0x000a480001127983 */ /* 0x000ea80000300800 */
[----:B------:R-:W2:Y:S04]  /*acce0*/  LDL.LU R19, [R1+0xa4c] ;  /* 0x000a4c0001137983 */ /* 0x000ea80000300800 */
[----:B------:R-:W-:Y:S04]  /*accf0*/  STL [R1+0x56dc], R2 ;  /* 0x0056dc0201007387 */ /* 0x000fe80000100800 */
[----:B------:R-:W-:Y:S04]  /*acd00*/  STL [R1+0x56d8], R3 ;  /* 0x0056d80301007387 */ /* 0x000fe80000100800 */
        /* <DEDUP_REMOVED lines=9> */
[----:B------:R-:W4:Y:S02]  /*acda0*/  LDL.LU.64 R24, [R1+0x57b0] ;  /* 0x0057b00001187983 */ /* 0x000f240000300a00 */
[----:B----4-:R-:W-:-:S15]  /*acdb0*/  HMMA.16816.F32 R8, R12, R24, R8 ;  /* 0x000000180c08723c */ /* 0x010fde0000001808 */
[----:B------:R-:W-:-:S04]  /*acdc0*/  NOP ;  /* 0x0000000000007918 */ /* 0x000fc80000000000 */
[----:B------:R-:W-:Y:S04]  /*acdd0*/  STL.64 [R1+0x1340], R8 ;  /* 0x0013400801007387 */ /* 0x000fe80000100a00 */
[----:B------:R0:W-:Y:S04]  /*acde0*/  STL.64 [R1+0x1348], R10 ;  /* 0x0013480a01007387 */ /* 0x0001e80000100a00 */
[----:B0-----:R-:W4:Y:S04]  /*acdf0*/  LDL.LU.64 R10, [R1+0x57a8] ;  /* 0x0057a800010a7983 */ /* 0x001f280000300a00 */
[----:B------:R-:W4:Y:S01]  /*ace00*/  LDL.LU.64 R8, [R1+0x57a0] ;  /* 0x0057a00001087983 */ /* 0x000f220000300a00 */
[----:B------:R-:W-:-:S02]  /*ace10*/  IMAD.MOV.U32 R2, RZ, RZ, R4 ;  /* 0x000000ffff027224 */ /* 0x000fc400078e0004 */
[----:B------:R-:W-:Y:S02]  /*ace20*/  IMAD.MOV.U32 R0, RZ, RZ, R5 ;  /* 0x000000ffff007224 */ /* 0x000fe400078e0005 */
[----:B------:R-:W-:Y:S02]  /*ace30*/  IMAD.MOV.U32 R4, RZ, RZ, R6 ;  /* 0x000000ffff047224 */ /* 0x000fe400078e0006 */
[----:B------:R-:W-:Y:S02]  /*ace40*/  IMAD.MOV.U32 R6, RZ, RZ, R24 ;  /* 0x000000ffff067224 */ /* 0x000fe400078e0018 */
[----:B------:R-:W-:Y:S02]  /*ace50*/  IMAD.MOV.U32 R5, RZ, RZ, R25 ;  /* 0x000000ffff057224 */ /* 0x000fe400078e0019 */
[----:B------:R-:W3:Y:S01]  /*ace60*/  LDL.LU.64 R24, [R1+0x5798] ;  /* 0x0057980001187983 */ /* 0x000ee20000300a00 */
[----:B------:R-:W-:Y:S02]  /*ace70*/  IMAD.MOV.U32 R3, RZ, RZ, R7 ;  /* 0x000000ffff037224 */ /* 0x000fe400078e0007 */
[----:B------:R-:W-:Y:S01]  /*ace80*/  IMAD.MOV.U32 R7, RZ, RZ, R29 ;  /* 0x000000ffff077224 */ /* 0x000fe200078e001d */
[----:B----4-:R-:W-:-:S15]  /*ace90*/  HMMA.16816.F32 R8, R12, R28, R8 ;  /* 0x0000001c0c08723c */ /* 0x010fde0000001808 */
[----:B------:R-:W-:-:S04]  /*acea0*/  NOP ;  /* 0x0000000000007918 */ /* 0x000fc80000000000 */
[----:B------:R-:W-:Y:S04]  /*aceb0*/  STL.64 [R1+0x1330], R8 ;  /* 0x0013300801007387 */ /* 0x000fe80000100a00 */
[----:B------:R0:W-:Y:S04]  /*acec0*/  STL.64 [R1+0x1338], R10 ;  /* 0x0013380a01007387 */ /* 0x0001e80000100a00 */
[----:B0-----:R-:W4:Y:S04]  /*aced0*/  LDL.LU R10, [R1+0x5790] ;  /* 0x00579000010a7983 */ /* 0x001f280000300800 */
[----:B------:R-:W5:Y:S01]  /*acee0*/  LDL.LU.64 R8, [R1+0x5788] ;  /* 0x0057880001087983 */ /* 0x000f620000300a00 */
[----:B------:R-:W-:-:S03]  /*acef0*/  IMAD.MOV.U32 R11, RZ, RZ, R28 ;  /* 0x000000ffff0b7224 */ /* 0x000fc600078e001c */
[----:B------:R-:W3:Y:S02]  /*acf00*/  LDL.LU.64 R28, [R1+0x5780] ;  /* 0x00578000011c7983 */ /* 0x000ee40000300a00 */
[----:B---3--:R-:W-:-:S15]  /*acf10*/  HMMA.16816.F32 R24, R12, R28, R24 ;  /* 0x0000001c0c18723c */ /* 0x008fde0000001818 */
        /* <DEDUP_REMOVED lines=42> */
[----:B------:R-:W2:Y:S02]  /*ad1c0*/  LDL.LU R23, [R1+0xa2c] ;  /* 0x000a2c0001177983 */ /* 0x000ea40000300800 */
[----:B--2---:R-:W-:-:S15]  /*ad1d0*/  HMMA.16816.F32 R20, R12, R18, R20 ;  /* 0x000000120c14723c */ /* 0x004fde0000001814 */
[----:B------:R-:W-:-:S04]  /*ad1e0*/  NOP ;  /* 0x0000000000007918 */ /* 0x000fc80000000000 */
[----:B------:R-:W-:Y:S04]  /*ad1f0*/  STL.64 [R1+0x12d0], R20 ;  /* 0x0012d01401007387 */ /* 0x000fe80000100a00 */
[----:B------:R3:W-:Y:S02]  /*ad200*/  STL.64 [R1+0x12d8], R22 ;  /* 0x0012d81601007387 */ /* 0x0007e40000100a00 */
[----:B---3--:R-:W-:Y:S01]  /*ad210*/  HMMA.16816.F32 R20, R12, R16, R24 ;  /* 0x000000100c14723c */ /* 0x008fe20000001818 */
[----:B------:R-:W-:Y:S02]  /*ad220*/  IMAD.MOV.U32 R26, RZ, RZ, R11 ;  /* 0x000000ffff1a7224 */ /* 0x000fe400078e000b */
[----:B------:R-:W-:Y:S01]  /*ad230*/  IMAD.MOV.U32 R27, RZ, RZ, R7 ;  /* 0x000000ffff1b7224 */ /* 0x000fe200078e0007 */
[----:B------:R-:W4:-:S15]  /*ad240*/  LDL.LU R11, [R1+0x5728] ;  /* 0x00572800010b7983 */ /* 0x000f1e0000300800 */
        /* <DEDUP_REMOVED lines=8> */
[----:B------:R-:W-:Y:S01]  /*ad2d0*/  IMAD.MOV.U32 R25, RZ, RZ, R5 ;  /* 0x000000ffff197224 */ /* 0x000fe200078e0005 */
[----:B---3--:R-:W-:Y:S04]  /*ad2e0*/  STL.64 [R1+0x5688], R22 ;  /* 0x0056881601007387 */ /* 0x008fe80000100a00 */
[----:B--2---:R0:W-:Y:S04]  /*ad2f0*/  STL.64 [R1+0x5680], R20 ;  /* 0x0056801401007387 */ /* 0x0041e80000100a00 */
[----:B------:R-:W-:Y:S04]  /*ad300*/  STL.64 [R1+0x5690], R24 ;  /* 0x0056901801007387 */ /* 0x000fe80000100a00 */
        /* <DEDUP_REMOVED lines=13> */
[----:B------:R-:W-:-:S03]  /*ad3e0*/  IMAD.MOV.U32 R24, RZ, RZ, R2 ;  /* 0x000000ffff187224 */ /* 0x000fc600078e0002 */
[----:B---3--:R-:W-:Y:S04]  /*ad3f0*/  STL.64 [R1+0x56b8], R22 ;  /* 0x0056b81601007387 */ /* 0x008fe80000100a00 */
[----:B--2---:R0:W-:Y:S04]  /*ad400*/  STL.64 [R1+0x56b0], R20 ;  /* 0x0056b01401007387 */ /* 0x0041e80000100a00 */
[----:B------:R-:W-:Y:S04]  /*ad410*/  STL [R1+0x56e4], R24 ;  /* 0x0056e41801007387 */ /* 0x000fe80000100800 */
[----:B0-----:R-:W2:Y:S04]  /*ad420*/  LDL.LU R20, [R1+0x990] ;  /* 0x0009900001147983 */ /* 0x001ea80000300800 */
[----:B------:R-:W2:Y:S04]  /*ad430*/  LDL.LU R21, [R1+0x994] ;  /* 0x0009940001157983 */ /* 0x000ea80000300800 */
[----:B------:R-:W3:Y:S04]  /*ad440*/  LDL.LU R22, [R1+0x998] ;  /* 0x0009980001167983 */ /* 0x000ee80000300800 */
[----:B------:R-:W3:Y:S04]  /*ad450*/  LDL.LU R23, [R1+0x99c] ;  /* 0x00099c0001177983 */ /* 0x000ee80000300800 */
[----:B------:R-:W2:Y:S04]  /*ad460*/  LDL.LU R4, [R1+0x9f0] ;  /* 0x0009f00001047983 */ /* 0x000ea80000300800 */
[----:B------:R-:W2:Y:S04]  /*ad470*/  LDL.LU R5, [R1+0x9f4] ;  /* 0x0009f40001057983 */ /* 0x000ea80000300800 */
[----:B------:R-:W2:Y:S04]  /*ad480*/  LDL.LU R6, [R1+0x9f8] ;  /* 0x0009f80001067983 */ /* 0x000ea80000300800 */
[----:B------:R-:W2:Y:S01]  /*ad490*/  LDL.LU R7, [R1+0x9fc] ;  /* 0x0009fc0001077983 */ /* 0x000ea20000300800 */
[----:B------:R-:W-:-:S03]  /*ad4a0*/  IMAD.MOV.U32 R25, RZ, RZ, R0 ;  /* 0x000000ffff197224 */ /* 0x000fc600078e0000 */
[----:B--2---:R-:W-:Y:S04]  /*ad4b0*/  STL.64 [R1+0x5720], R6 ;  /* 0x0057200601007387 */ /* 0x004fe80000100a00 */
[----:B------:R0:W-:Y:S04]  /*ad4c0*/  STL.64 [R1+0x5718], R4 ;  /* 0x0057180401007387 */ /* 0x0001e80000100a00 */
[----:B0-----:R-:W4:Y:S04]  /*ad4d0*/  LDL.LU R4, [R1+0xa00] ;  /* 0x000a000001047983 */ /* 0x001f280000300800 */
        /* <DEDUP_REMOVED lines=17> */
[C---:B----4-:R-:W-:Y:S03]  /*ad5f0*/  HMMA.16816.F32 R4, R12.reuse, R10, R4 ;  /* 0x0000000a0c04723c */ /* 0x050fe60000001804 */
        /* <DEDUP_REMOVED lines=47> */
[----:B------:R0:W-:Y:S01]  /*ad8f0*/  STL.64 [R1+0x55f8], R4 ;  /* 0x0055f80401007387 */ /* 0x0001e20000100a00 */
[----:B------:R-:W-:-:S03]  /*ad900*/  IMAD R29, R29, 0x100, R28 ;  /* 0x000001001d1d7824 */ /* 0x000fc600078e021c */
[----:B0-----:R-:W3:Y:S04]  /*ad910*/  LDL.LU R4, [R1+0x360] ;  /* 0x0003600001047983 */ /* 0x001ee80000300800 */
[----:B------:R-:W3:Y:S04]  /*ad920*/  LDL.LU R5, [R1+0x364] ;  /* 0x0003640001057983 */ /* 0x000ee80000300800 */
[----:B------:R-:W3:Y:S04]  /*ad930*/  LDL.LU R6, [R1+0x368] ;  /* 0x0003680001067983 */ /* 0x000ee80000300800 */
[----:B------:R-:W3:Y:S01]  /*ad940*/  LDL.LU R7, [R1+0x36c] ;  /* 0x00036c0001077983 */ /* 0x000ee20000300800 */
[----:B-----5:R-:W-:-:S02]  /*ad950*/  IMAD R0, R0, 0x100, R24 ;  /* 0x0000010000007824 */ /* 0x020fc400078e0218 */
[----:B--2---:R-:W-:Y:S01]  /*ad960*/  IMAD R27, R27, 0x100, R2 ;  /* 0x000001001b1b7824 */ /* 0x004fe200078e0202 */
[----:B------:R-:W2:Y:S04]  /*ad970*/  LDL.LU R24, [R1+0x56e4] ;  /* 0x0056e40001187983 */ /* 0x000ea80000300800 */
[----:B------:R-:W5:Y:S04]  /*ad980*/  LDL.LU R28, [R1+0x56e0] ;  /* 0x0056e000011c7983 */ /* 0x000f680000300800 */
        /* <DEDUP_REMOVED lines=12> */
[----:B------:R-:W5:Y:S04]  /*ada50*/  LDL.LU R29, [R1+0x56c0] ;  /* 0x0056c000011d7983 */ /* 0x000f680000300800 */
        /* <DEDUP_REMOVED lines=25> */
[----:B------:R-:W4:Y:S01]  /*adbf0*/  LDL.LU.64 R24, [R1+0x5658] ;  /* 0x0056580001187983 */ /* 0x000f220000300a00 */
[----:B-----5:R-:W-:Y:S03]  /*adc00*/  HMMA.16816.F32 R4, R12, R28, R4 ;  /* 0x0000001c0c04723c */ /* 0x020fe60000001804 */
[----:B------:R-:W5:Y:S04]  /*adc10*/  LDL.LU R28, [R1+0x100] ;  /* 0x00010000011c7983 */ /* 0x000f680000300800 */
[----:B------:R-:W3:-:S12]  /*adc20*/  LDL.LU R29, [R1+0x104] ;  /* 0x00010400011d7983 */ /* 0x000ed80000300800 */
[----:B------:R-:W-:Y:S04]  /*adc30*/  STL.64 [R1+0x1220], R4 ;  /* 0x0012200401007387 */ /* 0x000fe80000100a00 */
[----:B------:R2:W-:Y:S02]  /*adc40*/  STL.64 [R1+0x1228], R6 ;  /* 0x0012280601007387 */ /* 0x0005e40000100a00 */
[C---:B--2---:R-:W-:Y:S08]  /*adc50*/  HMMA.16816.F32 R4, R12.reuse, R26, R8 ;  /* 0x0000001a0c04723c */ /* 0x044ff00000001808 */
[C---:B----4-:R-:W-:Y:S11]  /*adc60*/  HMMA.16816.F32 R8, R12.reuse, R24, R16 ;  /* 0x000000180c08723c */ /* 0x050ff60000001810 */
[----:B------:R0:W-:Y:S04]  /*adc70*/  STL.64 [R1+0x1210], R4 ;  /* 0x0012100401007387 */ /* 0x0001e80000100a00 */
[----:B------:R1:W-:Y:S04]  /*adc80*/  STL.64 [R1+0x1218], R6 ;  /* 0x0012180601007387 */ /* 0x0003e80000100a00 */
[----:B0-----:R-:W2:Y:S04]  /*adc90*/  LDL.LU R4, [R1+0x220] ;  /* 0x0002200001047983 */ /* 0x001ea80000300800 */
[----:B------:R-:W-:Y:S04]  /*adca0*/  STL.64 [R1+0x1200], R8 ;  /* 0x0012000801007387 */ /* 0x000fe80000100a00 */
[----:B------:R-:W-:Y:S04]  /*adcb0*/  STL.64 [R1+0x1208], R10 ;  /* 0x0012080a01007387 */ /* 0x000fe80000100a00 */
[----:B------:R-:W2:Y:S04]  /*adcc0*/  LDL.LU R5, [R1+0x224] ;  /* 0x0002240001057983 */ /* 0x000ea80000300800 */
        /* <DEDUP_REMOVED lines=47> */
[----:B0-----:R-:W2:Y:S04]  /*adfc0*/  LDL.LU.64 R18, [R1+0x5650] ;  /* 0x0056500001127983 */ /* 0x001ea80000300a00 */
[----:B------:R-:W2:Y:S02]  /*adfd0*/  LDL.LU.64 R16, [R1+0x5648] ;  /* 0x0056480001107983 */ /* 0x000ea40000300a00 */
[----:B--2---:R-:W-:Y:S02]  /*adfe0*/  HMMA.16816.F32 R20, R12, R20, R16 ;  /* 0x000000140c14723c */ /* 0x004fe40000001810 */
        /* <DEDUP_REMOVED lines=13> */
[----:B------:R-:W3:Y:S04]  /*ae0c0*/  LDL.LU.64 R8, [R1+0x5628] ;  /* 0x0056280001087983 */ /* 0x000ee80000300a00 */
[----:B------:R-:W2:Y:S04]  /*ae0d0*/  LDL.LU R18, [R1+0x42e4] ;  /* 0x0042e40001127983 */ /* 0x000ea80000300800 */
[----:B------:R-:W2:Y:S01]  /*ae0e0*/  LDL.LU R19, [R1+0x42e0] ;  /* 0x0042e00001137983 */ /* 0x000ea20000300800 */
[----:B---3--:R-:W-:-:S15]  /*ae0f0*/  HMMA.16816.F32 R8, R12, R16, R8 ;  /* 0x000000100c08723c */ /* 0x008fde0000001808 */
[----:B------:R-:W-:-:S04]  /*ae100*/  NOP ;  /* 0x0000000000007918 */ /* 0x000fc80000000000 */
[----:B------:R-:W-:Y:S04]  /*ae110*/  STL.64 [R1+0x11c0], R8 ;  /* 0x0011c00801007387 */ /* 0x000fe80000100a00 */
[----:B------:R0:W-:Y:S04]  /*ae120*/  STL.64 [R1+0x11c8], R10 ;  /* 0x0011c80a01007387 */ /* 0x0001e80000100a00 */
[----:B0-----:R-:W4:Y:S04]  /*ae130*/  LDL.LU.64 R10, [R1+0x5620] ;  /* 0x00562000010a7983 */ /* 0x001f280000300a00 */
[----:B------:R-:W3:Y:S04]  /*ae140*/  LDL.LU.64 R8, [R1+0x5618] ;  /* 0x0056180001087983 */ /* 0x000ee80000300a00 */
[----:B------:R-:W2:Y:S04]  /*ae150*/  LDL.LU R16, [R1+0x42dc] ;  /* 0x0042dc0001107983 */ /* 0x000ea80000300800 */
[----:B------:R-:W2:Y:S01]  /*ae160*/  LDL.LU R17, [R1+0x42d8] ;  /* 0x0042d80001117983 */ /* 0x000ea20000300800 */
[----:B----4-:R-:W-:-:S15]  /*ae170*/  HMMA.16816.F32 R4, R12, R10, R4 ;  /* 0x0000000a0c04723c */ /* 0x010fde0000001804 */
[----:B------:R-:W-:-:S04]  /*ae180*/  NOP ;  /* 0x0000000000007918 */ /* 0x000fc80000000000 */
[----:B------:R-:W-:Y:S04]  /*ae190*/  STL.64 [R1+0x10e0], R4 ;  /* 0x0010e00401007387 */ /* 0x000fe80000100a00 */
[----:B------:R0:W-:Y:S04]  /*ae1a0*/  STL.64 [R1+0x10e8], R6 ;  /* 0x0010e80601007387 */ /* 0x0001e80000100a00 */
[----:B0-----:R-:W3:Y:S04]  /*ae1b0*/  LDL.LU.64 R6, [R1+0x5610] ;  /* 0x0056100001067983 */ /* 0x001ee80000300a00 */
[----:B------:R-:W3:Y:S04]  /*ae1c0*/  LDL.LU.64 R4, [R1+0x5608] ;  /* 0x0056080001047983 */ /* 0x000ee80000300a00 */
[----:B------:R-:W4:Y:S04]  /*ae1d0*/  LDL.LU R10, [R1+0x42d4] ;  /* 0x0042d400010a7983 */ /* 0x000f280000300800 */
[----:B------:R-:W4:Y:S01]  /*ae1e0*/  LDL.LU R11, [R1+0x42d0] ;  /* 0x0042d000010b7983 */ /* 0x000f220000300800 */
[----:B---3--:R-:W-:-:S15]  /*ae1f0*/  HMMA.16816.F32 R4, R12, R8, R4 ;  /* 0x000000080c04723c */ /* 0x008fde0000001804 */
[----:B------:R-:W-:-:S04]  /*ae200*/  NOP ;  /* 0x0000000000007918 */ /* 0x000fc80000000000 */
[----:B------:R-:W-:Y:S04]  /*ae210*/  STL.64 [R1+0x10d0], R4 ;  /* 0x0010d00401007387 */ /* 0x000fe80000100a00 */
[----:B------:R0:W-:Y:S04]  /*ae220*/  STL.64 [R1+0x10d8], R6 ;  /* 0x0010d80601007387 */ /* 0x0001e80000100a00 */
[----:B0-----:R-:W3:Y:S04]  /*ae230*/  LDL.LU.64 R6, [R1+0x5600] ;  /* 0x0056000001067983 */ /* 0x001ee80000300a00 */
[----:B------:R-:W2:Y:S04]  /*ae240*/  LDL.LU.64 R4, [R1+0x55f8] ;  /* 0x0055f80001047983 */ /* 0x000ea80000300a00 */
[----:B------:R-:W2:Y:S04]  /*ae250*/  LDL.LU R8, [R1+0x42cc] ;  /* 0x0042cc0001087983 */ /* 0x000ea80000300800 */
[----:B------:R-:W2:Y:S01]  /*ae260*/  LDL.LU R9, [R1+0x42c8] ;  /* 0x0042c80001097983 */ /* 0x000ea20000300800 */
[----:B---3--:R-:W-:-:S15]  /*ae270*/  HMMA.16816.F32 R24, R12, R6, R24 ;  /* 0x000000060c18723c */ /* 0x008fde0000001818 */
[----:B------:R-:W-:-:S04]  /*ae280*/  NOP ;  /* 0x0000000000007918 */ /* 0x000fc80000000000 */
[----:B------:R-:W-:Y:S04]  /*ae290*/  STL.64 [R1+0x10c0], R24 ;  /* 0x0010c01801007387 */ /* 0x000fe80000100a00 */
[----:B------:R0:W-:Y:S04]  /*ae2a0*/  STL.64 [R1+0x10c8], R26 ;  /* 0x0010c81a01007387 */ /* 0x0001e80000100a00 */
[----:B0-----:R-:W2:Y:S04]  /*ae2b0*/  LDL.LU.64 R26, [R1+0x55f0] ;  /* 0x0055f000011a7983 */ /* 0x001ea80000300a00 */
[----:B------:R-:W2:Y:S02]  /*ae2c0*/  LDL.LU.64 R24, [R1+0x55e8] ;  /* 0x0055e80001187983 */ /* 0x000ea40000300a00 */
[----:B--2---:R-:W-:Y:S02]  /*ae2d0*/  HMMA.16816.F32 R4, R12, R4, R24 ;  /* 0x000000040c04723c */ /* 0x004fe40000001818 */
[----:B------:R-:W2:Y:S04]  /*ae2e0*/  LDL.LU.64 R26, [R1+0x55e0] ;  /* 0x0055e000011a7983 */ /* 0x000ea80000300a00 */
[----:B------:R-:W2:-:S13]  /*ae2f0*/  LDL.LU.64 R24, [R1+0x55d8] ;  /* 0x0055d80001187983 */ /* 0x000e9a0000300a00 */
[----:B------:R0:W-:Y:S04]  /*ae300*/  STL.64 [R1+0x10b0], R4 ;  /* 0x0010b00401007387 */ /* 0x0001e80000100a00 */
[----:B------:R1:W-:Y:S01]  /*ae310*/  STL.64 [R1+0x10b8], R6 ;  /* 0x0010b80601007387 */ /* 0x0003e20000100a00 */
[----:B0-----:R-:W-:Y:S02]  /*ae320*/  IMAD R4, R9, 0x100, R8 ;  /* 0x0000010009047824 */ /* 0x001fe400078e0208 */
[----:B----4-:R-:W-:Y:S02]  /*ae330*/  IMAD R5, R11, 0x100, R10 ;  /* 0x000001000b057824 */ /* 0x010fe400078e020a */
[----:B------:R-:W-:Y:S01]  /*ae340*/  HMMA.16816.F32 R8, R12, R2, R20 ;  /* 0x000000020c08723c */ /* 0x000fe20000001814 */
[----:B-1----:R-:W-:-:S02]  /*ae350*/  IMAD R6, R17, 0x100, R16 ;  /* 0x0000010011067824 */ /* 0x002fc400078e0210 */
[----:B------:R-:W-:Y:S01]  /*ae360*/  IMAD R7, R19, 0x100, R18 ;  /* 0x0000010013077824 */ /* 0x000fe200078e0212 */
[----:B------:R-:W-:Y:S02]  /*ae370*/  F2FP.F16.E4M3.UNPACK_B R4, R4 ;  /* 0x00000004ff04723e */ /* 0x000fe400020006ff */
[----:B------:R-:W-:Y:S02]  /*ae380*/  F2FP.F16.E4M3.UNPACK_B R5, R5 ;  /* 0x00000005ff05723e */ /* 0x000fe400020006ff */
[----:B-----5:R-:W-:Y:S02]  /*ae390*/  F2FP.F16.E4M3.UNPACK_B R22, R28.H1 ;  /* 0x0000001cff16723e */ /* 0x020fe400030006ff */
[----:B------:R-:W-:Y:S02]  /*ae3a0*/  F2FP.F16.E4M3.UNPACK_B R6, R6 ;  /* 0x00000006ff06723e */ /* 0x000fe400020006ff */
[----:B------:R-:W-:Y:S02]  /*ae3b0*/  F2FP.F16.E4M3.UNPACK_B R7, R7 ;  /* 0x00000007ff07723e */ /* 0x000fe400020006ff */
[----:B------:R-:W-:-:S05]  /*ae3c0*/  F2FP.F16.E4M3.UNPACK_B R23, R29.H1 ;  /* 0x0000001dff17723e */ /* 0x000fca00030006ff */
[----:B------:R-:W-:Y:S04]  /*ae3d0*/  STL.64 [R1+0x1090], R8 ;  /* 0x0010900801007387 */ /* 0x000fe80000100a00 */
[----:B------:R2:W-:Y:S01]  /*ae3e0*/  STL.64 [R1+0x1098], R10 ;  /* 0x0010980a01007387 */ /* 0x0005e20000100a00 */
[----:B------:R-:W-:-:S03]  /*ae3f0*/  F2FP.F16.E4M3.UNPACK_B R2, R0.H1 ;  /* 0x00000000ff02723e */ /* 0x000fc600030006ff */
[----:B------:R-:W-:Y:S01]  /*ae400*/  STL.64 [R1+0x378], R22 ;  /* 0x0003781601007387 */ /* 0x000fe20000100a00 */
[----:B--2---:R-:W-:Y:S03]  /*ae410*/  HMMA.16816.F32 R8, R4, R22, R24 ;  /* 0x000000160408723c */ /* 0x004fe60000001818 */
[----:B------:R-:W2:Y:S04]  /*ae420*/  LDL.LU R27, [R1+0x134] ;  /* 0x00013400011b7983 */ /* 0x000ea80000300800 */
[----:B------:R-:W-:-:S12]  /*ae430*/  STL [R1+0x370], R2 ;  /* 0x0003700201007387 */ /* 0x000fd80000100800 */
[----:B------:R-:W-:Y:S04]  /*ae440*/  STL.64 [R1+0x1080], R8 ;  /* 0x0010800801007387 */ /* 0x000fe80000100a00 */
[----:B------:R-:W-:Y:S04]  /*ae450*/  STL.64 [R1+0x1088], R10 ;  /* 0x0010880a01007387 */ /* 0x000fe80000100a00 */
[----:B------:R-:W3:Y:S04]  /*ae460*/  LDL.LU R28, [R1+0x150] ;  /* 0x00015000011c7983 */ /* 0x000ee80000300800 */
[----:B------:R0:W-:Y:S04]  /*ae470*/  STL.64 [R1+0x5580], R22 ;  /* 0x0055801601007387 */ /* 0x0001e80000100a00 */
[----:B------:R-:W4:Y:S04]  /*ae480*/  LDL.LU R20, [R1+0x140] ;  /* 0x0001400001147983 */ /* 0x000f280000300800 */
[----:B------:R-:W4:Y:S04]  /*ae490*/  LDL.LU R21, [R1+0x144] ;  /* 0x0001440001157983 */ /* 0x000f280000300800 */
[----:B0-----:R-:W5:Y:S04]  /*ae4a0*/  LDL.LU R22, [R1+0x148] ;  /* 0x0001480001167983 */ /* 0x001f680000300800 */
[----:B------:R-:W5:Y:S04]  /*ae4b0*/  LDL.LU R23, [R1+0x14c] ;  /* 0x00014c0001177983 */ /* 0x000f680000300800 */
[----:B------:R-:W2:Y:S04]  /*ae4c0*/  LDL.LU R12, [R1+0x90] ;  /* 0x00009000010c7983 */ /* 0x000ea80000300800 */
[----:B------:R-:W2:Y:S04]  /*ae4d0*/  LDL.LU R13, [R1+0x94] ;  /* 0x00009400010d7983 */ /* 0x000ea80000300800 */
[----:B--2---:R0:W-:Y:S04]  /*ae4e0*/  STL.64 [R1+0x55a8], R12 ;  /* 0x0055a80c01007387 */ /* 0x0041e80000100a00 */
[----:B------:R-:W2:Y:S04]  /*ae4f0*/  LDL.LU R14, [R1+0x98] ;  /* 0x00009800010e7983 */ /* 0x000ea80000300800 */
[----:B------:R-:W2:Y:S04]  /*ae500*/  LDL.LU R15, [R1+0x9c] ;  /* 0x00009c00010f7983 */ /* 0x000ea80000300800 */
[----:B--2---:R1:W-:Y:S04]  /*ae510*/  STL.64 [R1+0x55d0], R14 ;  /* 0x0055d00e01007387 */ /* 0x0043e80000100a00 */
[----:B0-----:R-:W2:Y:S04]  /*ae520*/  LDL.LU R12, [R1+0x50] ;  /* 0x00005000010c7983 */ /* 0x001ea80000300800 */
[----:B------:R-:W2:Y:S04]  /*ae530*/  LDL.LU R13, [R1+0x54] ;  /* 0x00005400010d7983 */ /* 0x000ea80000300800 */
[----:B-1----:R-:W2:Y:S04]  /*ae540*/  LDL.LU R14, [R1+0x58] ;  /* 0x00005800010e7983 */ /* 0x002ea80000300800 */
        /* <DEDUP_REMOVED lines=11> */
[----:B--2---:R-:W-:Y:S04]  /*ae600*/  STL.64 [R1+0x55b8], R18 ;  /* 0x0055b81201007387 */ /* 0x004fe80000100a00 */
[----:B---3--:R0:W-:Y:S04]  /*ae610*/  STL [R1+0x55b0], R17 ;  /* 0x0055b01101007387 */ /* 0x0081e80000100800 */
[----:B------:R-:W2:Y:S04]  /*ae620*/  LDL.LU R16, [R1+0x80] ;  /* 0x0000800001107983 */ /* 0x000ea80000300800 */
[----:B0-----:R-:W2:Y:S04]  /*ae630*/  LDL.LU R17, [R1+0x84] ;  /* 0x0000840001117983 */ /* 0x001ea80000300800 */
[----:B------:R-:W3:Y:S04]  /*ae640*/  LDL.LU R18, [R1+0x88] ;  /* 0x0000880001127983 */ /* 0x000ee80000300800 */
[----:B------:R-:W3:Y:S01]  /*ae650*/  LDL.LU R19, [R1+0x8c] ;  /* 0x00008c0001137983 */ /* 0x000ee20000300800 */
[----:B------:R-:W-:-:S03]  /*ae660*/  F2FP.F16.E4M3.UNPACK_B R3, R29.H1 ;  /* 0x0000001dff03723e */ /* 0x000fc600030006ff */
        /* <DEDUP_REMOVED lines=8> */
[----:B-----5:R-:W-:Y:S04]  /*ae6f0*/  STL.64 [R1+0x5590], R22 ;  /* 0x0055901601007387 */ /* 0x020fe80000100a00 */
[----:B----4-:R0:W-:Y:S04]  /*ae700*/  STL.64 [R1+0x5588], R20 ;  /* 0x0055881401007387 */ /* 0x0101e80000100a00 */
[----:B0-----:R-:W4:Y:S04]  /*ae710*/  LDL.LU R20, [R1+0x110] ;  /* 0x0001100001147983 */ /* 0x001f280000300800 */
[----:B------:R-:W4:Y:S04]  /*ae720*/  LDL.LU R21, [R1+0x114] ;  /* 0x0001140001157983 */ /* 0x000f280000300800 */
[----:B------:R-:W5:Y:S04]  /*ae730*/  LDL.LU R22, [R1+0x118] ;  /* 0x0001180001167983 */ /* 0x000f680000300800 */
[----:B------:R-:W5:Y:S01]  /*ae740*/  LDL.LU R23, [R1+0x11c] ;  /* 0x00011c0001177983 */ /* 0x000f620000300800 */
[----:B------:R-:W-:-:S02]  /*ae750*/  F2FP.F16.E4M3.UNPACK_B R8, R8.H1 ;  /* 0x00000008ff08723e */ /* 0x000fc400030006ff */
[----:B------:R-:W-:Y:S01]  /*ae760*/  F2FP.F16.E4M3.UNPACK_B R9, R9.H1 ;  /* 0x00000009ff09723e */ /* 0x000fe200030006ff */
[C---:B------:R-:W-:Y:S08]  /*ae770*/  HMMA.16816.F32 R12, R4.reuse, R2, R12 ;  /* 0x00000002040c723c */ /* 0x040ff0000000180c */
[----:B--2---:R-:W-:Y:S01]  /*ae780*/  HMMA.16816.F32 R16, R4, R8, R16 ;  /* 0x000000080410723c */ /* 0x004fe20000001810 */
[----:B-----5:R-:W-:Y:S04]  /*ae790*/  STL.64 [R1+0x55a0], R22 ;  /* 0x0055a01601007387 */ /* 0x020fe80000100a00 */
[----:B----4-:R0:W-:Y:S04]  /*ae7a0*/  STL.64 [R1+0x5598], R20 ;  /* 0x0055981401007387 */ /* 0x0101e80000100a00 */
[----:B0-----:R-:W2:Y:S04]  /*ae7b0*/  LDL.LU R20, [R1+0xa0] ;  /* 0x0000a00001147983 */ /* 0x001ea80000300800 */
[----:B------:R-:W2:Y:S04]  /*ae7c0*/  LDL.LU R21, [R1+0xa4] ;  /* 0x0000a40001157983 */ /* 0x000ea80000300800 */
[----:B------:R-:W2:Y:S04]  /*ae7d0*/  LDL.LU R22, [R1+0xa8] ;  /* 0x0000a80001167983 */ /* 0x000ea80000300800 */
[----:B------:R-:W2:Y:S04]  /*ae7e0*/  LDL.LU R23, [R1+0xac] ;  /* 0x0000ac0001177983 */ /* 0x000ea80000300800 */
[----:B------:R-:W4:Y:S04]  /*ae7f0*/  LDL.LU R29, [R1+0x154] ;  /* 0x00015400011d7983 */ /* 0x000f280000300800 */
[----:B------:R-:W-:Y:S04]  /*ae800*/  STL [R1+0x374], R3 ;  /* 0x0003740301007387 */ /* 0x000fe80000100800 */
[----:B------:R-:W-:Y:S04]  /*ae810*/  STL.64 [R1+0x1070], R12 ;  /* 0x0010700c01007387 */ /* 0x000fe80000100a00 */
[----:B------:R0:W-:Y:S04]  /*ae820*/  STL.64 [R1+0x1078], R14 ;  /* 0x0010780e01007387 */ /* 0x0001e80000100a00 */
[----:B0-----:R-:W5:Y:S04]  /*ae830*/  LDL.LU.64 R14, [R1+0x55d0] ;  /* 0x0055d000010e7983 */ /* 0x001f680000300a00 */
[----:B------:R-:W-:Y:S04]  /*ae840*/  STL.64 [R1+0x368], R8 ;  /* 0x0003680801007387 */ /* 0x000fe80000100a00 */
[----:B------:R-:W-:Y:S04]  /*ae850*/  STL.64 [R1+0x1060], R16 ;  /* 0x0010601001007387 */ /* 0x000fe80000100a00 */
[----:B------:R0:W-:Y:S04]  /*ae860*/  STL.64 [R1+0x1068], R18 ;  /* 0x0010681201007387 */ /* 0x0001e80000100a00 */
[----:B0-----:R-:W2:Y:S04]  /*ae870*/  LDL.LU.64 R18, [R1+0x55c8] ;  /* 0x0055c80001127983 */ /* 0x001ea80000300a00 */
[----:B------:R-:W2:Y:S01]  /*ae880*/  LDL.LU.64 R16, [R1+0x55c0] ;  /* 0x0055c00001107983 */ /* 0x000ea20000300a00 */
[----:B------:R-:W-:-:S02]  /*ae890*/  F2FP.F16.E4M3.UNPACK_B R12, R0.H1 ;  /* 0x00000000ff0c723e */ /* 0x000fc400030006ff */
[----:B------:R-:W-:-:S03]  /*ae8a0*/  F2FP.F16.E4M3.UNPACK_B R13, R10.H1 ;  /* 0x0000000aff0d723e */ /* 0x000fc600030006ff */
[----:B------:R-:W-:Y:S04]  /*ae8b0*/  STL [R1+0x360], R12 ;  /* 0x0003600c01007387 */ /* 0x000fe80000100800 */
[----:B------:R-:W-:Y:S01]  /*ae8c0*/  STL [R1+0x364], R13 ;  /* 0x0003640d01007387 */ /* 0x000fe20000100800 */
        /* <DEDUP_REMOVED lines=8> */
[----:B------:R-:W3:Y:S04]  /*ae950*/  LDL.LU R17, [R1+0x55b0] ;  /* 0x0055b00001117983 */ /* 0x000ee80000300800 */
[----:B------:R-:W5:Y:S01]  /*ae960*/  LDL.LU.64 R12, [R1+0x55a8] ;  /* 0x0055a800010c7983 */ /* 0x000f620000300a00 */
[----:B------:R-:W-:-:S05]  /*ae970*/  F2FP.F16.E4M3.UNPACK_B R10, R11.H1 ;  /* 0x0000000bff0a723e */ /* 0x000fca00030006ff */
[----:B------:R-:W-:Y:S01]  /*ae980*/  STL [R1+0x358], R10 ;  /* 0x0003580a01007387 */ /* 0x000fe20000100800 */
[----:B--2---:R-:W-:Y:S02]  /*ae990*/  F2FP.F16.E4M3.UNPACK_B R11, R18.H1 ;  /* 0x00000012ff0b723e */ /* 0x004fe400030006ff */
[----:B------:R-:W-:Y:S02]  /*ae9a0*/  F2FP.F16.E4M3.UNPACK_B R18, R24.H1 ;  /* 0x00000018ff12723e */ /* 0x000fe400030006ff */
[----:B------:R-:W-:-:S03]  /*ae9b0*/  F2FP.F16.E4M3.UNPACK_B R19, R19.H1 ;  /* 0x00000013ff13723e */ /* 0x000fc600030006ff */
[C---:B-----5:R-:W-:Y:S08]  /*ae9c0*/  HMMA.16816.F32 R12, R4.reuse, R10, R12 ;  /* 0x0000000a040c723c */ /* 0x060ff0000000180c */
[----:B------:R-:W-:Y:S01]  /*ae9d0*/  HMMA.16816.F32 R20, R4, R18, R20 ;  /* 0x000000120414723c */ /* 0x000fe20000001814 */
[----:B------:R-:W-:Y:S10]  /*ae9e0*/  STL [R1+0x35c], R11 ;  /* 0x00035c0b01007387 */ /* 0x000ff40000100800 */
[----:B------:R-:W-:Y:S04]  /*ae9f0*/  STL.64 [R1+0x1040], R12 ;  /* 0x0010400c01007387 */ /* 0x000fe80000100a00 */
[----:B------:R-:W-:Y:S04]  /*aea00*/  STL.64 [R1+0x1048], R14 ;  /* 0x0010480e01007387 */ /* 0x000fe80000100a00 */
[----:B------:R-:W-:Y:S04]  /*aea10*/  STL.64 [R1+0x350], R18 ;  /* 0x0003501201007387 */ /* 0x000fe80000100a00 */
[----:B------:R-:W-:Y:S04]  /*aea20*/  STL.64 [R1+0x1030], R20 ;  /* 0x0010301401007387 */ /* 0x000fe80000100a00 */
[----:B------:R0:W-:Y:S04]  /*aea30*/  STL.64 [R1+0x1038], R22 ;  /* 0x0010381601007387 */ /* 0x0001e80000100a00 */
[----:B0-----:R-:W2:Y:S04]  /*aea40*/  LDL.LU.64 R22, [R1+0x55a0] ;  /* 0x0055a00001167983 */ /* 0x001ea80000300a00 */
[----:B------:R-:W2:Y:S01]  /*aea50*/  LDL.LU.64 R20, [R1+0x5598] ;  /* 0x0055980001147983 */ /* 0x000ea20000300a00 */
[----:B---3--:R-:W-:-:S02]  /*aea60*/  F2FP.F16.E4M3.UNPACK_B R14, R17.H1 ;  /* 0x00000011ff0e723e */ /* 0x008fc400030006ff */
[----:B------:R-:W-:-:S05]  /*aea70*/  F2FP.F16.E4M3.UNPACK_B R15, R25.H1 ;  /* 0x00000019ff0f723e */ /* 0x000fca00030006ff */
        /* <DEDUP_REMOVED lines=8> */
[----:B------:R-:W-:-:S05]  /*aeb00*/  F2FP.F16.E4M3.UNPACK_B R13, R27.H1 ;  /* 0x0000001bff0d723e */ /* 0x000fca00030006ff */
[----:B------:R-:W-:Y:S01]  /*aeb10*/  STL.64 [R1+0x340], R12 ;  /* 0x0003400c01007387 */ /* 0x000fe20000100a00 */
[----:B------:R-:W-:Y:S02]  /*aeb20*/  IMAD.MOV.U32 R0, RZ, RZ, R9 ;  /* 0x000000ffff007224 */ /* 0x000fe400078e0009 */
[----:B------:R-:W-:Y:S01]  /*aeb30*/  IMAD.MOV.U32 R9, RZ, RZ, R11 ;  /* 0x000000ffff097224 */ /* 0x000fe200078e000b */
[----:B----4-:R-:W-:Y:S01]  /*aeb40*/  F2FP.F16.E4M3.UNPACK_B R11, R29.H1 ;  /* 0x0000001dff0b723e */ /* 0x010fe200030006ff */
[----:B--2---:R-:W-:-:S15]  /*aeb50*/  HMMA.16816.F32 R20, R4, R12, R20 ;  /* 0x0000000c0414723c */ /* 0x004fde0000001814 */
[----:B------:R-:W-:-:S04]  /*aeb60*/  NOP ;  /* 0x0000000000007918 */ /* 0x000fc80000000000 */
[----:B------:R-:W-:Y:S04]  /*aeb70*/  STL.64 [R1+0x1010], R20 ;  /* 0x0010101401007387 */ /* 0x000fe80000100a00 */
[----:B------:R0:W-:Y:S04]  /*aeb80*/  STL.64 [R1+0x1018], R22 ;  /* 0x0010181601007387 */ /* 0x0001e80000100a00 */
[----:B0-----:R-:W2:Y:S04]  /*aeb90*/  LDL.LU.64 R22, [R1+0x5580] ;  /* 0x0055800001167983 */ /* 0x001ea80000300a00 */
[----:B------:R-:W-:Y:S04]  /*aeba0*/  STL.64 [R1+0x5490], R14 ;  /* 0x0054900e01007387 */ /* 0x000fe80000100a00 */
[----:B------:R0:W-:Y:S04]  /*aebb0*/  STL.64 [R1+0x5488], R12 ;  /* 0x0054880c01007387 */ /* 0x0001e80000100a00 */
[----:B------:R-:W3:Y:S04]  /*aebc0*/  LDL.LU R16, [R1+0x180] ;  /* 0x0001800001107983 */ /* 0x000ee80000300800 */
[----:B------:R-:W4:Y:S04]  /*aebd0*/  LDL.LU R21, [R1+0x1b4] ;  /* 0x0001b40001157983 */ /* 0x000f280000300800 */
[----:B------:R-:W5:Y:S04]  /*aebe0*/  LDL.LU R29, [R1+0x1e4] ;  /* 0x0001e400011d7983 */ /* 0x000f680000300800 */
[----:B0-----:R-:W2:Y:S04]  /*aebf0*/  LDL.LU R12, [R1+0x210] ;  /* 0x00021000010c7983 */ /* 0x001ea80000300800 */
        /* <DEDUP_REMOVED lines=8> */
[----:B------:R0:W-:Y:S04]  /*aec80*/  STL [R1+0x5570], R24 ;  /* 0x0055701801007387 */ /* 0x0001e80000100800 */
[----:B0-----:R-:W2:Y:S04]  /*aec90*/  LDL.LU R24, [R1+0x170] ;  /* 0x0001700001187983 */ /* 0x001ea80000300800 */
[----:B------:R-:W2:Y:S04]  /*aeca0*/  LDL.LU R25, [R1+0x174] ;  /* 0x0001740001197983 */ /* 0x000ea80000300800 */
[----:B------:R-:W2:Y:S04]  /*aecb0*/  LDL.LU R26, [R1+0x178] ;  /* 0x00017800011a7983 */ /* 0x000ea80000300800 */
[----:B------:R-:W2:Y:S04]  /*aecc0*/  LDL.LU R27, [R1+0x17c] ;  /* 0x00017c00011b7983 */ /* 0x000ea80000300800 */
[----:B------:R-:W4:Y:S04]  /*aecd0*/  LDL.LU R20, [R1+0x1b0] ;  /* 0x0001b00001147983 */ /* 0x000f280000300800 */
[----:B------:R-:W-:Y:S01]  /*aece0*/  STL.64 [R1+0x5568], R22 ;  /* 0x0055681601007387 */ /* 0x000fe20000100a00 */
[----:B------:R-:W-:-:S03]  /*aecf0*/  F2FP.F16.E4M3.UNPACK_B R10, R28.H1 ;  /* 0x0000001cff0a723e */ /* 0x000fc600030006ff */
[----:B----4-:R0:W-:Y:S04]  /*aed00*/  STL.64 [R1+0x5560], R20 ;  /* 0x0055601401007387 */ /* 0x0101e80000100a00 */
[----:B0-----:R-:W4:Y:S04]  /*aed10*/  LDL.LU R20, [R1+0x160] ;  /* 0x0001600001147983 */ /* 0x001f280000300800 */
[----:B------:R-:W4:Y:S04]  /*aed20*/  LDL.LU R21, [R1+0x164] ;  /* 0x0001640001157983 */ /* 0x000f280000300800 */
[----:B------:R-:W4:Y:S04]  /*aed30*/  LDL.LU R22, [R1+0x168] ;  /* 0x0001680001167983 */ /* 0x000f280000300800 */
[----:B------:R-:W4:Y:S04]  /*aed40*/  LDL.LU R23, [R1+0x16c] ;  /* 0x00016c0001177983 */ /* 0x000f280000300800 */
[----:B------:R-:W-:Y:S04]  /*aed50*/  STL.64 [R1+0x5548], R14 ;  /* 0x0055480e01007387 */ /* 0x000fe80000100a00 */
[----:B------:R0:W-:Y:S04]  /*aed60*/  STL.64 [R1+0x5540], R12 ;  /* 0x0055400c01007387 */ /* 0x0001e80000100a00 */
[----:B0-----:R-:W3:Y:S04]  /*aed70*/  LDL.LU R12, [R1+0x1d0] ;  /* 0x0001d000010c7983 */ /* 0x001ee80000300800 */
[----:B------:R-:W3:Y:S04]  /*aed80*/  LDL.LU R13, [R1+0x1d4] ;  /* 0x0001d400010d7983 */ /* 0x000ee80000300800 */
[----:B------:R-:W3:Y:S04]  /*aed90*/  LDL.LU R14, [R1+0x1d8] ;  /* 0x0001d800010e7983 */ /* 0x000ee80000300800 */
[----:B------:R-:W3:Y:S01]  /*aeda0*/  LDL.LU R15, [R1+0x1dc] ;  /* 0x0001dc00010f7983 */ /* 0x000ee20000300800 */
[----:B--2---:R-:W-:Y:S03]  /*aedb0*/  HMMA.16816.F32 R24, R4, R10, R24 ;  /* 0x0000000a0418723c */ /* 0x004fe60000001818 */
[----:B---3--:R-:W-:Y:S04]  /*aedc0*/  STL.64 [R1+0x5558], R14 ;  /* 0x0055580e01007387 */ /* 0x008fe80000100a00 */
[----:B------:R0:W-:Y:S04]  /*aedd0*/  STL.64 [R1+0x5550], R12 ;  /* 0x0055500c01007387 */ /* 0x0001e80000100a00 */
[----:B0-----:R-:W2:Y:S04]  /*aede0*/  LDL.LU R12, [R1+0x1a0] ;  /* 0x0001a000010c7983 */ /* 0x001ea80000300800 */
[----:B------:R-:W2:Y:S04]  /*aedf0*/  LDL.LU R13, [R1+0x1a4] ;  /* 0x0001a400010d7983 */ /* 0x000ea80000300800 */
[----:B------:R-:W2:Y:S04]  /*aee00*/  LDL.LU R14, [R1+0x1a8] ;  /* 0x0001a800010e7983 */ /* 0x000ea80000300800 */
[----:B------:R-:W2:Y:S04]  /*aee10*/  LDL.LU R15, [R1+0x1ac] ;  /* 0x0001ac00010f7983 */ /* 0x000ea80000300800 */
[----:B------:R-:W3:Y:S04]  /*aee20*/  LDL.LU R28, [R1+0x1e0] ;  /* 0x0001e000011c7983 */ /* 0x000ee80000300800 */
[----:B------:R-:W-:Y:S04]  /*aee30*/  STL.64 [R1+0x338], R10 ;  /* 0x0003380a01007387 */ /* 0x000fe80000100a00 */
[----:B------:R-:W-:Y:S04]  /*aee40*/  STL.64 [R1+0x1000], R24 ;  /* 0x0010001801007387 */ /* 0x000fe80000100a00 */
[----:B------:R0:W-:Y:S04]  /*aee50*/  STL.64 [R1+0x1008], R26 ;  /* 0x0010081a01007387 */ /* 0x0001e80000100a00 */
[----:B0-----:R-:W2:Y:S01]  /*aee60*/  LDL.LU.64 R26, [R1+0x5578] ;  /* 0x00557800011a7983 */ /* 0x001ea20000300a00 */
[----:B------:R-:W-:-:S02]  /*aee70*/  F2FP.F16.E4M3.UNPACK_B R16, R16.H1 ;  /* 0x00000010ff10723e */ /* 0x000fc400030006ff */
[----:B------:R-:W-:Y:S01]  /*aee80*/  F2FP.F16.E4M3.UNPACK_B R17, R17.H1 ;  /* 0x00000011ff11723e */ /* 0x000fe200030006ff */
[----:B------:R-:W3:Y:S04]  /*aee90*/  LDL.LU R24, [R1+0x5570] ;  /* 0x0055700001187983 */ /* 0x000ee80000300800 */
[----:B------:R-:W3:Y:S02]  /*aeea0*/  LDL.LU R25, [R1+0x204] ;  /* 0x0002040001197983 */ /* 0x000ee40000300800 */
[----:B----4-:R-:W-:Y:S02]  /*aeeb0*/  HMMA.16816.F32 R20, R4, R16, R20 ;  /* 0x000000100414723c */ /* 0x010fe40000001814 */
[----:B------:R0:W-:Y:S04]  /*aeec0*/  STL [R1+0x5514], R10 ;  /* 0x0055140a01007387 */ /* 0x0001e80000100800 */
[----:B0-----:R-:W4:Y:S04]  /*aeed0*/  LDL.LU R10, [R1+0x200] ;  /* 0x00020000010a7983 */ /* 0x001f280000300800 */
[----:B------:R0:W-:Y:S04]  /*aeee0*/  STL [R1+0x5510], R11 ;  /* 0x0055100b01007387 */ /* 0x0001e80000100800 */
[----:B0-----:R-:W3:Y:S04]  /*aeef0*/  LDL.LU R11, [R1+0x1c4] ;  /* 0x0001c400010b7983 */ /* 0x001ee80000300800 */
[----:B------:R-:W-:Y:S04]  /*aef00*/  STL [R1+0x330], R16 ;  /* 0x0003301001007387 */ /* 0x000fe80000100800 */
[----:B------:R-:W-:Y:S04]  /*aef10*/  STL [R1+0x334], R17 ;  /* 0x0003341101007387 */ /* 0x000fe80000100800 */
[----:B------:R-:W-:Y:S04]  /*aef20*/  STL.64 [R1+0xfe0], R20 ;  /* 0x000fe01401007387 */ /* 0x000fe80000100a00 */
[----:B------:R0:W-:Y:S04]  /*aef30*/  STL.64 [R1+0xfe8], R22 ;  /* 0x000fe81601007387 */ /* 0x0001e80000100a00 */
[----:B0-----:R-:W3:Y:S04]  /*aef40*/  LDL.LU.64 R22, [R1+0x5568] ;  /* 0x0055680001167983 */ /* 0x001ee80000300a00 */
[----:B------:R-:W3:Y:S04]  /*aef50*/  LDL.LU.64 R20, [R1+0x5560] ;  /* 0x0055600001147983 */ /* 0x000ee80000300a00 */
[----:B------:R0:W-:Y:S04]  /*aef60*/  STL.64 [R1+0x54a0], R18 ;  /* 0x0054a01201007387 */ /* 0x0001e80000100a00 */
[----:B0-----:R-:W4:Y:S04]  /*aef70*/  LDL.LU R19, [R1+0x1c0] ;  /* 0x0001c00001137983 */ /* 0x001f280000300800 */
[----:B------:R-:W-:Y:S01]  /*aef80*/  STL.64 [R1+0x5498], R16 ;  /* 0x0054981001007387 */ /* 0x000fe20000100a00 */
[----:B--2---:R-:W-:-:S02]  /*aef90*/  F2FP.F16.E4M3.UNPACK_B R26, R26.H1 ;  /* 0x0000001aff1a723e */ /* 0x004fc400030006ff */
[----:B------:R-:W-:-:S07]  /*aefa0*/  F2FP.F16.E4M3.UNPACK_B R27, R27.H1 ;  /* 0x0000001bff1b723e */ /* 0x000fce00030006ff */
[----:B------:R-:W-:Y:S01]  /*aefb0*/  HMMA.16816.F32 R12, R4, R26, R12 ;  /* 0x0000001a040c723c */ /* 0x000fe2000000180c */
[----:B------:R-:W-:-:S15]  /*aefc0*/  STL.64 [R1+0x328], R26 ;  /* 0x0003281a01007387 */ /* 0x000fde0000100a00 */
[----:B------:R-:W-:-:S03]  /*aefd0*/  NOP ;  /* 0x0000000000007918 */ /* 0x000fc60000000000 */
[----:B------:R-:W-:Y:S04]  /*aefe0*/  STL.64 [R1+0xfd0], R12 ;  /* 0x000fd00c01007387 */ /* 0x000fe80000100a00 */
[----:B------:R0:W-:Y:S04]  /*aeff0*/  STL.64 [R1+0xfd8], R14 ;  /* 0x000fd80e01007387 */ /* 0x0001e80000100a00 */
[----:B0-----:R-:W2:Y:S04]  /*af000*/  LDL.LU.64 R14, [R1+0x5558] ;  /* 0x00555800010e7983 */ /* 0x001ea80000300a00 */
[----:B------:R-:W2:Y:S01]  /*af010*/  LDL.LU.64 R12, [R1+0x5550] ;  /* 0x00555000010c7983 */ /* 0x000ea20000300a00 */
[----:B---3--:R-:W-:-:S02]  /*af020*/  F2FP.F16.E4M3.UNPACK_B R20, R20.H1 ;  /* 0x00000014ff14723e */ /* 0x008fc400030006ff */
[----:B------:R-:W-:Y:S01]  /*af030*/  F2FP.F16.E4M3.UNPACK_B R21, R21.H1 ;  /* 0x00000015ff15723e */ /* 0x000fe200030006ff */
[----:B------:R-:W-:Y:S04]  /*af040*/  STL [R1+0x5518], R27 ;  /* 0x0055181b01007387 */ /* 0x000fe80000100800 */
[----:B------:R-:W-:Y:S04]  /*af050*/  STL [R1+0x270], R20 ;  /* 0x0002701401007387 */ /* 0x000fe80000100800 */
[----:B------:R-:W-:Y:S01]  /*af060*/  STL [R1+0x274], R21 ;  /* 0x0002741501007387 */ /* 0x000fe20000100800 */
[----:B----4-:R-:W-:Y:S01]  /*af070*/  F2FP.F16.E4M3.UNPACK_B R16, R19.H1 ;  /* 0x00000013ff10723e */ /* 0x010fe200030006ff */
[----:B--2---:R-:W-:-:S15]  /*af080*/  HMMA.16816.F32 R12, R4, R20, R12 ;  /* 0x00000014040c723c */ /* 0x004fde000000180c */
[----:B------:R-:W-:-:S04]  /*af090*/  NOP ;  /* 0x0000000000007918 */ /* 0x000fc80000000000 */
[----:B------:R-:W-:Y:S04]  /*af0a0*/  STL.64 [R1+0xfc0], R12 ;  /* 0x000fc00c01007387 */ /* 0x000fe80000100a00 */
[----:B------:R0:W-:Y:S04]  /*af0b0*/  STL.64 [R1+0xfc8], R14 ;  /* 0x000fc80e01007387 */ /* 0x0001e80000100a00 */
[----:B0-----:R-:W2:Y:S04]  /*af0c0*/  LDL.LU.64 R14, [R1+0x5548] ;  /* 0x00554800010e7983 */ /* 0x001ea80000300a00 */
[----:B------:R-:W2:Y:S04]  /*af0d0*/  LDL.LU.64 R12, [R1+0x5540] ;  /* 0x00554000010c7983 */ /* 0x000ea80000300a00 */
[----:B------:R-:W-:Y:S04]  /*af0e0*/  STL.64 [R1+0x5508], R22 ;  /* 0x0055081601007387 */ /* 0x000fe80000100a00 */
[----:B------:R-:W-:Y:S04]  /*af0f0*/  STL [R1+0x258], R16 ;  /* 0x0002581001007387 */ /* 0x000fe80000100800 */
[----:B------:R0:W-:Y:S04]  /*af100*/  STL.64 [R1+0x5500], R20 ;  /* 0x0055001401007387 */ /* 0x0001e80000100a00 */
[----:B0-----:R-:W3:Y:S04]  /*af110*/  LDL.LU R20, [R1+0x1f0] ;  /* 0x0001f00001147983 */ /* 0x001ee80000300800 */
[----:B------:R-:W3:Y:S04]  /*af120*/  LDL.LU R21, [R1+0x1f4] ;  /* 0x0001f40001157983 */ /* 0x000ee80000300800 */
[----:B------:R-:W3:Y:S04]  /*af130*/  LDL.LU R22, [R1+0x1f8] ;  /* 0x0001f80001167983 */ /* 0x000ee80000300800 */
[----:B------:R-:W3:Y:S01]  /*af140*/  LDL.LU R23, [R1+0x1fc] ;  /* 0x0001fc0001177983 */ /* 0x000ee20000300800 */
[----:B------:R-:W-:-:S02]  /*af150*/  F2FP.F16.E4M3.UNPACK_B R17, R11.H1 ;  /* 0x0000000bff11723e */ /* 0x000fc400030006ff */
[----:B------:R-:W-:Y:S02]  /*af160*/  F2FP.F16.E4M3.UNPACK_B R28, R28.H1 ;  /* 0x0000001cff1c723e */ /* 0x000fe400030006ff */
[----:B-----5:R-:W-:Y:S01]  /*af170*/  F2FP.F16.E4M3.UNPACK_B R29, R29.H1 ;  /* 0x0000001dff1d723e */ /* 0x020fe200030006ff */
[----:B------:R3:W-:Y:S06]  /*af180*/  STL [R1+0x25c], R17 ;  /* 0x00025c1101007387 */ /* 0x0007ec0000100800 */
[C---:B--2---:R-:W-:Y:S08]  /*af190*/  HMMA.16816.F32 R12, R4.reuse, R28, R12 ;  /* 0x0000001c040c723c */ /* 0x044ff0000000180c */
[----:B---3--:R-:W-:Y:S01]  /*af1a0*/  HMMA.16816.F32 R16, R4, R16, R20 ;  /* 0x000000100410723c */ /* 0x008fe20000001814 */
[----:B------:R-:W-:-:S02]  /*af1b0*/  F2FP.F16.E4M3.UNPACK_B R21, R10.H1 ;  /* 0x0000000aff15723e */ /* 0x000fc400030006ff */
[----:B------:R-:W-:-:S15]  /*af1c0*/  F2FP.F16.E4M3.UNPACK_B R20, R25.H1 ;  /* 0x00000019ff14723e */ /* 0x000fde00030006ff */
[----:B------:R-:W-:Y:S01]  /*af1d0*/  NOP ;  /* 0x0000000000007918 */ /* 0x000fe20000000000 */
[----:B------:R-:W-:Y:S04]  /*af1e0*/  STL.64 [R1+0xfb0], R16 ;  /* 0x000fb01001007387 */ /* 0x000fe80000100a00 */
[----:B------:R-:W-:Y:S04]  /*af1f0*/  STL.64 [R1+0xfb8], R18 ;  /* 0x000fb81201007387 */ /* 0x000fe80000100a00 */
[----:B------:R-:W-:Y:S04]  /*af200*/  STL.64 [R1+0x240], R28 ;  /* 0x0002401c01007387 */ /* 0x000fe80000100a00 */
[----:B------:R-:W-:Y:S04]  /*af210*/  STL.64 [R1+0x5428], R28 ;  /* 0x0054281c01007387 */ /* 0x000fe80000100a00 */
[----:B------:R-:W-:Y:S04]  /*af220*/  STL [R1+0x228], R21 ;  /* 0x0002281501007387 */ /* 0x000fe80000100800 */
[----:B------:R0:W-:Y:S04]  /*af230*/  STL.64 [R1+0xfa0], R12 ;  /* 0x000fa00c01007387 */ /* 0x0001e80000100a00 */
[----:B------:R1:W-:Y:S04]  /*af240*/  STL.64 [R1+0xfa8], R14 ;  /* 0x000fa80e01007387 */ /* 0x0003e80000100a00 */
[----:B0-----:R-:W2:Y:S04]  /*af250*/  LDL.LU R12, [R1+0x830] ;  /* 0x00083000010c7983 */ /* 0x001ea80000300800 */
[----:B------:R-:W2:Y:S04]  /*af260*/  LDL.LU R13, [R1+0x834] ;  /* 0x00083400010d7983 */ /* 0x000ea80000300800 */
[----:B-1----:R-:W3:Y:S04]  /*af270*/  LDL.LU R14, [R1+0x838] ;  /* 0x00083800010e7983 */ /* 0x002ee80000300800 */
[----:B------:R-:W-:Y:S04]  /*af280*/  STL [R1+0x22c], R20 ;  /* 0x00022c1401007387 */ /* 0x000fe80000100800 */
[----:B------:R-:W3:Y:S01]  /*af290*/  LDL.LU R15, [R1+0x83c] ;  /* 0x00083c00010f7983 */ /* 0x000ee20000300800 */
[----:B------:R-:W-:-:S02]  /*af2a0*/  IMAD.MOV.U32 R18, RZ, RZ, R24 ;  /* 0x000000ffff127224 */ /* 0x000fc400078e0018 */
[----:B------:R-:W-:Y:S02]  /*af2b0*/  IMAD.MOV.U32 R19, RZ, RZ, R9 ;  /* 0x000000ffff137224 */ /* 0x000fe400078e0009 */
[----:B------:R-:W-:Y:S02]  /*af2c0*/  IMAD.MOV.U32 R16, RZ, RZ, R8 ;  /* 0x000000ffff107224 */ /* 0x000fe400078e0008 */
[----:B------:R-:W-:Y:S02]  /*af2d0*/  IMAD.MOV.U32 R17, RZ, RZ, R3 ;  /* 0x000000ffff117224 */ /* 0x000fe400078e0003 */
[----:B------:R-:W-:Y:S02]  /*af2e0*/  IMAD.MOV.U32 R29, RZ, RZ, R0 ;  /* 0x000000ffff1d7224 */ /* 0x000fe400078e0000 */
[----:B------:R-:W-:Y:S01]  /*af2f0*/  IMAD.MOV.U32 R28, RZ, RZ, R2 ;  /* 0x000000ffff1c7224 */ /* 0x000fe200078e0002 */
[----:B---3--:R-:W-:Y:S04]  /*af300*/  STL.64 [R1+0x54b0], R14 ;  /* 0x0054b00e01007387 */ /* 0x008fe80000100a00 */
[----:B--2---:R0:W-:Y:S04]  /*af310*/  STL.64 [R1+0x54a8], R12 ;  /* 0x0054a80c01007387 */ /* 0x0041e80000100a00 */
[----:B------:R-:W-:Y:S04]  /*af320*/  STL.64 [R1+0x54b8], R18 ;  /* 0x0054b81201007387 */ /* 0x000fe80000100a00 */
[----:B------:R1:W-:Y:S04]  /*af330*/  STL.64 [R1+0x54d0], R16 ;  /* 0x0054d01001007387 */ /* 0x0003e80000100a00 */
[----:B0-----:R-:W2:Y:S04]  /*af340*/  LDL.LU R12, [R1+0x840] ;  /* 0x00084000010c7983 */ /* 0x001ea80000300800 */
[----:B------:R-:W2:Y:S04]  /*af350*/  LDL.LU R13, [R1+0x844] ;  /* 0x00084400010d7983 */ /* 0x000ea80000300800 */
[----:B------:R-:W3:Y:S04]  /*af360*/  LDL.LU R14, [R1+0x848] ;  /* 0x00084800010e7983 */ /* 0x000ee80000300800 */
        /* <DEDUP_REMOVED lines=13> */
[----:B------:R-:W3:Y:S04]  /*af440*/  LDL.LU R9, [R1+0x4300] ;  /* 0x0043000001097983 */ /* 0x000ee80000300800 */
[----:B--2---:R0:W-:Y:S04]  /*af450*/  STL.64 [R1+0x5528], R10 ;  /* 0x0055280a01007387 */ /* 0x0041e80000100a00 */
[----:B------:R-:W2:Y:S04]  /*af460*/  LDL.LU R24, [R1+0x380] ;  /* 0x0003800001187983 */ /* 0x000ea80000300800 */
[----:B---3--:R-:W-:Y:S01]  /*af470*/  STL.64 [R1+0x5520], R8 ;  /* 0x0055200801007387 */ /* 0x008fe20000100a00 */
[----:B0-----:R-:W-:-:S02]  /*af480*/  IMAD.MOV.U32 R11, RZ, RZ, R20 ;  /* 0x000000ffff0b7224 */ /* 0x001fc400078e0014 */
[----:B------:R-:W-:Y:S01]  /*af490*/  IMAD.MOV.U32 R10, RZ, RZ, R21 ;  /* 0x000000ffff0a7224 */ /* 0x000fe200078e0015 */
        /* <DEDUP_REMOVED lines=10> */
[----:B-----5:R0:W-:Y:S04]  /*af540*/  STL.64 [R1+0x54e0], R18 ;  /* 0x0054e01201007387 */ /* 0x0201e80000100a00 */
[----:B0-----:R-:W3:Y:S04]  /*af550*/  LDL R18, [R1+0x370] ;  /* 0x0003700001127983 */ /* 0x001ee80000100800 */
[----:B------:R-:W3:Y:S04]  /*af560*/  LDL R19, [R1+0x374] ;  /* 0x0003740001137983 */ /* 0x000ee80000100800 */
[----:B----4-:R0:W-:Y:S04]  /*af570*/  STL.64 [R1+0x54d8], R16 ;  /* 0x0054d81001007387 */ /* 0x0101e80000100a00 */
[----:B---3--:R1:W-:Y:S04]  /*af580*/  STL.64 [R1+0x54f8], R18 ;  /* 0x0054f81201007387 */ /* 0x0083e80000100a00 */
[----:B0-----:R-:W3:Y:S04]  /*af590*/  LDL.LU R16, [R1+0x880] ;  /* 0x0008800001107983 */ /* 0x001ee80000300800 */
[----:B------:R-:W3:Y:S04]  /*af5a0*/  LDL.LU R17, [R1+0x884] ;  /* 0x0008840001117983 */ /* 0x000ee80000300800 */
[----:B-1----:R-:W3:Y:S04]  /*af5b0*/  LDL.LU R18, [R1+0x888] ;  /* 0x0008880001127983 */ /* 0x002ee80000300800 */
[----:B------:R-:W3:Y:S04]  /*af5c0*/  LDL.LU R19, [R1+0x88c] ;  /* 0x00088c0001137983 */ /* 0x000ee80000300800 */
[----:B------:R-:W-:Y:S04]  /*af5d0*/  STL.64 [R1+0x54c8], R14 ;  /* 0x0054c80e01007387 */ /* 0x000fe80000100a00 */
[----:B------:R0:W-:Y:S04]  /*af5e0*/  STL.64 [R1+0x54c0], R12 ;  /* 0x0054c00c01007387 */ /* 0x0001e80000100a00 */
[----:B0-----:R-:W4:Y:S04]  /*af5f0*/  LDL.LU R12, [R1+0x850] ;  /* 0x00085000010c7983 */ /* 0x001f280000300800 */
[----:B------:R-:W4:Y:S04]  /*af600*/  LDL.LU R13, [R1+0x854] ;  /* 0x00085400010d7983 */ /* 0x000f280000300800 */
[----:B------:R-:W5:Y:S04]  /*af610*/  LDL.LU R14, [R1+0x858] ;  /* 0x00085800010e7983 */ /* 0x000f680000300800 */
[----:B------:R-:W5:Y:S01]  /*af620*/  LDL.LU R15, [R1+0x85c] ;  /* 0x00085c00010f7983 */ /* 0x000f620000300800 */
[----:B--2---:R-:W-:Y:S03]  /*af630*/  HMMA.16816.F32 R8, R4, R10, R20 ;  /* 0x0000000a0408723c */ /* 0x004fe60000001814 */
[----:B-----5:R-:W-:Y:S04]  /*af640*/  STL.64 [R1+0x54f0], R14 ;  /* 0x0054f00e01007387 */ /* 0x020fe80000100a00 */
[----:B----4-:R0:W-:Y:S04]  /*af650*/  STL.64 [R1+0x54e8], R12 ;  /* 0x0054e80c01007387 */ /* 0x0101e80000100a00 */
[----:B0-----:R-:W2:Y:S04]  /*af660*/  LDL.LU R12, [R1+0x870] ;  /* 0x00087000010c7983 */ /* 0x001ea80000300800 */
[----:B------:R-:W2:Y:S04]  /*af670*/  LDL.LU R13, [R1+0x874] ;  /* 0x00087400010d7983 */ /* 0x000ea80000300800 */
[----:B------:R-:W2:Y:S04]  /*af680*/  LDL.LU R14, [R1+0x878] ;  /* 0x00087800010e7983 */ /* 0x000ea80000300800 */
[----:B------:R-:W2:Y:S04]  /*af690*/  LDL.LU R15, [R1+0x87c] ;  /* 0x00087c00010f7983 */ /* 0x000ea80000300800 */
[----:B------:R-:W4:Y:S04]  /*af6a0*/  LDL.LU.64 R22, [R1+0x5538] ;  /* 0x0055380001167983 */ /* 0x000f280000300a00 */
[----:B------:R-:W4:Y:S04]  /*af6b0*/  LDL.LU.64 R20, [R1+0x5530] ;  /* 0x0055300001147983 */ /* 0x000f280000300a00 */
[----:B------:R-:W-:Y:S04]  /*af6c0*/  STL.64 [R1+0xf90], R8 ;  /* 0x000f900801007387 */ /* 0x000fe80000100a00 */
[----:B------:R0:W-:Y:S04]  /*af6d0*/  STL.64 [R1+0xf98], R10 ;  /* 0x000f980a01007387 */ /* 0x0001e80000100a00 */
[----:B0-----:R-:W5:Y:S04]  /*af6e0*/  LDL.LU.64 R10, [R1+0x5528] ;  /* 0x00552800010a7983 */ /* 0x001f680000300a00 */
[----:B------:R-:W2:Y:S01]  /*af6f0*/  LDL.LU.64 R8, [R1+0x5520] ;  /* 0x0055200001087983 */ /* 0x000ea20000300a00 */
[----:B------:R-:W-:Y:S01]  /*af700*/  IMAD R0, R0, 0x100, R27 ;  /* 0x0000010000007824 */ /* 0x000fe200078e021b */
[----:B------:R-:W-:-:S02]  /*af710*/  F2FP.F16.E4M3.UNPACK_B R24, R24.H1 ;  /* 0x00000018ff18723e */ /* 0x000fc400030006ff */
[----:B------:R-:W2:Y:S01]  /*af720*/  LDL.LU R27, [R1+0x5518] ;  /* 0x00551800011b7983 */ /* 0x000ea20000300800 */
[----:B------:R-:W-:-:S03]  /*af730*/  F2FP.F16.E4M3.UNPACK_B R25, R25.H1 ;  /* 0x00000019ff19723e */ /* 0x000fc600030006ff */
[----:B------:R-:W-:Y:S04]  /*af740*/  STL [R1+0x210], R24 ;  /* 0x0002101801007387 */ /* 0x000fe80000100800 */
[----:B----4-:R-:W-:Y:S01]  /*af750*/  HMMA.16816.F32 R4, R4, R24, R20 ;  /* 0x000000180404723c */ /* 0x010fe20000001814 */
[----:B-----5:R-:W-:Y:S02]  /*af760*/  IMAD R2, R2, 0x100, R10 ;  /* 0x0000010002027824 */ /* 0x020fe400078e020a */
[----:B------:R-:W-:Y:S01]  /*af770*/  IMAD R3, R3, 0x100, R11 ;  /* 0x0000010003037824 */ /* 0x000fe200078e020b */
[----:B------:R-:W4:Y:S04]  /*af780*/  LDL.LU R10, [R1+0x5514] ;  /* 0x00551400010a7983 */ /* 0x000f280000300800 */
[----:B------:R-:W4:Y:S04]  /*af790*/  LDL.LU R11, [R1+0x5510] ;  /* 0x00551000010b7983 */ /* 0x000f280000300800 */
[----:B------:R-:W-:Y:S04]  /*af7a0*/  STL [R1+0x214], R25 ;  /* 0x0002141901007387 */ /* 0x000fe80000100800 */
[----:B------:R-:W3:Y:S01]  /*af7b0*/  LDL.LU.64 R22, [R1+0x5508] ;  /* 0x0055080001167983 */ /* 0x000ee20000300a00 */
[----:B--2---:R-:W-:-:S03]  /*af7c0*/  IMAD R8, R9, 0x100, R8 ;  /* 0x0000010009087824 */ /* 0x004fc600078e0208 */
[----:B------:R-:W2:Y:S04]  /*af7d0*/  LDL.LU.64 R20, [R1+0x5500] ;  /* 0x0055000001147983 */ /* 0x000ea80000300a00 */
[----:B------:R0:W-:Y:S04]  /*af7e0*/  STL.64 [R1+0x5400], R24 ;  /* 0x0054001801007387 */ /* 0x0001e80000100a00 */
[----:B------:R-:W-:Y:S04]  /*af7f0*/  STL.64 [R1+0x5480], R26 ;  /* 0x0054801a01007387 */ /* 0x000fe80000100a00 */
[----:B------:R1:W-:Y:S04]  /*af800*/  STL.64 [R1+0xf70], R4 ;  /* 0x000f700401007387 */ /* 0x0003e80000100a00 */
[----:B------:R5:W-:Y:S04]  /*af810*/  STL.64 [R1+0xf78], R6 ;  /* 0x000f780601007387 */ /* 0x000be80000100a00 */
[----:B0-----:R-:W2:Y:S04]  /*af820*/  LDL.LU R24, [R1+0x820] ;  /* 0x0008200001187983 */ /* 0x001ea80000300800 */
[----:B------:R-:W2:Y:S01]  /*af830*/  LDL.LU R25, [R1+0x824] ;  /* 0x0008240001197983 */ /* 0x000ea20000300800 */
[----:B-1----:R-:W-:-:S02]  /*af840*/  F2FP.F16.E4M3.UNPACK_B R4, R0 ;  /* 0x00000000ff04723e */ /* 0x002fc400020006ff */
[----:B------:R-:W-:Y:S02]  /*af850*/  F2FP.F16.E4M3.UNPACK_B R5, R2 ;  /* 0x00000002ff05723e */ /* 0x000fe400020006ff */
[----:B-----5:R-:W-:Y:S02]  /*af860*/  F2FP.F16.E4M3.UNPACK_B R6, R3 ;  /* 0x00000003ff06723e */ /* 0x020fe400020006ff */
[----:B------:R-:W-:Y:S01]  /*af870*/  F2FP.F16.E4M3.UNPACK_B R7, R8 ;  /* 0x00000008ff07723e */ /* 0x000fe200020006ff */
[----:B------:R-:W5:Y:S04]  /*af880*/  LDL.LU R26, [R1+0x828] ;  /* 0x00082800011a7983 */ /* 0x000f680000300800 */
[----:B------:R-:W5:Y:S02]  /*af890*/  LDL.LU R27, [R1+0x82c] ;  /* 0x00082c00011b7983 */ /* 0x000f640000300800 */
[----:B---3--:R-:W-:-:S15]  /*af8a0*/  HMMA.16816.F32 R16, R4, R22, R16 ;  /* 0x000000160410723c */ /* 0x008fde0000001810 */
[----:B------:R-:W-:-:S04]  /*af8b0*/  NOP ;  /* 0x0000000000007918 */ /* 0x000fc80000000000 */
[----:B------:R-:W-:Y:S04]  /*af8c0*/  STL.64 [R1+0xf60], R16 ;  /* 0x000f601001007387 */ /* 0x000fe80000100a00 */
[----:B------:R0:W-:Y:S04]  /*af8d0*/  STL.64 [R1+0xf68], R18 ;  /* 0x000f681201007387 */ /* 0x0001e80000100a00 */
[----:B0-----:R-:W3:Y:S04]  /*af8e0*/  LDL.LU.64 R18, [R1+0x54f8] ;  /* 0x0054f80001127983 */ /* 0x001ee80000300a00 */
[----:B------:R-:W-:Y:S04]  /*af8f0*/  STL.64 [R1+0x5458], R22 ;  /* 0x0054581601007387 */ /* 0x000fe80000100a00 */
[----:B--2---:R0:W-:Y:S04]  /*af900*/  STL.64 [R1+0x5450], R20 ;  /* 0x0054501401007387 */ /* 0x0041e80000100a00 */
[----:B0-----:R-:W2:Y:S04]  /*af910*/  LDL.LU R20, [R1+0x810] ;  /* 0x0008100001147983 */ /* 0x001ea80000300800 */
[----:B------:R-:W2:Y:S04]  /*af920*/  LDL.LU R21, [R1+0x814] ;  /* 0x0008140001157983 */ /* 0x000ea80000300800 */
[----:B------:R-:W2:Y:S04]  /*af930*/  LDL.LU R22, [R1+0x818] ;  /* 0x0008180001167983 */ /* 0x000ea80000300800 */
[----:B------:R-:W2:Y:S01]  /*af940*/  LDL.LU R23, [R1+0x81c] ;  /* 0x00081c0001177983 */ /* 0x000ea20000300800 */
[----:B---3--:R-:W-:Y:S03]  /*af950*/  HMMA.16816.F32 R16, R4, R18, R12 ;  /* 0x000000120410723c */ /* 0x008fe6000000180c */
[----:B------:R-:W3:Y:S04]  /*af960*/  LDL.LU.64 R14, [R1+0x54f0] ;  /* 0x0054f000010e7983 */ /* 0x000ee80000300a00 */
[----:B------:R-:W3:-:S12]  /*af970*/  LDL.LU.64 R12, [R1+0x54e8] ;  /* 0x0054e800010c7983 */ /* 0x000ed80000300a00 */
[----:B------:R-:W-:Y:S04]  /*af980*/  STL.64 [R1+0xf50], R16 ;  /* 0x000f501001007387 */ /* 0x000fe80000100a00 */
[----:B------:R0:W-:Y:S04]  /*af990*/  STL.64 [R1+0xf58], R18 ;  /* 0x000f581201007387 */ /* 0x0001e80000100a00 */
[----:B0-----:R-:W2:Y:S04]  /*af9a0*/  LDL.LU.64 R18, [R1+0x54e0] ;  /* 0x0054e00001127983 */ /* 0x001ea80000300a00 */
[----:B------:R-:W2:Y:S02]  /*af9b0*/  LDL.LU.64 R16, [R1+0x54d8] ;  /* 0x0054d80001107983 */ /* 0x000ea40000300a00 */
[----:B--2---:R-:W-:-:S15]  /*af9c0*/  HMMA.16816.F32 R16, R4, R28, R16 ;  /* 0x0000001c0410723c */ /* 0x004fde0000001810 */
[----:B------:R-:W-:-:S04]  /*af9d0*/  NOP ;  /* 0x0000000000007918 */ /* 0x000fc80000000000 */
[----:B------:R0:W-:Y:S04]  /*af9e0*/  STL.64 [R1+0xf40], R16 ;  /* 0x000f401001007387 */ /* 0x0001e80000100a00 */
[----:B------:R3:W-:Y:S04]  /*af9f0*/  STL.64 [R1+0xf48], R18 ;  /* 0x000f481201007387 */ /* 0x0007e80000100a00 */
[----:B0-----:R-:W3:Y:S02]  /*afa00*/  LDL.LU.64 R16, [R1+0x54d0] ;  /* 0x0054d00001107983 */ /* 0x001ee40000300a00 */
[----:B---3--:R-:W-:Y:S02]  /*afa10*/  HMMA.16816.F32 R16, R4, R16, R12 ;  /* 0x000000100410723c */ /* 0x008fe4000000180c */
        /* <DEDUP_REMOVED lines=16> */
[----:B0-----:R-:W5:Y:S04]  /*afb20*/  LDL.LU.64 R14, [R1+0x5490] ;  /* 0x00549000010e7983 */ /* 0x001f680000300a00 */
[----:B------:R-:W2:Y:S04]  /*afb30*/  LDL.LU.64 R12, [R1+0x5488] ;  /* 0x00548800010c7983 */ /* 0x000ea80000300a00 */
[----:B------:R-:W-:Y:S01]  /*afb40*/  STL.64 [R1+0x53b0], R18 ;  /* 0x0053b01201007387 */ /* 0x000fe20000100a00 */
[----:B-----5:R-:W-:-:S15]  /*afb50*/  HMMA.16816.F32 R24, R4, R14, R24 ;  /* 0x0000000e0418723c */ /* 0x020fde0000001818 */
[----:B------:R-:W-:-:S04]  /*afb60*/  NOP ;  /* 0x0000000000007918 */ /* 0x000fc80000000000 */
[----:B------:R-:W-:Y:S04]  /*afb70*/  STL.64 [R1+0xf00], R24 ;  /* 0x000f001801007387 */ /* 0x000fe80000100a00 */
[----:B------:R0:W-:Y:S04]  /*afb80*/  STL.64 [R1+0xf08], R26 ;  /* 0x000f081a01007387 */ /* 0x0001e80000100a00 */
[----:B0-----:R-:W5:Y:S04]  /*afb90*/  LDL.LU.64 R26, [R1+0x5480] ;  /* 0x00548000011a7983 */ /* 0x001f680000300a00 */
[----:B------:R-:W3:Y:S01]  /*afba0*/  LDL.64 R24, [R1+0x228] ;  /* 0x0002280001187983 */ /* 0x000ee20000100a00 */
[----:B--2---:R-:W-:Y:S03]  /*afbb0*/  HMMA.16816.F32 R20, R4, R12, R20 ;  /* 0x0000000c0414723c */ /* 0x004fe60000001814 */
[----:B------:R-:W2:-:S15]  /*afbc0*/  LDL.64 R28, [R1+0x258] ;  /* 0x00025800011c7983 */ /* 0x000e9e0000100a00 */
[----:B------:R-:W-:Y:S01]  /*afbd0*/  NOP ;  /* 0x0000000000007918 */ /* 0x000fe20000000000 */
[----:B------:R-:W-:Y:S04]  /*afbe0*/  STL.64 [R1+0xef0], R20 ;  /* 0x000ef01401007387 */ /* 0x000fe80000100a00 */
[----:B------:R-:W-:Y:S04]  /*afbf0*/  STL.64 [R1+0xef8], R22 ;  /* 0x000ef81601007387 */ /* 0x000fe80000100a00 */
[----:B-----5:R-:W-:Y:S04]  /*afc00*/  STL.64 [R1+0x5468], R26 ;  /* 0x0054681a01007387 */ /* 0x020fe80000100a00 */
[----:B---3--:R-:W-:Y:S04]  /*afc10*/  STL.64 [R1+0x5460], R24 ;  /* 0x0054601801007387 */ /* 0x008fe80000100a00 */
[----:B------:R-:W3:Y:S04]  /*afc20*/  LDL.LU R0, [R1+0x4308] ;  /* 0x0043080001007983 */ /* 0x000ee80000300800 */
[----:B------:R-:W5:Y:S04]  /*afc30*/  LDL.LU R18, [R1+0x4314] ;  /* 0x0043140001127983 */ /* 0x000f680000300800 */
[----:B------:R-:W2:Y:S04]  /*afc40*/  LDL.LU R2, [R1+0x4310] ;  /* 0x0043100001027983 */ /* 0x000ea80000300800 */
[----:B------:R-:W5:Y:S04]  /*afc50*/  LDL.LU R19, [R1+0x431c] ;  /* 0x00431c0001137983 */ /* 0x000f680000300800 */
[----:B-----5:R-:W-:Y:S04]  /*afc60*/  STL.64 [R1+0x5478], R18 ;  /* 0x0054781201007387 */ /* 0x020fe80000100a00 */
[----:B------:R-:W-:Y:S04]  /*afc70*/  STL.64 [R1+0x5470], R16 ;  /* 0x0054701001007387 */ /* 0x000fe80000100a00 */
[----:B------:R-:W5:Y:S04]  /*afc80*/  LDL.LU R3, [R1+0x4318] ;  /* 0x0043180001037983 */ /* 0x000f680000300800 */
        /* <DEDUP_REMOVED lines=51> */
[----:B------:R-:W-:Y:S04]  /*affc0*/  STL.64 [R1+0xee0], R16 ;  /* 0x000ee01001007387 */ /* 0x000fe80000100a00 */
[----:B------:R0:W-:Y:S04]  /*affd0*/  STL.64 [R1+0xee8], R18 ;  /* 0x000ee81201007387 */ /* 0x0001e80000100a00 */
[----:B0-----:R-:W4:Y:S04]  /*affe0*/  LDL.LU.64 R18, [R1+0x5478] ;  /* 0x0054780001127983 */ /* 0x001f280000300a00 */
[----:B------:R-:W3:Y:S04]  /*afff0*/  LDL.LU.64 R16, [R1+0x5470] ;  /* 0x0054700001107983 */ /* 0x000ee80000300a00 */
[----:B------:R-:W-:Y:S04]  /*b0000*/  STL [R1+0x5394], R10 ;  /* 0x0053940a01007387 */ /* 0x000fe80000100800 */
[----:B------:R-:W-:Y:S01]  /*b0010*/  STL [R1+0x5390], R11 ;  /* 0x0053900b01007387 */ /* 0x000fe20000100800 */
[----:B---3--:R-:W-:-:S15]  /*b0020*/  HMMA.16816.F32 R24, R4, R16, R24 ;  /* 0x000000100418723c */ /* 0x008fde0000001818 */
[----:B------:R-:W-:-:S04]  /*b0030*/  NOP ;  /* 0x0000000000007918 */ /* 0x000fc80000000000 */
[----:B------:R-:W-:Y:S04]  /*b0040*/  STL.64 [R1+0xeb0], R24 ;  /* 0x000eb01801007387 */ /* 0x000fe80000100a00 */
[----:B------:R0:W-:Y:S04]  /*b0050*/  STL.64 [R1+0xeb8], R26 ;  /* 0x000eb81a01007387 */ /* 0x0001e80000100a00 */
[----:B0-----:R-:W3:Y:S04]  /*b0060*/  LDL.LU.64 R26, [R1+0x5468] ;  /* 0x00546800011a7983 */ /* 0x001ee80000300a00 */
[----:B------:R-:W2:Y:S01]  /*b0070*/  LDL.LU.64 R24, [R1+0x5460] ;  /* 0x0054600001187983 */ /* 0x000ea20000300a00 */
[----:B---3--:R-:W-:-:S15]  /*b0080*/  HMMA.16816.F32 R20, R4, R26, R20 ;  /* 0x0000001a0414723c */ /* 0x008fde0000001814 */
[----:B------:R-:W-:-:S04]  /*b0090*/  NOP ;  /* 0x0000000000007918 */ /* 0x000fc80000000000 */
[----:B------:R-:W-:Y:S04]  /*b00a0*/  STL.64 [R1+0xea0], R20 ;  /* 0x000ea01401007387 */ /* 0x000fe80000100a00 */
[----:B------:R0:W-:Y:S04]  /*b00b0*/  STL.64 [R1+0xea8], R22 ;  /* 0x000ea81601007387 */ /* 0x0001e80000100a00 */
[----:B0-----:R-:W3:Y:S04]  /*b00c0*/  LDL.LU.64 R22, [R1+0x5458] ;  /* 0x0054580001167983 */ /* 0x001ee80000300a00 */
        /* <DEDUP_REMOVED lines=8> */
[----:B------:R-:W-:Y:S01]  /*b0150*/  IMAD.MOV.U32 R11, RZ, RZ, R29 ;  /* 0x000000ffff0b7224 */ /* 0x000fe200078e001d */
[----:B--2---:R-:W-:-:S15]  /*b0160*/  HMMA.16816.F32 R12, R4, R28, R12 ;  /* 0x0000001c040c723c */ /* 0x004fde000000180c */
[----:B------:R-:W-:-:S04]  /*b0170*/  NOP ;  /* 0x0000000000007918 */ /* 0x000fc80000000000 */
[----:B------:R-:W-:Y:S04]  /*b0180*/  STL.64 [R1+0xe80], R12 ;  /* 0x000e800c01007387 */ /* 0x000fe80000100a00 */
[----:B------:R0:W-:Y:S04]  /*b0190*/  STL.64 [R1+0xe88], R14 ;  /* 0x000e880e01007387 */ /* 0x0001e80000100a00 */
[----:B0-----:R-:W2:Y:S04]  /*b01a0*/  LDL.LU.64 R14, [R1+0x5438] ;  /* 0x00543800010e7983 */ /* 0x001ea80000300a00 */
[----:B------:R-:W2:Y:S04]  /*b01b0*/  LDL.LU.64 R12, [R1+0x5430] ;  /* 0x00543000010c7983 */ /* 0x000ea80000300a00 */
[----:B------:R-:W2:Y:S04]  /*b01c0*/  LDL.LU.64 R28, [R1+0x5428] ;  /* 0x00542800011c7983 */ /* 0x000ea80000300a00 */
[----:B------:R-:W-:Y:S04]  /*b01d0*/  STL [R1+0x539c], R11 ;  /* 0x00539c0b01007387 */ /* 0x000fe80000100800 */
[----:B------:R-:W-:Y:S01]  /*b01e0*/  STL [R1+0x5398], R10 ;  /* 0x0053980a01007387 */ /* 0x000fe20000100800 */
[----:B--2---:R-:W-:-:S15]  /*b01f0*/  HMMA.16816.F32 R12, R4, R28, R12 ;  /* 0x0000001c040c723c */ /* 0x004fde000000180c */
[----:B------:R-:W-:-:S04]  /*b0200*/  NOP ;  /* 0x0000000000007918 */ /* 0x000fc80000000000 */
[----:B------:R-:W-:Y:S04]  /*b0210*/  STL.64 [R1+0xe60], R12 ;  /* 0x000e600c01007387 */ /* 0x000fe80000100a00 */
[----:B------:R0:W-:Y:S04]  /*b0220*/  STL.64 [R1+0xe68], R14 ;  /* 0x000e680e01007387 */ /* 0x0001e80000100a00 */
[----:B0-----:R-:W2:Y:S04]  /*b0230*/  LDL.LU.64 R14, [R1+0x5420] ;  /* 0x00542000010e7983 */ /* 0x001ea80000300a00 */
[----:B------:R-:W2:Y:S04]  /*b0240*/  LDL.LU.64 R12, [R1+0x5418] ;  /* 0x00541800010c7983 */ /* 0x000ea80000300a00 */
[----:B------:R0:W-:Y:S01]  /*b0250*/  STL.64 [R1+0x53e0], R28 ;  /* 0x0053e01c01007387 */ /* 0x0001e20000100a00 */
[----:B------:R-:W-:-:S02]  /*b0260*/  IMAD.MOV.U32 R11, RZ, RZ, R24 ;  /* 0x000000ffff0b7224 */ /* 0x000fc400078e0018 */
[----:B------:R-:W-:Y:S01]  /*b0270*/  IMAD.MOV.U32 R10, RZ, RZ, R25 ;  /* 0x000000ffff0a7224 */ /* 0x000fe200078e0019 */
[----:B0-----:R-:W3:Y:S01]  /*b0280*/  LDL.LU R29, [R1+0x430c] ;  /* 0x00430c00011d7983 */ /* 0x001ee20000300800 */
[----:B--2---:R-:W-:-:S15]  /*b0290*/  HMMA.16816.F32 R12, R4, R24, R12 ;  /* 0x00000018040c723c */ /* 0x004fde000000180c */
[----:B------:R-:W-:-:S04]  /*b02a0*/  NOP ;  /* 0x0000000000007918 */ /* 0x000fc80000000000 */
[----:B------:R-:W-:Y:S04]  /*b02b0*/  STL.64 [R1+0xe50], R12 ;  /* 0x000e500c01007387 */ /* 0x000fe80000100a00 */
[----:B------:R0:W-:Y:S04]  /*b02c0*/  STL.64 [R1+0xe58], R14 ;  /* 0x000e580e01007387 */ /* 0x0001e80000100a00 */
[----:B0-----:R-:W2:Y:S04]  /*b02d0*/  LDL.LU.64 R14, [R1+0x5410] ;  /* 0x00541000010e7983 */ /* 0x001ea80000300a00 */
[----:B------:R-:W2:Y:S04]  /*b02e0*/  LDL.LU.64 R12, [R1+0x5408] ;  /* 0x00540800010c7983 */ /* 0x000ea80000300a00 */
[----:B------:R-:W2:Y:S01]  /*b02f0*/  LDL.LU.64 R24, [R1+0x5400] ;  /* 0x0054000001187983 */ /* 0x000ea20000300a00 */
[----:B---3--:R-:W-:-:S02]  /*b0300*/  IMAD R0, R0, 0x100, R29 ;  /* 0x0000010000007824 */ /* 0x008fc400078e021d */
[----:B----4-:R-:W-:Y:S02]  /*b0310*/  IMAD R2, R2, 0x100, R18 ;  /* 0x0000010002027824 */ /* 0x010fe400078e0212 */
[----:B-----5:R-:W-:Y:S02]  /*b0320*/  IMAD R3, R3, 0x100, R19 ;  /* 0x0000010003037824 */ /* 0x020fe400078e0213 */
[----:B------:R-:W-:Y:S01]  /*b0330*/  IMAD R8, R9, 0x100, R8 ;  /* 0x0000010009087824 */ /* 0x000fe200078e0208 */
[----:B--2---:R-:W-:Y:S01]  /*b0340*/  HMMA.16816.F32 R4, R4, R24, R12 ;  /* 0x000000180404723c */ /* 0x004fe2000000180c */
[----:B------:R-:W2:Y:S04]  /*b0350*/  LDL.LU.64 R14, [R1+0x53f8] ;  /* 0x0053f800010e7983 */ /* 0x000ea80000300a00 */
[----:B------:R-:W2:Y:S04]  /*b0360*/  LDL.LU.64 R12, [R1+0x53f0] ;  /* 0x0053f000010c7983 */ /* 0x000ea80000300a00 */
[----:B------:R-:W-:Y:S04]  /*b0370*/  STL [R1+0x531c], R24 ;  /* 0x00531c1801007387 */ /* 0x000fe80000100800 */
[----:B------:R-:W-:Y:S06]  /*b0380*/  STL [R1+0x5318], R25 ;  /* 0x0053181901007387 */ /* 0x000fec0000100800 */
[----:B------:R0:W-:Y:S04]  /*b0390*/  STL.64 [R1+0xe40], R4 ;  /* 0x000e400401007387 */ /* 0x0001e80000100a00 */
[----:B------:R1:W-:Y:S04]  /*b03a0*/  STL.64 [R1+0xe48], R6 ;  /* 0x000e480601007387 */ /* 0x0003e80000100a00 */
[----:B------:R-:W-:Y:S04]  /*b03b0*/  STL.64 [R1+0x53d8], R26 ;  /* 0x0053d81a01007387 */ /* 0x000fe80000100a00 */
[----:B------:R2:W-:Y:S01]  /*b03c0*/  STL.64 [R1+0x53e8], R10 ;  /* 0x0053e80a01007387 */ /* 0x0005e20000100a00 */
[----:B0-----:R-:W-:-:S02]  /*b03d0*/  F2FP.F16.E4M3.UNPACK_B R4, R0 ;  /* 0x00000000ff04723e */ /* 0x001fc400020006ff */
[----:B------:R-:W-:Y:S02]  /*b03e0*/  F2FP.F16.E4M3.UNPACK_B R5, R2 ;  /* 0x00000002ff05723e */ /* 0x000fe400020006ff */
[----:B-1----:R-:W-:Y:S02]  /*b03f0*/  F2FP.F16.E4M3.UNPACK_B R6, R3 ;  /* 0x00000003ff06723e */ /* 0x002fe400020006ff */
[----:B------:R-:W-:-:S07]  /*b0400*/  F2FP.F16.E4M3.UNPACK_B R7, R8 ;  /* 0x00000008ff07723e */ /* 0x000fce00020006ff */
[----:B--2---:R-:W-:-:S15]  /*b0410*/  HMMA.16816.F32 R8, R4, R22, R12 ;  /* 0x000000160408723c */ /* 0x004fde000000180c */
[----:B------:R-:W-:-:S04]  /*b0420*/  NOP ;  /* 0x0000000000007918 */ /* 0x000fc80000000000 */
[----:B------:R0:W-:Y:S04]  /*b0430*/  STL.64 [R1+0xe30], R8 ;  /* 0x000e300801007387 */ /* 0x0001e80000100a00 */
[----:B------:R1:W-:Y:S04]  /*b0440*/  STL.64 [R1+0xe38], R10 ;  /* 0x000e380a01007387 */ /* 0x0003e80000100a00 */
[----:B0-----:R-:W2:Y:S04]  /*b0450*/  LDL.LU R8, [R1+0x780] ;  /* 0x0007800001087983 */ /* 0x001ea80000300800 */
[----:B------:R-:W2:Y:S04]  /*b0460*/  LDL.LU R9, [R1+0x784] ;  /* 0x0007840001097983 */ /* 0x000ea80000300800 */
[----:B-1----:R-:W2:Y:S04]  /*b0470*/  LDL.LU R10, [R1+0x788] ;  /* 0x00078800010a7983 */ /* 0x002ea80000300800 */
[----:B------:R-:W2:Y:S04]  /*b0480*/  LDL.LU R11, [R1+0x78c] ;  /* 0x00078c00010b7983 */ /* 0x000ea80000300800 */
[----:B------:R-:W2:Y:S04]  /*b0490*/  LDL.64 R28, [R1+0x370] ;  /* 0x00037000011c7983 */ /* 0x000ea80000100a00 */
[----:B------:R-:W3:Y:S04]  /*b04a0*/  LDL.LU R24, [R1+0x770] ;  /* 0x0007700001187983 */ /* 0x000ee80000300800 */
[----:B------:R-:W3:Y:S04]  /*b04b0*/  LDL.LU R25, [R1+0x774] ;  /* 0x0007740001197983 */ /* 0x000ee80000300800 */
[----:B------:R-:W3:Y:S04]  /*b04c0*/  LDL.LU R26, [R1+0x778] ;  /* 0x00077800011a7983 */ /* 0x000ee80000300800 */
[----:B------:R-:W3:Y:S04]  /*b04d0*/  LDL.LU R27, [R1+0x77c] ;  /* 0x00077c00011b7983 */ /* 0x000ee80000300800 */
[----:B------:R-:W4:Y:S04]  /*b04e0*/  LDL.64 R18, [R1+0x358] ;  /* 0x0003580001127983 */ /* 0x000f280000100a00 */
[----:B----4-:R-:W-:Y:S04]  /*b04f0*/  STL.64 [R1+0x53d0], R18 ;  /* 0x0053d01201007387 */ /* 0x010fe80000100a00 */
[----:B------:R0:W-:Y:S04]  /*b0500*/  STL.64 [R1+0x53c8], R16 ;  /* 0x0053c81001007387 */ /* 0x0001e80000100a00 */
[----:B------:R-:W4:Y:S04]  /*b0510*/  LDL.LU R12, [R1+0x740] ;  /* 0x00074000010c7983 */ /* 0x000f280000300800 */
[----:B------:R-:W4:Y:S04]  /*b0520*/  LDL.LU R13, [R1+0x744] ;  /* 0x00074400010d7983 */ /* 0x000f280000300800 */
[----:B------:R-:W5:Y:S04]  /*b0530*/  LDL.LU R14, [R1+0x748] ;  /* 0x00074800010e7983 */ /* 0x000f680000300800 */
[----:B------:R-:W5:Y:S04]  /*b0540*/  LDL.LU R15, [R1+0x74c] ;  /* 0x00074c00010f7983 */ /* 0x000f680000300800 */
[----:B0-----:R-:W2:Y:S04]  /*b0550*/  LDL.LU R16, [R1+0x760] ;  /* 0x0007600001107983 */ /* 0x001ea80000300800 */
[----:B------:R-:W2:Y:S04]  /*b0560*/  LDL.LU R17, [R1+0x764] ;  /* 0x0007640001117983 */ /* 0x000ea80000300800 */
[----:B------:R-:W2:Y:S04]  /*b0570*/  LDL.LU R18, [R1+0x768] ;  /* 0x0007680001127983 */ /* 0x000ea80000300800 */
[----:B------:R-:W2:Y:S01]  /*b0580*/  LDL.LU R19, [R1+0x76c] ;  /* 0x00076c0001137983 */ /* 0x000ea20000300800 */
[----:B------:R-:W-:-:S02]  /*b0590*/  IMAD.MOV.U32 R3, RZ, RZ, R22 ;  /* 0x000000ffff037224 */ /* 0x000fc400078e0016 */
[----:B------:R-:W-:Y:S01]  /*b05a0*/  IMAD.MOV.U32 R2, RZ, RZ, R23 ;  /* 0x000000ffff027224 */ /* 0x000fe200078e0017 */
[----:B-----5:R-:W-:Y:S04]  /*b05b0*/  STL.64 [R1+0x53c0], R14 ;  /* 0x0053c00e01007387 */ /* 0x020fe80000100a00 */
[----:B----4-:R0:W-:Y:S04]  /*b05c0*/  STL.64 [R1+0x53b8], R12 ;  /* 0x0053b80c01007387 */ /* 0x0101e80000100a00 */
[----:B0-----:R-:W4:Y:S04]  /*b05d0*/  LDL.LU R12, [R1+0x750] ;  /* 0x00075000010c7983 */ /* 0x001f280000300800 */
[----:B------:R-:W4:Y:S04]  /*b05e0*/  LDL.LU R13, [R1+0x754] ;  /* 0x00075400010d7983 */ /* 0x000f280000300800 */
[----:B------:R-:W4:Y:S04]  /*b05f0*/  LDL.LU R14, [R1+0x758] ;  /* 0x00075800010e7983 */ /* 0x000f280000300800 */
[----:B------:R-:W4:Y:S04]  /*b0600*/  LDL.LU R15, [R1+0x75c] ;  /* 0x00075c00010f7983 */ /* 0x000f280000300800 */
[----:B------:R-:W5:Y:S04]  /*b0610*/  LDL.LU R22, [R1+0x432c] ;  /* 0x00432c0001167983 */ /* 0x000f680000300800 */
[----:B------:R-:W5:Y:S01]  /*b0620*/  LDL.LU R23, [R1+0x4328] ;  /* 0x0043280001177983 */ /* 0x000f620000300800 */
[----:B--2---:R-:W-:Y:S03]  /*b0630*/  HMMA.16816.F32 R8, R4, R28, R8 ;  /* 0x0000001c0408723c */ /* 0x004fe60000001808 */
[----:B-----5:R-:W-:Y:S04]  /*b0640*/  STL.64 [R1+0x5368], R22 ;  /* 0x0053681601007387 */ /* 0x020fe80000100a00 */
[----:B------:R0:W-:Y:S04]  /*b0650*/  STL.64 [R1+0x5360], R20 ;  /* 0x0053601401007387 */ /* 0x0001e80000100a00 */
[----:B0-----:R-:W2:Y:S04]  /*b0660*/  LDL.LU R20, [R1+0x720] ;  /* 0x0007200001147983 */ /* 0x001ea80000300800 */
[----:B------:R-:W2:Y:S04]  /*b0670*/  LDL.LU R21, [R1+0x724] ;  /* 0x0007240001157983 */ /* 0x000ea80000300800 */
[----:B------:R-:W2:Y:S04]  /*b0680*/  LDL.LU R22, [R1+0x728] ;  /* 0x0007280001167983 */ /* 0x000ea80000300800 */
[----:B------:R-:W2:Y:S04]  /*b0690*/  LDL.LU R23, [R1+0x72c] ;  /* 0x00072c0001177983 */ /* 0x000ea80000300800 */
[----:B------:R-:W-:Y:S04]  /*b06a0*/  STL [R1+0x5324], R2 ;  /* 0x0053240201007387 */ /* 0x000fe80000100800 */
[----:B------:R0:W-:Y:S04]  /*b06b0*/  STL [R1+0x5320], R3 ;  /* 0x0053200301007387 */ /* 0x0001e80000100800 */
[----:B0-----:R-:W3:Y:S04]  /*b06c0*/  LDL.64 R2, [R1+0x368] ;  /* 0x0003680001027983 */ /* 0x001ee80000100a00 */
[----:B------:R0:W-:Y:S04]  /*b06d0*/  STL.64 [R1+0xe20], R8 ;  /* 0x000e200801007387 */ /* 0x0001e80000100a00 */
[----:B------:R1:W-:Y:S01]  /*b06e0*/  STL.64 [R1+0xe28], R10 ;  /* 0x000e280a01007387 */ /* 0x0003e20000100a00 */
[----:B0-----:R-:W-:-:S02]  /*b06f0*/  IMAD.MOV.U32 R8, RZ, RZ, R29 ;  /* 0x000000ffff087224 */ /* 0x001fc400078e001d */
[----:B------:R-:W-:Y:S01]  /*b0700*/  IMAD.MOV.U32 R9, RZ, RZ, R28 ;  /* 0x000000ffff097224 */ /* 0x000fe200078e001c */
[----:B-1----:R-:W5:Y:S04]  /*b0710*/  LDL.LU.64 R10, [R1+0x53e8] ;  /* 0x0053e800010a7983 */ /* 0x002f680000300a00 */
[----:B------:R-:W2:Y:S04]  /*b0720*/  LDL.LU.64 R28, [R1+0x53e0] ;  /* 0x0053e000011c7983 */ /* 0x000ea80000300a00 */
[----:B------:R-:W-:Y:S04]  /*b0730*/  STL [R1+0x532c], R8 ;  /* 0x00532c0801007387 */ /* 0x000fe80000100800 */
[----:B------:R0:W-:Y:S04]  /*b0740*/  STL [R1+0x5328], R9 ;  /* 0x0053280901007387 */ /* 0x0001e80000100800 */
[----:B0-----:R-:W2:Y:S01]  /*b0750*/  LDL.64 R8, [R1+0x360] ;  /* 0x0003600001087983 */ /* 0x001ea20000100a00 */
[----:B---3--:R-:W-:-:S15]  /*b0760*/  HMMA.16816.F32 R24, R4, R2, R24 ;  /* 0x000000020418723c */ /* 0x008fde0000001818 */
[----:B------:R-:W-:-:S04]  /*b0770*/  NOP ;  /* 0x0000000000007918 */ /* 0x000fc80000000000 */
[----:B------:R-:W-:Y:S04]  /*b0780*/  STL.64 [R1+0xe10], R24 ;  /* 0x000e101801007387 */ /* 0x000fe80000100a00 */
[----:B------:R0:W-:Y:S04]  /*b0790*/  STL.64 [R1+0xe18], R26 ;  /* 0x000e181a01007387 */ /* 0x0001e80000100a00 */
[----:B0-----:R-:W3:Y:S01]  /*b07a0*/  LDL.LU.64 R26, [R1+0x53d8] ;  /* 0x0053d800011a7983 */ /* 0x001ee20000300a00 */
[----:B--2---:R-:W-:Y:S01]  /*b07b0*/  HMMA.16816.F32 R16, R4, R8, R16 ;  /* 0x000000080410723c */ /* 0x004fe20000001810 */
[----:B------:R-:W-:-:S02]  /*b07c0*/  IMAD.MOV.U32 R25, RZ, RZ, R2 ;  /* 0x000000ffff197224 */ /* 0x000fc400078e0002 */
[----:B------:R-:W-:Y:S01]  /*b07d0*/  IMAD.MOV.U32 R24, RZ, RZ, R3 ;  /* 0x000000ffff187224 */ /* 0x000fe200078e0003 */
        /* <DEDUP_REMOVED lines=9> */
[----:B------:R-:W3:Y:S01]  /*b0870*/  LDL.LU.64 R16, [R1+0x53c8] ;  /* 0x0053c80001107983 */ /* 0x000ee20000300a00 */
[----:B------:R-:W-:-:S02]  /*b0880*/  IMAD.MOV.U32 R2, RZ, RZ, R8 ;  /* 0x000000ffff027224 */ /* 0x000fc400078e0008 */
[----:B------:R-:W-:Y:S01]  /*b0890*/  IMAD.MOV.U32 R3, RZ, RZ, R9 ;  /* 0x000000ffff037224 */ /* 0x000fe200078e0009 */
[----:B----4-:R-:W-:Y:S01]  /*b08a0*/  HMMA.16816.F32 R12, R4, R18, R12 ;  /* 0x00000012040c723c */ /* 0x010fe2000000180c */
[----:B------:R-:W-:Y:S02]  /*b08b0*/  IMAD.MOV.U32 R8, RZ, RZ, R18 ;  /* 0x000000ffff087224 */ /* 0x000fe400078e0012 */
[----:B------:R-:W-:-:S15]  /*b08c0*/  IMAD.MOV.U32 R9, RZ, RZ, R19 ;  /* 0x000000ffff097224 */ /* 0x000fde00078e0013 */
[----:B------:R-:W-:Y:S01]  /*b08d0*/  NOP ;  /* 0x0000000000007918 */ /* 0x000fe20000000000 */
[----:B------:R-:W-:Y:S04]  /*b08e0*/  STL.64 [R1+0xdf0], R12 ;  /* 0x000df00c01007387 */ /* 0x000fe80000100a00 */
[----:B------:R0:W-:Y:S04]  /*b08f0*/  STL.64 [R1+0xdf8], R14 ;  /* 0x000df80e01007387 */ /* 0x0001e80000100a00 */
[----:B0-----:R-:W4:Y:S04]  /*b0900*/  LDL.LU.64 R14, [R1+0x53c0] ;  /* 0x0053c000010e7983 */ /* 0x001f280000300a00 */
[----:B------:R-:W4:Y:S04]  /*b0910*/  LDL.LU.64 R12, [R1+0x53b8] ;  /* 0x0053b800010c7983 */ /* 0x000f280000300a00 */
        /* <DEDUP_REMOVED lines=8> */
[----:B---3--:R0:W-:Y:S04]  /*b09a0*/  STL.64 [R1+0x5380], R16 ;  /* 0x0053801001007387 */ /* 0x0081e80000100a00 */
[----:B0-----:R-:W3:Y:S04]  /*b09b0*/  LDL.LU R16, [R1+0x710] ;  /* 0x0007100001107983 */ /* 0x001ee80000300800 */
[----:B------:R-:W3:Y:S04]  /*b09c0*/  LDL.LU R17, [R1+0x714] ;  /* 0x0007140001117983 */ /* 0x000ee80000300800 */
[----:B------:R-:W3:Y:S04]  /*b09d0*/  LDL.LU R18, [R1+0x718] ;  /* 0x0007180001127983 */ /* 0x000ee80000300800 */
[----:B------:R-:W3:Y:S01]  /*b09e0*/  LDL.LU R19, [R1+0x71c] ;  /* 0x00071c0001137983 */ /* 0x000ee20000300800 */
[C---:B--2---:R-:W-:Y:S08]  /*b09f0*/  HMMA.16816.F32 R24, R4.reuse, R14, R24 ;  /* 0x0000000e0418723c */ /* 0x044ff00000001818 */
[----:B----4-:R-:W-:Y:S11]  /*b0a00*/  HMMA.16816.F32 R20, R4, R12, R20 ;  /* 0x0000000c0414723c */ /* 0x010ff60000001814 */
[----:B------:R0:W-:Y:S04]  /*b0a10*/  STL.64 [R1+0xdd0], R24 ;  /* 0x000dd01801007387 */ /* 0x0001e80000100a00 */
[----:B------:R1:W-:Y:S04]  /*b0a20*/  STL.64 [R1+0xdd8], R26 ;  /* 0x000dd81a01007387 */ /* 0x0003e80000100a00 */
[----:B0-----:R-:W2:Y:S04]  /*b0a30*/  LDL.LU R24, [R1+0x700] ;  /* 0x0007000001187983 */ /* 0x001ea80000300800 */
[----:B------:R-:W2:Y:S04]  /*b0a40*/  LDL.LU R25, [R1+0x704] ;  /* 0x0007040001197983 */ /* 0x000ea80000300800 */
[----:B-1----:R-:W2:Y:S04]  /*b0a50*/  LDL.LU R26, [R1+0x708] ;  /* 0x00070800011a7983 */ /* 0x002ea80000300800 */
[----:B------:R-:W2:Y:S04]  /*b0a60*/  LDL.LU R27, [R1+0x70c] ;  /* 0x00070c00011b7983 */ /* 0x000ea80000300800 */
[----:B------:R0:W-:Y:S04]  /*b0a70*/  STL.64 [R1+0xdc0], R20 ;  /* 0x000dc01401007387 */ /* 0x0001e80000100a00 */
[----:B------:R1:W-:Y:S04]  /*b0a80*/  STL.64 [R1+0xdc8], R22 ;  /* 0x000dc81601007387 */ /* 0x0003e80000100a00 */
[----:B0-----:R-:W4:Y:S04]  /*b0a90*/  LDL.LU R20, [R1+0x6f0] ;  /* 0x0006f00001147983 */ /* 0x001f280000300800 */
[----:B------:R-:W4:Y:S04]  /*b0aa0*/  LDL.LU R21, [R1+0x6f4] ;  /* 0x0006f40001157983 */ /* 0x000f280000300800 */
[----:B-1----:R-:W4:Y:S04]  /*b0ab0*/  LDL.LU R22, [R1+0x6f8] ;  /* 0x0006f80001167983 */ /* 0x002f280000300800 */
[----:B------:R-:W4:Y:S04]  /*b0ac0*/  LDL.LU R23, [R1+0x6fc] ;  /* 0x0006fc0001177983 */ /* 0x000f280000300800 */
[----:B------:R5:W-:Y:S02]  /*b0ad0*/  STL.64 [R1+0x5290], R14 ;  /* 0x0052900e01007387 */ /* 0x000be40000100a00 */
[----:B-----5:R-:W-:-:S02]  /*b0ae0*/  IMAD.MOV.U32 R14, RZ, RZ, R11 ;  /* 0x000000ffff0e7224 */ /* 0x020fc400078e000b */
[----:B------:R-:W-:Y:S01]  /*b0af0*/  IMAD.MOV.U32 R15, RZ, RZ, R10 ;  /* 0x000000ffff0f7224 */ /* 0x000fe200078e000a */
[----:B------:R-:W5:Y:S04]  /*b0b00*/  LDL.LU R11, [R1+0x539c] ;  /* 0x00539c00010b7983 */ /* 0x000f680000300800 */
[----:B------:R-:W2:Y:S04]  /*b0b10*/  LDL.LU R10, [R1+0x5398] ;  /* 0x00539800010a7983 */ /* 0x000ea80000300800 */
[----:B------:R0:W-:Y:S04]  /*b0b20*/  STL.64 [R1+0x5288], R12 ;  /* 0x0052880c01007387 */ /* 0x0001e80000100a00 */
[----:B------:R1:W-:Y:S04]  /*b0b30*/  STL.64 [R1+0x5330], R14 ;  /* 0x0053300e01007387 */ /* 0x0003e80000100a00 */
[----:B0-----:R-:W2:Y:S04]  /*b0b40*/  LDL.LU R12, [R1+0x6c0] ;  /* 0x0006c000010c7983 */ /* 0x001ea80000300800 */
[----:B------:R-:W2:Y:S04]  /*b0b50*/  LDL.LU R13, [R1+0x6c4] ;  /* 0x0006c400010d7983 */ /* 0x000ea80000300800 */
[----:B-1----:R-:W2:Y:S04]  /*b0b60*/  LDL.LU R14, [R1+0x6c8] ;  /* 0x0006c800010e7983 */ /* 0x002ea80000300800 */
[----:B------:R-:W2:Y:S04]  /*b0b70*/  LDL.LU R15, [R1+0x6cc] ;  /* 0x0006cc00010f7983 */ /* 0x000ea80000300800 */
[----:B--2---:R0:W-:Y:S02]  /*b0b80*/  STL.64 [R1+0x5340], R14 ;  /* 0x0053400e01007387 */ /* 0x0041e40000100a00 */
[----:B0-----:R-:W-:-:S02]  /*b0b90*/  IMAD.MOV.U32 R14, RZ, RZ, R10 ;  /* 0x000000ffff0e7224 */ /* 0x001fc400078e000a */
[----:B-----5:R-:W-:Y:S01]  /*b0ba0*/  IMAD.MOV.U32 R15, RZ, RZ, R11 ;  /* 0x000000ffff0f7224 */ /* 0x020fe200078e000b */
[----:B------:R-:W3:Y:S04]  /*b0bb0*/  LDL.LU R10, [R1+0x5394] ;  /* 0x00539400010a7983 */ /* 0x000ee80000300800 */
[----:B------:R-:W3:Y:S04]  /*b0bc0*/  LDL.LU R11, [R1+0x5390] ;  /* 0x00539000010b7983 */ /* 0x000ee80000300800 */
[----:B------:R0:W-:Y:S04]  /*b0bd0*/  STL.64 [R1+0x5338], R12 ;  /* 0x0053380c01007387 */ /* 0x0001e80000100a00 */
[----:B------:R1:W-:Y:S04]  /*b0be0*/  STL.64 [R1+0x5358], R14 ;  /* 0x0053580e01007387 */ /* 0x0003e80000100a00 */
[----:B0-----:R-:W2:Y:S04]  /*b0bf0*/  LDL.LU R12, [R1+0x6e0] ;  /* 0x0006e000010c7983 */ /* 0x001ea80000300800 */
[----:B------:R-:W2:Y:S04]  /*b0c00*/  LDL.LU R13, [R1+0x6e4] ;  /* 0x0006e400010d7983 */ /* 0x000ea80000300800 */
[----:B-1----:R-:W2:Y:S04]  /*b0c10*/  LDL.LU R14, [R1+0x6e8] ;  /* 0x0006e800010e7983 */ /* 0x002ea80000300800 */
[----:B------:R-:W2:Y:S01]  /*b0c20*/  LDL.LU R15, [R1+0x6ec] ;  /* 0x0006ec00010f7983 */ /* 0x000ea20000300800 */
[----:B---3--:R-:W-:-:S15]  /*b0c30*/  HMMA.16816.F32 R16, R4, R10, R16 ;  /* 0x0000000a0410723c */ /* 0x008fde0000001810 */
[----:B------:R-:W-:-:S04]  /*b0c40*/  NOP ;  /* 0x0000000000007918 */ /* 0x000fc80000000000 */
[----:B------:R-:W-:Y:S04]  /*b0c50*/  STL.64 [R1+0xda0], R16 ;  /* 0x000da01001007387 */ /* 0x000fe80000100a00 */
[----:B------:R0:W-:Y:S04]  /*b0c60*/  STL.64 [R1+0xda8], R18 ;  /* 0x000da81201007387 */ /* 0x0001e80000100a00 */
[----:B0-----:R-:W3:Y:S04]  /*b0c70*/  LDL.LU.64 R18, [R1+0x5388] ;  /* 0x0053880001127983 */ /* 0x001ee80000300a00 */
        /* <DEDUP_REMOVED lines=13> */
[----:B---3--:R-:W-:Y:S04]  /*b0d50*/  STL.64 [R1+0x52a0], R18 ;  /* 0x0052a01201007387 */ /* 0x008fe80000100a00 */
        /* <DEDUP_REMOVED lines=9> */
[----:B0-----:R-:W4:Y:S04]  /*b0df0*/  LDL.LU.64 R22, [R1+0x5368] ;  /* 0x0053680001167983 */ /* 0x001f280000300a00 */
[----:B------:R-:W2:Y:S02]  /*b0e00*/  LDL.LU.64 R20, [R1+0x5360] ;  /* 0x0053600001147983 */ /* 0x000ea40000300a00 */
[----:B--2---:R-:W-:-:S15]  /*b0e10*/  HMMA.16816.F32 R12, R4, R20, R12 ;  /* 0x00000014040c723c */ /* 0x004fde000000180c */
[----:B------:R-:W-:-:S04]  /*b0e20*/  NOP ;  /* 0x0000000000007918 */ /* 0x000fc80000000000 */
[----:B------:R-:W-:Y:S04]  /*b0e30*/  STL.64 [R1+0xd70], R12 ;  /* 0x000d700c01007387 */ /* 0x000fe80000100a00 */
[----:B------:R0:W-:Y:S04]  /*b0e40*/  STL.64 [R1+0xd78], R14 ;  /* 0x000d780e01007387 */ /* 0x0001e80000100a00 */
[----:B0-----:R-:W2:Y:S04]  /*b0e50*/  LDL.LU.64 R14, [R1+0x5358] ;  /* 0x00535800010e7983 */ /* 0x001ea80000300a00 */
[----:B------:R-:W-:Y:S01]  /*b0e60*/  STL.64 [R1+0x5250], R20 ;  /* 0x0052501401007387 */ /* 0x000fe20000100a00 */
        /* <DEDUP_REMOVED lines=12> */
[----:B------:R-:W-:Y:S04]  /*b0f30*/  STL.64 [R1+0x5238], R28 ;  /* 0x0052381c01007387 */ /* 0x000fe80000100a00 */
        /* <DEDUP_REMOVED lines=9> */
[----:B0-----:R-:W4:Y:S04]  /*b0fd0*/  LDL.LU R12, [R1+0x650] ;  /* 0x00065000010c7983 */ /* 0x001f280000300800 */
[----:B------:R-:W4:Y:S04]  /*b0fe0*/  LDL.LU R13, [R1+0x654] ;  /* 0x00065400010d7983 */ /* 0x000f280000300800 */
[----:B-1----:R-:W2:Y:S04]  /*b0ff0*/  LDL.LU R14, [R1+0x658] ;  /* 0x00065800010e7983 */ /* 0x002ea80000300800 */
[----:B------:R-:W2:Y:S01]  /*b1000*/  LDL.LU R15, [R1+0x65c] ;  /* 0x00065c00010f7983 */ /* 0x000ea20000300800 */
[----:B------:R-:W-:-:S02]  /*b1010*/  IMAD.MOV.U32 R18, RZ, RZ, R8 ;  /* 0x000000ffff127224 */ /* 0x000fc400078e0008 */
[----:B------:R-:W-:Y:S01]  /*b1020*/  IMAD.MOV.U32 R19, RZ, RZ, R9 ;  /* 0x000000ffff137224 */ /* 0x000fe200078e0009 */
[----:B--2---:R-:W-:Y:S04]  /*b1030*/  STL.64 [R1+0x52b0], R14 ;  /* 0x0052b00e01007387 */ /* 0x004fe80000100a00 */
[----:B----4-:R0:W-:Y:S04]  /*b1040*/  STL.64 [R1+0x52a8], R12 ;  /* 0x0052a80c01007387 */ /* 0x0101e80000100a00 */
[----:B------:R-:W2:Y:S04]  /*b1050*/  LDL.LU R8, [R1+0x532c] ;  /* 0x00532c0001087983 */ /* 0x000ea80000300800 */
[----:B------:R-:W4:Y:S04]  /*b1060*/  LDL.LU R9, [R1+0x5328] ;  /* 0x0053280001097983 */ /* 0x000f280000300800 */
[----:B------:R-:W-:Y:S04]  /*b1070*/  STL.64 [R1+0x52b8], R18 ;  /* 0x0052b81201007387 */ /* 0x000fe80000100a00 */
[----:B0-----:R-:W2:Y:S04]  /*b1080*/  LDL.LU R12, [R1+0x660] ;  /* 0x00066000010c7983 */ /* 0x001ea80000300800 */
[----:B------:R-:W2:Y:S04]  /*b1090*/  LDL.LU R13, [R1+0x664] ;  /* 0x00066400010d7983 */ /* 0x000ea80000300800 */
[----:B------:R-:W2:Y:S04]  /*b10a0*/  LDL.LU R14, [R1+0x668] ;  /* 0x00066800010e7983 */ /* 0x000ea80000300800 */
[----:B------:R-:W2:Y:S01]  /*b10b0*/  LDL.LU R15, [R1+0x66c] ;  /* 0x00066c00010f7983 */ /* 0x000ea20000300800 */
[----:B------:R-:W-:-:S02]  /*b10c0*/  IMAD.MOV.U32 R16, RZ, RZ, R2 ;  /* 0x000000ffff107224 */ /* 0x000fc400078e0002 */
[----:B------:R-:W-:Y:S01]  /*b10d0*/  IMAD.MOV.U32 R17, RZ, RZ, R3 ;  /* 0x000000ffff117224 */ /* 0x000fe200078e0003 */
[----:B--2---:R-:W-:Y:S04]  /*b10e0*/  STL.64 [R1+0x52c8], R14 ;  /* 0x0052c80e01007387 */ /* 0x004fe80000100a00 */
[----:B------:R-:W-:Y:S04]  /*b10f0*/  STL.64 [R1+0x52c0], R12 ;  /* 0x0052c00c01007387 */ /* 0x000fe80000100a00 */
[----:B------:R-:W2:Y:S04]  /*b1100*/  LDL.LU R2, [R1+0x5324] ;  /* 0x0053240001027983 */ /* 0x000ea80000300800 */
[----:B------:R-:W2:Y:S04]  /*b1110*/  LDL.LU R3, [R1+0x5320] ;  /* 0x0053200001037983 */ /* 0x000ea80000300800 */
[----:B------:R0:W-:Y:S04]  /*b1120*/  STL.64 [R1+0x52d0], R16 ;  /* 0x0052d01001007387 */ /* 0x0001e80000100a00 */
[----:B0-----:R-:W2:Y:S04]  /*b1130*/  LDL.LU R16, [R1+0x680] ;  /* 0x0006800001107983 */ /* 0x001ea80000300800 */
[----:B------:R-:W2:Y:S04]  /*b1140*/  LDL.LU R17, [R1+0x684] ;  /* 0x0006840001117983 */ /* 0x000ea80000300800 */
[----:B------:R-:W2:Y:S04]  /*b1150*/  LDL.LU R18, [R1+0x688] ;  /* 0x0006880001127983 */ /* 0x000ea80000300800 */
[----:B------:R-:W2:Y:S04]  /*b1160*/  LDL.LU R19, [R1+0x68c] ;  /* 0x00068c0001137983 */ /* 0x000ea80000300800 */
[----:B--2---:R4:W-:Y:S04]  /*b1170*/  STL.64 [R1+0x52e0], R18 ;  /* 0x0052e01201007387 */ /* 0x0049e80000100a00 */
[----:B------:R0:W-:Y:S01]  /*b1180*/  STL.64 [R1+0x52d8], R16 ;  /* 0x0052d81001007387 */ /* 0x0001e20000100a00 */
[----:B----4-:R-:W-:-:S02]  /*b1190*/  IMAD.MOV.U32 R18, RZ, RZ, R9 ;  /* 0x000000ffff127224 */ /* 0x010fc400078e0009 */
[----:B------:R-:W-:-:S05]  /*b11a0*/  IMAD.MOV.U32 R19, RZ, RZ, R8 ;  /* 0x000000ffff137224 */ /* 0x000fca00078e0008 */
[----:B------:R-:W-:Y:S04]  /*b11b0*/  STL.64 [R1+0x52f8], R18 ;  /* 0x0052f81201007387 */ /* 0x000fe80000100a00 */
[----:B------:R-:W2:Y:S04]  /*b11c0*/  LDL.LU R12, [R1+0x670] ;  /* 0x00067000010c7983 */ /* 0x000ea80000300800 */
[----:B------:R-:W2:Y:S04]  /*b11d0*/  LDL.LU R13, [R1+0x674] ;  /* 0x00067400010d7983 */ /* 0x000ea80000300800 */
[----:B------:R-:W4:Y:S04]  /*b11e0*/  LDL.LU R14, [R1+0x678] ;  /* 0x00067800010e7983 */ /* 0x000f280000300800 */
[----:B------:R-:W4:Y:S01]  /*b11f0*/  LDL.LU R15, [R1+0x67c] ;  /* 0x00067c00010f7983 */ /* 0x000f220000300800 */
[----:B0-----:R-:W-:-:S02]  /*b1200*/  IMAD.MOV.U32 R16, RZ, RZ, R3 ;  /* 0x000000ffff107224 */ /* 0x001fc400078e0003 */
[----:B------:R-:W-:Y:S02]  /*b1210*/  IMAD.MOV.U32 R17, RZ, RZ, R2 ;  /* 0x000000ffff117224 */ /* 0x000fe400078e0002 */
[----:B-----5:R-:W-:-:S03]  /*b1220*/  IMAD.MOV.U32 R29, RZ, RZ, R24 ;  /* 0x000000ffff1d7224 */ /* 0x020fc600078e0018 */
[----:B------:R0:W-:Y:S01]  /*b1230*/  STL.64 [R1+0x5310], R16 ;  /* 0x0053101001007387 */ /* 0x0001e20000100a00 */
[----:B------:R-:W-:-:S03]  /*b1240*/  IMAD.MOV.U32 R28, RZ, RZ, R25 ;  /* 0x000000ffff1c7224 */ /* 0x000fc600078e0019 */
[----:B0-----:R-:W5:Y:S04]  /*b1250*/  LDL.LU R16, [R1+0x290] ;  /* 0x0002900001107983 */ /* 0x001f680000300800 */
[----:B------:R-:W5:Y:S04]  /*b1260*/  LDL.LU R17, [R1+0x294] ;  /* 0x0002940001117983 */ /* 0x000f680000300800 */
        /* <DEDUP_REMOVED lines=30> */
[----:B------:R-:W4:Y:S04]  /*b1450*/  LDL.LU R22, [R1+0x638] ;  /* 0x0006380001167983 */ /* 0x000f280000300800 */
[----:B------:R-:W4:Y:S01]  /*b1460*/  LDL.LU R23, [R1+0x63c] ;  /* 0x00063c0001177983 */ /* 0x000f220000300800 */
[----:B------:R-:W-:-:S02]  /*b1470*/  IMAD R2, R2, 0x100, R24 ;  /* 0x0000010002027824 */ /* 0x000fc400078e0218 */
[----:B------:R-:W-:Y:S01]  /*b1480*/  IMAD R3, R3, 0x100, R25 ;  /* 0x0000010003037824 */ /* 0x000fe200078e0219 */
[----:B----4-:R-:W-:Y:S04]  /*b1490*/  STL.64 [R1+0x5280], R22 ;  /* 0x0052801601007387 */ /* 0x010fe80000100a00 */
[----:B---3--:R0:W-:Y:S04]  /*b14a0*/  STL.64 [R1+0x5278], R20 ;  /* 0x0052781401007387 */ /* 0x0081e80000100a00 */
[----:B0-----:R-:W3:Y:S04]  /*b14b0*/  LDL.LU R20, [R1+0x640] ;  /* 0x0006400001147983 */ /* 0x001ee80000300800 */
[----:B------:R-:W3:Y:S04]  /*b14c0*/  LDL.LU R21, [R1+0x644] ;  /* 0x0006440001157983 */ /* 0x000ee80000300800 */
[----:B------:R-:W3:Y:S04]  /*b14d0*/  LDL.LU R22, [R1+0x648] ;  /* 0x0006480001167983 */ /* 0x000ee80000300800 */
[----:B------:R-:W3:Y:S04]  /*b14e0*/  LDL.LU R23, [R1+0x64c] ;  /* 0x00064c0001177983 */ /* 0x000ee80000300800 */
[----:B------:R-:W5:Y:S04]  /*b14f0*/  LDL.LU R24, [R1+0x531c] ;  /* 0x00531c0001187983 */ /* 0x000f680000300800 */
[----:B------:R-:W5:Y:S01]  /*b1500*/  LDL.LU R25, [R1+0x5318] ;  /* 0x0053180001197983 */ /* 0x000f620000300800 */
[----:B------:R-:W-:Y:S01]  /*b1510*/  IMAD R8, R9, 0x100, R8 ;  /* 0x0000010009087824 */ /* 0x000fe200078e0208 */
[----:B-----5:R-:W-:Y:S02]  /*b1520*/  HMMA.16816.F32 R4, R4, R24, R16 ;  /* 0x000000180404723c */ /* 0x020fe40000001810 */
[----:B------:R-:W2:Y:S04]  /*b1530*/  LDL.LU.64 R16, [R1+0x5310] ;  /* 0x0053100001107983 */ /* 0x000ea80000300a00 */
[----:B------:R-:W-:-:S13]  /*b1540*/  STL [R1+0x5208], R25 ;  /* 0x0052081901007387 */ /* 0x000fda0000100800 */
[----:B------:R0:W-:Y:S04]  /*b1550*/  STL.64 [R1+0xd00], R4 ;  /* 0x000d000401007387 */ /* 0x0001e80000100a00 */
[----:B------:R1:W-:Y:S01]  /*b1560*/  STL.64 [R1+0xd08], R6 ;  /* 0x000d080601007387 */ /* 0x0003e20000100a00 */
[----:B0-----:R-:W-:Y:S02]  /*b1570*/  F2FP.F16.E4M3.UNPACK_B R4, R0 ;  /* 0x00000000ff04723e */ /* 0x001fe400020006ff */
[----:B------:R-:W-:Y:S02]  /*b1580*/  F2FP.F16.E4M3.UNPACK_B R5, R2 ;  /* 0x00000002ff05723e */ /* 0x000fe400020006ff */
[----:B-1----:R-:W-:Y:S02]  /*b1590*/  F2FP.F16.E4M3.UNPACK_B R6, R3 ;  /* 0x00000003ff06723e */ /* 0x002fe400020006ff */
        /* <DEDUP_REMOVED lines=32> */
[----:B--2---:R-:W-:-:S15]  /*b17a0*/  HMMA.16816.F32 R12, R4, R18, R12 ;  /* 0x00000012040c723c */ /* 0x004fde000000180c */
[----:B------:R-:W-:-:S04]  /*b17b0*/  NOP ;  /* 0x0000000000007918 */ /* 0x000fc80000000000 */
[----:B------:R-:W-:Y:S04]  /*b17c0*/  STL.64 [R1+0xca0], R12 ;  /* 0x000ca00c01007387 */ /* 0x000fe80000100a00 */
[----:B------:R0:W-:Y:S04]  /*b17d0*/  STL.64 [R1+0xca8], R14 ;  /* 0x000ca80e01007387 */ /* 0x0001e80000100a00 */
[----:B0-----:R-:W3:Y:S04]  /*b17e0*/  LDL.LU.64 R14, [R1+0x5290] ;  /* 0x00529000010e7983 */ /* 0x001ee80000300a00 */
[----:B------:R-:W2:Y:S04]  /*b17f0*/  LDL.LU.64 R12, [R1+0x5288] ;  /* 0x00528800010c7983 */ /* 0x000ea80000300a00 */
[----:B------:R-:W-:Y:S01]  /*b1800*/  STL.64 [R1+0x51b0], R18 ;  /* 0x0051b01201007387 */ /* 0x000fe20000100a00 */
        /* <DEDUP_REMOVED lines=11> */
[----:B------:R-:W2:Y:S04]  /*b18c0*/  LDL.LU.64 R20, [R1+0x5268] ;  /* 0x0052680001147983 */ /* 0x000ea80000300a00 */
        /* <DEDUP_REMOVED lines=11> */
[----:B------:R-:W4:Y:S04]  /*b1980*/  LDL.LU.64 R20, [R1+0x5258] ;  /* 0x0052580001147983 */ /* 0x000f280000300a00 */
[----:B------:R0:W-:Y:S04]  /*b1990*/  STL.64 [R1+0x5210], R10 ;  /* 0x0052100a01007387 */ /* 0x0001e80000100a00 */
[----:B------:R-:W2:Y:S04]  /*b19a0*/  LDL.LU R8, [R1+0x600] ;  /* 0x0006000001087983 */ /* 0x000ea80000300800 */
[----:B------:R-:W2:Y:S04]  /*b19b0*/  LDL.LU R9, [R1+0x604] ;  /* 0x0006040001097983 */ /* 0x000ea80000300800 */
[----:B0-----:R-:W2:Y:S04]  /*b19c0*/  LDL.LU R10, [R1+0x608] ;  /* 0x00060800010a7983 */ /* 0x001ea80000300800 */
[----:B------:R-:W2:Y:S01]  /*b19d0*/  LDL.LU R11, [R1+0x60c] ;  /* 0x00060c00010b7983 */ /* 0x000ea20000300800 */
[----:B----4-:R-:W-:-:S15]  /*b19e0*/  HMMA.16816.F32 R20, R4, R16, R20 ;  /* 0x000000100414723c */ /* 0x010fde0000001814 */
[----:B------:R-:W-:-:S04]  /*b19f0*/  NOP ;  /* 0x0000000000007918 */ /* 0x000fc80000000000 */
[----:B------:R0:W-:Y:S04]  /*b1a00*/  STL.64 [R1+0xc60], R20 ;  /* 0x000c601401007387 */ /* 0x0001e80000100a00 */
[----:B------:R-:W-:Y:S04]  /*b1a10*/  STL.64 [R1+0xc68], R22 ;  /* 0x000c681601007387 */ /* 0x000fe80000100a00 */
[----:B0-----:R-:W3:Y:S01]  /*b1a20*/  LDL.LU.64 R20, [R1+0x5250] ;  /* 0x0052500001147983 */ /* 0x001ee20000300a00 */
[----:B--2---:R-:W-:-:S15]  /*b1a30*/  HMMA.16816.F32 R8, R4, R26, R8 ;  /* 0x0000001a0408723c */ /* 0x004fde0000001808 */
[----:B------:R-:W-:-:S04]  /*b1a40*/  NOP ;  /* 0x0000000000007918 */ /* 0x000fc80000000000 */
[----:B------:R-:W-:Y:S04]  /*b1a50*/  STL.64 [R1+0xc50], R8 ;  /* 0x000c500801007387 */ /* 0x000fe80000100a00 */
[----:B------:R3:W-:Y:S02]  /*b1a60*/  STL.64 [R1+0xc58], R10 ;  /* 0x000c580a01007387 */ /* 0x0007e40000100a00 */
[----:B---3--:R-:W-:Y:S02]  /*b1a70*/  HMMA.16816.F32 R8, R4, R20, R12 ;  /* 0x000000140408723c */ /* 0x008fe4000000180c */
[----:B------:R-:W2:-:S15]  /*b1a80*/  LDL.LU R12, [R1+0x590] ;  /* 0x00059000010c7983 */ /* 0x000e9e0000300800 */
[----:B------:R-:W-:Y:S02]  /*b1a90*/  NOP ;  /* 0x0000000000007918 */ /* 0x000fe40000000000 */
[----:B------:R-:W-:Y:S04]  /*b1aa0*/  STL.64 [R1+0xc20], R8 ;  /* 0x000c200801007387 */ /* 0x000fe80000100a00 */
[----:B------:R-:W-:Y:S04]  /*b1ab0*/  STL.64 [R1+0xc28], R10 ;  /* 0x000c280a01007387 */ /* 0x000fe80000100a00 */
        /* <DEDUP_REMOVED lines=8> */
[----:B------:R-:W3:Y:S04]  /*b1b40*/  LDL.LU R15, [R1+0x5ac] ;  /* 0x0005ac00010f7983 */ /* 0x000ee80000300800 */
[----:B------:R-:W4:Y:S04]  /*b1b50*/  LDL.64 R28, [R1+0x258] ;  /* 0x00025800011c7983 */ /* 0x000f280000100a00 */
[----:B------:R-:W5:Y:S04]  /*b1b60*/  LDL.64 R10, [R1+0x228] ;  /* 0x00022800010a7983 */ /* 0x000f680000100a00 */
[----:B------:R-:W2:Y:S04]  /*b1b70*/  LDL.LU R25, [R1+0x434c] ;  /* 0x00434c0001197983 */ /* 0x000ea80000300800 */
[----:B------:R-:W-:Y:S04]  /*b1b80*/  STL.64 [R1+0x5220], R26 ;  /* 0x0052201a01007387 */ /* 0x000fe80000100a00 */
        /* <DEDUP_REMOVED lines=21> */
[----:B---3--:R-:W-:Y:S04]  /*b1ce0*/  STL.64 [R1+0x51f0], R14 ;  /* 0x0051f00e01007387 */ /* 0x008fe80000100a00 */
[----:B------:R0:W-:Y:S04]  /*b1cf0*/  STL.64 [R1+0x51e8], R12 ;  /* 0x0051e80c01007387 */ /* 0x0001e80000100a00 */
[----:B0-----:R-:W3:Y:S04]  /*b1d00*/  LDL.LU R12, [R1+0x5b0] ;  /* 0x0005b000010c7983 */ /* 0x001ee80000300800 */
[----:B------:R-:W3:Y:S04]  /*b1d10*/  LDL.LU R13, [R1+0x5b4] ;  /* 0x0005b400010d7983 */ /* 0x000ee80000300800 */
[----:B------:R-:W3:Y:S04]  /*b1d20*/  LDL.LU R14, [R1+0x5b8] ;  /* 0x0005b800010e7983 */ /* 0x000ee80000300800 */
[----:B------:R-:W3:Y:S01]  /*b1d30*/  LDL.LU R15, [R1+0x5bc] ;  /* 0x0005bc00010f7983 */ /* 0x000ee20000300800 */
[----:B----4-:R-:W-:-:S02]  /*b1d40*/  IMAD.MOV.U32 R22, RZ, RZ, R28 ;  /* 0x000000ffff167224 */ /* 0x010fc400078e001c */
[----:B------:R-:W-:Y:S01]  /*b1d50*/  IMAD.MOV.U32 R9, RZ, RZ, R29 ;  /* 0x000000ffff097224 */ /* 0x000fe200078e001d */
[C---:B--2---:R-:W-:Y:S01]  /*b1d60*/  HMMA.16816.F32 R24, R4.reuse, R28, R24 ;  /* 0x0000001c0418723c */ /* 0x044fe20000001818 */
[----:B---3--:R-:W-:Y:S04]  /*b1d70*/  STL.64 [R1+0x5200], R14 ;  /* 0x0052000e01007387 */ /* 0x008fe80000100a00 */
[----:B------:R0:W-:Y:S04]  /*b1d80*/  STL.64 [R1+0x51f8], R12 ;  /* 0x0051f80c01007387 */ /* 0x0001e80000100a00 */
[----:B0-----:R-:W2:Y:S04]  /*b1d90*/  LDL.LU R12, [R1+0x280] ;  /* 0x00028000010c7983 */ /* 0x001ea80000300800 */
[----:B------:R-:W2:Y:S04]  /*b1da0*/  LDL.LU R13, [R1+0x284] ;  /* 0x00028400010d7983 */ /* 0x000ea80000300800 */
[----:B------:R-:W2:Y:S04]  /*b1db0*/  LDL.LU R14, [R1+0x288] ;  /* 0x00028800010e7983 */ /* 0x000ea80000300800 */
[----:B------:R-:W2:Y:S04]  /*b1dc0*/  LDL.LU R15, [R1+0x28c] ;  /* 0x00028c00010f7983 */ /* 0x000ea80000300800 */
[----:B------:R-:W3:Y:S04]  /*b1dd0*/  LDL.64 R18, [R1+0x368] ;  /* 0x0003680001127983 */ /* 0x000ee80000100a00 */
[----:B------:R0:W-:Y:S04]  /*b1de0*/  STL [R1+0x514c], R20 ;  /* 0x00514c1401007387 */ /* 0x0001e80000100800 */
[----:B0-----:R-:W4:Y:S04]  /*b1df0*/  LDL.LU R20, [R1+0x4364] ;  /* 0x0043640001147983 */ /* 0x001f280000300800 */
[----:B------:R-:W-:Y:S04]  /*b1e00*/  STL [R1+0x5148], R21 ;  /* 0x0051481501007387 */ /* 0x000fe80000100800 */
[----:B------:R-:W-:Y:S04]  /*b1e10*/  STL.64 [R1+0xc10], R24 ;  /* 0x000c101801007387 */ /* 0x000fe80000100a00 */
[----:B------:R0:W-:Y:S04]  /*b1e20*/  STL.64 [R1+0xc18], R26 ;  /* 0x000c181a01007387 */ /* 0x0001e80000100a00 */
[----:B0-----:R-:W2:Y:S04]  /*b1e30*/  LDL.LU.64 R26, [R1+0x5248] ;  /* 0x00524800011a7983 */ /* 0x001ea80000300a00 */
[----:B------:R-:W2:Y:S04]  /*b1e40*/  LDL.LU.64 R24, [R1+0x5240] ;  /* 0x0052400001187983 */ /* 0x000ea80000300a00 */
[----:B------:R-:W2:Y:S04]  /*b1e50*/  LDL.LU.64 R28, [R1+0x5238] ;  /* 0x00523800011c7983 */ /* 0x000ea80000300a00 */
        /* <DEDUP_REMOVED lines=10> */
[----:B------:R-:W-:Y:S04]  /*b1f00*/  STL [R1+0x515c], R28 ;  /* 0x00515c1c01007387 */ /* 0x000fe80000100800 */
[----:B------:R0:W-:Y:S04]  /*b1f10*/  STL [R1+0x5158], R29 ;  /* 0x0051581d01007387 */ /* 0x0001e80000100800 */
[----:B0-----:R-:W2:Y:S01]  /*b1f20*/  LDL.64 R28, [R1+0x370] ;  /* 0x00037000011c7983 */ /* 0x001ea20000100a00 */
[----:B-----5:R-:W-:-:S15]  /*b1f30*/  HMMA.16816.F32 R24, R4, R10, R24 ;  /* 0x0000000a0418723c */ /* 0x020fde0000001818 */
[----:B------:R-:W-:-:S04]  /*b1f40*/  NOP ;  /* 0x0000000000007918 */ /* 0x000fc80000000000 */
[----:B------:R-:W-:Y:S04]  /*b1f50*/  STL.64 [R1+0xbf0], R24 ;  /* 0x000bf01801007387 */ /* 0x000fe80000100a00 */
[----:B------:R0:W-:Y:S04]  /*b1f60*/  STL.64 [R1+0xbf8], R26 ;  /* 0x000bf81a01007387 */ /* 0x0001e80000100a00 */
[----:B0-----:R-:W5:Y:S04]  /*b1f70*/  LDL.LU.64 R26, [R1+0x5220] ;  /* 0x00522000011a7983 */ /* 0x001f680000300a00 */
[----:B------:R-:W2:Y:S01]  /*b1f80*/  LDL.LU.64 R24, [R1+0x5218] ;  /* 0x0052180001187983 */ /* 0x000ea20000300a00 */
[----:B------:R-:W-:-:S02]  /*b1f90*/  IMAD.MOV.U32 R21, RZ, RZ, R10 ;  /* 0x000000ffff157224 */ /* 0x000fc400078e000a */
[----:B------:R-:W-:Y:S02]  /*b1fa0*/  IMAD.MOV.U32 R23, RZ, RZ, R11 ;  /* 0x000000ffff177224 */ /* 0x000fe400078e000b */
[----:B------:R-:W3:Y:S01]  /*b1fb0*/  LDL.LU.64 R10, [R1+0x5210] ;  /* 0x00521000010a7983 */ /* 0x000ee20000300a00 */
[----:B--2---:R-:W-:-:S03]  /*b1fc0*/  IMAD R0, R0, 0x100, R25 ;  /* 0x0000010000007824 */ /* 0x004fc600078e0219 */
[----:B------:R-:W2:Y:S01]  /*b1fd0*/  LDL.LU R25, [R1+0x5208] ;  /* 0x0052080001197983 */ /* 0x000ea20000300800 */
[----:B----4-:R-:W-:Y:S02]  /*b1fe0*/  IMAD R8, R8, 0x100, R20 ;  /* 0x0000010008087824 */ /* 0x010fe400078e0214 */
[----:B---3--:R-:W-:Y:S01]  /*b1ff0*/  IMAD R3, R3, 0x100, R9 ;  /* 0x0000010003037824 */ /* 0x008fe200078e0209 */
[----:B--2---:R-:W-:Y:S01]  /*b2000*/  HMMA.16816.F32 R4, R4, R24, R12 ;  /* 0x000000180404723c */ /* 0x004fe2000000180c */
[----:B------:R-:W2:Y:S04]  /*b2010*/  LDL.LU.64 R14, [R1+0x5200] ;  /* 0x00520000010e7983 */ /* 0x000ea80000300a00 */
[----:B------:R-:W2:Y:S04]  /*b2020*/  LDL.LU.64 R12, [R1+0x51f8] ;  /* 0x0051f800010c7983 */ /* 0x000ea80000300a00 */
[----:B------:R-:W-:Y:S10]  /*b2030*/  STL [R1+0x50f0], R25 ;  /* 0x0050f01901007387 */ /* 0x000ff40000100800 */
[----:B------:R-:W-:Y:S04]  /*b2040*/  STL.64 [R1+0xbe0], R4 ;  /* 0x000be00401007387 */ /* 0x000fe80000100a00 */
[----:B------:R0:W-:Y:S02]  /*b2050*/  STL.64 [R1+0xbe8], R6 ;  /* 0x000be80601007387 */ /* 0x0001e40000100a00 */
[----:B0-----:R-:W-:-:S02]  /*b2060*/  F2FP.F16.E4M3.UNPACK_B R7, R8 ;  /* 0x00000008ff07723e */ /* 0x001fc400020006ff */
[----:B------:R-:W2:Y:S01]  /*b2070*/  LDL.64 R8, [R1+0x378] ;  /* 0x0003780001087983 */ /* 0x000ea20000100a00 */
[----:B------:R-:W-:Y:S01]  /*b2080*/  IMAD R2, R2, 0x100, R22 ;  /* 0x0000010002027824 */ /* 0x000fe200078e0216 */
[----:B------:R-:W-:Y:S02]  /*b2090*/  F2FP.F16.E4M3.UNPACK_B R4, R0 ;  /* 0x00000000ff04723e */ /* 0x000fe400020006ff */
[----:B------:R-:W-:Y:S02]  /*b20a0*/  F2FP.F16.E4M3.UNPACK_B R6, R3 ;  /* 0x00000003ff06723e */ /* 0x000fe400020006ff */
[----:B------:R-:W-:-:S07]  /*b20b0*/  F2FP.F16.E4M3.UNPACK_B R5, R2 ;  /* 0x00000002ff05723e */ /* 0x000fce00020006ff */
[----:B--2---:R-:W-:-:S15]  /*b20c0*/  HMMA.16816.F32 R12, R4, R8, R12 ;  /* 0x00000008040c723c */ /* 0x004fde000000180c */
        /* <DEDUP_REMOVED lines=13> */
[----:B------:R-:W-:Y:S01]  /*b21a0*/  STL.64 [R1+0x51d0], R10 ;  /* 0x0051d00a01007387 */ /* 0x000fe20000100a00 */
[----:B------:R-:W-:-:S03]  /*b21b0*/  IMAD.MOV.U32 R0, RZ, RZ, R9 ;  /* 0x000000ffff007224 */ /* 0x000fc600078e0009 */
[----:B------:R2:W-:Y:S01]  /*b21c0*/  STL [R1+0x51c8], R8 ;  /* 0x0051c80801007387 */ /* 0x0005e20000100800 */
[----:B------:R-:W-:Y:S02]  /*b21d0*/  IMAD.MOV.U32 R20, RZ, RZ, R18 ;  /* 0x000000ffff147224 */ /* 0x000fe400078e0012 */
[----:B------:R-:W-:Y:S01]  /*b21e0*/  IMAD.MOV.U32 R25, RZ, RZ, R19 ;  /* 0x000000ffff197224 */ /* 0x000fe200078e0013 */
[----:B--2---:R-:W-:-:S15]  /*b21f0*/  HMMA.16816.F32 R8, R4, R18, R12 ;  /* 0x000000120408723c */ /* 0x004fde000000180c */
[----:B------:R-:W-:-:S04]  /*b2200*/  NOP ;  /* 0x0000000000007918 */ /* 0x000fc80000000000 */
[----:B------:R0:W-:Y:S04]  /*b2210*/  STL.64 [R1+0xb90], R8 ;  /* 0x000b900801007387 */ /* 0x0001e80000100a00 */
[----:B------:R1:W-:Y:S04]  /*b2220*/  STL.64 [R1+0xb98], R10 ;  /* 0x000b980a01007387 */ /* 0x0003e80000100a00 */
[----:B------:R-:W2:Y:S04]  /*b2230*/  LDL.64 R18, [R1+0x358] ;  /* 0x0003580001127983 */ /* 0x000ea80000100a00 */
[----:B------:R-:W3:Y:S04]  /*b2240*/  LDL.LU R12, [R1+0x560] ;  /* 0x00056000010c7983 */ /* 0x000ee80000300800 */
[----:B------:R-:W3:Y:S04]  /*b2250*/  LDL.LU R13, [R1+0x564] ;  /* 0x00056400010d7983 */ /* 0x000ee80000300800 */
[----:B------:R-:W4:Y:S04]  /*b2260*/  LDL.LU R14, [R1+0x568] ;  /* 0x00056800010e7983 */ /* 0x000f280000300800 */
[----:B------:R-:W4:Y:S01]  /*b2270*/  LDL.LU R15, [R1+0x56c] ;  /* 0x00056c00010f7983 */ /* 0x000f220000300800 */
[----:B------:R-:W-:-:S03]  /*b2280*/  IMAD.MOV.U32 R3, RZ, RZ, R29 ;  /* 0x000000ffff037224 */ /* 0x000fc600078e001d */
[----:B0-----:R-:W2:Y:S04]  /*b2290*/  LDL.LU R8, [R1+0x580] ;  /* 0x0005800001087983 */ /* 0x001ea80000300800 */
[----:B------:R-:W2:Y:S04]  /*b22a0*/  LDL.LU R9, [R1+0x584] ;  /* 0x0005840001097983 */ /* 0x000ea80000300800 */
[----:B-1----:R-:W2:Y:S04]  /*b22b0*/  LDL.LU R10, [R1+0x588] ;  /* 0x00058800010a7983 */ /* 0x002ea80000300800 */
[----:B------:R-:W2:Y:S04]  /*b22c0*/  LDL.LU R11, [R1+0x58c] ;  /* 0x00058c00010b7983 */ /* 0x000ea80000300800 */
[----:B------:R-:W2:Y:S04]  /*b22d0*/  LDL.64 R28, [R1+0x360] ;  /* 0x00036000011c7983 */ /* 0x000ea80000100a00 */
[----:B----4-:R-:W-:Y:S04]  /*b22e0*/  STL.64 [R1+0x51c0], R14 ;  /* 0x0051c00e01007387 */ /* 0x010fe80000100a00 */
[----:B---3--:R0:W-:Y:S04]  /*b22f0*/  STL.64 [R1+0x51b8], R12 ;  /* 0x0051b80c01007387 */ /* 0x0081e80000100a00 */
[----:B0-----:R-:W3:Y:S04]  /*b2300*/  LDL.LU R12, [R1+0x570] ;  /* 0x00057000010c7983 */ /* 0x001ee80000300800 */
[----:B------:R-:W3:Y:S04]  /*b2310*/  LDL.LU R13, [R1+0x574] ;  /* 0x00057400010d7983 */ /* 0x000ee80000300800 */
[----:B------:R-:W3:Y:S04]  /*b2320*/  LDL.LU R14, [R1+0x578] ;  /* 0x00057800010e7983 */ /* 0x000ee80000300800 */
[----:B------:R-:W3:Y:S04]  /*b2330*/  LDL.LU R15, [R1+0x57c] ;  /* 0x00057c00010f7983 */ /* 0x000ee80000300800 */
[----:B-----5:R-:W-:Y:S04]  /*b2340*/  STL.64 [R1+0x5168], R26 ;  /* 0x0051681a01007387 */ /* 0x020fe80000100a00 */
[----:B------:R0:W-:Y:S04]  /*b2350*/  STL.64 [R1+0x5160], R24 ;  /* 0x0051601801007387 */ /* 0x0001e80000100a00 */
        /* <DEDUP_REMOVED lines=8> */
[----:B------:R-:W5:Y:S04]  /*b23e0*/  LDL.LU R26, [R1+0x538] ;  /* 0x00053800011a7983 */ /* 0x000f680000300800 */
[----:B------:R-:W5:Y:S01]  /*b23f0*/  LDL.LU R27, [R1+0x53c] ;  /* 0x00053c00011b7983 */ /* 0x000f620000300800 */
[C---:B--2---:R-:W-:Y:S08]  /*b2400*/  HMMA.16816.F32 R8, R4.reuse, R28, R8 ;  /* 0x0000001c0408723c */ /* 0x044ff00000001808 */
[----:B---3--:R-:W-:Y:S01]  /*b2410*/  HMMA.16816.F32 R12, R4, R18, R12 ;  /* 0x00000012040c723c */ /* 0x008fe2000000180c */
[----:B-----5:R-:W-:Y:S04]  /*b2420*/  STL.64 [R1+0x5188], R26 ;  /* 0x0051881a01007387 */ /* 0x020fe80000100a00 */
[----:B----4-:R0:W-:Y:S04]  /*b2430*/  STL.64 [R1+0x5180], R24 ;  /* 0x0051801801007387 */ /* 0x0101e80000100a00 */
        /* <DEDUP_REMOVED lines=15> */
[----:B------:R-:W4:Y:S04]  /*b2530*/  LDL.LU R8, [R1+0x51c8] ;  /* 0x0051c80001087983 */ /* 0x000f280000300800 */
[----:B------:R-:W-:Y:S04]  /*b2540*/  STL.64 [R1+0xb70], R12 ;  /* 0x000b700c01007387 */ /* 0x000fe80000100a00 */
[----:B------:R0:W-:Y:S01]  /*b2550*/  STL.64 [R1+0xb78], R14 ;  /* 0x000b780e01007387 */ /* 0x0001e20000100a00 */
[----:B------:R-:W-:-:S02]  /*b2560*/  IMAD.MOV.U32 R9, RZ, RZ, R28 ;  /* 0x000000ffff097224 */ /* 0x000fc400078e001c */
[----:B------:R-:W-:Y:S01]  /*b2570*/  IMAD.MOV.U32 R28, RZ, RZ, R18 ;  /* 0x000000ffff1c7224 */ /* 0x000fe200078e0012 */
[----:B0-----:R-:W5:Y:S04]  /*b2580*/  LDL.LU.64 R14, [R1+0x51c0] ;  /* 0x0051c000010e7983 */ /* 0x001f680000300a00 */
[----:B------:R-:W5:Y:S04]  /*b2590*/  LDL.LU.64 R12, [R1+0x51b8] ;  /* 0x0051b800010c7983 */ /* 0x000f680000300a00 */
[----:B------:R-:W5:Y:S02]  /*b25a0*/  LDL.LU.64 R18, [R1+0x51b0] ;  /* 0x0051b00001127983 */ /* 0x000f640000300a00 */
        /* <DEDUP_REMOVED lines=17> */
[----:B------:R-:W3:Y:S04]  /*b26c0*/  LDL.LU.64 R24, [R1+0x5180] ;  /* 0x0051800001187983 */ /* 0x000ee80000300a00 */
        /* <DEDUP_REMOVED lines=19> */
[----:B------:R-:W-:Y:S01]  /*b2800*/  STL.64 [R1+0x5068], R16 ;  /* 0x0050681001007387 */ /* 0x000fe20000100a00 */
[----:B0-----:R-:W-:-:S02]  /*b2810*/  IMAD.MOV.U32 R18, RZ, RZ, R28 ;  /* 0x000000ffff127224 */ /* 0x001fc400078e001c */
[----:B------:R-:W-:Y:S01]  /*b2820*/  IMAD.MOV.U32 R19, RZ, RZ, R29 ;  /* 0x000000ffff137224 */ /* 0x000fe200078e001d */
[----:B------:R-:W5:Y:S01]  /*b2830*/  LDL.LU R28, [R1+0x515c] ;  /* 0x00515c00011c7983 */ /* 0x000f620000300800 */
[----:B--2---:R-:W-:-:S15]  /*b2840*/  HMMA.16816.F32 R12, R4, R26, R12 ;  /* 0x0000001a040c723c */ /* 0x004fde000000180c */
[----:B------:R-:W-:-:S04]  /*b2850*/  NOP ;  /* 0x0000000000007918 */ /* 0x000fc80000000000 */
[----:B------:R0:W-:Y:S04]  /*b2860*/  STL.64 [R1+0xaf0], R12 ;  /* 0x000af00c01007387 */ /* 0x0001e80000100a00 */
[----:B------:R1:W-:Y:S04]  /*b2870*/  STL.64 [R1+0xaf8], R14 ;  /* 0x000af80e01007387 */ /* 0x0003e80000100a00 */
[----:B------:R-:W5:Y:S04]  /*b2880*/  LDL.LU R29, [R1+0x5158] ;  /* 0x00515800011d7983 */ /* 0x000f680000300800 */
[----:B------:R-:W-:Y:S04]  /*b2890*/  STL.64 [R1+0x5088], R18 ;  /* 0x0050881201007387 */ /* 0x000fe80000100a00 */
[----:B0-----:R-:W2:Y:S04]  /*b28a0*/  LDL.LU R12, [R1+0x470] ;  /* 0x00047000010c7983 */ /* 0x001ea80000300800 */
[----:B------:R-:W2:Y:S04]  /*b28b0*/  LDL.LU R13, [R1+0x474] ;  /* 0x00047400010d7983 */ /* 0x000ea80000300800 */
[----:B-1----:R-:W2:Y:S04]  /*b28c0*/  LDL.LU R14, [R1+0x478] ;  /* 0x00047800010e7983 */ /* 0x002ea80000300800 */
[----:B------:R-:W2:Y:S01]  /*b28d0*/  LDL.LU R15, [R1+0x47c] ;  /* 0x00047c00010f7983 */ /* 0x000ea20000300800 */
[----:B------:R-:W-:-:S02]  /*b28e0*/  IMAD.MOV.U32 R16, RZ, RZ, R9 ;  /* 0x000000ffff107224 */ /* 0x000fc400078e0009 */
[----:B------:R-:W-:Y:S01]  /*b28f0*/  IMAD.MOV.U32 R17, RZ, RZ, R22 ;  /* 0x000000ffff117224 */ /* 0x000fe200078e0016 */
[----:B------:R-:W3:Y:S04]  /*b2900*/  LDL.LU R9, [R1+0x5154] ;  /* 0x0051540001097983 */ /* 0x000ee80000300800 */
[----:B------:R-:W3:Y:S04]  /*b2910*/  LDL.LU R22, [R1+0x5150] ;  /* 0x0051500001167983 */ /* 0x000ee80000300800 */
[----:B------:R-:W-:Y:S04]  /*b2920*/  STL.64 [R1+0x50a0], R16 ;  /* 0x0050a01001007387 */ /* 0x000fe80000100a00 */
[----:B--2---:R-:W-:Y:S04]  /*b2930*/  STL.64 [R1+0x5080], R14 ;  /* 0x0050800e01007387 */ /* 0x004fe80000100a00 */
[----:B------:R0:W-:Y:S04]  /*b2940*/  STL.64 [R1+0x5078], R12 ;  /* 0x0050780c01007387 */ /* 0x0001e80000100a00 */
[----:B0-----:R-:W2:Y:S04]  /*b2950*/  LDL.LU R12, [R1+0x480] ;  /* 0x00048000010c7983 */ /* 0x001ea80000300800 */
[----:B------:R-:W2:Y:S04]  /*b2960*/  LDL.LU R13, [R1+0x484] ;  /* 0x00048400010d7983 */ /* 0x000ea80000300800 */
[----:B------:R-:W2:Y:S04]  /*b2970*/  LDL.LU R14, [R1+0x488] ;  /* 0x00048800010e7983 */ /* 0x000ea80000300800 */
[----:B------:R-:W2:Y:S01]  /*b2980*/  LDL.LU R15, [R1+0x48c] ;  /* 0x00048c00010f7983 */ /* 0x000ea20000300800 */
[----:B------:R-:W-:-:S02]  /*b2990*/  IMAD.MOV.U32 R18, RZ, RZ, R20 ;  /* 0x000000ffff127224 */ /* 0x000fc400078e0014 */
[----:B---3--:R-:W-:Y:S01]  /*b29a0*/  IMAD.MOV.U32 R19, RZ, RZ, R25 ;  /* 0x000000ffff137224 */ /* 0x008fe200078e0019 */
        /* <DEDUP_REMOVED lines=8> */
[----:B----4-:R-:W-:-:S02]  /*b2a30*/  IMAD.MOV.U32 R16, RZ, RZ, R8 ;  /* 0x000000ffff107224 */ /* 0x010fc400078e0008 */
[----:B------:R-:W-:-:S05]  /*b2a40*/  IMAD.MOV.U32 R17, RZ, RZ, R3 ;  /* 0x000000ffff117224 */ /* 0x000fca00078e0003 */
[----:B------:R-:W-:Y:S04]  /*b2a50*/  STL.64 [R1+0x50d0], R16 ;  /* 0x0050d01001007387 */ /* 0x000fe80000100a00 */
[----:B--2---:R-:W-:Y:S04]  /*b2a60*/  STL.64 [R1+0x50b0], R14 ;  /* 0x0050b00e01007387 */ /* 0x004fe80000100a00 */
[----:B------:R0:W-:Y:S04]  /*b2a70*/  STL.64 [R1+0x50a8], R12 ;  /* 0x0050a80c01007387 */ /* 0x0001e80000100a00 */
[----:B0-----:R-:W2:Y:S04]  /*b2a80*/  LDL.LU R12, [R1+0x4a0] ;  /* 0x0004a000010c7983 */ /* 0x001ea80000300800 */
[----:B------:R-:W2:Y:S04]  /*b2a90*/  LDL.LU R13, [R1+0x4a4] ;  /* 0x0004a400010d7983 */ /* 0x000ea80000300800 */
[----:B------:R-:W4:Y:S04]  /*b2aa0*/  LDL.LU R14, [R1+0x4a8] ;  /* 0x0004a800010e7983 */ /* 0x000f280000300800 */
[----:B------:R-:W4:Y:S04]  /*b2ab0*/  LDL.LU R15, [R1+0x4ac] ;  /* 0x0004ac00010f7983 */ /* 0x000f280000300800 */
[----:B------:R-:W2:Y:S04]  /*b2ac0*/  LDL.LU R25, [R1+0x436c] ;  /* 0x00436c0001197983 */ /* 0x000ea80000300800 */
[----:B------:R0:W-:Y:S02]  /*b2ad0*/  STL.64 [R1+0x5100], R26 ;  /* 0x0051001a01007387 */ /* 0x0001e40000100a00 */
[----:B0-----:R-:W-:-:S02]  /*b2ae0*/  IMAD.MOV.U32 R26, RZ, RZ, R21 ;  /* 0x000000ffff1a7224 */ /* 0x001fc400078e0015 */
[----:B------:R-:W-:Y:S01]  /*b2af0*/  IMAD.MOV.U32 R27, RZ, RZ, R23 ;  /* 0x000000ffff1b7224 */ /* 0x000fe200078e0017 */
[----:B------:R-:W3:Y:S04]  /*b2b00*/  LDL.LU R21, [R1+0x5148] ;  /* 0x0051480001157983 */ /* 0x000ee80000300800 */
[----:B--2---:R0:W-:Y:S04]  /*b2b10*/  STL.64 [R1+0x50f8], R24 ;  /* 0x0050f81801007387 */ /* 0x0041e80000100a00 */
[----:B------:R1:W-:Y:S04]  /*b2b20*/  STL.64 [R1+0x5118], R26 ;  /* 0x0051181a01007387 */ /* 0x0003e80000100a00 */
[----:B0-----:R-:W2:Y:S04]  /*b2b30*/  LDL.LU R24, [R1+0x4e0] ;  /* 0x0004e00001187983 */ /* 0x001ea80000300800 */
[----:B------:R-:W2:Y:S04]  /*b2b40*/  LDL.LU R25, [R1+0x4e4] ;  /* 0x0004e40001197983 */ /* 0x000ea80000300800 */
[----:B-1----:R-:W2:Y:S04]  /*b2b50*/  LDL.LU R26, [R1+0x4e8] ;  /* 0x0004e800011a7983 */ /* 0x002ea80000300800 */
[----:B------:R-:W2:Y:S01]  /*b2b60*/  LDL.LU R27, [R1+0x4ec] ;  /* 0x0004ec00011b7983 */ /* 0x000ea20000300800 */
[----:B------:R-:W-:-:S02]  /*b2b70*/  IMAD.MOV.U32 R19, RZ, RZ, R0 ;  /* 0x000000ffff137224 */ /* 0x000fc400078e0000 */
[----:B------:R-:W-:Y:S01]  /*b2b80*/  IMAD.MOV.U32 R18, RZ, RZ, R2 ;  /* 0x000000ffff127224 */ /* 0x000fe200078e0002 */
[----:B--2---:R0:W-:Y:S04]  /*b2b90*/  STL.64 [R1+0x5128], R26 ;  /* 0x0051281a01007387 */ /* 0x0041e80000100a00 */
[----:B------:R1:W-:Y:S01]  /*b2ba0*/  STL.64 [R1+0x5120], R24 ;  /* 0x0051201801007387 */ /* 0x0003e20000100a00 */
[----:B0-----:R-:W-:Y:S02]  /*b2bb0*/  IMAD.MOV.U32 R26, RZ, RZ, R22 ;  /* 0x000000ffff1a7224 */ /* 0x001fe400078e0016 */
[----:B------:R-:W-:-:S05]  /*b2bc0*/  IMAD.MOV.U32 R27, RZ, RZ, R9 ;  /* 0x000000ffff1b7224 */ /* 0x000fca00078e0009 */
[----:B------:R0:W-:Y:S04]  /*b2bd0*/  STL.64 [R1+0x5140], R26 ;  /* 0x0051401a01007387 */ /* 0x0001e80000100a00 */
[----:B-1----:R-:W3:Y:S04]  /*b2be0*/  LDL.LU R24, [R1+0x500] ;  /* 0x0005000001187983 */ /* 0x002ee80000300800 */
[----:B------:R-:W3:Y:S04]  /*b2bf0*/  LDL.LU R25, [R1+0x504] ;  /* 0x0005040001197983 */ /* 0x000ee80000300800 */
[----:B0-----:R-:W3:Y:S04]  /*b2c00*/  LDL.LU R26, [R1+0x508] ;  /* 0x00050800011a7983 */ /* 0x001ee80000300800 */
[----:B------:R-:W3:Y:S04]  /*b2c10*/  LDL.LU R27, [R1+0x50c] ;  /* 0x00050c00011b7983 */ /* 0x000ee80000300800 */
[----:B------:R-:W2:Y:S04]  /*b2c20*/  LDL.LU R0, [R1+0x4368] ;  /* 0x0043680001007983 */ /* 0x000ea80000300800 */
[----:B------:R-:W2:Y:S04]  /*b2c30*/  LDL.LU R2, [R1+0x4370] ;  /* 0x0043700001027983 */ /* 0x000ea80000300800 */
[----:B------:R-:W2:Y:S04]  /*b2c40*/  LDL.LU R3, [R1+0x4378] ;  /* 0x0043780001037983 */ /* 0x000ea80000300800 */
[----:B------:R-:W2:Y:S04]  /*b2c50*/  LDL.LU R8, [R1+0x4384] ;  /* 0x0043840001087983 */ /* 0x000ea80000300800 */
        /* <DEDUP_REMOVED lines=13> */
[----:B------:R0:W-:Y:S04]  /*b2d30*/  STL.64 [R1+0x50e8], R18 ;  /* 0x0050e81201007387 */ /* 0x0001e80000100a00 */
[----:B------:R-:W2:Y:S04]  /*b2d40*/  LDL.LU R16, [R1+0x260] ;  /* 0x0002600001107983 */ /* 0x000ea80000300800 */
[----:B------:R-:W2:Y:S04]  /*b2d50*/  LDL.LU R17, [R1+0x264] ;  /* 0x0002640001117983 */ /* 0x000ea80000300800 */
[----:B0-----:R-:W2:Y:S04]  /*b2d60*/  LDL.LU R18, [R1+0x268] ;  /* 0x0002680001127983 */ /* 0x001ea80000300800 */
[----:B------:R-:W2:Y:S04]  /*b2d70*/  LDL.LU R19, [R1+0x26c] ;  /* 0x00026c0001137983 */ /* 0x000ea80000300800 */
[----:B----4-:R-:W-:Y:S04]  /*b2d80*/  STL.64 [R1+0x50c8], R14 ;  /* 0x0050c80e01007387 */ /* 0x010fe80000100a00 */
[----:B------:R0:W-:Y:S04]  /*b2d90*/  STL.64 [R1+0x50c0], R12 ;  /* 0x0050c00c01007387 */ /* 0x0001e80000100a00 */
[----:B0-----:R-:W4:Y:S04]  /*b2da0*/  LDL.LU R12, [R1+0x4b0] ;  /* 0x0004b000010c7983 */ /* 0x001f280000300800 */
[----:B------:R-:W4:Y:S04]  /*b2db0*/  LDL.LU R13, [R1+0x4b4] ;  /* 0x0004b400010d7983 */ /* 0x000f280000300800 */
[----:B------:R-:W2:Y:S04]  /*b2dc0*/  LDL.LU R14, [R1+0x4b8] ;  /* 0x0004b800010e7983 */ /* 0x000ea80000300800 */
[----:B------:R-:W2:Y:S01]  /*b2dd0*/  LDL.LU R15, [R1+0x4bc] ;  /* 0x0004bc00010f7983 */ /* 0x000ea20000300800 */
[C---:B---3--:R-:W-:Y:S03]  /*b2de0*/  HMMA.16816.F32 R24, R4.reuse, R20, R24 ;  /* 0x000000140418723c */ /* 0x048fe60000001818 */
[----:B--2---:R-:W-:Y:S04]  /*b2df0*/  STL.64 [R1+0x50e0], R14 ;  /* 0x0050e00e01007387 */ /* 0x004fe80000100a00 */
[----:B----4-:R0:W-:Y:S04]  /*b2e00*/  STL.64 [R1+0x50d8], R12 ;  /* 0x0050d80c01007387 */ /* 0x0101e80000100a00 */
[----:B0-----:R-:W2:Y:S04]  /*b2e10*/  LDL.LU R12, [R1+0x4c0] ;  /* 0x0004c000010c7983 */ /* 0x001ea80000300800 */
[----:B------:R-:W2:Y:S04]  /*b2e20*/  LDL.LU R13, [R1+0x4c4] ;  /* 0x0004c400010d7983 */ /* 0x000ea80000300800 */
[----:B------:R-:W2:Y:S04]  /*b2e30*/  LDL.LU R14, [R1+0x4c8] ;  /* 0x0004c800010e7983 */ /* 0x000ea80000300800 */
[----:B------:R-:W2:Y:S04]  /*b2e40*/  LDL.LU R15, [R1+0x4cc] ;  /* 0x0004cc00010f7983 */ /* 0x000ea80000300800 */
[----:B------:R-:W-:Y:S04]  /*b2e50*/  STL.64 [R1+0xae0], R24 ;  /* 0x000ae01801007387 */ /* 0x000fe80000100a00 */
[----:B------:R0:W-:Y:S04]  /*b2e60*/  STL.64 [R1+0xae8], R26 ;  /* 0x000ae81a01007387 */ /* 0x0001e80000100a00 */
[----:B0-----:R-:W3:Y:S04]  /*b2e70*/  LDL.LU.64 R26, [R1+0x5140] ;  /* 0x00514000011a7983 */ /* 0x001ee80000300a00 */
[----:B------:R0:W-:Y:S04]  /*b2e80*/  STL.64 [R1+0x5030], R20 ;  /* 0x0050301401007387 */ /* 0x0001e80000100a00 */
[----:B0-----:R-:W4:Y:S04]  /*b2e90*/  LDL.LU R20, [R1+0x450] ;  /* 0x0004500001147983 */ /* 0x001f280000300800 */
[----:B------:R-:W4:Y:S04]  /*b2ea0*/  LDL.LU R21, [R1+0x454] ;  /* 0x0004540001157983 */ /* 0x000f280000300800 */
[----:B------:R-:W4:Y:S04]  /*b2eb0*/  LDL.LU R22, [R1+0x458] ;  /* 0x0004580001167983 */ /* 0x000f280000300800 */
[----:B------:R-:W4:Y:S01]  /*b2ec0*/  LDL.LU R23, [R1+0x45c] ;  /* 0x00045c0001177983 */ /* 0x000f220000300800 */
[----:B---3--:R-:W-:Y:S03]  /*b2ed0*/  HMMA.16816.F32 R24, R4, R26, R8 ;  /* 0x0000001a0418723c */ /* 0x008fe60000001808 */
[----:B------:R-:W3:Y:S04]  /*b2ee0*/  LDL.LU.64 R10, [R1+0x5138] ;  /* 0x00513800010a7983 */ /* 0x000ee80000300a00 */
[----:B------:R-:W3:-:S12]  /*b2ef0*/  LDL.LU.64 R8, [R1+0x5130] ;  /* 0x0051300001087983 */ /* 0x000ed80000300a00 */
        /* <DEDUP_REMOVED lines=9> */
[----:B------:R0:W-:Y:S04]  /*b2f90*/  STL.64 [R1+0x5008], R28 ;  /* 0x0050081c01007387 */ /* 0x0001e80000100a00 */
[----:B0-----:R-:W5:Y:S04]  /*b2fa0*/  LDL.LU R28, [R1+0x4374] ;  /* 0x00437400011c7983 */ /* 0x001f680000300800 */
[----:B------:R-:W2:Y:S01]  /*b2fb0*/  LDL.LU R29, [R1+0x437c] ;  /* 0x00437c00011d7983 */ /* 0x000ea20000300800 */
[----:B---3--:R-:W-:Y:S03]  /*b2fc0*/  HMMA.16816.F32 R24, R4, R26, R8 ;  /* 0x0000001a0418723c */ /* 0x008fe60000001808 */
[----:B------:R-:W3:Y:S04]  /*b2fd0*/  LDL.LU.64 R10, [R1+0x5110] ;  /* 0x00511000010a7983 */ /* 0x000ee80000300a00 */
[----:B------:R-:W2:-:S12]  /*b2fe0*/  LDL.LU.64 R8, [R1+0x5108] ;  /* 0x0051080001087983 */ /* 0x000e980000300a00 */
[----:B------:R-:W-:Y:S04]  /*b2ff0*/  STL.64 [R1+0xab0], R24 ;  /* 0x000ab01801007387 */ /* 0x000fe80000100a00 */
[----:B------:R0:W-:Y:S04]  /*b3000*/  STL.64 [R1+0xab8], R26 ;  /* 0x000ab81a01007387 */ /* 0x0001e80000100a00 */
[----:B0-----:R-:W2:Y:S04]  /*b3010*/  LDL.LU.64 R26, [R1+0x5100] ;  /* 0x00510000011a7983 */ /* 0x001ea80000300a00 */
[----:B------:R-:W2:Y:S02]  /*b3020*/  LDL.LU.64 R24, [R1+0x50f8] ;  /* 0x0050f80001187983 */ /* 0x000ea40000300a00 */
[----:B--2---:R-:W-:-:S02]  /*b3030*/  IMAD R0, R0, 0x100, R25 ;  /* 0x0000010000007824 */ /* 0x004fc400078e0219 */
[----:B------:R-:W2:Y:S01]  /*b3040*/  LDL.LU R25, [R1+0x50f0] ;  /* 0x0050f00001197983 */ /* 0x000ea20000300800 */
[----:B-----5:R-:W-:Y:S02]  /*b3050*/  IMAD R2, R2, 0x100, R28 ;  /* 0x0000010002027824 */ /* 0x020fe400078e021c */
[----:B------:R-:W-:Y:S02]  /*b3060*/  IMAD R3, R3, 0x100, R29 ;  /* 0x0000010003037824 */ /* 0x000fe400078e021d */
[----:B------:R-:W-:Y:S01]  /*b3070*/  IMAD R8, R9, 0x100, R8 ;  /* 0x0000010009087824 */ /* 0x000fe200078e0208 */
[----:B--2---:R-:W-:Y:S01]  /*b3080*/  HMMA.16816.F32 R4, R4, R24, R16 ;  /* 0x000000180404723c */ /* 0x004fe20000001810 */
[----:B------:R-:W2:Y:S04]  /*b3090*/  LDL.LU.64 R18, [R1+0x50e8] ;  /* 0x0050e80001127983 */ /* 0x000ea80000300a00 */
[----:B------:R-:W-:Y:S04]  /*b30a0*/  STL.64 [R1+0x5040], R26 ;  /* 0x0050401a01007387 */ /* 0x000fe80000100a00 */
[----:B------:R0:W-:Y:S10]  /*b30b0*/  STL.64 [R1+0x5038], R24 ;  /* 0x0050381801007387 */ /* 0x0001f40000100a00 */
        /* <DEDUP_REMOVED lines=8> */
[----:B-----5:R-:W-:Y:S02]  /*b3140*/  F2FP.F16.E4M3.UNPACK_B R6, R3 ;  /* 0x00000003ff06723e */ /* 0x020fe400020006ff */
[----:B------:R-:W-:-:S07]  /*b3150*/  F2FP.F16.E4M3.UNPACK_B R7, R8 ;  /* 0x00000008ff07723e */ /* 0x000fce00020006ff */
[----:B--2---:R-:W-:Y:S01]  /*b3160*/  HMMA.16816.F32 R16, R4, R18, R12 ;  /* 0x000000120410723c */ /* 0x004fe2000000180c */
        /* <DEDUP_REMOVED lines=34> */
[----:B0-----:R-:W3:Y:S04]  /*b3390*/  LDL.LU.64 R14, [R1+0x5060] ;  /* 0x00506000010e7983 */ /* 0x001ee80000300a00 */
[----:B------:R-:W4:Y:S01]  /*b33a0*/  LDL.LU.64 R12, [R1+0x5058] ;  /* 0x00505800010c7983 */ /* 0x000f220000300a00 */
[C---:B---3--:R-:W-:Y:S08]  /*b33b0*/  HMMA.16816.F32 R24, R4.reuse, R14, R24 ;  /* 0x0000000e0418723c */ /* 0x048ff00000001818 */
[C---:B----4-:R-:W-:Y:S01]  /*b33c0*/  HMMA.16816.F32 R20, R4.reuse, R12, R20 ;  /* 0x0000000c0414723c */ /* 0x050fe20000001814 */
[----:B------:R-:W-:Y:S10]  /*b33d0*/  STL.64 [R1+0x4f98], R14 ;  /* 0x004f980e01007387 */ /* 0x000ff40000100a00 */
[----:B------:R0:W-:Y:S04]  /*b33e0*/  STL.64 [R1+0xa20], R24 ;  /* 0x000a201801007387 */ /* 0x0001e80000100a00 */
[----:B------:R1:W-:Y:S04]  /*b33f0*/  STL.64 [R1+0xa28], R26 ;  /* 0x000a281a01007387 */ /* 0x0003e80000100a00 */
[----:B0-----:R-:W2:Y:S04]  /*b3400*/  LDL.LU R24, [R1+0x430] ;  /* 0x0004300001187983 */ /* 0x001ea80000300800 */
[----:B------:R-:W-:Y:S04]  /*b3410*/  STL.64 [R1+0xa10], R20 ;  /* 0x000a101401007387 */ /* 0x000fe80000100a00 */
[----:B------:R-:W-:Y:S04]  /*b3420*/  STL.64 [R1+0xa18], R22 ;  /* 0x000a181601007387 */ /* 0x000fe80000100a00 */
[----:B------:R-:W2:Y:S04]  /*b3430*/  LDL.LU R25, [R1+0x434] ;  /* 0x0004340001197983 */ /* 0x000ea80000300800 */
[----:B-1----:R-:W3:Y:S04]  /*b3440*/  LDL.LU R26, [R1+0x438] ;  /* 0x00043800011a7983 */ /* 0x002ee80000300800 */
        /* <DEDUP_REMOVED lines=11> */
[----:B------:R-:W4:Y:S04]  /*b3500*/  LDL.64 R28, [R1+0x258] ;  /* 0x00025800011c7983 */ /* 0x000f280000100a00 */
[----:B------:R-:W2:Y:S04]  /*b3510*/  LDL.LU R0, [R1+0x4388] ;  /* 0x0043880001007983 */ /* 0x000ea80000300800 */
[----:B------:R-:W2:Y:S04]  /*b3520*/  LDL.LU R8, [R1+0x4394] ;  /* 0x0043940001087983 */ /* 0x000ea80000300800 */
        /* <DEDUP_REMOVED lines=27> */
[----:B------:R0:W-:Y:S04]  /*b36e0*/  STL.64 [R1+0x4fd0], R10 ;  /* 0x004fd00a01007387 */ /* 0x0001e80000100a00 */
[----:B0-----:R-:W2:Y:S01]  /*b36f0*/  LDL.LU R11, [R1+0x438c] ;  /* 0x00438c00010b7983 */ /* 0x001ea20000300800 */
[----:B-----5:R-:W-:-:S15]  /*b3700*/  HMMA.16816.F32 R24, R4, R16, R24 ;  /* 0x000000100418723c */ /* 0x020fde0000001818 */
[----:B------:R-:W-:-:S04]  /*b3710*/  NOP ;  /* 0x0000000000007918 */ /* 0x000fc80000000000 */
[----:B------:R-:W-:Y:S04]  /*b3720*/  STL.64 [R1+0x9f0], R24 ;  /* 0x0009f01801007387 */ /* 0x000fe80000100a00 */
[----:B------:R0:W-:Y:S04]  /*b3730*/  STL.64 [R1+0x9f8], R26 ;  /* 0x0009f81a01007387 */ /* 0x0001e80000100a00 */
[----:B0-----:R-:W3:Y:S04]  /*b3740*/  LDL.LU.64 R26, [R1+0x5040] ;  /* 0x00504000011a7983 */ /* 0x001ee80000300a00 */
[----:B------:R-:W5:Y:S04]  /*b3750*/  LDL.LU.64 R24, [R1+0x5038] ;  /* 0x0050380001187983 */ /* 0x000f680000300a00 */
[----:B------:R0:W-:Y:S04]  /*b3760*/  STL.64 [R1+0x4f70], R16 ;  /* 0x004f701001007387 */ /* 0x0001e80000100a00 */
[----:B0-----:R-:W2:Y:S01]  /*b3770*/  LDL.64 R16, [R1+0x228] ;  /* 0x0002280001107983 */ /* 0x001ea20000100a00 */
[----:B---3--:R-:W-:-:S15]  /*b3780*/  HMMA.16816.F32 R20, R4, R26, R20 ;  /* 0x0000001a0414723c */ /* 0x008fde0000001814 */
[----:B------:R-:W-:-:S04]  /*b3790*/  NOP ;  /* 0x0000000000007918 */ /* 0x000fc80000000000 */
[----:B------:R0:W-:Y:S04]  /*b37a0*/  STL.64 [R1+0x9d0], R20 ;  /* 0x0009d01401007387 */ /* 0x0001e80000100a00 */
[----:B------:R-:W-:Y:S04]  /*b37b0*/  STL.64 [R1+0x9d8], R22 ;  /* 0x0009d81601007387 */ /* 0x000fe80000100a00 */
[----:B0-----:R-:W2:Y:S04]  /*b37c0*/  LDL.LU.64 R20, [R1+0x5030] ;  /* 0x0050300001147983 */ /* 0x001ea80000300a00 */
[----:B------:R-:W-:Y:S04]  /*b37d0*/  STL [R1+0x4f4c], R26 ;  /* 0x004f4c1a01007387 */ /* 0x000fe80000100800 */
[----:B------:R-:W-:Y:S01]  /*b37e0*/  STL [R1+0x4f48], R27 ;  /* 0x004f481b01007387 */ /* 0x000fe20000100800 */
[----:B--2---:R-:W-:-:S15]  /*b37f0*/  HMMA.16816.F32 R12, R4, R20, R12 ;  /* 0x00000014040c723c */ /* 0x004fde000000180c */
[----:B------:R-:W-:-:S04]  /*b3800*/  NOP ;  /* 0x0000000000007918 */ /* 0x000fc80000000000 */
[----:B------:R-:W-:Y:S04]  /*b3810*/  STL.64 [R1+0x9b0], R12 ;  /* 0x0009b00c01007387 */ /* 0x000fe80000100a00 */
[----:B------:R0:W-:Y:S04]  /*b3820*/  STL.64 [R1+0x9b8], R14 ;  /* 0x0009b80e01007387 */ /* 0x0001e80000100a00 */
[----:B0-----:R-:W2:Y:S04]  /*b3830*/  LDL.LU.64 R14, [R1+0x5028] ;  /* 0x00502800010e7983 */ /* 0x001ea80000300a00 */
[----:B------:R-:W2:Y:S01]  /*b3840*/  LDL.LU.64 R12, [R1+0x5020] ;  /* 0x00502000010c7983 */ /* 0x000ea20000300a00 */
[----:B------:R-:W-:-:S03]  /*b3850*/  IMAD.MOV.U32 R22, RZ, RZ, R20 ;  /* 0x000000ffff167224 */ /* 0x000fc600078e0014 */
[----:B------:R0:W-:Y:S04]  /*b3860*/  STL [R1+0x4f54], R21 ;  /* 0x004f541501007387 */ /* 0x0001e80000100800 */
[----:B------:R1:W-:Y:S04]  /*b3870*/  STL [R1+0x4f50], R22 ;  /* 0x004f501601007387 */ /* 0x0003e80000100800 */
[----:B------:R-:W3:Y:S04]  /*b3880*/  LDL.LU R20, [R1+0x3f0] ;  /* 0x0003f00001147983 */ /* 0x000ee80000300800 */
[----:B0-----:R-:W3:Y:S04]  /*b3890*/  LDL.LU R21, [R1+0x3f4] ;  /* 0x0003f40001157983 */ /* 0x001ee80000300800 */
[----:B-1----:R-:W3:Y:S04]  /*b38a0*/  LDL.LU R22, [R1+0x3f8] ;  /* 0x0003f80001167983 */ /* 0x002ee80000300800 */
[----:B------:R-:W3:Y:S01]  /*b38b0*/  LDL.LU R23, [R1+0x3fc] ;  /* 0x0003fc0001177983 */ /* 0x000ee20000300800 */
[----:B----4-:R-:W-:-:S02]  /*b38c0*/  IMAD.MOV.U32 R26, RZ, RZ, R28 ;  /* 0x000000ffff1a7224 */ /* 0x010fc400078e001c */
[----:B------:R-:W-:Y:S01]  /*b38d0*/  IMAD.MOV.U32 R27, RZ, RZ, R29 ;  /* 0x000000ffff1b7224 */ /* 0x000fe200078e001d */
[----:B--2---:R-:W-:-:S15]  /*b38e0*/  HMMA.16816.F32 R12, R4, R28, R12 ;  /* 0x0000001c040c723c */ /* 0x004fde000000180c */
[----:B------:R-:W-:-:S04]  /*b38f0*/  NOP ;  /* 0x0000000000007918 */ /* 0x000fc80000000000 */
[----:B------:R-:W-:Y:S04]  /*b3900*/  STL.64 [R1+0x9a0], R12 ;  /* 0x0009a00c01007387 */ /* 0x000fe80000100a00 */
[----:B------:R0:W-:Y:S04]  /*b3910*/  STL.64 [R1+0x9a8], R14 ;  /* 0x0009a80e01007387 */ /* 0x0001e80000100a00 */
[----:B0-----:R-:W5:Y:S04]  /*b3920*/  LDL.LU.64 R14, [R1+0x5018] ;  /* 0x00501800010e7983 */ /* 0x001f680000300a00 */
[----:B------:R-:W5:Y:S04]  /*b3930*/  LDL.LU.64 R12, [R1+0x5010] ;  /* 0x00501000010c7983 */ /* 0x000f680000300a00 */
[----:B------:R-:W3:Y:S04]  /*b3940*/  LDL.LU.64 R28, [R1+0x5008] ;  /* 0x00500800011c7983 */ /* 0x000ee80000300a00 */
[----:B------:R-:W-:Y:S04]  /*b3950*/  STL [R1+0x4f5c], R27 ;  /* 0x004f5c1b01007387 */ /* 0x000fe80000100800 */
[----:B------:R-:W-:Y:S01]  /*b3960*/  STL [R1+0x4f58], R26 ;  /* 0x004f581a01007387 */ /* 0x000fe20000100800 */
[----:B---3--:R-:W-:-:S15]  /*b3970*/  HMMA.16816.F32 R20, R4, R28, R20 ;  /* 0x0000001c0414723c */ /* 0x008fde0000001814 */
[----:B------:R-:W-:-:S04]  /*b3980*/  NOP ;  /* 0x0000000000007918 */ /* 0x000fc80000000000 */
[----:B------:R0:W-:Y:S04]  /*b3990*/  STL.64 [R1+0x990], R20 ;  /* 0x0009901401007387 */ /* 0x0001e80000100a00 */
[----:B------:R1:W-:Y:S01]  /*b39a0*/  STL.64 [R1+0x998], R22 ;  /* 0x0009981601007387 */ /* 0x0003e20000100a00 */
[----:B0-----:R-:W-:Y:S02]  /*b39b0*/  IMAD.MOV.U32 R20, RZ, RZ, R29 ;  /* 0x000000ffff147224 */ /* 0x001fe400078e001d */
[----:B-1----:R-:W-:-:S03]  /*b39c0*/  IMAD.MOV.U32 R23, RZ, RZ, R28 ;  /* 0x000000ffff177224 */ /* 0x002fc600078e001c */
[----:B------:R0:W-:Y:S04]  /*b39d0*/  STL [R1+0x4f64], R20 ;  /* 0x004f641401007387 */ /* 0x0001e80000100800 */
[----:B------:R1:W-:Y:S04]  /*b39e0*/  STL [R1+0x4f60], R23 ;  /* 0x004f601701007387 */ /* 0x0003e80000100800 */
[----:B0-----:R-:W2:Y:S04]  /*b39f0*/  LDL.LU R20, [R1+0x3e0] ;  /* 0x0003e00001147983 */ /* 0x001ea80000300800 */
[----:B------:R-:W2:Y:S04]  /*b3a00*/  LDL.LU R21, [R1+0x3e4] ;  /* 0x0003e40001157983 */ /* 0x000ea80000300800 */
[----:B------:R-:W2:Y:S04]  /*b3a10*/  LDL.LU R22, [R1+0x3e8] ;  /* 0x0003e80001167983 */ /* 0x000ea80000300800 */
[----:B-1----:R-:W2:Y:S01]  /*b3a20*/  LDL.LU R23, [R1+0x3ec] ;  /* 0x0003ec0001177983 */ /* 0x002ea20000300800 */
[----:B------:R-:W-:-:S02]  /*b3a30*/  IMAD.MOV.U32 R29, RZ, RZ, R16 ;  /* 0x000000ffff1d7224 */ /* 0x000fc400078e0010 */
[----:B------:R-:W-:Y:S02]  /*b3a40*/  IMAD.MOV.U32 R28, RZ, RZ, R17 ;  /* 0x000000ffff1c7224 */ /* 0x000fe400078e0011 */
[----:B------:R-:W-:Y:S02]  /*b3a50*/  IMAD R2, R2, 0x100, R8 ;  /* 0x0000010002027824 */ /* 0x000fe400078e0208 */
[----:B------:R-:W-:Y:S01]  /*b3a60*/  IMAD R8, R19, 0x100, R18 ;  /* 0x0000010013087824 */ /* 0x000fe200078e0212 */
[C---:B--2---:R-:W-:Y:S08]  /*b3a70*/  HMMA.16816.F32 R20, R4.reuse, R16, R20 ;  /* 0x000000100414723c */ /* 0x044ff00000001814 */
[----:B-----5:R-:W-:Y:S11]  /*b3a80*/  HMMA.16816.F32 R4, R4, R24, R12 ;  /* 0x000000180404723c */ /* 0x020ff6000000180c */
[----:B------:R-:W-:Y:S04]  /*b3a90*/  STL.64 [R1+0x970], R20 ;  /* 0x0009701401007387 */ /* 0x000fe80000100a00 */
[----:B------:R-:W-:Y:S04]  /*b3aa0*/  STL.64 [R1+0x978], R22 ;  /* 0x0009781601007387 */ /* 0x000fe80000100a00 */
[----:B------:R-:W-:Y:S04]  /*b3ab0*/  STL [R1+0x4f68], R29 ;  /* 0x004f681d01007387 */ /* 0x000fe80000100800 */
[----:B------:R-:W-:Y:S04]  /*b3ac0*/  STL.64 [R1+0x4fc8], R24 ;  /* 0x004fc81801007387 */ /* 0x000fe80000100a00 */
[----:B------:R-:W2:Y:S04]  /*b3ad0*/  LDL.LU R16, [R1+0x2e0] ;  /* 0x0002e00001107983 */ /* 0x000ea80000300800 */
[----:B------:R-:W-:Y:S04]  /*b3ae0*/  STL.64 [R1+0x890], R4 ;  /* 0x0008900401007387 */ /* 0x000fe80000100a00 */
[----:B------:R-:W-:Y:S04]  /*b3af0*/  STL.64 [R1+0x898], R6 ;  /* 0x0008980601007387 */ /* 0x000fe80000100a00 */
[----:B------:R-:W2:Y:S04]  /*b3b00*/  LDL.LU R17, [R1+0x2e4] ;  /* 0x0002e40001117983 */ /* 0x000ea80000300800 */
[----:B------:R-:W3:Y:S04]  /*b3b10*/  LDL.LU R18, [R1+0x2e8] ;  /* 0x0002e80001127983 */ /* 0x000ee80000300800 */
[----:B------:R-:W3:Y:S04]  /*b3b20*/  LDL.LU R19, [R1+0x2ec] ;  /* 0x0002ec0001137983 */ /* 0x000ee80000300800 */
[----:B------:R-:W4:Y:S04]  /*b3b30*/  LDL.64 R14, [R1+0x350] ;  /* 0x00035000010e7983 */ /* 0x000f280000100a00 */
[----:B------:R-:W5:Y:S04]  /*b3b40*/  LDL.64 R12, [R1+0x358] ;  /* 0x00035800010c7983 */ /* 0x000f680000100a00 */
[----:B----4-:R-:W-:Y:S04]  /*b3b50*/  STL.64 [R1+0x4fe0], R14 ;  /* 0x004fe00e01007387 */ /* 0x010fe80000100a00 */
[----:B-----5:R-:W-:Y:S04]  /*b3b60*/  STL.64 [R1+0x4fd8], R12 ;  /* 0x004fd80c01007387 */ /* 0x020fe80000100a00 */
[----:B---3--:R-:W-:Y:S04]  /*b3b70*/  STL.64 [R1+0x4f80], R18 ;  /* 0x004f801201007387 */ /* 0x008fe80000100a00 */
[----:B--2---:R0:W-:Y:S04]  /*b3b80*/  STL.64 [R1+0x4f78], R16 ;  /* 0x004f781001007387 */ /* 0x0041e80000100a00 */
[----:B0-----:R-:W2:Y:S04]  /*b3b90*/  LDL.LU R16, [R1+0x2f0] ;  /* 0x0002f00001107983 */ /* 0x001ea80000300800 */
[----:B------:R-:W2:Y:S04]  /*b3ba0*/  LDL.LU R17, [R1+0x2f4] ;  /* 0x0002f40001117983 */ /* 0x000ea80000300800 */
[----:B------:R-:W3:Y:S04]  /*b3bb0*/  LDL.LU R18, [R1+0x2f8] ;  /* 0x0002f80001127983 */ /* 0x000ee80000300800 */
[----:B------:R-:W3:Y:S04]  /*b3bc0*/  LDL.LU R19, [R1+0x2fc] ;  /* 0x0002fc0001137983 */ /* 0x000ee80000300800 */
[----:B------:R-:W4:Y:S04]  /*b3bd0*/  LDL.LU R12, [R1+0x3b0] ;  /* 0x0003b000010c7983 */ /* 0x000f280000300800 */
        /* <DEDUP_REMOVED lines=9> */
[----:B------:R-:W-:-:S03]  /*b3c70*/  IMAD R0, R0, 0x100, R11 ;  /* 0x0000010000007824 */ /* 0x000fc600078e020b */
[----:B-----5:R-:W-:Y:S04]  /*b3c80*/  STL.64 [R1+0x5000], R14 ;  /* 0x0050000e01007387 */ /* 0x020fe80000100a00 */
[----:B----4-:R0:W-:Y:S04]  /*b3c90*/  STL.64 [R1+0x4ff8], R12 ;  /* 0x004ff80c01007387 */ /* 0x0101e80000100a00 */
[----:B0-----:R-:W4:Y:S04]  /*b3ca0*/  LDL.LU R12, [R1+0x3d0] ;  /* 0x0003d000010c7983 */ /* 0x001f280000300800 */
[----:B------:R-:W4:Y:S04]  /*b3cb0*/  LDL.LU R13, [R1+0x3d4] ;  /* 0x0003d400010d7983 */ /* 0x000f280000300800 */
[----:B------:R-:W4:Y:S04]  /*b3cc0*/  LDL.LU R14, [R1+0x3d8] ;  /* 0x0003d800010e7983 */ /* 0x000f280000300800 */
[----:B------:R-:W4:Y:S04]  /*b3cd0*/  LDL.LU R15, [R1+0x3dc] ;  /* 0x0003dc00010f7983 */ /* 0x000f280000300800 */
[----:B------:R-:W5:Y:S04]  /*b3ce0*/  LDL.64 R22, [R1+0x370] ;  /* 0x0003700001167983 */ /* 0x000f680000100a00 */
[----:B------:R-:W4:Y:S04]  /*b3cf0*/  LDL.64 R10, [R1+0x368] ;  /* 0x00036800010a7983 */ /* 0x000f280000100a00 */
[----:B------:R-:W4:Y:S04]  /*b3d00*/  LDL.LU R24, [R1+0x3a0] ;  /* 0x0003a00001187983 */ /* 0x000f280000300800 */
[----:B------:R-:W4:Y:S04]  /*b3d10*/  LDL.LU R25, [R1+0x3a4] ;  /* 0x0003a40001197983 */ /* 0x000f280000300800 */
[----:B------:R-:W4:Y:S04]  /*b3d20*/  LDL.LU R26, [R1+0x3a8] ;  /* 0x0003a800011a7983 */ /* 0x000f280000300800 */
[----:B------:R-:W4:Y:S04]  /*b3d30*/  LDL.LU R27, [R1+0x3ac] ;  /* 0x0003ac00011b7983 */ /* 0x000f280000300800 */
[----:B------:R-:W4:Y:S04]  /*b3d40*/  LDL.64 R20, [R1+0x360] ;  /* 0x0003600001147983 */ /* 0x000f280000100a00 */
        /* <DEDUP_REMOVED lines=12> */
[----:B------:R-:W-:Y:S01]  /*b3e10*/  IMAD R3, R9, 0x100, R3 ;  /* 0x0000010009037824 */ /* 0x000fe200078e0203 */
[----:B------:R-:W-:-:S02]  /*b3e20*/  F2FP.F16.E4M3.UNPACK_B R7, R8 ;  /* 0x00000008ff07723e */ /* 0x000fc400020006ff */
[----:B---3--:R-:W-:Y:S04]  /*b3e30*/  STL.64 [R1+0x4fc0], R18 ;  /* 0x004fc01201007387 */ /* 0x008fe80000100a00 */
[----:B--2---:R0:W-:Y:S04]  /*b3e40*/  STL.64 [R1+0x4fb8], R16 ;  /* 0x004fb81001007387 */ /* 0x0041e80000100a00 */
[----:B0-----:R-:W2:Y:S04]  /*b3e50*/  LDL.LU R16, [R1+0x390] ;  /* 0x0003900001107983 */ /* 0x001ea80000300800 */
[----:B------:R-:W2:Y:S04]  /*b3e60*/  LDL.LU R17, [R1+0x394] ;  /* 0x0003940001117983 */ /* 0x000ea80000300800 */
[----:B------:R-:W2:Y:S04]  /*b3e70*/  LDL.LU R18, [R1+0x398] ;  /* 0x0003980001127983 */ /* 0x000ea80000300800 */
[----:B------:R-:W2:Y:S04]  /*b3e80*/  LDL.LU R19, [R1+0x39c] ;  /* 0x00039c0001137983 */ /* 0x000ea80000300800 */
[----:B------:R-:W4:Y:S01]  /*b3e90*/  LDL.64 R8, [R1+0x378] ;  /* 0x0003780001087983 */ /* 0x000f220000100a00 */
[----:B------:R-:W-:-:S02]  /*b3ea0*/  F2FP.F16.E4M3.UNPACK_B R4, R0 ;  /* 0x00000000ff04723e */ /* 0x000fc400020006ff */
[----:B------:R-:W-:Y:S02]  /*b3eb0*/  F2FP.F16.E4M3.UNPACK_B R5, R2 ;  /* 0x00000002ff05723e */ /* 0x000fe400020006ff */
[----:B------:R-:W-:-:S07]  /*b3ec0*/  F2FP.F16.E4M3.UNPACK_B R6, R3 ;  /* 0x00000003ff06723e */ /* 0x000fce00020006ff */
        /* <DEDUP_REMOVED lines=17> */
[----:B------:R-:W2:Y:S01]  /*b3fe0*/  LDL.LU.64 R12, [R1+0x4fd8] ;  /* 0x004fd800010c7983 */ /* 0x000ea20000300a00 */
[----:B------:R-:W-:Y:S01]  /*b3ff0*/  HMMA.16816.F32 R24, R4, R20, R24 ;  /* 0x000000140418723c */ /* 0x000fe20000001818 */
[----:B------:R-:W-:-:S02]  /*b4000*/  IMAD.MOV.U32 R2, RZ, RZ, R8 ;  /* 0x000000ffff027224 */ /* 0x000fc400078e0008 */
[----:B------:R-:W-:Y:S02]  /*b4010*/  IMAD.MOV.U32 R0, RZ, RZ, R9 ;  /* 0x000000ffff007224 */ /* 0x000fe400078e0009 */
[----:B------:R-:W-:Y:S02]  /*b4020*/  IMAD.MOV.U32 R8, RZ, RZ, R22 ;  /* 0x000000ffff087224 */ /* 0x000fe400078e0016 */
[----:B------:R-:W-:Y:S02]  /*b4030*/  IMAD.MOV.U32 R22, RZ, RZ, R10 ;  /* 0x000000ffff167224 */ /* 0x000fe400078e000a */
[----:B------:R-:W-:Y:S02]  /*b4040*/  IMAD.MOV.U32 R9, RZ, RZ, R11 ;  /* 0x000000ffff097224 */ /* 0x000fe400078e000b */
[----:B------:R-:W4:Y:S08]  /*b4050*/  LDL.LU.64 R10, [R1+0x4fd0] ;  /* 0x004fd000010a7983 */ /* 0x000f300000300a00 */
[----:B------:R0:W-:Y:S04]  /*b4060*/  STL.64 [R1+0x840], R24 ;  /* 0x0008401801007387 */ /* 0x0001e80000100a00 */
[----:B------:R-:W-:Y:S04]  /*b4070*/  STL.64 [R1+0x848], R26 ;  /* 0x0008481a01007387 */ /* 0x000fe80000100a00 */
[----:B0-----:R-:W5:Y:S01]  /*b4080*/  LDL.LU.64 R24, [R1+0x4fc8] ;  /* 0x004fc80001187983 */ /* 0x001f620000300a00 */
[----:B--2---:R-:W-:-:S15]  /*b4090*/  HMMA.16816.F32 R16, R4, R12, R16 ;  /* 0x0000000c0410723c */ /* 0x004fde0000001810 */
        /* <DEDUP_REMOVED lines=8> */
[----:B------:R-:W4:Y:S01]  /*b4120*/  LDL.LU.64 R12, [R1+0x4fb0] ;  /* 0x004fb000010c7983 */ /* 0x000f220000300a00 */
[----:B------:R-:W-:Y:S02]  /*b4130*/  IMAD.MOV.U32 R26, RZ, RZ, R20 ;  /* 0x000000ffff1a7224 */ /* 0x000fe400078e0014 */
[----:B---3--:R-:W-:Y:S02]  /*b4140*/  IMAD.MOV.U32 R29, RZ, RZ, R14 ;  /* 0x000000ffff1d7224 */ /* 0x008fe400078e000e */
        /* <DEDUP_REMOVED lines=28> */
[----:B------:R0:W-:Y:S04]  /*b4310*/  STL.64 [R1+0x7e0], R16 ;  /* 0x0007e01001007387 */ /* 0x0001e80000100a00 */
[----:B------:R1:W-:Y:S04]  /*b4320*/  STL.64 [R1+0x7e8], R18 ;  /* 0x0007e81201007387 */ /* 0x0003e80000100a00 */
[----:B0-----:R-:W3:Y:S02]  /*b4330*/  LDL.LU.64 R16, [R1+0x4f70] ;  /* 0x004f700001107983 */ /* 0x001ee40000300a00 */
[----:B---3--:R-:W-:Y:S02]  /*b4340*/  HMMA.16816.F32 R12, R4, R16, R12 ;  /* 0x00000010040c723c */ /* 0x008fe4000000180c */
[----:B------:R-:W2:-:S15]  /*b4350*/  LDL.LU R16, [R1+0x9c0] ;  /* 0x0009c00001107983 */ /* 0x000e9e0000300800 */
[----:B------:R-:W-:Y:S02]  /*b4360*/  NOP ;  /* 0x0000000000007918 */ /* 0x000fe40000000000 */
        /* <DEDUP_REMOVED lines=9> */
[----:B------:R-:W3:Y:S04]  /*b4400*/  LDL.LU R18, [R1+0x988] ;  /* 0x0009880001127983 */ /* 0x000ee80000300800 */
[----:B------:R-:W3:Y:S01]  /*b4410*/  LDL.LU R19, [R1+0x98c] ;  /* 0x00098c0001137983 */ /* 0x000ee20000300800 */
[----:B------:R-:W-:-:S02]  /*b4420*/  IMAD.MOV.U32 R14, RZ, RZ, R29 ;  /* 0x000000ffff0e7224 */ /* 0x000fc400078e001d */
[----:B------:R-:W-:Y:S01]  /*b4430*/  IMAD.MOV.U32 R15, RZ, RZ, R20 ;  /* 0x000000ffff0f7224 */ /* 0x000fe200078e0014 */
[----:B------:R-:W4:Y:S04]  /*b4440*/  LDL.LU R29, [R1+0x4f68] ;  /* 0x004f6800011d7983 */ /* 0x000f280000300800 */
[----:B------:R-:W4:Y:S04]  /*b4450*/  LDL.LU R20, [R1+0x4f64] ;  /* 0x004f640001147983 */ /* 0x000f280000300800 */
[----:B------:R-:W-:Y:S04]  /*b4460*/  STL.64 [R1+0x4e60], R14 ;  /* 0x004e600e01007387 */ /* 0x000fe80000100a00 */
        /* <DEDUP_REMOVED lines=8> */
[----:B------:R-:W2:Y:S01]  /*b44f0*/  LDL.LU R23, [R1+0x4f60] ;  /* 0x004f600001177983 */ /* 0x000ea20000300800 */
[----:B------:R-:W-:Y:S02]  /*b4500*/  IMAD.MOV.U32 R14, RZ, RZ, R26 ;  /* 0x000000ffff0e7224 */ /* 0x000fe400078e001a */
[----:B------:R-:W-:Y:S01]  /*b4510*/  IMAD.MOV.U32 R15, RZ, RZ, R21 ;  /* 0x000000ffff0f7224 */ /* 0x000fe200078e0015 */
[----:B------:R-:W4:Y:S04]  /*b4520*/  LDL.LU R27, [R1+0x4f5c] ;  /* 0x004f5c00011b7983 */ /* 0x000f280000300800 */
[----:B------:R-:W4:Y:S04]  /*b4530*/  LDL.LU R26, [R1+0x4f58] ;  /* 0x004f5800011a7983 */ /* 0x000f280000300800 */
[----:B------:R-:W4:Y:S04]  /*b4540*/  LDL.LU R21, [R1+0x4f54] ;  /* 0x004f540001157983 */ /* 0x000f280000300800 */
[----:B------:R-:W-:Y:S04]  /*b4550*/  STL.64 [R1+0x4e78], R12 ;  /* 0x004e780c01007387 */ /* 0x000fe80000100a00 */
        /* <DEDUP_REMOVED lines=9> */
[----:B------:R-:W2:Y:S04]  /*b45f0*/  LDL.LU R22, [R1+0x4f50] ;  /* 0x004f500001167983 */ /* 0x000ea80000300800 */
        /* <DEDUP_REMOVED lines=8> */
[----:B------:R-:W-:-:S05]  /*b4680*/  IMAD.MOV.U32 R15, RZ, RZ, R3 ;  /* 0x000000ffff0f7224 */ /* 0x000fca00078e0003 */
[----:B------:R-:W-:Y:S01]  /*b4690*/  STL.64 [R1+0x4ec0], R14 ;  /* 0x004ec00e01007387 */ /* 0x000fe20000100a00 */
[----:B------:R-:W-:Y:S02]  /*b46a0*/  IMAD.MOV.U32 R13, RZ, RZ, R0 ;  /* 0x000000ffff0d7224 */ /* 0x000fe400078e0000 */
[----:B------:R-:W-:Y:S01]  /*b46b0*/  IMAD.MOV.U32 R12, RZ, RZ, R2 ;  /* 0x000000ffff0c7224 */ /* 0x000fe200078e0002 */
[----:B---3--:R-:W-:Y:S04]  /*b46c0*/  STL.64 [R1+0x4e88], R18 ;  /* 0x004e881201007387 */ /* 0x008fe80000100a00 */
[----:B--2---:R0:W-:Y:S04]  /*b46d0*/  STL.64 [R1+0x4e80], R16 ;  /* 0x004e801001007387 */ /* 0x0041e80000100a00 */
[----:B0-----:R-:W2:Y:S04]  /*b46e0*/  LDL.LU R16, [R1+0x920] ;  /* 0x0009200001107983 */ /* 0x001ea80000300800 */
[----:B------:R-:W2:Y:S04]  /*b46f0*/  LDL.LU R17, [R1+0x924] ;  /* 0x0009240001117983 */ /* 0x000ea80000300800 */
[----:B------:R-:W3:Y:S04]  /*b4700*/  LDL.LU R18, [R1+0x928] ;  /* 0x0009280001127983 */ /* 0x000ee80000300800 */
[----:B------:R-:W3:Y:S04]  /*b4710*/  LDL.LU R19, [R1+0x92c] ;  /* 0x00092c0001137983 */ /* 0x000ee80000300800 */
[----:B------:R-:W2:Y:S04]  /*b4720*/  LDL.LU R3, [R1+0x43ac] ;  /* 0x0043ac0001037983 */ /* 0x000ea80000300800 */
[----:B------:R-:W2:Y:S04]  /*b4730*/  LDL.LU R0, [R1+0x43a8] ;  /* 0x0043a80001007983 */ /* 0x000ea80000300800 */
[----:B------:R-:W2:Y:S04]  /*b4740*/  LDL.LU R2, [R1+0x43b4] ;  /* 0x0043b40001027983 */ /* 0x000ea80000300800 */
[----:B------:R-:W2:Y:S04]  /*b4750*/  LDL.LU R9, [R1+0x43b0] ;  /* 0x0043b00001097983 */ /* 0x000ea80000300800 */
[----:B------:R4:W-:Y:S01]  /*b4760*/  STL.64 [R1+0x4ee8], R10 ;  /* 0x004ee80a01007387 */ /* 0x0009e20000100a00 */
[----:B------:R-:W-:-:S02]  /*b4770*/  IMAD.MOV.U32 R8, RZ, RZ, R23 ;  /* 0x000000ffff087224 */ /* 0x000fc400078e0017 */
[----:B----4-:R-:W-:Y:S02]  /*b4780*/  IMAD.MOV.U32 R10, RZ, RZ, R29 ;  /* 0x000000ffff0a7224 */ /* 0x010fe400078e001d */
[----:B------:R-:W-:Y:S01]  /*b4790*/  IMAD.MOV.U32 R11, RZ, RZ, R28 ;  /* 0x000000ffff0b7224 */ /* 0x000fe200078e001c */
[----:B--2---:R0:W-:Y:S04]  /*b47a0*/  STL [R1+0x4ee0], R9 ;  /* 0x004ee00901007387 */ /* 0x0041e80000100800 */
[----:B------:R-:W-:Y:S01]  /*b47b0*/  STL.64 [R1+0x4f00], R10 ;  /* 0x004f000a01007387 */ /* 0x000fe20000100a00 */
[----:B0-----:R-:W-:-:S05]  /*b47c0*/  IMAD.MOV.U32 R9, RZ, RZ, R20 ;  /* 0x000000ffff097224 */ /* 0x001fca00078e0014 */
[----:B------:R-:W-:Y:S04]  /*b47d0*/  STL.64 [R1+0x4f18], R8 ;  /* 0x004f180801007387 */ /* 0x000fe80000100a00 */
[----:B------:R-:W2:Y:S04]  /*b47e0*/  LDL.LU R20, [R1+0x43bc] ;  /* 0x0043bc0001147983 */ /* 0x000ea80000300800 */
[----:B------:R-:W4:Y:S04]  /*b47f0*/  LDL.LU R23, [R1+0x43b8] ;  /* 0x0043b80001177983 */ /* 0x000f280000300800 */
[----:B----4-:R-:W-:Y:S04]  /*b4800*/  STL [R1+0x4f34], R23 ;  /* 0x004f341701007387 */ /* 0x010fe80000100800 */
[----:B--2---:R-:W-:Y:S04]  /*b4810*/  STL [R1+0x4f30], R20 ;  /* 0x004f301401007387 */ /* 0x004fe80000100800 */
[----:B------:R-:W2:Y:S04]  /*b4820*/  LDL.LU R28, [R1+0x43c4] ;  /* 0x0043c400011c7983 */ /* 0x000ea80000300800 */
[----:B------:R-:W2:Y:S04]  /*b4830*/  LDL.LU R29, [R1+0x43c0] ;  /* 0x0043c000011d7983 */ /* 0x000ea80000300800 */
[----:B------:R0:W-:Y:S04]  /*b4840*/  STL.64 [R1+0x4ed8], R12 ;  /* 0x004ed80c01007387 */ /* 0x0001e80000100a00 */
[----:B0-----:R-:W4:Y:S04]  /*b4850*/  LDL.LU R12, [R1+0x8d0] ;  /* 0x0008d000010c7983 */ /* 0x001f280000300800 */
[----:B------:R-:W4:Y:S04]  /*b4860*/  LDL.LU R13, [R1+0x8d4] ;  /* 0x0008d400010d7983 */ /* 0x000f280000300800 */
[----:B------:R-:W2:Y:S04]  /*b4870*/  LDL.LU R14, [R1+0x8d8] ;  /* 0x0008d800010e7983 */ /* 0x000ea80000300800 */
[----:B------:R-:W2:Y:S01]  /*b4880*/  LDL.LU R15, [R1+0x8dc] ;  /* 0x0008dc00010f7983 */ /* 0x000ea20000300800 */
[----:B------:R-:W-:-:S02]  /*b4890*/  IMAD.MOV.U32 R10, RZ, RZ, R26 ;  /* 0x000000ffff0a7224 */ /* 0x000fc400078e001a */
[----:B------:R-:W-:Y:S01]  /*b48a0*/  IMAD.MOV.U32 R11, RZ, RZ, R27 ;  /* 0x000000ffff0b7224 */ /* 0x000fe200078e001b */
[----:B------:R-:W3:Y:S04]  /*b48b0*/  LDL.LU R26, [R1+0x4f4c] ;  /* 0x004f4c00011a7983 */ /* 0x000ee80000300800 */
[----:B------:R-:W3:Y:S01]  /*b48c0*/  LDL.LU R27, [R1+0x4f48] ;  /* 0x004f4800011b7983 */ /* 0x000ee20000300800 */
[----:B------:R-:W-:Y:S02]  /*b48d0*/  IMAD.MOV.U32 R8, RZ, RZ, R22 ;  /* 0x000000ffff087224 */ /* 0x000fe400078e0016 */
[----:B------:R-:W-:Y:S01]  /*b48e0*/  IMAD.MOV.U32 R9, RZ, RZ, R21 ;  /* 0x000000ffff097224 */ /* 0x000fe200078e0015 */
[----:B--2---:R-:W-:Y:S04]  /*b48f0*/  STL.64 [R1+0x4ef8], R14 ;  /* 0x004ef80e01007387 */ /* 0x004fe80000100a00 */
[----:B----4-:R0:W-:Y:S04]  /*b4900*/  STL.64 [R1+0x4ef0], R12 ;  /* 0x004ef00c01007387 */ /* 0x0101e80000100a00 */
[----:B0-----:R-:W2:Y:S04]  /*b4910*/  LDL.LU R12, [R1+0x8e0] ;  /* 0x0008e000010c7983 */ /* 0x001ea80000300800 */
[----:B------:R-:W2:Y:S04]  /*b4920*/  LDL.LU R13, [R1+0x8e4] ;  /* 0x0008e400010d7983 */ /* 0x000ea80000300800 */
[----:B------:R-:W4:Y:S04]  /*b4930*/  LDL.LU R14, [R1+0x8e8] ;  /* 0x0008e800010e7983 */ /* 0x000f280000300800 */
[----:B------:R-:W4:Y:S04]  /*b4940*/  LDL.LU R15, [R1+0x8ec] ;  /* 0x0008ec00010f7983 */ /* 0x000f280000300800 */
[----:B------:R-:W-:Y:S04]  /*b4950*/  STL.64 [R1+0x4f40], R10 ;  /* 0x004f400a01007387 */ /* 0x000fe80000100a00 */
[----:B------:R0:W-:Y:S04]  /*b4960*/  STL.64 [R1+0x4f38], R8 ;  /* 0x004f380801007387 */ /* 0x0001e80000100a00 */
        /* <DEDUP_REMOVED lines=25> */
[----:B------:R-:W4:Y:S01]  /*b4b00*/  LDL.LU R19, [R1+0x91c] ;  /* 0x00091c0001137983 */ /* 0x000f220000300800 */
[C---:B------:R-:W-:Y:S03]  /*b4b10*/  HMMA.16816.F32 R8, R4.reuse, R26, R8 ;  /* 0x0000001a0408723c */ /* 0x040fe60000001808 */
        /* <DEDUP_REMOVED lines=12> */
[----:B------:R-:W-:Y:S04]  /*b4be0*/  STL.64 [R1+0x7c0], R8 ;  /* 0x0007c00801007387 */ /* 0x000fe80000100a00 */
[----:B------:R0:W-:Y:S04]  /*b4bf0*/  STL.64 [R1+0x7c8], R10 ;  /* 0x0007c80a01007387 */ /* 0x0001e80000100a00 */
[----:B0-----:R-:W2:Y:S04]  /*b4c00*/  LDL.LU.64 R10, [R1+0x4f40] ;  /* 0x004f4000010a7983 */ /* 0x001ea80000300a00 */
[----:B------:R-:W4:Y:S02]  /*b4c10*/  LDL.LU.64 R8, [R1+0x4f38] ;  /* 0x004f380001087983 */ /* 0x000f240000300a00 */
[C---:B----4-:R-:W-:Y:S08]  /*b4c20*/  HMMA.16816.F32 R20, R4.reuse, R8, R20 ;  /* 0x000000080414723c */ /* 0x050ff00000001814 */
[C---:B--2---:R-:W-:Y:S11]  /*b4c30*/  HMMA.16816.F32 R8, R4.reuse, R10, R12 ;  /* 0x0000000a0408723c */ /* 0x044ff6000000180c */
[----:B------:R-:W-:Y:S04]  /*b4c40*/  STL.64 [R1+0x7b0], R20 ;  /* 0x0007b01401007387 */ /* 0x000fe80000100a00 */
[----:B------:R0:W-:Y:S04]  /*b4c50*/  STL.64 [R1+0x7b8], R22 ;  /* 0x0007b81601007387 */ /* 0x0001e80000100a00 */
[----:B0-----:R-:W2:Y:S04]  /*b4c60*/  LDL.LU R23, [R1+0x4f34] ;  /* 0x004f340001177983 */ /* 0x001ea80000300800 */
[----:B------:R-:W2:Y:S04]  /*b4c70*/  LDL.LU R20, [R1+0x4f30] ;  /* 0x004f300001147983 */ /* 0x000ea80000300800 */
[----:B------:R-:W4:Y:S04]  /*b4c80*/  LDL.LU R21, [R1+0x43cc] ;  /* 0x0043cc0001157983 */ /* 0x000f280000300800 */
[----:B------:R-:W4:Y:S04]  /*b4c90*/  LDL.LU R22, [R1+0x43c8] ;  /* 0x0043c80001167983 */ /* 0x000f280000300800 */
[----:B------:R-:W2:Y:S04]  /*b4ca0*/  LDL.LU.64 R14, [R1+0x4f28] ;  /* 0x004f2800010e7983 */ /* 0x000ea80000300a00 */
[----:B------:R-:W2:Y:S04]  /*b4cb0*/  LDL.LU.64 R12, [R1+0x4f20] ;  /* 0x004f2000010c7983 */ /* 0x000ea80000300a00 */
        /* <DEDUP_REMOVED lines=10> */
[----:B------:R-:W5:Y:S04]  /*b4d60*/  LDL.LU.64 R14, [R1+0x4ef8] ;  /* 0x004ef800010e7983 */ /* 0x000f680000300a00 */
[----:B------:R-:W5:-:S13]  /*b4d70*/  LDL.LU.64 R12, [R1+0x4ef0] ;  /* 0x004ef000010c7983 */ /* 0x000f5a0000300a00 */
[----:B------:R-:W-:Y:S04]  /*b4d80*/  STL.64 [R1+0x780], R8 ;  /* 0x0007800801007387 */ /* 0x000fe80000100a00 */
[----:B------:R0:W-:Y:S04]  /*b4d90*/  STL.64 [R1+0x788], R10 ;  /* 0x0007880a01007387 */ /* 0x0001e80000100a00 */
[----:B0-----:R-:W2:Y:S04]  /*b4da0*/  LDL.LU.64 R10, [R1+0x4ee8] ;  /* 0x004ee800010a7983 */ /* 0x001ea80000300a00 */
[----:B------:R-:W2:Y:S01]  /*b4db0*/  LDL.LU R9, [R1+0x4ee0] ;  /* 0x004ee00001097983 */ /* 0x000ea20000300800 */
[----:B-----5:R-:W-:Y:S03]  /*b4dc0*/  HMMA.16816.F32 R4, R4, R24, R12 ;  /* 0x000000180404723c */ /* 0x020fe6000000180c */
[----:B------:R-:W3:Y:S01]  /*b4dd0*/  LDL.LU.64 R12, [R1+0x4ed8] ;  /* 0x004ed800010c7983 */ /* 0x000ee20000300a00 */
[----:B------:R-:W-:-:S02]  /*b4de0*/  IMAD R0, R0, 0x100, R3 ;  /* 0x0000010000007824 */ /* 0x000fc400078e0203 */
[----:B------:R-:W-:Y:S02]  /*b4df0*/  IMAD R3, R23, 0x100, R20 ;  /* 0x0000010017037824 */ /* 0x000fe400078e0214 */
[----:B------:R-:W-:Y:S01]  /*b4e00*/  IMAD R8, R29, 0x100, R28 ;  /* 0x000001001d087824 */ /* 0x000fe200078e021c */
[----:B------:R-:W5:Y:S04]  /*b4e10*/  LDL.LU R23, [R1+0x43d4] ;  /* 0x0043d40001177983 */ /* 0x000f680000300800 */
[----:B------:R-:W5:Y:S06]  /*b4e20*/  LDL.LU R24, [R1+0x43d0] ;  /* 0x0043d00001187983 */ /* 0x000f6c0000300800 */
[----:B------:R0:W-:Y:S04]  /*b4e30*/  STL.64 [R1+0x770], R4 ;  /* 0x0007700401007387 */ /* 0x0001e80000100a00 */
[----:B------:R1:W-:Y:S04]  /*b4e40*/  STL.64 [R1+0x778], R6 ;  /* 0x0007780601007387 */ /* 0x0003e80000100a00 */
[----:B------:R-:W4:Y:S04]  /*b4e50*/  LDL.LU R25, [R1+0x43dc] ;  /* 0x0043dc0001197983 */ /* 0x000f280000300800 */
[----:B------:R-:W4:Y:S01]  /*b4e60*/  LDL.LU R28, [R1+0x43d8] ;  /* 0x0043d800011c7983 */ /* 0x000f220000300800 */
[----:B--2---:R-:W-:Y:S01]  /*b4e70*/  IMAD R2, R9, 0x100, R2 ;  /* 0x0000010009027824 */ /* 0x004fe200078e0202 */
[----:B0-----:R-:W-:-:S02]  /*b4e80*/  F2FP.F16.E4M3.UNPACK_B R4, R0 ;  /* 0x00000000ff04723e */ /* 0x001fc400020006ff */
[----:B-1----:R-:W-:Y:S02]  /*b4e90*/  F2FP.F16.E4M3.UNPACK_B R6, R3 ;  /* 0x00000003ff06723e */ /* 0x002fe400020006ff */
[----:B------:R-:W-:Y:S02]  /*b4ea0*/  F2FP.F16.E4M3.UNPACK_B R7, R8 ;  /* 0x00000008ff07723e */ /* 0x000fe400020006ff */
[----:B------:R-:W-:-:S07]  /*b4eb0*/  F2FP.F16.E4M3.UNPACK_B R5, R2 ;  /* 0x00000002ff05723e */ /* 0x000fce00020006ff */
        /* <DEDUP_REMOVED lines=42> */
[----:B------:R-:W3:Y:S01]  /*b5160*/  LDL.LU.64 R16, [R1+0x4e30] ;  /* 0x004e300001107983 */ /* 0x000ee20000300a00 */
[----:B------:R-:W-:-:S05]  /*b5170*/  IMAD.MOV.U32 R29, RZ, RZ, R15 ;  /* 0x000000ffff1d7224 */ /* 0x000fca00078e000f */
[----:B------:R0:W-:Y:S01]  /*b5180*/  STL [R1+0x4c38], R29 ;  /* 0x004c381d01007387 */ /* 0x0001e20000100800 */
[----:B---3--:R-:W-:Y:S03]  /*b5190*/  HMMA.16816.F32 R12, R4, R12, R16 ;  /* 0x0000000c040c723c */ /* 0x008fe60000001810 */
[----:B------:R-:W2:Y:S04]  /*b51a0*/  LDL.LU.64 R18, [R1+0x4e28] ;  /* 0x004e280001127983 */ /* 0x000ea80000300a00 */
[----:B------:R-:W2:-:S12]  /*b51b0*/  LDL.LU.64 R16, [R1+0x4e20] ;  /* 0x004e200001107983 */ /* 0x000e980000300a00 */
[----:B------:R-:W-:Y:S04]  /*b51c0*/  STL.64 [R1+0x6f0], R12 ;  /* 0x0006f00c01007387 */ /* 0x000fe80000100a00 */
[----:B------:R2:W-:Y:S01]  /*b51d0*/  STL.64 [R1+0x6f8], R14 ;  /* 0x0006f80e01007387 */ /* 0x0005e20000100a00 */
[----:B0-----:R-:W-:-:S03]  /*b51e0*/  IMAD.MOV.U32 R29, RZ, RZ, R11 ;  /* 0x000000ffff1d7224 */ /* 0x001fc600078e000b */
[----:B------:R0:W-:Y:S01]  /*b51f0*/  STL [R1+0x4e18], R7 ;  /* 0x004e180701007387 */ /* 0x0001e20000100800 */
[----:B----4-:R-:W-:Y:S01]  /*b5200*/  IMAD R9, R22, 0x100, R21 ;  /* 0x0000010016097824 */ /* 0x010fe200078e0215 */
[----:B--2---:R-:W-:Y:S01]  /*b5210*/  HMMA.16816.F32 R12, R4, R10, R16 ;  /* 0x0000000a040c723c */ /* 0x004fe20000001810 */
[----:B-----5:R-:W-:-:S15]  /*b5220*/  IMAD R10, R24, 0x100, R23 ;  /* 0x00000100180a7824 */ /* 0x020fde00078e0217 */
[----:B------:R-:W-:-:S03]  /*b5230*/  NOP ;  /* 0x0000000000007918 */ /* 0x000fc60000000000 */
[----:B------:R1:W-:Y:S04]  /*b5240*/  STL.64 [R1+0x6e0], R12 ;  /* 0x0006e00c01007387 */ /* 0x0003e80000100a00 */
[----:B------:R2:W-:Y:S04]  /*b5250*/  STL.64 [R1+0x6e8], R14 ;  /* 0x0006e80e01007387 */ /* 0x0005e80000100a00 */
[----:B------:R3:W-:Y:S04]  /*b5260*/  STL [R1+0x4c60], R29 ;  /* 0x004c601d01007387 */ /* 0x0007e80000100800 */
[----:B0-----:R-:W4:Y:S04]  /*b5270*/  LDL.LU R7, [R1+0x43e4] ;  /* 0x0043e40001077983 */ /* 0x001f280000300800 */
[----:B-1----:R-:W4:Y:S04]  /*b5280*/  LDL.LU R13, [R1+0x43e0] ;  /* 0x0043e000010d7983 */ /* 0x002f280000300800 */
[----:B--2---:R-:W2:Y:S04]  /*b5290*/  LDL.LU R15, [R1+0x43e8] ;  /* 0x0043e800010f7983 */ /* 0x004ea80000300800 */
[----:B------:R-:W5:Y:S04]  /*b52a0*/  LDL.LU R18, [R1+0x43f0] ;  /* 0x0043f00001127983 */ /* 0x000f680000300800 */
[----:B---3--:R-:W3:Y:S04]  /*b52b0*/  LDL.LU R29, [R1+0x43fc] ;  /* 0x0043fc00011d7983 */ /* 0x008ee80000300800 */
[----:B------:R-:W3:Y:S04]  /*b52c0*/  LDL.LU R22, [R1+0x43f8] ;  /* 0x0043f80001167983 */ /* 0x000ee80000300800 */
[----:B------:R-:W2:Y:S04]  /*b52d0*/  LDL.LU R3, [R1+0x4404] ;  /* 0x0044040001037983 */ /* 0x000ea80000300800 */
[----:B------:R-:W2:Y:S04]  /*b52e0*/  LDL.LU R12, [R1+0x4400] ;  /* 0x00440000010c7983 */ /* 0x000ea80000300800 */
[----:B------:R-:W2:Y:S04]  /*b52f0*/  LDL.LU R2, [R1+0x440c] ;  /* 0x00440c0001027983 */ /* 0x000ea80000300800 */
[----:B------:R-:W2:Y:S04]  /*b5300*/  LDL.LU R14, [R1+0x4408] ;  /* 0x00440800010e7983 */ /* 0x000ea80000300800 */
[----:B------:R0:W-:Y:S01]  /*b5310*/  STL [R1+0x49bc], R9 ;  /* 0x0049bc0901007387 */ /* 0x0001e20000100800 */
[----:B------:R-:W-:-:S03]  /*b5320*/  IMAD R11, R28, 0x100, R25 ;  /* 0x000001001c0b7824 */ /* 0x000fc600078e0219 */
[----:B0-----:R-:W2:Y:S04]  /*b5330*/  LDL.64 R8, [R1+0x330] ;  /* 0x0003300001087983 */ /* 0x001ea80000100a00 */
[----:B------:R0:W-:Y:S04]  /*b5340*/  STL [R1+0x49c0], R10 ;  /* 0x0049c00a01007387 */ /* 0x0001e80000100800 */
[----:B0-----:R-:W5:Y:S04]  /*b5350*/  LDL.LU R10, [R1+0x43f4] ;  /* 0x0043f400010a7983 */ /* 0x001f680000300800 */
        /* <DEDUP_REMOVED lines=9> */
[----:B------:R-:W-:Y:S01]  /*b53f0*/  STL.64 [R1+0x4e10], R26 ;  /* 0x004e101a01007387 */ /* 0x000fe20000100a00 */
[----:B----4-:R-:W-:-:S03]  /*b5400*/  IMAD R13, R13, 0x100, R7 ;  /* 0x000001000d0d7824 */ /* 0x010fc600078e0207 */
[----:B--2---:R0:W-:Y:S04]  /*b5410*/  STL.64 [R1+0x4e08], R24 ;  /* 0x004e081801007387 */ /* 0x0041e80000100a00 */
[----:B0-----:R-:W2:Y:S04]  /*b5420*/  LDL.LU R24, [R1+0x9e0] ;  /* 0x0009e00001187983 */ /* 0x001ea80000300800 */
[----:B------:R-:W2:Y:S04]  /*b5430*/  LDL.LU R25, [R1+0x9e4] ;  /* 0x0009e40001197983 */ /* 0x000ea80000300800 */
[----:B------:R-:W2:Y:S04]  /*b5440*/  LDL.LU R26, [R1+0x9e8] ;  /* 0x0009e800011a7983 */ /* 0x000ea80000300800 */
[----:B------:R-:W2:Y:S04]  /*b5450*/  LDL.LU R27, [R1+0x9ec] ;  /* 0x0009ec00011b7983 */ /* 0x000ea80000300800 */
[----:B------:R-:W4:Y:S04]  /*b5460*/  LDL.LU R28, [R1+0x4430] ;  /* 0x00443000011c7983 */ /* 0x000f280000300800 */
[----:B------:R0:W-:Y:S04]  /*b5470*/  STL [R1+0x49c4], R11 ;  /* 0x0049c40b01007387 */ /* 0x0001e80000100800 */
[----:B0-----:R-:W2:Y:S04]  /*b5480*/  LDL.LU R11, [R1+0x43ec] ;  /* 0x0043ec00010b7983 */ /* 0x001ea80000300800 */
[----:B------:R-:W2:Y:S01]  /*b5490*/  LDL.LU R7, [R1+0x4e18] ;  /* 0x004e180001077983 */ /* 0x000ea20000300800 */
[----:B-----5:R-:W-:-:S02]  /*b54a0*/  IMAD R18, R18, 0x100, R10 ;  /* 0x0000010012127824 */ /* 0x020fc400078e020a */
[----:B---3--:R-:W-:Y:S01]  /*b54b0*/  IMAD R22, R22, 0x100, R29 ;  /* 0x0000010016167824 */ /* 0x008fe200078e021d */
[----:B------:R-:W-:Y:S01]  /*b54c0*/  STL [R1+0x49c8], R13 ;  /* 0x0049c80d01007387 */ /* 0x000fe20000100800 */
[----:B--2---:R-:W-:Y:S01]  /*b54d0*/  HMMA.16816.F32 R24, R4, R8, R24 ;  /* 0x000000080418723c */ /* 0x004fe20000001818 */
[----:B------:R-:W-:-:S05]  /*b54e0*/  IMAD R15, R15, 0x100, R11 ;  /* 0x000001000f0f7824 */ /* 0x000fca00078e020b */
[----:B------:R-:W-:Y:S04]  /*b54f0*/  STL [R1+0x49cc], R15 ;  /* 0x0049cc0f01007387 */ /* 0x000fe80000100800 */
[----:B------:R-:W-:Y:S04]  /*b5500*/  STL [R1+0x49d0], R18 ;  /* 0x0049d01201007387 */ /* 0x000fe80000100800 */
[----:B------:R-:W-:Y:S05]  /*b5510*/  STL [R1+0x49f0], R22 ;  /* 0x0049f01601007387 */ /* 0x000fea0000100800 */
[----:B------:R-:W-:Y:S04]  /*b5520*/  STL.64 [R1+0x6d0], R24 ;  /* 0x0006d01801007387 */ /* 0x000fe80000100a00 */
[----:B------:R0:W-:Y:S04]  /*b5530*/  STL.64 [R1+0x6d8], R26 ;  /* 0x0006d81a01007387 */ /* 0x0001e80000100a00 */
[----:B0-----:R-:W2:Y:S04]  /*b5540*/  LDL.LU.64 R26, [R1+0x4e10] ;  /* 0x004e1000011a7983 */ /* 0x001ea80000300a00 */
[----:B------:R-:W3:Y:S01]  /*b5550*/  LDL.LU.64 R24, [R1+0x4e08] ;  /* 0x004e080001187983 */ /* 0x000ee20000300a00 */
[----:B------:R-:W-:-:S02]  /*b5560*/  IMAD.MOV.U32 R10, RZ, RZ, R8 ;  /* 0x000000ffff0a7224 */ /* 0x000fc400078e0008 */
[----:B------:R-:W-:Y:S02]  /*b5570*/  IMAD R12, R12, 0x100, R3 ;  /* 0x000001000c0c7824 */ /* 0x000fe400078e0203 */
[----:B------:R-:W-:Y:S01]  /*b5580*/  IMAD R14, R14, 0x100, R2 ;  /* 0x000001000e0e7824 */ /* 0x000fe200078e0202 */
[----:B------:R-:W-:Y:S04]  /*b5590*/  STL [R1+0x4b6c], R9 ;  /* 0x004b6c0901007387 */ /* 0x000fe80000100800 */
[----:B------:R-:W-:Y:S04]  /*b55a0*/  STL [R1+0x4b68], R10 ;  /* 0x004b680a01007387 */ /* 0x000fe80000100800 */
[----:B------:R0:W-:Y:S01]  /*b55b0*/  STL [R1+0x49f4], R12 ;  /* 0x0049f40c01007387 */ /* 0x0001e20000100800 */
[----:B------:R-:W-:-:S03]  /*b55c0*/  IMAD R17, R17, 0x100, R0 ;  /* 0x0000010011117824 */ /* 0x000fc600078e0200 */
[----:B------:R1:W-:Y:S01]  /*b55d0*/  STL [R1+0x49f8], R14 ;  /* 0x0049f80e01007387 */ /* 0x0003e20000100800 */
[----:B------:R-:W-:Y:S02]  /*b55e0*/  IMAD R21, R21, 0x100, R16 ;  /* 0x0000010015157824 */ /* 0x000fe400078e0210 */
[----:B------:R-:W-:Y:S01]  /*b55f0*/  IMAD R0, R23, 0x100, R20 ;  /* 0x0000010017007824 */ /* 0x000fe200078e0214 */
[----:B0-----:R-:W2:Y:S04]  /*b5600*/  LDL.LU R12, [R1+0xb00] ;  /* 0x000b0000010c7983 */ /* 0x001ea80000300800 */
[----:B------:R-:W2:Y:S04]  /*b5610*/  LDL.LU R13, [R1+0xb04] ;  /* 0x000b0400010d7983 */ /* 0x000ea80000300800 */
[----:B-1----:R-:W2:Y:S04]  /*b5620*/  LDL.LU R14, [R1+0xb08] ;  /* 0x000b0800010e7983 */ /* 0x002ea80000300800 */
[----:B------:R-:W2:Y:S04]  /*b5630*/  LDL.LU R15, [R1+0xb0c] ;  /* 0x000b0c00010f7983 */ /* 0x000ea80000300800 */
[----:B------:R-:W-:Y:S04]  /*b5640*/  STL [R1+0x49fc], R17 ;  /* 0x0049fc1101007387 */ /* 0x000fe80000100800 */
[----:B------:R0:W-:Y:S01]  /*b5650*/  STL [R1+0x4e04], R21 ;  /* 0x004e041501007387 */ /* 0x0001e20000100800 */
[----:B---3--:R-:W-:-:S05]  /*b5660*/  IMAD R25, R25, 0x100, R19 ;  /* 0x0000010019197824 */ /* 0x008fca00078e0213 */
[----:B------:R-:W-:Y:S04]  /*b5670*/  STL [R1+0x4dd8], R25 ;  /* 0x004dd81901007387 */ /* 0x000fe80000100800 */
[----:B------:R-:W3:Y:S04]  /*b5680*/  LDL.LU R18, [R1+0x4474] ;  /* 0x0044740001127983 */ /* 0x000ee80000300800 */
[----:B------:R-:W5:Y:S04]  /*b5690*/  LDL.LU R16, [R1+0x4470] ;  /* 0x0044700001107983 */ /* 0x000f680000300800 */
[----:B------:R4:W-:Y:S04]  /*b56a0*/  STL [R1+0x4], R0 ;  /* 0x0000040001007387 */ /* 0x0009e80000100800 */
[----:B0-----:R-:W3:Y:S04]  /*b56b0*/  LDL.LU R21, [R1+0x443c] ;  /* 0x00443c0001157983 */ /* 0x001ee80000300800 */
[----:B------:R-:W3:Y:S01]  /*b56c0*/  LDL.LU R20, [R1+0x4438] ;  /* 0x0044380001147983 */ /* 0x000ee20000300800 */
[----:B----4-:R-:W-:-:S05]  /*b56d0*/  IMAD R0, R28, 0x100, R24 ;  /* 0x000001001c007824 */ /* 0x010fca00078e0218 */
[----:B------:R0:W-:Y:S04]  /*b56e0*/  STL [R1+0x10], R0 ;  /* 0x0000100001007387 */ /* 0x0001e80000100800 */
[----:B------:R-:W4:Y:S04]  /*b56f0*/  LDL.LU R24, [R1+0x4440] ;  /* 0x0044400001187983 */ /* 0x000f280000300800 */
[----:B0-----:R-:W3:Y:S01]  /*b5700*/  LDL.LU R0, [R1+0x4448] ;  /* 0x0044480001007983 */ /* 0x001ee20000300800 */
[----:B--2---:R-:W-:Y:S03]  /*b5710*/  HMMA.16816.F32 R12, R4, R26, R12 ;  /* 0x0000001a040c723c */ /* 0x004fe6000000180c */
[----:B---3--:R0:W-:Y:S04]  /*b5720*/  STL [R1+0x4e00], R0 ;  /* 0x004e000001007387 */ /* 0x0081e80000100800 */
[----:B0-----:R-:W4:Y:S04]  /*b5730*/  LDL.LU R0, [R1+0x4444] ;  /* 0x0044440001007983 */ /* 0x001f280000300800 */
[----:B------:R-:W2:Y:S04]  /*b5740*/  LDL.LU R25, [R1+0x4454] ;  /* 0x0044540001197983 */ /* 0x000ea80000300800 */
[----:B------:R-:W2:Y:S04]  /*b5750*/  LDL.LU R2, [R1+0x4450] ;  /* 0x0044500001027983 */ /* 0x000ea80000300800 */
        /* <DEDUP_REMOVED lines=9> */
[----:B------:R-:W2:Y:S01]  /*b57f0*/  LDL.LU R19, [R1+0x4478] ;  /* 0x0044780001137983 */ /* 0x000ea20000300800 */
[----:B------:R-:W-:-:S02]  /*b5800*/  IMAD.MOV.U32 R14, RZ, RZ, R26 ;  /* 0x000000ffff0e7224 */ /* 0x000fc400078e001a */
[----:B------:R-:W-:Y:S02]  /*b5810*/  IMAD.MOV.U32 R12, RZ, RZ, R27 ;  /* 0x000000ffff0c7224 */ /* 0x000fe400078e001b */
[----:B------:R-:W-:Y:S01]  /*b5820*/  IMAD R20, R20, 0x100, R21 ;  /* 0x0000010014147824 */ /* 0x000fe200078e0215 */
[----:B--2---:R-:W-:Y:S04]  /*b5830*/  STL.64 [R1+0x4df8], R18 ;  /* 0x004df81201007387 */ /* 0x004fe80000100a00 */
[----:B-----5:R0:W-:Y:S04]  /*b5840*/  STL [R1+0x4df0], R16 ;  /* 0x004df01001007387 */ /* 0x0201e80000100800 */
        /* <DEDUP_REMOVED lines=10> */
[----:B------:R0:W-:Y:S04]  /*b58f0*/  STL [R1+0x4d90], R14 ;  /* 0x004d900e01007387 */ /* 0x0001e80000100800 */
[----:B0-----:R-:W2:Y:S04]  /*b5900*/  LDL.LU R14, [R1+0x444c] ;  /* 0x00444c00010e7983 */ /* 0x001ea80000300800 */
[----:B------:R-:W2:Y:S01]  /*b5910*/  LDL.LU R21, [R1+0x4e04] ;  /* 0x004e040001157983 */ /* 0x000ea20000300800 */
[----:B----4-:R-:W-:-:S03]  /*b5920*/  IMAD R24, R24, 0x100, R0 ;  /* 0x0000010018187824 */ /* 0x010fc600078e0200 */
[----:B--2---:R0:W-:Y:S04]  /*b5930*/  STL.64 [R1+0x49d8], R20 ;  /* 0x0049d81401007387 */ /* 0x0041e80000100a00 */
[----:B0-----:R-:W2:Y:S04]  /*b5940*/  LDL.64 R20, [R1+0x270] ;  /* 0x0002700001147983 */ /* 0x001ea80000100a00 */
[----:B------:R-:W4:Y:S01]  /*b5950*/  LDL.LU R0, [R1+0x4e00] ;  /* 0x004e000001007983 */ /* 0x000f220000300800 */
[----:B------:R-:W-:Y:S02]  /*b5960*/  IMAD R2, R2, 0x100, R25 ;  /* 0x0000010002027824 */ /* 0x000fe400078e0219 */
[----:B---3--:R-:W-:-:S02]  /*b5970*/  IMAD R3, R3, 0x100, R10 ;  /* 0x0000010003037824 */ /* 0x008fc400078e020a */
[----:B------:R-:W-:Y:S01]  /*b5980*/  IMAD R8, R8, 0x100, R9 ;  /* 0x0000010008087824 */ /* 0x000fe200078e0209 */
[----:B--2---:R-:W-:Y:S01]  /*b5990*/  HMMA.16816.F32 R16, R4, R20, R16 ;  /* 0x000000140410723c */ /* 0x004fe20000001810 */
[----:B----4-:R-:W-:-:S05]  /*b59a0*/  IMAD R0, R0, 0x100, R14 ;  /* 0x0000010000007824 */ /* 0x010fca00078e020e */
[----:B------:R0:W-:Y:S04]  /*b59b0*/  STL [R1+0x4d70], R0 ;  /* 0x004d700001007387 */ /* 0x0001e80000100800 */
[----:B------:R-:W-:Y:S04]  /*b59c0*/  STL [R1+0x4d74], R2 ;  /* 0x004d740201007387 */ /* 0x000fe80000100800 */
[----:B------:R-:W-:Y:S04]  /*b59d0*/  STL [R1+0x4d78], R3 ;  /* 0x004d780301007387 */ /* 0x000fe80000100800 */
[----:B------:R-:W-:Y:S01]  /*b59e0*/  STL [R1+0x4d7c], R8 ;  /* 0x004d7c0801007387 */ /* 0x000fe20000100800 */
[----:B0-----:R-:W-:-:S03]  /*b59f0*/  IMAD R0, R28, 0x100, R22 ;  /* 0x000001001c007824 */ /* 0x001fc600078e0216 */
[----:B------:R-:W-:Y:S04]  /*b5a00*/  STL.64 [R1+0x6b0], R16 ;  /* 0x0006b01001007387 */ /* 0x000fe80000100a00 */
[----:B------:R-:W-:Y:S04]  /*b5a10*/  STL [R1], R0 ;  /* 0x0000000001007387 */ /* 0x000fe80000100800 */
[----:B------:R0:W-:Y:S04]  /*b5a20*/  STL.64 [R1+0x6b8], R18 ;  /* 0x0006b81201007387 */ /* 0x0001e80000100a00 */
[----:B0-----:R-:W2:Y:S04]  /*b5a30*/  LDL.LU.64 R18, [R1+0x4df8] ;  /* 0x004df80001127983 */ /* 0x001ea80000300a00 */
[----:B------:R-:W2:Y:S01]  /*b5a40*/  LDL.LU R16, [R1+0x4df0] ;  /* 0x004df00001107983 */ /* 0x000ea20000300800 */
[----:B------:R-:W-:-:S02]  /*b5a50*/  IMAD.MOV.U32 R22, RZ, RZ, R21 ;  /* 0x000000ffff167224 */ /* 0x000fc400078e0015 */
[----:B------:R-:W-:-:S03]  /*b5a60*/  IMAD.MOV.U32 R28, RZ, RZ, R20 ;  /* 0x000000ffff1c7224 */ /* 0x000fc600078e0014 */
[----:B------:R-:W-:Y:S04]  /*b5a70*/  STL [R1+0x4b74], R22 ;  /* 0x004b741601007387 */ /* 0x000fe80000100800 */
[----:B------:R-:W-:Y:S01]  /*b5a80*/  STL [R1+0x4b70], R28 ;  /* 0x004b701c01007387 */ /* 0x000fe20000100800 */
[----:B--2---:R-:W-:-:S05]  /*b5a90*/  IMAD R16, R16, 0x100, R18 ;  /* 0x0000010010107824 */ /* 0x004fca00078e0212 */
[----:B------:R0:W-:Y:S04]  /*b5aa0*/  STL [R1+0x4a00], R16 ;  /* 0x004a001001007387 */ /* 0x0001e80000100800 */
[----:B------:R-:W2:Y:S04]  /*b5ab0*/  LDL R20, [R1+0x210] ;  /* 0x0002100001147983 */ /* 0x000ea80000100800 */
[----:B------:R-:W3:Y:S04]  /*b5ac0*/  LDL R17, [R1+0x25c] ;  /* 0x00025c0001117983 */ /* 0x000ee80000100800 */
[----:B0-----:R-:W3:Y:S04]  /*b5ad0*/  LDL R16, [R1+0x258] ;  /* 0x0002580001107983 */ /* 0x001ee80000100800 */
[----:B--2---:R0:W-:Y:S04]  /*b5ae0*/  STL [R1+0x4d80], R20 ;  /* 0x004d801401007387 */ /* 0x0041e80000100800 */
[----:B------:R-:W2:Y:S01]  /*b5af0*/  LDL R21, [R1+0x214] ;  /* 0x0002140001157983 */ /* 0x000ea20000100800 */
[----:B------:R-:W-:-:S02]  /*b5b00*/  IMAD R19, R19, 0x100, R15 ;  /* 0x0000010013137824 */ /* 0x000fc400078e020f */
[----:B-----5:R-:W-:Y:S02]  /*b5b10*/  IMAD R23, R23, 0x100, R13 ;  /* 0x0000010017177824 */ /* 0x020fe400078e020d */
[----:B------:R-:W-:Y:S01]  /*b5b20*/  IMAD R0, R26, 0x100, R29 ;  /* 0x000001001a007824 */ /* 0x000fe200078e021d */
[----:B--2---:R1:W-:Y:S04]  /*b5b30*/  STL [R1+0x4d84], R21 ;  /* 0x004d841501007387 */ /* 0x0043e80000100800 */
[----:B------:R-:W-:Y:S04]  /*b5b40*/  STL [R1+0x4a04], R19 ;  /* 0x004a041301007387 */ /* 0x000fe80000100800 */
[----:B------:R2:W-:Y:S04]  /*b5b50*/  STL [R1+0x4a08], R23 ;  /* 0x004a081701007387 */ /* 0x0005e80000100800 */
[----:B0-----:R-:W4:Y:S04]  /*b5b60*/  LDL.LU R20, [R1+0xd50] ;  /* 0x000d500001147983 */ /* 0x001f280000300800 */
[----:B------:R-:W-:Y:S04]  /*b5b70*/  STL [R1+0xc], R0 ;  /* 0x00000c0001007387 */ /* 0x000fe80000100800 */
[----:B-1----:R-:W4:Y:S04]  /*b5b80*/  LDL.LU R21, [R1+0xd54] ;  /* 0x000d540001157983 */ /* 0x002f280000300800 */
[----:B----4-:R-:W-:Y:S04]  /*b5b90*/  STL.64 [R1+0x4d98], R20 ;  /* 0x004d981401007387 */ /* 0x010fe80000100a00 */
[----:B------:R-:W4:Y:S01]  /*b5ba0*/  LDL.LU R22, [R1+0xd58] ;  /* 0x000d580001167983 */ /* 0x000f220000300800 */
[----:B------:R-:W-:-:S03]  /*b5bb0*/  IMAD R27, R27, 0x100, R11 ;  /* 0x000001001b1b7824 */ /* 0x000fc600078e020b */
[----:B----4-:R-:W-:Y:S04]  /*b5bc0*/  STL [R1+0x4dac], R22 ;  /* 0x004dac1601007387 */ /* 0x010fe80000100800 */
[----:B--2---:R-:W2:Y:S04]  /*b5bd0*/  LDL.LU R23, [R1+0xd5c] ;  /* 0x000d5c0001177983 */ /* 0x004ea80000300800 */
[----:B------:R-:W4:Y:S04]  /*b5be0*/  LDL.LU R25, [R1+0x44ac] ;  /* 0x0044ac0001197983 */ /* 0x000f280000300800 */
[----:B------:R-:W5:Y:S04]  /*b5bf0*/  LDL.LU R26, [R1+0x44a8] ;  /* 0x0044a800011a7983 */ /* 0x000f680000300800 */
[----:B-----5:R-:W-:Y:S04]  /*b5c00*/  STL.64 [R1+0x4de8], R26 ;  /* 0x004de81a01007387 */ /* 0x020fe80000100a00 */
[----:B----4-:R0:W-:Y:S04]  /*b5c10*/  STL.64 [R1+0x4de0], R24 ;  /* 0x004de01801007387 */ /* 0x0101e80000100a00 */
[----:B0-----:R-:W3:Y:S04]  /*b5c20*/  LDL.LU R24, [R1+0xc30] ;  /* 0x000c300001187983 */ /* 0x001ee80000300800 */
[----:B------:R-:W3:Y:S04]  /*b5c30*/  LDL.LU R25, [R1+0xc34] ;  /* 0x000c340001197983 */ /* 0x000ee80000300800 */
[----:B------:R-:W3:Y:S04]  /*b5c40*/  LDL.LU R26, [R1+0xc38] ;  /* 0x000c3800011a7983 */ /* 0x000ee80000300800 */
[----:B------:R-:W3:Y:S04]  /*b5c50*/  LDL.LU R27, [R1+0xc3c] ;  /* 0x000c3c00011b7983 */ /* 0x000ee80000300800 */
[----:B------:R-:W4:Y:S04]  /*b5c60*/  LDL.LU R10, [R1+0x449c] ;  /* 0x00449c00010a7983 */ /* 0x000f280000300800 */
[----:B------:R-:W4:Y:S04]  /*b5c70*/  LDL.LU R15, [R1+0x4498] ;  /* 0x00449800010f7983 */ /* 0x000f280000300800 */
[----:B------:R-:W5:Y:S04]  /*b5c80*/  LDL.LU R9, [R1+0x44a4] ;  /* 0x0044a40001097983 */ /* 0x000f680000300800 */
[----:B------:R-:W5:Y:S04]  /*b5c90*/  LDL.LU R29, [R1+0x44a0] ;  /* 0x0044a000011d7983 */ /* 0x000f680000300800 */
[----:B--2---:R0:W-:Y:S04]  /*b5ca0*/  STL [R1+0x4db0], R23 ;  /* 0x004db01701007387 */ /* 0x0041e80000100800 */
[----:B0-----:R-:W2:Y:S04]  /*b5cb0*/  LDL.LU R23, [R1+0x44d0] ;  /* 0x0044d00001177983 */ /* 0x001ea80000300800 */
        /* <DEDUP_REMOVED lines=8> */
[----:B------:R-:W2:Y:S04]  /*b5d40*/  LDL.LU R22, [R1+0x44dc] ;  /* 0x0044dc0001167983 */ /* 0x000ea80000300800 */
[----:B--2---:R0:W-:Y:S04]  /*b5d50*/  STL [R1+0x4db4], R22 ;  /* 0x004db41601007387 */ /* 0x0041e80000100800 */
[----:B0-----:R-:W2:Y:S04]  /*b5d60*/  LDL.LU R22, [R1+0x44d4] ;  /* 0x0044d40001167983 */ /* 0x001ea80000300800 */
[----:B--2---:R0:W-:Y:S04]  /*b5d70*/  STL [R1+0x4dbc], R22 ;  /* 0x004dbc1601007387 */ /* 0x0041e80000100800 */
[----:B0-----:R-:W2:Y:S04]  /*b5d80*/  LDL.LU R22, [R1+0x44cc] ;  /* 0x0044cc0001167983 */ /* 0x001ea80000300800 */
[----:B--2---:R0:W-:Y:S04]  /*b5d90*/  STL [R1+0x4dc4], R22 ;  /* 0x004dc41601007387 */ /* 0x0041e80000100800 */
[----:B0-----:R-:W2:Y:S04]  /*b5da0*/  LDL.LU R22, [R1+0x44c4] ;  /* 0x0044c40001167983 */ /* 0x001ea80000300800 */
[----:B--2---:R0:W-:Y:S04]  /*b5db0*/  STL [R1+0x4dcc], R22 ;  /* 0x004dcc1601007387 */ /* 0x0041e80000100800 */
[----:B0-----:R-:W2:Y:S01]  /*b5dc0*/  LDL.LU R22, [R1+0x44bc] ;  /* 0x0044bc0001167983 */ /* 0x001ea20000300800 */
[----:B---3--:R-:W-:Y:S03]  /*b5dd0*/  HMMA.16816.F32 R24, R4, R16, R24 ;  /* 0x000000100418723c */ /* 0x008fe60000001818 */
[----:B--2---:R0:W-:Y:S04]  /*b5de0*/  STL [R1+0x4dd4], R22 ;  /* 0x004dd41601007387 */ /* 0x0041e80000100800 */
[----:B0-----:R-:W2:Y:S04]  /*b5df0*/  LDL.LU R22, [R1+0x44b4] ;  /* 0x0044b40001167983 */ /* 0x001ea80000300800 */
[----:B------:R-:W3:Y:S04]  /*b5e00*/  LDL.LU R11, [R1+0x44d8] ;  /* 0x0044d800010b7983 */ /* 0x000ee80000300800 */
[----:B------:R-:W2:Y:S04]  /*b5e10*/  LDL.64 R20, [R1+0x240] ;  /* 0x0002400001147983 */ /* 0x000ea80000100a00 */
[----:B------:R-:W2:Y:S04]  /*b5e20*/  LDL.LU R19, [R1+0x44f8] ;  /* 0x0044f80001137983 */ /* 0x000ea80000300800 */
[----:B------:R-:W2:Y:S04]  /*b5e30*/  LDL.LU R28, [R1+0x4508] ;  /* 0x00450800011c7983 */ /* 0x000ea80000300800 */
[----:B------:R-:W2:Y:S04]  /*b5e40*/  LDL.LU R8, [R1+0x4504] ;  /* 0x0045040001087983 */ /* 0x000ea80000300800 */
[----:B------:R-:W2:Y:S04]  /*b5e50*/  LDL.LU R18, [R1+0x4514] ;  /* 0x0045140001127983 */ /* 0x000ea80000300800 */
[----:B------:R-:W2:Y:S04]  /*b5e60*/  LDL.LU R13, [R1+0x4510] ;  /* 0x00451000010d7983 */ /* 0x000ea80000300800 */
[----:B------:R-:W2:Y:S04]  /*b5e70*/  LDL.64 R2, [R1+0x228] ;  /* 0x0002280001027983 */ /* 0x000ea80000100a00 */
[----:B------:R-:W2:Y:S01]  /*b5e80*/  LDL.LU R14, [R1+0x44e4] ;  /* 0x0044e400010e7983 */ /* 0x000ea20000300800 */
[----:B----4-:R-:W-:-:S03]  /*b5e90*/  IMAD R0, R15, 0x100, R10 ;  /* 0x000001000f007824 */ /* 0x010fc600078e020a */
[----:B--2---:R-:W-:Y:S04]  /*b5ea0*/  STL [R1+0x4da8], R14 ;  /* 0x004da80e01007387 */ /* 0x004fe80000100800 */
[----:B------:R5:W-:Y:S04]  /*b5eb0*/  STL [R1+0x18], R0 ;  /* 0x0000180001007387 */ /* 0x000be80000100800 */
[----:B------:R0:W-:Y:S01]  /*b5ec0*/  STL.64 [R1+0x4da0], R12 ;  /* 0x004da00c01007387 */ /* 0x0001e20000100a00 */
[----:B-----5:R-:W-:-:S03]  /*b5ed0*/  IMAD R0, R29, 0x100, R9 ;  /* 0x000001001d007824 */ /* 0x020fc600078e0209 */
[----:B0-----:R-:W2:Y:S04]  /*b5ee0*/  LDL.LU R12, [R1+0xd10] ;  /* 0x000d1000010c7983 */ /* 0x001ea80000300800 */
[----:B------:R-:W2:Y:S04]  /*b5ef0*/  LDL.LU R13, [R1+0xd14] ;  /* 0x000d1400010d7983 */ /* 0x000ea80000300800 */
[----:B------:R-:W2:Y:S04]  /*b5f00*/  LDL.LU R14, [R1+0xd18] ;  /* 0x000d1800010e7983 */ /* 0x000ea80000300800 */
[----:B------:R-:W2:Y:S04]  /*b5f10*/  LDL.LU R15, [R1+0xd1c] ;  /* 0x000d1c00010f7983 */ /* 0x000ea80000300800 */
[----:B------:R-:W-:Y:S04]  /*b5f20*/  STL.64 [R1+0x6a0], R24 ;  /* 0x0006a01801007387 */ /* 0x000fe80000100a00 */
[----:B------:R-:W-:Y:S04]  /*b5f30*/  STL [R1+0x24], R0 ;  /* 0x0000240001007387 */ /* 0x000fe80000100800 */
[----:B------:R0:W-:Y:S04]  /*b5f40*/  STL.64 [R1+0x6a8], R26 ;  /* 0x0006a81a01007387 */ /* 0x0001e80000100a00 */
[----:B0-----:R-:W4:Y:S04]  /*b5f50*/  LDL.LU.64 R26, [R1+0x4de8] ;  /* 0x004de800011a7983 */ /* 0x001f280000300a00 */
[----:B------:R-:W4:Y:S04]  /*b5f60*/  LDL.LU.64 R24, [R1+0x4de0] ;  /* 0x004de00001187983 */ /* 0x000f280000300a00 */
[----:B------:R-:W5:Y:S04]  /*b5f70*/  LDL.LU R0, [R1+0x451c] ;  /* 0x00451c0001007983 */ /* 0x000f680000300800 */
[----:B------:R-:W5:Y:S04]  /*b5f80*/  LDL.LU R10, [R1+0x4518] ;  /* 0x00451800010a7983 */ /* 0x000f680000300800 */
[----:B------:R-:W2:Y:S04]  /*b5f90*/  LDL.LU R9, [R1+0x4524] ;  /* 0x0045240001097983 */ /* 0x000ea80000300800 */
[----:B------:R-:W2:Y:S04]  /*b5fa0*/  LDL.LU R29, [R1+0x4520] ;  /* 0x00452000011d7983 */ /* 0x000ea80000300800 */
[----:B------:R0:W-:Y:S04]  /*b5fb0*/  STL [R1+0x4a88], R16 ;  /* 0x004a881001007387 */ /* 0x0001e80000100800 */
[----:B0-----:R-:W2:Y:S04]  /*b5fc0*/  LDL.LU R16, [R1+0x450c] ;  /* 0x00450c0001107983 */ /* 0x001ea80000300800 */
[----:B------:R0:W-:Y:S04]  /*b5fd0*/  STL [R1+0x4a84], R17 ;  /* 0x004a841101007387 */ /* 0x0001e80000100800 */
[----:B0-----:R-:W2:Y:S01]  /*b5fe0*/  LDL.LU R17, [R1+0x44fc] ;  /* 0x0044fc0001117983 */ /* 0x001ea20000300800 */
[----:B----4-:R-:W-:-:S03]  /*b5ff0*/  IMAD R26, R26, 0x100, R25 ;  /* 0x000001001a1a7824 */ /* 0x010fc600078e0219 */
[----:B------:R-:W4:Y:S04]  /*b6000*/  LDL.LU R25, [R1+0x4dd8] ;  /* 0x004dd80001197983 */ /* 0x000f280000300800 */
[----:B------:R0:W-:Y:S01]  /*b6010*/  STL.64 [R1+0x49e8], R26 ;  /* 0x0049e81a01007387 */ /* 0x0001e20000100a00 */
[----:B------:R-:W-:-:S03]  /*b6020*/  IMAD R23, R23, 0x100, R22 ;  /* 0x0000010017177824 */ /* 0x000fc600078e0216 */
[----:B0-----:R-:W2:Y:S04]  /*b6030*/  LDL.LU R26, [R1+0x44f0] ;  /* 0x0044f000011a7983 */ /* 0x001ea80000300800 */
[----:B------:R-:W2:Y:S04]  /*b6040*/  LDL.LU R27, [R1+0x4500] ;  /* 0x00450000011b7983 */ /* 0x000ea80000300800 */
[----:B----4-:R0:W-:Y:S04]  /*b6050*/  STL.64 [R1+0x49e0], R24 ;  /* 0x0049e01801007387 */ /* 0x0101e80000100a00 */
[----:B0-----:R-:W4:Y:S04]  /*b6060*/  LDL.LU R24, [R1+0x44e8] ;  /* 0x0044e80001187983 */ /* 0x001f280000300800 */
[----:B------:R-:W2:Y:S04]  /*b6070*/  LDL.LU R25, [R1+0x44f4] ;  /* 0x0044f40001197983 */ /* 0x000ea80000300800 */
[----:B------:R-:W2:Y:S04]  /*b6080*/  LDL.LU R22, [R1+0x4dd4] ;  /* 0x004dd40001167983 */ /* 0x000ea80000300800 */
[----:B------:R0:W-:Y:S04]  /*b6090*/  STL [R1+0x8], R23 ;  /* 0x0000081701007387 */ /* 0x0001e80000100800 */
[----:B0-----:R-:W2:Y:S02]  /*b60a0*/  LDL.LU R23, [R1+0x4dd0] ;  /* 0x004dd00001177983 */ /* 0x001ea40000300800 */
[----:B--2---:R-:W-:-:S02]  /*b60b0*/  IMAD R23, R23, 0x100, R22 ;  /* 0x0000010017177824 */ /* 0x004fc400078e0216 */
        /* <DEDUP_REMOVED lines=10> */
[----:B0-----:R-:W2:Y:S01]  /*b6160*/  LDL.LU R23, [R1+0x4db8] ;  /* 0x004db80001177983 */ /* 0x001ea20000300800 */
[----:B------:R-:W-:Y:S01]  /*b6170*/  HMMA.16816.F32 R12, R4, R20, R12 ;  /* 0x00000014040c723c */ /* 0x000fe2000000180c */
[----:B--2---:R-:W-:-:S02]  /*b6180*/  IMAD R23, R23, 0x100, R22 ;  /* 0x0000010017177824 */ /* 0x004fc400078e0216 */
[----:B------:R-:W3:Y:S04]  /*b6190*/  LDL.LU R22, [R1+0x4db4] ;  /* 0x004db40001167983 */ /* 0x000ee80000300800 */
[----:B------:R0:W-:Y:S04]  /*b61a0*/  STL [R1+0x48], R23 ;  /* 0x0000481701007387 */ /* 0x0001e80000100800 */
[----:B0-----:R-:W2:Y:S01]  /*b61b0*/  LDL.LU R23, [R1+0x4db0] ;  /* 0x004db00001177983 */ /* 0x001ea20000300800 */
[----:B---3--:R-:W-:-:S03]  /*b61c0*/  IMAD R11, R11, 0x100, R22 ;  /* 0x000001000b0b7824 */ /* 0x008fc600078e0216 */
[----:B------:R-:W2:Y:S04]  /*b61d0*/  LDL.LU R22, [R1+0x4dac] ;  /* 0x004dac0001167983 */ /* 0x000ea80000300800 */
[----:B------:R-:W-:Y:S04]  /*b61e0*/  STL.64 [R1+0x690], R12 ;  /* 0x0006900c01007387 */ /* 0x000fe80000100a00 */
[----:B------:R0:W-:Y:S04]  /*b61f0*/  STL [R1+0x5c], R11 ;  /* 0x00005c0b01007387 */ /* 0x0001e80000100800 */
[----:B------:R1:W-:Y:S01]  /*b6200*/  STL.64 [R1+0x698], R14 ;  /* 0x0006980e01007387 */ /* 0x0003e20000100a00 */
[----:B0-----:R-:W-:-:S03]  /*b6210*/  IMAD.MOV.U32 R11, RZ, RZ, R21 ;  /* 0x000000ffff0b7224 */ /* 0x001fc600078e0015 */
[----:B-1----:R-:W3:Y:S01]  /*b6220*/  LDL.LU R14, [R1+0x4da8] ;  /* 0x004da800010e7983 */ /* 0x002ee20000300800 */
[----:B------:R-:W-:-:S03]  /*b6230*/  IMAD.MOV.U32 R15, RZ, RZ, R20 ;  /* 0x000000ffff0f7224 */ /* 0x000fc600078e0014 */
[----:B------:R-:W2:Y:S04]  /*b6240*/  LDL.LU.64 R12, [R1+0x4da0] ;  /* 0x004da000010c7983 */ /* 0x000ea80000300a00 */
[----:B------:R-:W2:Y:S04]  /*b6250*/  LDL.LU.64 R20, [R1+0x4d98] ;  /* 0x004d980001147983 */ /* 0x000ea80000300a00 */
[----:B------:R0:W-:Y:S04]  /*b6260*/  STL [R1+0x4a90], R11 ;  /* 0x004a900b01007387 */ /* 0x0001e80000100800 */
[----:B0-----:R-:W4:Y:S04]  /*b6270*/  LDL.LU R11, [R1+0x44ec] ;  /* 0x0044ec00010b7983 */ /* 0x001f280000300800 */
[----:B------:R0:W-:Y:S04]  /*b6280*/  STL [R1+0x4a8c], R15 ;  /* 0x004a8c0f01007387 */ /* 0x0001e80000100800 */
[----:B0-----:R-:W3:Y:S01]  /*b6290*/  LDL.LU R15, [R1+0x44e0] ;  /* 0x0044e000010f7983 */ /* 0x001ee20000300800 */
[----:B------:R-:W-:Y:S01]  /*b62a0*/  IMAD R17, R17, 0x100, R27 ;  /* 0x0000010011117824 */ /* 0x000fe200078e021b */
[----:B--2---:R-:W-:Y:S01]  /*b62b0*/  HMMA.16816.F32 R20, R4, R2, R20 ;  /* 0x000000020414723c */ /* 0x004fe20000001814 */
[----:B---3--:R-:W-:-:S02]  /*b62c0*/  IMAD R15, R15, 0x100, R14 ;  /* 0x000001000f0f7824 */ /* 0x008fc400078e020e */
[----:B------:R-:W2:Y:S04]  /*b62d0*/  LDL.LU R14, [R1+0x4d90] ;  /* 0x004d9000010e7983 */ /* 0x000ea80000300800 */
[----:B------:R4:W-:Y:S02]  /*b62e0*/  STL [R1+0x1c], R15 ;  /* 0x00001c0f01007387 */ /* 0x0009e40000100800 */
[----:B----4-:R-:W-:Y:S02]  /*b62f0*/  IMAD R15, R24, 0x100, R11 ;  /* 0x00000100180f7824 */ /* 0x010fe400078e020b */
[----:B------:R-:W-:-:S03]  /*b6300*/  IMAD R11, R26, 0x100, R25 ;  /* 0x000001001a0b7824 */ /* 0x000fc600078e0219 */
[----:B------:R0:W-:Y:S04]  /*b6310*/  STL [R1+0x34], R15 ;  /* 0x0000340f01007387 */ /* 0x0001e80000100800 */
[----:B------:R1:W-:Y:S04]  /*b6320*/  STL [R1+0x44], R11 ;  /* 0x0000440b01007387 */ /* 0x0003e80000100800 */
[----:B------:R-:W-:Y:S01]  /*b6330*/  STL [R1+0x58], R17 ;  /* 0x0000581101007387 */ /* 0x000fe20000100800 */
[----:B0-----:R-:W-:Y:S02]  /*b6340*/  IMAD R15, R19, 0x100, R16 ;  /* 0x00000100130f7824 */ /* 0x001fe400078e0210 */
[----:B-1----:R-:W-:-:S02]  /*b6350*/  IMAD R11, R8, 0x100, R28 ;  /* 0x00000100080b7824 */ /* 0x002fc400078e021c */
[----:B------:R-:W-:Y:S02]  /*b6360*/  IMAD R8, R13, 0x100, R18 ;  /* 0x000001000d087824 */ /* 0x000fe400078e0212 */
[----:B------:R-:W-:Y:S01]  /*b6370*/  IMAD.MOV.U32 R13, RZ, RZ, R3 ;  /* 0x000000ffff0d7224 */ /* 0x000fe200078e0003 */
[----:B------:R-:W-:Y:S04]  /*b6380*/  STL [R1+0x70], R15 ;  /* 0x0000700f01007387 */ /* 0x000fe80000100800 */
[----:B------:R-:W-:Y:S04]  /*b6390*/  STL [R1+0x84], R11 ;  /* 0x0000840b01007387 */ /* 0x000fe80000100800 */
[----:B------:R-:W-:Y:S01]  /*b63a0*/  STL [R1+0x98], R8 ;  /* 0x0000980801007387 */ /* 0x000fe20000100800 */
[----:B------:R-:W-:-:S03]  /*b63b0*/  IMAD.MOV.U32 R18, RZ, RZ, R2 ;  /* 0x000000ffff127224 */ /* 0x000fc600078e0002 */
[----:B------:R-:W-:Y:S04]  /*b63c0*/  STL.64 [R1+0x680], R20 ;  /* 0x0006801401007387 */ /* 0x000fe80000100a00 */
[----:B------:R0:W-:Y:S04]  /*b63d0*/  STL.64 [R1+0x688], R22 ;  /* 0x0006881601007387 */ /* 0x0001e80000100a00 */
[----:B------:R-:W-:Y:S04]  /*b63e0*/  STL [R1+0x4d8c], R6 ;  /* 0x004d8c0601007387 */ /* 0x000fe80000100800 */
[----:B------:R-:W-:Y:S04]  /*b63f0*/  STL [R1+0x4d88], R7 ;  /* 0x004d880701007387 */ /* 0x000fe80000100800 */
[----:B------:R-:W-:Y:S04]  /*b6400*/  STL [R1+0x4ab8], R13 ;  /* 0x004ab80d01007387 */ /* 0x000fe80000100800 */
[----:B------:R1:W-:Y:S04]  /*b6410*/  STL [R1+0x4a94], R18 ;  /* 0x004a941201007387 */ /* 0x0003e80000100800 */
[----:B0-----:R-:W3:Y:S01]  /*b6420*/  LDL R22, [R1+0x370] ;  /* 0x0003700001167983 */ /* 0x001ee20000100800 */
[----:B-----5:R-:W-:-:S02]  /*b6430*/  IMAD R2, R10, 0x100, R0 ;  /* 0x000001000a027824 */ /* 0x020fc400078e0200 */
[----:B------:R-:W-:-:S03]  /*b6440*/  IMAD R0, R29, 0x100, R9 ;  /* 0x000001001d007824 */ /* 0x000fc600078e0209 */
[----:B------:R-:W-:Y:S04]  /*b6450*/  STL [R1+0x64], R2 ;  /* 0x0000640201007387 */ /* 0x000fe80000100800 */
[----:B------:R-:W-:Y:S04]  /*b6460*/  STL [R1+0x74], R0 ;  /* 0x0000740001007387 */ /* 0x000fe80000100800 */
[----:B---3--:R-:W-:Y:S04]  /*b6470*/  STL [R1+0x4d40], R22 ;  /* 0x004d401601007387 */ /* 0x008fe80000100800 */
[----:B------:R-:W3:Y:S04]  /*b6480*/  LDL R23, [R1+0x374] ;  /* 0x0003740001177983 */ /* 0x000ee80000100800 */
[----:B---3--:R-:W-:Y:S04]  /*b6490*/  STL [R1+0x4d44], R23 ;  /* 0x004d441701007387 */ /* 0x008fe80000100800 */
[----:B-1----:R-:W3:Y:S04]  /*b64a0*/  LDL.LU R18, [R1+0x4590] ;  /* 0x0045900001127983 */ /* 0x002ee80000300800 */
[----:B------:R-:W4:Y:S04]  /*b64b0*/  LDL.LU R13, [R1+0x459c] ;  /* 0x00459c00010d7983 */ /* 0x000f280000300800 */
[----:B------:R-:W2:Y:S04]  /*b64c0*/  LDL.LU R15, [R1+0x4598] ;  /* 0x00459800010f7983 */ /* 0x000ea80000300800 */
[----:B--2---:R0:W-:Y:S04]  /*b64d0*/  STL.64 [R1+0x4d28], R14 ;  /* 0x004d280e01007387 */ /* 0x0041e80000100a00 */
[----:B0-----:R-:W2:Y:S04]  /*b64e0*/  LDL R14, [R1+0x378] ;  /* 0x00037800010e7983 */ /* 0x001ea80000100800 */
[----:B--2---:R-:W-:Y:S04]  /*b64f0*/  STL [R1+0x4d48], R14 ;  /* 0x004d480e01007387 */ /* 0x004fe80000100800 */
[----:B------:R-:W2:Y:S04]  /*b6500*/  LDL R15, [R1+0x37c] ;  /* 0x00037c00010f7983 */ /* 0x000ea80000100800 */
        /* <DEDUP_REMOVED lines=10> */
[----:B--2---:R-:W-:Y:S04]  /*b65b0*/  STL [R1+0x4d4c], R15 ;  /* 0x004d4c0f01007387 */ /* 0x004fe80000100800 */
[----:B----4-:R-:W-:Y:S04]  /*b65c0*/  STL.64 [R1+0x4d20], R12 ;  /* 0x004d200c01007387 */ /* 0x010fe80000100a00 */
[----:B------:R-:W2:Y:S04]  /*b65d0*/  LDL.LU R11, [R1+0x45a4] ;  /* 0x0045a400010b7983 */ /* 0x000ea80000300800 */
[----:B--2---:R-:W-:Y:S04]  /*b65e0*/  STL [R1+0x4d50], R11 ;  /* 0x004d500b01007387 */ /* 0x004fe80000100800 */
[----:B------:R-:W2:Y:S04]  /*b65f0*/  LDL.LU R17, [R1+0x45a0] ;  /* 0x0045a00001117983 */ /* 0x000ea80000300800 */
[----:B------:R-:W2:Y:S04]  /*b6600*/  LDL.LU R16, [R1+0x45ac] ;  /* 0x0045ac0001107983 */ /* 0x000ea80000300800 */
[----:B------:R-:W3:Y:S04]  /*b6610*/  LDL.LU R19, [R1+0x45a8] ;  /* 0x0045a80001137983 */ /* 0x000ee80000300800 */
[----:B---3--:R-:W-:Y:S04]  /*b6620*/  STL.64 [R1+0x4d38], R18 ;  /* 0x004d381201007387 */ /* 0x008fe80000100a00 */
[----:B--2---:R0:W-:Y:S04]  /*b6630*/  STL.64 [R1+0x4d30], R16 ;  /* 0x004d301001007387 */ /* 0x0041e80000100a00 */
[----:B0-----:R-:W2:Y:S04]  /*b6640*/  LDL.LU R16, [R1+0xec0] ;  /* 0x000ec00001107983 */ /* 0x001ea80000300800 */
[----:B--2---:R-:W-:Y:S04]  /*b6650*/  STL [R1+0x4d54], R16 ;  /* 0x004d541001007387 */ /* 0x004fe80000100800 */
[----:B------:R-:W2:Y:S04]  /*b6660*/  LDL.LU R17, [R1+0xec4] ;  /* 0x000ec40001117983 */ /* 0x000ea80000300800 */
[----:B--2---:R0:W-:Y:S04]  /*b6670*/  STL [R1+0x4d58], R17 ;  /* 0x004d581101007387 */ /* 0x0041e80000100800 */
[----:B------:R-:W2:Y:S04]  /*b6680*/  LDL.LU R18, [R1+0xec8] ;  /* 0x000ec80001127983 */ /* 0x000ea80000300800 */
[----:B------:R-:W2:Y:S04]  /*b6690*/  LDL.LU R19, [R1+0xecc] ;  /* 0x000ecc0001137983 */ /* 0x000ea80000300800 */
[----:B0-----:R-:W3:Y:S04]  /*b66a0*/  LDL.LU R17, [R1+0x4554] ;  /* 0x0045540001117983 */ /* 0x001ee80000300800 */
[----:B------:R-:W3:Y:S01]  /*b66b0*/  LDL.LU R16, [R1+0x455c] ;  /* 0x00455c0001107983 */ /* 0x000ee20000300800 */
[----:B-----5:R-:W-:-:S02]  /*b66c0*/  IMAD R7, R7, 0x100, R6 ;  /* 0x0000010007077824 */ /* 0x020fc400078e0206 */
[----:B------:R-:W-:Y:S02]  /*b66d0*/  IMAD R20, R20, 0x100, R21 ;  /* 0x0000010014147824 */ /* 0x000fe400078e0215 */
[----:B------:R-:W-:Y:S02]  /*b66e0*/  IMAD R29, R29, 0x100, R9 ;  /* 0x000001001d1d7824 */ /* 0x000fe400078e0209 */
[----:B------:R-:W-:Y:S02]  /*b66f0*/  IMAD R3, R3, 0x100, R8 ;  /* 0x0000010003037824 */ /* 0x000fe400078e0208 */
[----:B------:R-:W-:Y:S01]  /*b6700*/  IMAD R0, R0, 0x100, R2 ;  /* 0x0000010000007824 */ /* 0x000fe200078e0202 */
        /* <DEDUP_REMOVED lines=21> */
[----:B0-----:R-:W2:Y:S04]  /*b6860*/  LDL.LU R7, [R1+0x4d88] ;  /* 0x004d880001077983 */ /* 0x001ea80000300800 */
[----:B------:R-:W2:Y:S04]  /*b6870*/  LDL.LU R21, [R1+0x4d84] ;  /* 0x004d840001157983 */ /* 0x000ea80000300800 */
[----:B------:R0:W-:Y:S04]  /*b6880*/  STL [R1+0x94], R20 ;  /* 0x0000941401007387 */ /* 0x0001e80000100800 */
[----:B0-----:R-:W2:Y:S04]  /*b6890*/  LDL.LU R20, [R1+0x4d80] ;  /* 0x004d800001147983 */ /* 0x001ea80000300800 */
[----:B------:R-:W3:Y:S04]  /*b68a0*/  LDL.LU R9, [R1+0x45bc] ;  /* 0x0045bc0001097983 */ /* 0x000ee80000300800 */
[----:B------:R0:W-:Y:S04]  /*b68b0*/  STL [R1+0xa0], R29 ;  /* 0x0000a01d01007387 */ /* 0x0001e80000100800 */
[----:B0-----:R-:W3:Y:S04]  /*b68c0*/  LDL.LU R29, [R1+0x45b8] ;  /* 0x0045b800011d7983 */ /* 0x001ee80000300800 */
[----:B------:R-:W3:Y:S04]  /*b68d0*/  LDL.LU R8, [R1+0x4d7c] ;  /* 0x004d7c0001087983 */ /* 0x000ee80000300800 */
[----:B------:R0:W-:Y:S04]  /*b68e0*/  STL [R1+0xa4], R3 ;  /* 0x0000a40301007387 */ /* 0x0001e80000100800 */
[----:B0-----:R-:W3:Y:S04]  /*b68f0*/  LDL.LU R3, [R1+0x4d78] ;  /* 0x004d780001037983 */ /* 0x001ee80000300800 */
[----:B------:R-:W3:Y:S04]  /*b6900*/  LDL.LU R2, [R1+0x4d74] ;  /* 0x004d740001027983 */ /* 0x000ee80000300800 */
[----:B------:R0:W-:Y:S04]  /*b6910*/  STL [R1+0xa8], R0 ;  /* 0x0000a80001007387 */ /* 0x0001e80000100800 */
[----:B0-----:R-:W4:Y:S01]  /*b6920*/  LDL.LU R0, [R1+0x4d70] ;  /* 0x004d700001007983 */ /* 0x001f220000300800 */
[----:B--2---:R-:W-:Y:S03]  /*b6930*/  HMMA.16816.F32 R4, R4, R20, R16 ;  /* 0x000000140404723c */ /* 0x004fe60000001810 */
[----:B------:R-:W2:Y:S04]  /*b6940*/  LDL.LU.64 R18, [R1+0x4d68] ;  /* 0x004d680001127983 */ /* 0x000ea80000300a00 */
[----:B------:R-:W2:Y:S04]  /*b6950*/  LDL.LU.64 R16, [R1+0x4d60] ;  /* 0x004d600001107983 */ /* 0x000ea80000300a00 */
[----:B------:R0:W-:Y:S04]  /*b6960*/  STL [R1+0x4a10], R20 ;  /* 0x004a101401007387 */ /* 0x0001e80000100800 */
[----:B0-----:R-:W2:Y:S04]  /*b6970*/  LDL.LU R20, [R1+0x4594] ;  /* 0x0045940001147983 */ /* 0x001ea80000300800 */
[----:B------:R-:W-:Y:S04]  /*b6980*/  STL.64 [R1+0x670], R4 ;  /* 0x0006700401007387 */ /* 0x000fe80000100a00 */
[----:B------:R-:W-:Y:S04]  /*b6990*/  STL.64 [R1+0x678], R6 ;  /* 0x0006780601007387 */ /* 0x000fe80000100a00 */
[----:B------:R0:W-:Y:S04]  /*b69a0*/  STL [R1+0x4a0c], R21 ;  /* 0x004a0c1501007387 */ /* 0x0001e80000100800 */
[----:B0-----:R-:W2:Y:S01]  /*b69b0*/  LDL.LU R21, [R1+0x4588] ;  /* 0x0045880001157983 */ /* 0x001ea20000300800 */
[----:B---3--:R-:W-:-:S02]  /*b69c0*/  F2FP.F16.E4M3.UNPACK_B R5, R2 ;  /* 0x00000002ff05723e */ /* 0x008fc400020006ff */
[----:B------:R-:W-:Y:S02]  /*b69d0*/  F2FP.F16.E4M3.UNPACK_B R6, R3 ;  /* 0x00000003ff06723e */ /* 0x000fe400020006ff */
[----:B----4-:R-:W-:Y:S02]  /*b69e0*/  F2FP.F16.E4M3.UNPACK_B R4, R0 ;  /* 0x00000000ff04723e */ /* 0x010fe400020006ff */
[----:B------:R-:W2:Y:S04]  /*b69f0*/  LDL.LU R0, [R1+0x4550] ;  /* 0x0045500001007983 */ /* 0x000ea80000300800 */
[----:B------:R-:W3:Y:S04]  /*b6a00*/  LDL.LU R2, [R1+0x458c] ;  /* 0x00458c0001027983 */ /* 0x000ee80000300800 */
[----:B------:R-:W4:Y:S01]  /*b6a10*/  LDL.LU R3, [R1+0x4580] ;  /* 0x0045800001037983 */ /* 0x000f220000300800 */
[----:B------:R-:W-:-:S03]  /*b6a20*/  F2FP.F16.E4M3.UNPACK_B R7, R8 ;  /* 0x00000008ff07723e */ /* 0x000fc600020006ff */
[----:B------:R-:W3:Y:S01]  /*b6a30*/  LDL.LU R8, [R1+0x4558] ;  /* 0x0045580001087983 */ /* 0x000ee20000300800 */
[----:B------:R-:W-:Y:S02]  /*b6a40*/  IMAD R15, R15, 0x100, R11 ;  /* 0x000001000f0f7824 */ /* 0x000fe400078e020b */
[----:B------:R-:W-:Y:S02]  /*b6a50*/  IMAD R23, R23, 0x100, R14 ;  /* 0x0000010017177824 */ /* 0x000fe400078e020e */
[----:B--2---:R-:W-:Y:S02]  /*b6a60*/  IMAD R0, R0, 0x100, R17 ;  /* 0x0000010000007824 */ /* 0x004fe400078e0211 */
[----:B------:R-:W2:Y:S04]  /*b6a70*/  LDL.LU R17, [R1+0x4d58] ;  /* 0x004d580001117983 */ /* 0x000ea80000300800 */
[----:B------:R0:W-:Y:S01]  /*b6a80*/  STL [R1+0x49b4], R0 ;  /* 0x0049b40001007387 */ /* 0x0001e20000100800 */
[----:B---3--:R-:W-:-:S03]  /*b6a90*/  IMAD R8, R8, 0x100, R16 ;  /* 0x0000010008087824 */ /* 0x008fc600078e0210 */
[----:B0-----:R-:W4:Y:S04]  /*b6aa0*/  LDL.LU R0, [R1+0x4584] ;  /* 0x0045840001007983 */ /* 0x001f280000300800 */
[----:B------:R-:W2:Y:S04]  /*b6ab0*/  LDL.LU R16, [R1+0x4d54] ;  /* 0x004d540001107983 */ /* 0x000ea80000300800 */
[----:B------:R0:W-:Y:S04]  /*b6ac0*/  STL [R1+0x49b8], R8 ;  /* 0x0049b80801007387 */ /* 0x0001e80000100800 */
[----:B0-----:R-:W5:Y:S04]  /*b6ad0*/  LDL.LU R8, [R1+0x4570] ;  /* 0x0045700001087983 */ /* 0x001f680000300800 */
[----:B------:R-:W3:Y:S04]  /*b6ae0*/  LDL.LU R11, [R1+0x4d50] ;  /* 0x004d5000010b7983 */ /* 0x000ee80000300800 */
[----:B------:R0:W-:Y:S04]  /*b6af0*/  STL [R1+0x2c], R15 ;  /* 0x00002c0f01007387 */ /* 0x0001e80000100800 */
[----:B0-----:R-:W2:Y:S04]  /*b6b00*/  LDL.LU R15, [R1+0x4d4c] ;  /* 0x004d4c00010f7983 */ /* 0x001ea80000300800 */
[----:B------:R-:W2:Y:S04]  /*b6b10*/  LDL.LU R14, [R1+0x4d48] ;  /* 0x004d4800010e7983 */ /* 0x000ea80000300800 */
[----:B------:R0:W-:Y:S04]  /*b6b20*/  STL [R1+0x3c], R23 ;  /* 0x00003c1701007387 */ /* 0x0001e80000100800 */
[----:B0-----:R-:W3:Y:S01]  /*b6b30*/  LDL.LU R23, [R1+0x4d44] ;  /* 0x004d440001177983 */ /* 0x001ee20000300800 */
[----:B-----5:R-:W-:-:S03]  /*b6b40*/  IMAD R8, R8, 0x100, R22 ;  /* 0x0000010008087824 */ /* 0x020fc600078e0216 */
[----:B------:R-:W5:Y:S04]  /*b6b50*/  LDL.LU R22, [R1+0x4d40] ;  /* 0x004d400001167983 */ /* 0x000f680000300800 */
[----:B------:R0:W-:Y:S02]  /*b6b60*/  STL [R1+0x4c], R8 ;  /* 0x00004c0801007387 */ /* 0x0001e40000100800 */
[----:B0-----:R-:W-:Y:S02]  /*b6b70*/  IMAD R8, R13, 0x100, R12 ;  /* 0x000001000d087824 */ /* 0x001fe400078e020c */
[----:B--2---:R-:W-:Y:S01]  /*b6b80*/  HMMA.16816.F32 R12, R4, R14, R16 ;  /* 0x0000000e040c723c */ /* 0x004fe20000001810 */
[----:B------:R-:W2:Y:S04]  /*b6b90*/  LDL.LU.64 R18, [R1+0x4d38] ;  /* 0x004d380001127983 */ /* 0x000ea80000300a00 */
[----:B------:R-:W-:Y:S04]  /*b6ba0*/  STL [R1+0x60], R8 ;  /* 0x0000600801007387 */ /* 0x000fe80000100800 */
[----:B------:R-:W3:Y:S10]  /*b6bb0*/  LDL.LU.64 R16, [R1+0x4d30] ;  /* 0x004d300001107983 */ /* 0x000ef40000300a00 */
[----:B------:R-:W-:Y:S04]  /*b6bc0*/  STL.64 [R1+0x660], R12 ;  /* 0x0006600c01007387 */ /* 0x000fe80000100a00 */
[----:B------:R0:W-:Y:S04]  /*b6bd0*/  STL.64 [R1+0x668], R14 ;  /* 0x0006680e01007387 */ /* 0x0001e80000100a00 */
[----:B0-----:R-:W5:Y:S04]  /*b6be0*/  LDL.LU.64 R14, [R1+0x4d28] ;  /* 0x004d2800010e7983 */ /* 0x001f680000300a00 */
[----:B------:R-:W5:Y:S01]  /*b6bf0*/  LDL.LU.64 R12, [R1+0x4d20] ;  /* 0x004d2000010c7983 */ /* 0x000f620000300a00 */
[----:B----4-:R-:W-:-:S02]  /*b6c00*/  IMAD R0, R3, 0x100, R0 ;  /* 0x0000010003007824 */ /* 0x010fc400078e0200 */
[----:B------:R-:W-:-:S03]  /*b6c10*/  IMAD R3, R21, 0x100, R2 ;  /* 0x0000010015037824 */ /* 0x000fc600078e0202 */
[----:B------:R-:W-:Y:S04]  /*b6c20*/  STL [R1+0x28], R0 ;  /* 0x0000280001007387 */ /* 0x000fe80000100800 */
[----:B------:R3:W-:Y:S01]  /*b6c30*/  STL [R1+0x30], R3 ;  /* 0x0000300301007387 */ /* 0x0007e20000100800 */
[----:B--2---:R-:W-:Y:S02]  /*b6c40*/  IMAD R2, R18, 0x100, R20 ;  /* 0x0000010012027824 */ /* 0x004fe400078e0214 */
[----:B---3--:R-:W-:-:S03]  /*b6c50*/  IMAD R3, R17, 0x100, R11 ;  /* 0x0000010011037824 */ /* 0x008fc600078e020b */
[----:B------:R0:W-:Y:S02]  /*b6c60*/  STL [R1+0x40], R2 ;  /* 0x0000400201007387 */ /* 0x0001e40000100800 */
[----:B0-----:R-:W-:Y:S02]  /*b6c70*/  IMAD R2, R19, 0x100, R16 ;  /* 0x0000010013027824 */ /* 0x001fe400078e0210 */
[----:B-----5:R-:W-:Y:S01]  /*b6c80*/  HMMA.16816.F32 R16, R4, R22, R24 ;  /* 0x000000160410723c */ /* 0x020fe20000001818 */
[----:B------:R-:W-:-:S05]  /*b6c90*/  IMAD R0, R15, 0x100, R13 ;  /* 0x000001000f007824 */ /* 0x000fca00078e020d */
[----:B------:R0:W-:Y:S04]  /*b6ca0*/  STL [R1+0x54], R0 ;  /* 0x0000540001007387 */ /* 0x0001e80000100800 */
[----:B------:R-:W-:Y:S04]  /*b6cb0*/  STL [R1+0x6c], R3 ;  /* 0x00006c0301007387 */ /* 0x000fe80000100800 */
[----:B------:R-:W-:Y:S04]  /*b6cc0*/  STL [R1+0x7c], R2 ;  /* 0x00007c0201007387 */ /* 0x000fe80000100800 */
[----:B------:R-:W-:Y:S01]  /*b6cd0*/  STL [R1+0x4d04], R4 ;  /* 0x004d040401007387 */ /* 0x000fe20000100800 */
[----:B0-----:R-:W-:-:S05]  /*b6ce0*/  IMAD R0, R10, 0x100, R28 ;  /* 0x000001000a007824 */ /* 0x001fca00078e021c */
[----:B------:R0:W-:Y:S04]  /*b6cf0*/  STL [R1+0x90], R0 ;  /* 0x0000900001007387 */ /* 0x0001e80000100800 */
[----:B------:R-:W-:Y:S04]  /*b6d00*/  STL [R1+0x4d00], R5 ;  /* 0x004d000501007387 */ /* 0x000fe80000100800 */
[----:B------:R-:W-:Y:S04]  /*b6d10*/  STL.64 [R1+0x650], R16 ;  /* 0x0006501001007387 */ /* 0x000fe80000100a00 */
[----:B------:R-:W-:Y:S04]  /*b6d20*/  STL.64 [R1+0x658], R18 ;  /* 0x0006581201007387 */ /* 0x000fe80000100a00 */
[----:B------:R-:W-:Y:S04]  /*b6d30*/  STL [R1+0x4cfc], R6 ;  /* 0x004cfc0601007387 */ /* 0x000fe80000100800 */
[----:B------:R-:W-:Y:S04]  /*b6d40*/  STL [R1+0x4cf8], R7 ;  /* 0x004cf80701007387 */ /* 0x000fe80000100800 */
[----:B------:R-:W2:Y:S01]  /*b6d50*/  LDL R22, [R1+0x350] ;  /* 0x0003500001167983 */ /* 0x000ea20000100800 */
[----:B0-----:R-:W-:-:S05]  /*b6d60*/  IMAD R0, R29, 0x100, R9 ;  /* 0x000001001d007824 */ /* 0x001fca00078e0209 */
[----:B------:R-:W-:Y:S04]  /*b6d70*/  STL [R1+0x50], R0 ;  /* 0x0000500001007387 */ /* 0x000fe80000100800 */
[----:B------:R-:W2:Y:S04]  /*b6d80*/  LDL R23, [R1+0x354] ;  /* 0x0003540001177983 */ /* 0x000ea80000100800 */
[----:B------:R-:W3:Y:S04]  /*b6d90*/  LDL.LU R3, [R1+0x4664] ;  /* 0x0046640001037983 */ /* 0x000ee80000300800 */
[----:B---3--:R-:W-:Y:S04]  /*b6da0*/  STL [R1+0x4c64], R3 ;  /* 0x004c640301007387 */ /* 0x008fe80000100800 */
[----:B------:R-:W3:Y:S04]  /*b6db0*/  LDL.LU R2, [R1+0x4660] ;  /* 0x0046600001027983 */ /* 0x000ee80000300800 */
[----:B---3--:R-:W-:Y:S04]  /*b6dc0*/  STL [R1+0x4c68], R2 ;  /* 0x004c680201007387 */ /* 0x008fe80000100800 */
[----:B------:R-:W3:Y:S04]  /*b6dd0*/  LDL.LU R21, [R1+0x466c] ;  /* 0x00466c0001157983 */ /* 0x000ee80000300800 */
[----:B------:R-:W3:Y:S04]  /*b6de0*/  LDL.LU R20, [R1+0x4668] ;  /* 0x0046680001147983 */ /* 0x000ee80000300800 */
[----:B--2---:R0:W-:Y:S04]  /*b6df0*/  STL.64 [R1+0x4c48], R22 ;  /* 0x004c481601007387 */ /* 0x0041e80000100a00 */
[----:B0-----:R-:W2:Y:S04]  /*b6e00*/  LDL R22, [R1+0x358] ;  /* 0x0003580001167983 */ /* 0x001ea80000100800 */
[----:B--2---:R-:W-:Y:S04]  /*b6e10*/  STL [R1+0x4c6c], R22 ;  /* 0x004c6c1601007387 */ /* 0x004fe80000100800 */
[----:B------:R-:W2:Y:S04]  /*b6e20*/  LDL R23, [R1+0x35c] ;  /* 0x00035c0001177983 */ /* 0x000ea80000100800 */
[----:B--2---:R-:W-:Y:S04]  /*b6e30*/  STL [R1+0x4c70], R23 ;  /* 0x004c701701007387 */ /* 0x004fe80000100800 */
[----:B---3--:R-:W-:Y:S04]  /*b6e40*/  STL.64 [R1+0x4c40], R20 ;  /* 0x004c401401007387 */ /* 0x008fe80000100a00 */
[----:B------:R-:W2:Y:S04]  /*b6e50*/  LDL.LU R18, [R1+0x4674] ;  /* 0x0046740001127983 */ /* 0x000ea80000300800 */
[----:B--2---:R-:W-:Y:S04]  /*b6e60*/  STL [R1+0x4c74], R18 ;  /* 0x004c741201007387 */ /* 0x004fe80000100800 */
[----:B------:R-:W2:Y:S04]  /*b6e70*/  LDL.LU R13, [R1+0x4670] ;  /* 0x00467000010d7983 */ /* 0x000ea80000300800 */
[----:B------:R-:W3:Y:S04]  /*b6e80*/  LDL.LU R15, [R1+0x467c] ;  /* 0x00467c00010f7983 */ /* 0x000ee80000300800 */
[----:B---3--:R-:W-:Y:S04]  /*b6e90*/  STL.64 [R1+0x4c58], R14 ;  /* 0x004c580e01007387 */ /* 0x008fe80000100a00 */
[----:B--2---:R0:W-:Y:S04]  /*b6ea0*/  STL.64 [R1+0x4c50], R12 ;  /* 0x004c500c01007387 */ /* 0x0041e80000100a00 */
[----:B0-----:R-:W2:Y:S04]  /*b6eb0*/  LDL.LU R12, [R1+0x1190] ;  /* 0x00119000010c7983 */ /* 0x001ea80000300800 */
[----:B--2---:R-:W-:Y:S04]  /*b6ec0*/  STL [R1+0x4c78], R12 ;  /* 0x004c780c01007387 */ /* 0x004fe80000100800 */
[----:B------:R-:W2:Y:S04]  /*b6ed0*/  LDL.LU R13, [R1+0x1194] ;  /* 0x00119400010d7983 */ /* 0x000ea80000300800 */
[----:B--2---:R-:W-:Y:S04]  /*b6ee0*/  STL [R1+0x4c7c], R13 ;  /* 0x004c7c0d01007387 */ /* 0x004fe80000100800 */
[----:B------:R-:W2:Y:S04]  /*b6ef0*/  LDL.LU R14, [R1+0x1198] ;  /* 0x00119800010e7983 */ /* 0x000ea80000300800 */
[----:B--2---:R-:W-:Y:S04]  /*b6f00*/  STL [R1+0x4c80], R14 ;  /* 0x004c800e01007387 */ /* 0x004fe80000100800 */
[----:B------:R-:W2:Y:S04]  /*b6f10*/  LDL.LU R15, [R1+0x119c] ;  /* 0x00119c00010f7983 */ /* 0x000ea80000300800 */
[----:B--2---:R0:W-:Y:S04]  /*b6f20*/  STL [R1+0x4c84], R15 ;  /* 0x004c840f01007387 */ /* 0x0041e80000100800 */
[----:B0-----:R-:W2:Y:S04]  /*b6f30*/  LDL.LU R15, [R1+0x462c] ;  /* 0x00462c00010f7983 */ /* 0x001ea80000300800 */
[----:B------:R-:W2:Y:S04]  /*b6f40*/  LDL.LU R14, [R1+0x4628] ;  /* 0x00462800010e7983 */ /* 0x000ea80000300800 */
[----:B------:R-:W3:Y:S04]  /*b6f50*/  LDL.LU R13, [R1+0x4634] ;  /* 0x00463400010d7983 */ /* 0x000ee80000300800 */
[----:B------:R-:W3:Y:S04]  /*b6f60*/  LDL.LU R12, [R1+0x4630] ;  /* 0x00463000010c7983 */ /* 0x000ee80000300800 */
[----:B--2---:R0:W-:Y:S04]  /*b6f70*/  STL.64 [R1+0x4c90], R14 ;  /* 0x004c900e01007387 */ /* 0x0041e80000100a00 */
[----:B0-----:R-:W2:Y:S04]  /*b6f80*/  LDL R14, [R1+0x360] ;  /* 0x00036000010e7983 */ /* 0x001ea80000100800 */
[----:B--2---:R-:W-:Y:S04]  /*b6f90*/  STL [R1+0x4ca8], R14 ;  /* 0x004ca80e01007387 */ /* 0x004fe80000100800 */
[----:B------:R-:W2:Y:S04]  /*b6fa0*/  LDL R15, [R1+0x364] ;  /* 0x00036400010f7983 */ /* 0x000ea80000100800 */
        /* <DEDUP_REMOVED lines=12> */
[----:B------:R-:W4:Y:S04]  /*b7070*/  LDL.LU R14, [R1+0x4618] ;  /* 0x00461800010e7983 */ /* 0x000f280000300800 */
[----:B----4-:R0:W-:Y:S04]  /*b7080*/  STL [R1+0x4cb4], R14 ;  /* 0x004cb40e01007387 */ /* 0x0101e80000100800 */
[----:B0-----:R-:W4:Y:S04]  /*b7090*/  LDL.LU R14, [R1+0x4614] ;  /* 0x00461400010e7983 */ /* 0x001f280000300800 */
[----:B----4-:R0:W-:Y:S04]  /*b70a0*/  STL [R1+0x4cbc], R14 ;  /* 0x004cbc0e01007387 */ /* 0x0101e80000100800 */
[----:B0-----:R-:W4:Y:S04]  /*b70b0*/  LDL.LU R14, [R1+0x460c] ;  /* 0x00460c00010e7983 */ /* 0x001f280000300800 */
[----:B----4-:R0:W-:Y:S04]  /*b70c0*/  STL [R1+0x4cc4], R14 ;  /* 0x004cc40e01007387 */ /* 0x0101e80000100800 */
[----:B0-----:R-:W4:Y:S04]  /*b70d0*/  LDL.LU R14, [R1+0x4604] ;  /* 0x00460400010e7983 */ /* 0x001f280000300800 */
[----:B----4-:R0:W-:Y:S04]  /*b70e0*/  STL [R1+0x4ccc], R14 ;  /* 0x004ccc0e01007387 */ /* 0x0101e80000100800 */
[----:B0-----:R-:W4:Y:S04]  /*b70f0*/  LDL.LU R14, [R1+0x45fc] ;  /* 0x0045fc00010e7983 */ /* 0x001f280000300800 */
[----:B----4-:R0:W-:Y:S04]  /*b7100*/  STL [R1+0x4cd4], R14 ;  /* 0x004cd40e01007387 */ /* 0x0101e80000100800 */
[----:B0-----:R-:W2:Y:S04]  /*b7110*/  LDL.LU R14, [R1+0x45f4] ;  /* 0x0045f400010e7983 */ /* 0x001ea80000300800 */
[----:B---3--:R0:W-:Y:S04]  /*b7120*/  STL.64 [R1+0x4c88], R12 ;  /* 0x004c880c01007387 */ /* 0x0081e80000100a00 */
[----:B0-----:R-:W3:Y:S04]  /*b7130*/  LDL.LU R12, [R1+0x4624] ;  /* 0x00462400010c7983 */ /* 0x001ee80000300800 */
        /* <DEDUP_REMOVED lines=15> */
[----:B0-----:R-:W2:Y:S04]  /*b7230*/  LDL.LU R14, [R1+0x45c4] ;  /* 0x0045c400010e7983 */ /* 0x001ea80000300800 */
[----:B------:R-:W4:Y:S04]  /*b7240*/  LDL.LU R4, [R1+0x45dc] ;  /* 0x0045dc0001047983 */ /* 0x000f280000300800 */
[----:B------:R-:W4:Y:S04]  /*b7250*/  LDL.LU R5, [R1+0x45d8] ;  /* 0x0045d80001057983 */ /* 0x000f280000300800 */
[----:B------:R-:W5:Y:S04]  /*b7260*/  LDL.LU R6, [R1+0x45e4] ;  /* 0x0045e40001067983 */ /* 0x000f680000300800 */
[----:B------:R-:W5:Y:S04]  /*b7270*/  LDL.LU R7, [R1+0x45e0] ;  /* 0x0045e00001077983 */ /* 0x000f680000300800 */
[----:B---3--:R0:W-:Y:S04]  /*b7280*/  STL.64 [R1+0x4cd8], R12 ;  /* 0x004cd80c01007387 */ /* 0x0081e80000100a00 */
[----:B0-----:R-:W3:Y:S04]  /*b7290*/  LDL.LU R12, [R1+0x45ec] ;  /* 0x0045ec00010c7983 */ /* 0x001ee80000300800 */
[----:B------:R-:W3:Y:S04]  /*b72a0*/  LDL.LU R13, [R1+0x45e8] ;  /* 0x0045e800010d7983 */ /* 0x000ee80000300800 */
        /* <DEDUP_REMOVED lines=14> */
[----:B------:R-:W-:-:S03]  /*b7390*/  IMAD R15, R15, 0x100, R14 ;  /* 0x000001000f0f7824 */ /* 0x000fc600078e020e */
        /* <DEDUP_REMOVED lines=21> */
[----:B0-----:R-:W2:Y:S02]  /*b74f0*/  LDL.LU R15, [R1+0x4d18] ;  /* 0x004d1800010f7983 */ /* 0x001ea40000300800 */
[----:B--2---:R-:W-:-:S02]  /*b7500*/  IMAD R15, R15, 0x100, R14 ;  /* 0x000001000f0f7824 */ /* 0x004fc400078e020e */
[----:B------:R-:W2:Y:S04]  /*b7510*/  LDL.LU R14, [R1+0x4d14] ;  /* 0x004d1400010e7983 */ /* 0x000ea80000300800 */
[----:B------:R0:W-:Y:S04]  /*b7520*/  STL [R1+0x78], R15 ;  /* 0x0000780f01007387 */ /* 0x0001e80000100800 */
[----:B0-----:R-:W2:Y:S01]  /*b7530*/  LDL.LU R15, [R1+0x4d10] ;  /* 0x004d1000010f7983 */ /* 0x001ea20000300800 */
[----:B----4-:R-:W-:Y:S02]  /*b7540*/  IMAD R5, R5, 0x100, R4 ;  /* 0x0000010005057824 */ /* 0x010fe400078e0204 */
[----:B-----5:R-:W-:-:S02]  /*b7550*/  IMAD R7, R7, 0x100, R6 ;  /* 0x0000010007077824 */ /* 0x020fc400078e0206 */
[----:B--2---:R-:W-:Y:S02]  /*b7560*/  IMAD R14, R14, 0x100, R15 ;  /* 0x000001000e0e7824 */ /* 0x004fe400078e020f */
[----:B------:R-:W2:Y:S04]  /*b7570*/  LDL.LU R15, [R1+0x4d0c] ;  /* 0x004d0c00010f7983 */ /* 0x000ea80000300800 */
[----:B------:R0:W-:Y:S04]  /*b7580*/  STL [R1+0x8c], R14 ;  /* 0x00008c0e01007387 */ /* 0x0001e80000100800 */
[----:B0-----:R-:W2:Y:S04]  /*b7590*/  LDL.LU R14, [R1+0x4d08] ;  /* 0x004d0800010e7983 */ /* 0x001ea80000300800 */
[----:B------:R-:W2:Y:S04]  /*b75a0*/  LDL.LU R4, [R1+0x4d04] ;  /* 0x004d040001047983 */ /* 0x000ea80000300800 */
[----:B------:R0:W-:Y:S04]  /*b75b0*/  STL [R1+0x9c], R5 ;  /* 0x00009c0501007387 */ /* 0x0001e80000100800 */
[----:B0-----:R-:W2:Y:S04]  /*b75c0*/  LDL.LU R5, [R1+0x4d00] ;  /* 0x004d000001057983 */ /* 0x001ea80000300800 */
[----:B------:R-:W2:Y:S04]  /*b75d0*/  LDL.LU R6, [R1+0x4cfc] ;  /* 0x004cfc0001067983 */ /* 0x000ea80000300800 */
[----:B------:R0:W-:Y:S04]  /*b75e0*/  STL [R1+0x118], R7 ;  /* 0x0001180701007387 */ /* 0x0001e80000100800 */
[----:B0-----:R-:W2:Y:S01]  /*b75f0*/  LDL.LU R7, [R1+0x4cf8] ;  /* 0x004cf80001077983 */ /* 0x001ea20000300800 */
[----:B------:R-:W-:-:S05]  /*b7600*/  IMAD R13, R13, 0x100, R12 ;  /* 0x000001000d0d7824 */ /* 0x000fca00078e020c */
[----:B------:R2:W-:Y:S02]  /*b7610*/  STL [R1+0x124], R13 ;  /* 0x0001240d01007387 */ /* 0x0005e40000100800 */
[----:B--2---:R-:W-:Y:S02]  /*b7620*/  HMMA.16816.F32 R12, R4, R14, R20 ;  /* 0x0000000e040c723c */ /* 0x004fe40000001814 */
[----:B------:R-:W2:Y:S04]  /*b7630*/  LDL.LU.64 R22, [R1+0x4cf0] ;  /* 0x004cf00001167983 */ /* 0x000ea80000300a00 */
[----:B------:R-:W2:-:S13]  /*b7640*/  LDL.LU.64 R20, [R1+0x4ce8] ;  /* 0x004ce80001147983 */ /* 0x000e9a0000300a00 */
[----:B------:R-:W-:Y:S04]  /*b7650*/  STL.64 [R1+0x640], R12 ;  /* 0x0006400c01007387 */ /* 0x000fe80000100a00 */
[----:B------:R0:W-:Y:S04]  /*b7660*/  STL.64 [R1+0x648], R14 ;  /* 0x0006480e01007387 */ /* 0x0001e80000100a00 */
[----:B0-----:R-:W4:Y:S04]  /*b7670*/  LDL.LU.64 R14, [R1+0x4ce0] ;  /* 0x004ce000010e7983 */ /* 0x001f280000300a00 */
[----:B------:R-:W5:Y:S01]  /*b7680*/  LDL.LU.64 R12, [R1+0x4cd8] ;  /* 0x004cd800010c7983 */ /* 0x000f620000300a00 */
[----:B----4-:R-:W-:-:S03]  /*b7690*/  IMAD R15, R15, 0x100, R14 ;  /* 0x000001000f0f7824 */ /* 0x010fc600078e020e */
[----:B------:R-:W4:Y:S04]  /*b76a0*/  LDL.LU R14, [R1+0x4cd4] ;  /* 0x004cd400010e7983 */ /* 0x000f280000300800 */
[----:B------:R0:W-:Y:S04]  /*b76b0*/  STL [R1+0x88], R15 ;  /* 0x0000880f01007387 */ /* 0x0001e80000100800 */
[----:B0-----:R-:W4:Y:S02]  /*b76c0*/  LDL.LU R15, [R1+0x4cd0] ;  /* 0x004cd000010f7983 */ /* 0x001f240000300800 */
[----:B----4-:R-:W-:-:S02]  /*b76d0*/  IMAD R15, R15, 0x100, R14 ;  /* 0x000001000f0f7824 */ /* 0x010fc400078e020e */
        /* <DEDUP_REMOVED lines=16> */
[----:B------:R-:W2:Y:S04]  /*b77e0*/  LDL.LU R15, [R1+0x4cac] ;  /* 0x004cac00010f7983 */ /* 0x000ea80000300800 */
[----:B------:R0:W-:Y:S04]  /*b77f0*/  STL [R1+0x144], R14 ;  /* 0x0001440e01007387 */ /* 0x0001e80000100800 */
[----:B0-----:R-:W2:Y:S01]  /*b7800*/  LDL.LU R14, [R1+0x4ca8] ;  /* 0x004ca800010e7983 */ /* 0x001ea20000300800 */
[----:B-----5:R-:W-:-:S05]  /*b7810*/  IMAD R13, R13, 0x100, R12 ;  /* 0x000001000d0d7824 */ /* 0x020fca00078e020c */
[----:B------:R2:W-:Y:S02]  /*b7820*/  STL [R1+0x14c], R13 ;  /* 0x00014c0d01007387 */ /* 0x0005e40000100800 */
[----:B--2---:R-:W-:Y:S02]  /*b7830*/  HMMA.16816.F32 R12, R4, R14, R20 ;  /* 0x0000000e040c723c */ /* 0x004fe40000001814 */
[----:B------:R-:W2:Y:S04]  /*b7840*/  LDL.LU.64 R22, [R1+0x4ca0] ;  /* 0x004ca00001167983 */ /* 0x000ea80000300a00 */
[----:B------:R-:W4:-:S13]  /*b7850*/  LDL.LU.64 R20, [R1+0x4c98] ;  /* 0x004c980001147983 */ /* 0x000f1a0000300a00 */
[----:B------:R-:W-:Y:S04]  /*b7860*/  STL.64 [R1+0x630], R12 ;  /* 0x0006300c01007387 */ /* 0x000fe80000100a00 */
[----:B------:R0:W-:Y:S04]  /*b7870*/  STL.64 [R1+0x638], R14 ;  /* 0x0006380e01007387 */ /* 0x0001e80000100a00 */
[----:B0-----:R-:W5:Y:S04]  /*b7880*/  LDL.LU.64 R14, [R1+0x4c90] ;  /* 0x004c9000010e7983 */ /* 0x001f680000300a00 */
[----:B------:R-:W3:Y:S01]  /*b7890*/  LDL.LU.64 R12, [R1+0x4c88] ;  /* 0x004c8800010c7983 */ /* 0x000ee20000300a00 */
[----:B--2---:R-:W-:-:S02]  /*b78a0*/  IMAD R23, R23, 0x100, R18 ;  /* 0x0000010017177824 */ /* 0x004fc400078e0212 */
[----:B------:R-:W-:Y:S02]  /*b78b0*/  IMAD R2, R2, 0x100, R22 ;  /* 0x0000010002027824 */ /* 0x000fe400078e0216 */
[----:B-----5:R-:W-:Y:S02]  /*b78c0*/  IMAD R14, R14, 0x100, R15 ;  /* 0x000001000e0e7824 */ /* 0x020fe400078e020f */
[----:B---3--:R-:W-:Y:S01]  /*b78d0*/  IMAD R12, R12, 0x100, R13 ;  /* 0x000001000c0c7824 */ /* 0x008fe200078e020d */
        /* <DEDUP_REMOVED lines=8> */
[----:B0-----:R-:W2:Y:S04]  /*b7960*/  LDL.LU R23, [R1+0x4c70] ;  /* 0x004c700001177983 */ /* 0x001ea80000300800 */
[----:B------:R-:W2:Y:S01]  /*b7970*/  LDL.LU R22, [R1+0x4c6c] ;  /* 0x004c6c0001167983 */ /* 0x000ea20000300800 */
[----:B------:R-:W-:-:S03]  /*b7980*/  IMAD R29, R29, 0x100, R3 ;  /* 0x000001001d1d7824 */ /* 0x000fc600078e0203 */
[----:B------:R0:W-:Y:S01]  /*b7990*/  STL [R1+0x148], R2 ;  /* 0x0001480201007387 */ /* 0x0001e20000100800 */
[----:B----4-:R-:W-:-:S03]  /*b79a0*/  IMAD R21, R21, 0x100, R20 ;  /* 0x0000010015157824 */ /* 0x010fc600078e0214 */
[----:B0-----:R-:W4:Y:S04]  /*b79b0*/  LDL.LU R2, [R1+0x4c68] ;  /* 0x004c680001027983 */ /* 0x001f280000300800 */
[----:B------:R-:W4:Y:S04]  /*b79c0*/  LDL.LU R3, [R1+0x4c64] ;  /* 0x004c640001037983 */ /* 0x000f280000300800 */
[----:B------:R0:W-:Y:S04]  /*b79d0*/  STL [R1+0x160], R29 ;  /* 0x0001601d01007387 */ /* 0x0001e80000100800 */
[----:B0-----:R-:W5:Y:S04]  /*b79e0*/  LDL.LU R29, [R1+0x4c60] ;  /* 0x004c6000011d7983 */ /* 0x001f680000300800 */
[----:B------:R2:W-:Y:S01]  /*b79f0*/  STL [R1+0x168], R21 ;  /* 0x0001681501007387 */ /* 0x0005e20000100800 */
[----:B------:R-:W-:Y:S01]  /*b7a00*/  IMAD R0, R0, 0x100, R8 ;  /* 0x0000010000007824 */ /* 0x000fe200078e0208 */
[----:B--2---:R-:W-:Y:S02]  /*b7a10*/  HMMA.16816.F32 R20, R4, R22, R12 ;  /* 0x000000160414723c */ /* 0x004fe4000000180c */
[----:B------:R-:W2:Y:S04]  /*b7a20*/  LDL.LU.64 R14, [R1+0x4c58] ;  /* 0x004c5800010e7983 */ /* 0x000ea80000300a00 */
[----:B------:R-:W-:Y:S04]  /*b7a30*/  STL [R1+0x174], R0 ;  /* 0x0001740001007387 */ /* 0x000fe80000100800 */
[----:B------:R-:W3:Y:S09]  /*b7a40*/  LDL.LU.64 R12, [R1+0x4c50] ;  /* 0x004c5000010c7983 */ /* 0x000ef20000300a00 */
[----:B------:R-:W-:Y:S04]  /*b7a50*/  STL.64 [R1+0x620], R20 ;  /* 0x0006201401007387 */ /* 0x000fe80000100a00 */
[----:B------:R0:W-:Y:S04]  /*b7a60*/  STL.64 [R1+0x628], R22 ;  /* 0x0006281601007387 */ /* 0x0001e80000100a00 */
[----:B0-----:R-:W5:Y:S04]  /*b7a70*/  LDL.LU.64 R22, [R1+0x4c48] ;  /* 0x004c480001167983 */ /* 0x001f680000300a00 */
[----:B------:R-:W5:Y:S01]  /*b7a80*/  LDL.LU.64 R20, [R1+0x4c40] ;  /* 0x004c400001147983 */ /* 0x000f620000300a00 */
[----:B----4-:R-:W-:-:S05]  /*b7a90*/  IMAD R0, R2, 0x100, R3 ;  /* 0x0000010002007824 */ /* 0x010fca00078e0203 */
[----:B------:R2:W-:Y:S02]  /*b7aa0*/  STL [R1+0x150], R0 ;  /* 0x0001500001007387 */ /* 0x0005e40000100800 */
[----:B--2---:R-:W-:Y:S02]  /*b7ab0*/  IMAD R0, R11, 0x100, R15 ;  /* 0x000001000b007824 */ /* 0x004fe400078e020f */
[----:B---3--:R-:W-:Y:S02]  /*b7ac0*/  IMAD R2, R13, 0x100, R18 ;  /* 0x000001000d027824 */ /* 0x008fe400078e0212 */
[----:B-----5:R-:W-:-:S05]  /*b7ad0*/  IMAD R3, R20, 0x100, R21 ;  /* 0x0000010014037824 */ /* 0x020fca00078e0215 */
[----:B------:R-:W-:Y:S04]  /*b7ae0*/  STL [R1+0x154], R3 ;  /* 0x0001540301007387 */ /* 0x000fe80000100800 */
[----:B------:R-:W-:Y:S04]  /*b7af0*/  STL [R1+0x164], R2 ;  /* 0x0001640201007387 */ /* 0x000fe80000100800 */
[----:B------:R0:W-:Y:S02]  /*b7b00*/  STL [R1+0x17c], R0 ;  /* 0x00017c0001007387 */ /* 0x0001e40000100800 */
[----:B0-----:R-:W-:-:S02]  /*b7b10*/  IMAD R0, R9, 0x100, R10 ;  /* 0x0000010009007824 */ /* 0x001fc400078e020a */
[----:B------:R-:W-:Y:S01]  /*b7b20*/  HMMA.16816.F32 R8, R4, R22, R24 ;  /* 0x000000160408723c */ /* 0x000fe20000001818 */
[----:B------:R-:W-:Y:S02]  /*b7b30*/  IMAD R3, R16, 0x100, R17 ;  /* 0x0000010010037824 */ /* 0x000fe400078e0211 */
[----:B------:R-:W-:-:S03]  /*b7b40*/  IMAD R2, R28, 0x100, R19 ;  /* 0x000001001c027824 */ /* 0x000fc600078e0213 */
[----:B------:R-:W-:Y:S04]  /*b7b50*/  STL [R1+0x384], R3 ;  /* 0x0003840301007387 */ /* 0x000fe80000100800 */
[----:B------:R0:W-:Y:S04]  /*b7b60*/  STL [R1+0x394], R2 ;  /* 0x0003940201007387 */ /* 0x0001e80000100800 */
[----:B------:R-:W-:Y:S04]  /*b7b70*/  STL [R1+0x4c14], R4 ;  /* 0x004c140401007387 */ /* 0x000fe80000100800 */
[----:B------:R-:W-:Y:S04]  /*b7b80*/  STL [R1+0x3a0], R0 ;  /* 0x0003a00001007387 */ /* 0x000fe80000100800 */
[----:B------:R-:W-:Y:S04]  /*b7b90*/  STL [R1+0x4c10], R5 ;  /* 0x004c100501007387 */ /* 0x000fe80000100800 */
[----:B------:R-:W-:Y:S04]  /*b7ba0*/  STL.64 [R1+0x610], R8 ;  /* 0x0006100801007387 */ /* 0x000fe80000100a00 */
[----:B------:R-:W-:Y:S04]  /*b7bb0*/  STL.64 [R1+0x618], R10 ;  /* 0x0006180a01007387 */ /* 0x000fe80000100a00 */
[----:B------:R-:W-:Y:S04]  /*b7bc0*/  STL [R1+0x4c0c], R6 ;  /* 0x004c0c0601007387 */ /* 0x000fe80000100800 */
[----:B------:R-:W-:Y:S04]  /*b7bd0*/  STL [R1+0x4c08], R7 ;  /* 0x004c080701007387 */ /* 0x000fe80000100800 */
[----:B0-----:R-:W2:Y:S01]  /*b7be0*/  LDL R2, [R1+0x338] ;  /* 0x0003380001027983 */ /* 0x001ea20000100800 */
[----:B------:R-:W-:-:S03]  /*b7bf0*/  IMAD.MOV.U32 R3, RZ, RZ, R29 ;  /* 0x000000ffff037224 */ /* 0x000fc600078e001d */
[----:B--2---:R-:W-:Y:S04]  /*b7c00*/  STL [R1+0x4b78], R2 ;  /* 0x004b780201007387 */ /* 0x004fe80000100800 */
[----:B------:R-:W2:Y:S04]  /*b7c10*/  LDL.LU R29, [R1+0x4c38] ;  /* 0x004c3800011d7983 */ /* 0x000ea80000300800 */
[----:B------:R-:W-:Y:S04]  /*b7c20*/  STL [R1+0x4b7c], R3 ;  /* 0x004b7c0301007387 */ /* 0x000fe80000100800 */
[----:B------:R-:W3:Y:S04]  /*b7c30*/  LDL.LU R20, [R1+0x4744] ;  /* 0x0047440001147983 */ /* 0x000ee80000300800 */
[----:B---3--:R-:W-:Y:S04]  /*b7c40*/  STL [R1+0x4b80], R20 ;  /* 0x004b801401007387 */ /* 0x008fe80000100800 */
[----:B------:R-:W3:Y:S04]  /*b7c50*/  LDL.LU R18, [R1+0x4740] ;  /* 0x0047400001127983 */ /* 0x000ee80000300800 */
[----:B---3--:R-:W-:Y:S04]  /*b7c60*/  STL [R1+0x4b84], R18 ;  /* 0x004b841201007387 */ /* 0x008fe80000100800 */
[----:B------:R-:W3:Y:S04]  /*b7c70*/  LDL.LU R13, [R1+0x474c] ;  /* 0x00474c00010d7983 */ /* 0x000ee80000300800 */
[----:B------:R-:W4:Y:S04]  /*b7c80*/  LDL.LU R15, [R1+0x4748] ;  /* 0x00474800010f7983 */ /* 0x000f280000300800 */
[----:B----4-:R-:W-:Y:S04]  /*b7c90*/  STL.64 [R1+0x4b60], R14 ;  /* 0x004b600e01007387 */ /* 0x010fe80000100a00 */
[----:B---3--:R0:W-:Y:S04]  /*b7ca0*/  STL.64 [R1+0x4b58], R12 ;  /* 0x004b580c01007387 */ /* 0x0081e80000100a00 */
[----:B0-----:R-:W3:Y:S04]  /*b7cb0*/  LDL.LU R12, [R1+0x1150] ;  /* 0x00115000010c7983 */ /* 0x001ee80000300800 */
[----:B---3--:R-:W-:Y:S04]  /*b7cc0*/  STL [R1+0x4b88], R12 ;  /* 0x004b880c01007387 */ /* 0x008fe80000100800 */
[----:B------:R-:W3:Y:S04]  /*b7cd0*/  LDL.LU R13, [R1+0x1154] ;  /* 0x00115400010d7983 */ /* 0x000ee80000300800 */
[----:B---3--:R-:W-:Y:S04]  /*b7ce0*/  STL [R1+0x4b8c], R13 ;  /* 0x004b8c0d01007387 */ /* 0x008fe80000100800 */
[----:B------:R-:W3:Y:S04]  /*b7cf0*/  LDL.LU R14, [R1+0x1158] ;  /* 0x00115800010e7983 */ /* 0x000ee80000300800 */
[----:B---3--:R0:W-:Y:S04]  /*b7d00*/  STL [R1+0x4b90], R14 ;  /* 0x004b900e01007387 */ /* 0x0081e80000100800 */
[----:B------:R-:W3:Y:S04]  /*b7d10*/  LDL.LU R15, [R1+0x115c] ;  /* 0x00115c00010f7983 */ /* 0x000ee80000300800 */
[----:B0-----:R-:W3:Y:S04]  /*b7d20*/  LDL.LU R14, [R1+0x470c] ;  /* 0x00470c00010e7983 */ /* 0x001ee80000300800 */
[----:B------:R-:W4:Y:S04]  /*b7d30*/  LDL.LU R13, [R1+0x4708] ;  /* 0x00470800010d7983 */ /* 0x000f280000300800 */
[----:B------:R-:W4:Y:S04]  /*b7d40*/  LDL.LU R12, [R1+0x4714] ;  /* 0x00471400010c7983 */ /* 0x000f280000300800 */
[----:B---3--:R0:W-:Y:S04]  /*b7d50*/  STL.64 [R1+0x4ba0], R14 ;  /* 0x004ba00e01007387 */ /* 0x0081e80000100a00 */
[----:B0-----:R-:W3:Y:S04]  /*b7d60*/  LDL R14, [R1+0x340] ;  /* 0x00034000010e7983 */ /* 0x001ee80000100800 */
[----:B---3--:R-:W-:Y:S04]  /*b7d70*/  STL [R1+0x4bb8], R14 ;  /* 0x004bb80e01007387 */ /* 0x008fe80000100800 */
[----:B------:R-:W3:Y:S04]  /*b7d80*/  LDL R15, [R1+0x344] ;  /* 0x00034400010f7983 */ /* 0x000ee80000100800 */
[----:B---3--:R0:W-:Y:S04]  /*b7d90*/  STL [R1+0x4bbc], R15 ;  /* 0x004bbc0f01007387 */ /* 0x0081e80000100800 */
[----:B0-----:R-:W3:Y:S04]  /*b7da0*/  LDL.LU R15, [R1+0x46fc] ;  /* 0x0046fc00010f7983 */ /* 0x001ee80000300800 */
        /* <DEDUP_REMOVED lines=10> */
[----:B------:R-:W5:Y:S04]  /*b7e50*/  LDL.LU R14, [R1+0x46f8] ;  /* 0x0046f800010e7983 */ /* 0x000f680000300800 */
[----:B-----5:R0:W-:Y:S04]  /*b7e60*/  STL [R1+0x4bc4], R14 ;  /* 0x004bc40e01007387 */ /* 0x0201e80000100800 */
[----:B0-----:R-:W5:Y:S04]  /*b7e70*/  LDL.LU R14, [R1+0x46f4] ;  /* 0x0046f400010e7983 */ /* 0x001f680000300800 */
[----:B-----5:R0:W-:Y:S04]  /*b7e80*/  STL [R1+0x4bcc], R14 ;  /* 0x004bcc0e01007387 */ /* 0x0201e80000100800 */
[----:B0-----:R-:W5:Y:S04]  /*b7e90*/  LDL.LU R14, [R1+0x46ec] ;  /* 0x0046ec00010e7983 */ /* 0x001f680000300800 */
[----:B-----5:R0:W-:Y:S04]  /*b7ea0*/  STL [R1+0x4bd4], R14 ;  /* 0x004bd40e01007387 */ /* 0x0201e80000100800 */
[----:B0-----:R-:W5:Y:S04]  /*b7eb0*/  LDL.LU R14, [R1+0x46e4] ;  /* 0x0046e400010e7983 */ /* 0x001f680000300800 */
[----:B-----5:R0:W-:Y:S04]  /*b7ec0*/  STL [R1+0x4bdc], R14 ;  /* 0x004bdc0e01007387 */ /* 0x0201e80000100800 */
[----:B0-----:R-:W5:Y:S04]  /*b7ed0*/  LDL.LU R14, [R1+0x46dc] ;  /* 0x0046dc00010e7983 */ /* 0x001f680000300800 */
[----:B-----5:R0:W-:Y:S04]  /*b7ee0*/  STL [R1+0x4be4], R14 ;  /* 0x004be40e01007387 */ /* 0x0201e80000100800 */
[----:B0-----:R-:W3:Y:S04]  /*b7ef0*/  LDL.LU R14, [R1+0x46d4] ;  /* 0x0046d400010e7983 */ /* 0x001ee80000300800 */
[----:B----4-:R0:W-:Y:S04]  /*b7f00*/  STL.64 [R1+0x4b98], R12 ;  /* 0x004b980c01007387 */ /* 0x0101e80000100a00 */
[----:B0-----:R-:W4:Y:S04]  /*b7f10*/  LDL.LU R12, [R1+0x4704] ;  /* 0x00470400010c7983 */ /* 0x001f280000300800 */
[----:B------:R-:W4:Y:S04]  /*b7f20*/  LDL.LU R13, [R1+0x4700] ;  /* 0x00470000010d7983 */ /* 0x000f280000300800 */
[----:B---3--:R0:W-:Y:S04]  /*b7f30*/  STL.64 [R1+0x4bf0], R14 ;  /* 0x004bf00e01007387 */ /* 0x0081e80000100a00 */
[----:B0-----:R-:W3:Y:S01]  /*b7f40*/  LDL R14, [R1+0x348] ;  /* 0x00034800010e7983 */ /* 0x001ee20000100800 */
[----:B--2---:R-:W-:-:S03]  /*b7f50*/  IMAD.MOV.U32 R15, RZ, RZ, R29 ;  /* 0x000000ffff0f7224 */ /* 0x004fc600078e001d */
[----:B---3--:R-:W-:Y:S04]  /*b7f60*/  STL [R1+0x4c18], R14 ;  /* 0x004c180e01007387 */ /* 0x008fe80000100800 */
[----:B------:R0:W-:Y:S04]  /*b7f70*/  STL [R1+0x4c1c], R15 ;  /* 0x004c1c0f01007387 */ /* 0x0001e80000100800 */
[----:B0-----:R-:W2:Y:S04]  /*b7f80*/  LDL.LU R15, [R1+0x46b4] ;  /* 0x0046b400010f7983 */ /* 0x001ea80000300800 */
[----:B--2---:R0:W-:Y:S04]  /*b7f90*/  STL [R1+0x4c20], R15 ;  /* 0x004c200f01007387 */ /* 0x0041e80000100800 */
[----:B0-----:R-:W2:Y:S04]  /*b7fa0*/  LDL.LU R15, [R1+0x46a8] ;  /* 0x0046a800010f7983 */ /* 0x001ea80000300800 */
[----:B--2---:R0:W-:Y:S04]  /*b7fb0*/  STL [R1+0x4c28], R15 ;  /* 0x004c280f01007387 */ /* 0x0041e80000100800 */
[----:B0-----:R-:W2:Y:S04]  /*b7fc0*/  LDL.LU R15, [R1+0x46a0] ;  /* 0x0046a000010f7983 */ /* 0x001ea80000300800 */
[----:B--2---:R0:W-:Y:S04]  /*b7fd0*/  STL [R1+0x4c30], R15 ;  /* 0x004c300f01007387 */ /* 0x0041e80000100800 */
[----:B0-----:R-:W2:Y:S04]  /*b7fe0*/  LDL.LU R15, [R1+0x4698] ;  /* 0x00469800010f7983 */ /* 0x001ea80000300800 */
[----:B------:R-:W3:Y:S04]  /*b7ff0*/  LDL.LU R14, [R1+0x46b0] ;  /* 0x0046b000010e7983 */ /* 0x000ee80000300800 */
[----:B---3--:R0:W-:Y:S04]  /*b8000*/  STL [R1+0x4c24], R14 ;  /* 0x004c240e01007387 */ /* 0x0081e80000100800 */
[----:B0-----:R-:W3:Y:S04]  /*b8010*/  LDL.LU R14, [R1+0x46ac] ;  /* 0x0046ac00010e7983 */ /* 0x001ee80000300800 */
[----:B---3--:R0:W-:Y:S04]  /*b8020*/  STL [R1+0x4c2c], R14 ;  /* 0x004c2c0e01007387 */ /* 0x0081e80000100800 */
[----:B0-----:R-:W3:Y:S04]  /*b8030*/  LDL.LU R14, [R1+0x46a4] ;  /* 0x0046a400010e7983 */ /* 0x001ee80000300800 */
[----:B---3--:R0:W-:Y:S04]  /*b8040*/  STL [R1+0x4c34], R14 ;  /* 0x004c340e01007387 */ /* 0x0081e80000100800 */
[----:B0-----:R-:W2:Y:S04]  /*b8050*/  LDL.LU R14, [R1+0x469c] ;  /* 0x00469c00010e7983 */ /* 0x001ea80000300800 */
[----:B------:R-:W3:Y:S04]  /*b8060*/  LDL.LU R4, [R1+0x46bc] ;  /* 0x0046bc0001047983 */ /* 0x000ee80000300800 */
[----:B------:R-:W3:Y:S04]  /*b8070*/  LDL.LU R5, [R1+0x46b8] ;  /* 0x0046b80001057983 */ /* 0x000ee80000300800 */
[----:B------:R-:W5:Y:S04]  /*b8080*/  LDL.LU R6, [R1+0x46c4] ;  /* 0x0046c40001067983 */ /* 0x000f680000300800 */
[----:B------:R-:W5:Y:S04]  /*b8090*/  LDL.LU R7, [R1+0x46c0] ;  /* 0x0046c00001077983 */ /* 0x000f680000300800 */
[----:B----4-:R0:W-:Y:S04]  /*b80a0*/  STL.64 [R1+0x4be8], R12 ;  /* 0x004be80c01007387 */ /* 0x0101e80000100a00 */
[----:B0-----:R-:W4:Y:S04]  /*b80b0*/  LDL.LU R12, [R1+0x46cc] ;  /* 0x0046cc00010c7983 */ /* 0x001f280000300800 */
        /* <DEDUP_REMOVED lines=19> */
[----:B------:R-:W-:-:S03]  /*b81f0*/  IMAD R15, R15, 0x100, R14 ;  /* 0x000001000f0f7824 */ /* 0x000fc600078e020e */
        /* <DEDUP_REMOVED lines=26> */
[----:B---3--:R-:W-:Y:S02]  /*b83a0*/  IMAD R5, R5, 0x100, R4 ;  /* 0x0000010005057824 */ /* 0x008fe400078e0204 */
        /* <DEDUP_REMOVED lines=11> */
[----:B----4-:R-:W-:-:S05]  /*b8460*/  IMAD R13, R13, 0x100, R12 ;  /* 0x000001000d0d7824 */ /* 0x010fca00078e020c */
[----:B------:R2:W-:Y:S02]  /*b8470*/  STL [R1+0x3bc], R13 ;  /* 0x0003bc0d01007387 */ /* 0x0005e40000100800 */
[----:B--2---:R-:W-:Y:S02]  /*b8480*/  HMMA.16816.F32 R12, R4, R14, R8 ;  /* 0x0000000e040c723c */ /* 0x004fe40000001808 */
[----:B------:R-:W2:Y:S04]  /*b8490*/  LDL.LU.64 R10, [R1+0x4c00] ;  /* 0x004c0000010a7983 */ /* 0x000ea80000300a00 */
[----:B------:R-:W2:-:S13]  /*b84a0*/  LDL.LU.64 R8, [R1+0x4bf8] ;  /* 0x004bf80001087983 */ /* 0x000e9a0000300a00 */
[----:B------:R-:W-:Y:S04]  /*b84b0*/  STL.64 [R1+0x600], R12 ;  /* 0x0006000c01007387 */ /* 0x000fe80000100a00 */
[----:B------:R0:W-:Y:S04]  /*b84c0*/  STL.64 [R1+0x608], R14 ;  /* 0x0006080e01007387 */ /* 0x0001e80000100a00 */
[----:B0-----:R-:W3:Y:S04]  /*b84d0*/  LDL.LU.64 R14, [R1+0x4bf0] ;  /* 0x004bf000010e7983 */ /* 0x001ee80000300a00 */
[----:B------:R-:W4:Y:S01]  /*b84e0*/  LDL.LU.64 R12, [R1+0x4be8] ;  /* 0x004be800010c7983 */ /* 0x000f220000300a00 */
[----:B---3--:R-:W-:-:S03]  /*b84f0*/  IMAD R15, R15, 0x100, R14 ;  /* 0x000001000f0f7824 */ /* 0x008fc600078e020e */
[----:B------:R-:W3:Y:S04]  /*b8500*/  LDL.LU R14, [R1+0x4be4] ;  /* 0x004be400010e7983 */ /* 0x000ee80000300800 */
[----:B------:R0:W-:Y:S04]  /*b8510*/  STL [R1+0x398], R15 ;  /* 0x0003980f01007387 */ /* 0x0001e80000100800 */
[----:B0-----:R-:W3:Y:S02]  /*b8520*/  LDL.LU R15, [R1+0x4be0] ;  /* 0x004be000010f7983 */ /* 0x001ee40000300800 */
[----:B---3--:R-:W-:-:S02]  /*b8530*/  IMAD R15, R15, 0x100, R14 ;  /* 0x000001000f0f7824 */ /* 0x008fc400078e020e */
        /* <DEDUP_REMOVED lines=16> */
[----:B------:R-:W2:Y:S04]  /*b8640*/  LDL.LU R15, [R1+0x4bbc] ;  /* 0x004bbc00010f7983 */ /* 0x000ea80000300800 */
[----:B------:R0:W-:Y:S04]  /*b8650*/  STL [R1+0x3c4], R14 ;  /* 0x0003c40e01007387 */ /* 0x0001e80000100800 */
[----:B0-----:R-:W2:Y:S01]  /*b8660*/  LDL.LU R14, [R1+0x4bb8] ;  /* 0x004bb800010e7983 */ /* 0x001ea20000300800 */
[----:B----4-:R-:W-:-:S05]  /*b8670*/  IMAD R13, R13, 0x100, R12 ;  /* 0x000001000d0d7824 */ /* 0x010fca00078e020c */
[----:B------:R2:W-:Y:S02]  /*b8680*/  STL [R1+0x3c8], R13 ;  /* 0x0003c80d01007387 */ /* 0x0005e40000100800 */
[----:B--2---:R-:W-:Y:S02]  /*b8690*/  HMMA.16816.F32 R12, R4, R14, R8 ;  /* 0x0000000e040c723c */ /* 0x004fe40000001808 */
[----:B------:R-:W2:Y:S04]  /*b86a0*/  LDL.LU.64 R10, [R1+0x4bb0] ;  /* 0x004bb000010a7983 */ /* 0x000ea80000300a00 */
[----:B------:R-:W3:-:S13]  /*b86b0*/  LDL.LU.64 R8, [R1+0x4ba8] ;  /* 0x004ba80001087983 */ /* 0x000eda0000300a00 */
[----:B------:R-:W-:Y:S04]  /*b86c0*/  STL.64 [R1+0x5f0], R12 ;  /* 0x0005f00c01007387 */ /* 0x000fe80000100a00 */
[----:B------:R0:W-:Y:S04]  /*b86d0*/  STL.64 [R1+0x5f8], R14 ;  /* 0x0005f80e01007387 */ /* 0x0001e80000100a00 */
[----:B0-----:R-:W4:Y:S04]  /*b86e0*/  LDL.LU.64 R14, [R1+0x4ba0] ;  /* 0x004ba000010e7983 */ /* 0x001f280000300a00 */
[----:B------:R-:W4:Y:S01]  /*b86f0*/  LDL.LU.64 R12, [R1+0x4b98] ;  /* 0x004b9800010c7983 */ /* 0x000f220000300a00 */
[----:B------:R-:W-:-:S02]  /*b8700*/  IMAD R3, R3, 0x100, R20 ;  /* 0x0000010003037824 */ /* 0x000fc400078e0214 */
[----:B------:R-:W-:Y:S02]  /*b8710*/  IMAD R22, R22, 0x100, R2 ;  /* 0x0000010016167824 */ /* 0x000fe400078e0202 */
[----:B----4-:R-:W-:Y:S02]  /*b8720*/  IMAD R13, R13, 0x100, R14 ;  /* 0x000001000d0d7824 */ /* 0x010fe400078e020e */
[----:B------:R-:W-:Y:S01]  /*b8730*/  IMAD R18, R18, 0x100, R12 ;  /* 0x0000010012127824 */ /* 0x000fe200078e020c */
[----:B------:R-:W4:Y:S04]  /*b8740*/  LDL.LU R14, [R1+0x4b90] ;  /* 0x004b9000010e7983 */ /* 0x000f280000300800 */
[----:B------:R0:W-:Y:S04]  /*b8750*/  STL [R1+0x3b4], R13 ;  /* 0x0003b40d01007387 */ /* 0x0001e80000100800 */
[----:B0-----:R-:W4:Y:S04]  /*b8760*/  LDL.LU R13, [R1+0x4b8c] ;  /* 0x004b8c00010d7983 */ /* 0x001f280000300800 */
[----:B------:R-:W4:Y:S04]  /*b8770*/  LDL.LU R12, [R1+0x4b88] ;  /* 0x004b8800010c7983 */ /* 0x000f280000300800 */
[----:B------:R0:W-:Y:S04]  /*b8780*/  STL [R1+0x3cc], R18 ;  /* 0x0003cc1201007387 */ /* 0x0001e80000100800 */
[----:B0-----:R-:W5:Y:S04]  /*b8790*/  LDL.LU R18, [R1+0x4b84] ;  /* 0x004b840001127983 */ /* 0x001f680000300800 */
[----:B------:R-:W5:Y:S04]  /*b87a0*/  LDL.LU R20, [R1+0x4b80] ;  /* 0x004b800001147983 */ /* 0x000f680000300800 */
[----:B------:R0:W-:Y:S04]  /*b87b0*/  STL [R1+0x3d0], R3 ;  /* 0x0003d00301007387 */ /* 0x0001e80000100800 */
[----:B0-----:R-:W4:Y:S04]  /*b87c0*/  LDL.LU R3, [R1+0x4b7c] ;  /* 0x004b7c0001037983 */ /* 0x001f280000300800 */
[----:B------:R-:W4:Y:S01]  /*b87d0*/  LDL.LU R2, [R1+0x4b78] ;  /* 0x004b780001027983 */ /* 0x000f220000300800 */
[----:B---3--:R-:W-:-:S03]  /*b87e0*/  IMAD R9, R9, 0x100, R28 ;  /* 0x0000010009097824 */ /* 0x008fc600078e021c */
[----:B------:R0:W-:Y:S01]  /*b87f0*/  STL [R1+0x3d8], R22 ;  /* 0x0003d81601007387 */ /* 0x0001e20000100800 */
[----:B--2---:R-:W-:Y:S02]  /*b8800*/  IMAD R8, R8, 0x100, R10 ;  /* 0x0000010008087824 */ /* 0x004fe400078e020a */
[----:B------:R-:W-:Y:S01]  /*b8810*/  IMAD R0, R21, 0x100, R0 ;  /* 0x0000010015007824 */ /* 0x000fe200078e0200 */
[----:B0-----:R-:W2:Y:S04]  /*b8820*/  LDL.LU R22, [R1+0x4b74] ;  /* 0x004b740001167983 */ /* 0x001ea80000300800 */
[----:B------:R-:W3:Y:S04]  /*b8830*/  LDL.LU R28, [R1+0x4b70] ;  /* 0x004b7000011c7983 */ /* 0x000ee80000300800 */
[----:B------:R0:W-:Y:S04]  /*b8840*/  STL [R1+0x3dc], R9 ;  /* 0x0003dc0901007387 */ /* 0x0001e80000100800 */
[----:B0-----:R-:W2:Y:S04]  /*b8850*/  LDL.LU R9, [R1+0x4b6c] ;  /* 0x004b6c0001097983 */ /* 0x001ea80000300800 */
[----:B------:R-:W2:Y:S04]  /*b8860*/  LDL.LU R10, [R1+0x4b68] ;  /* 0x004b6800010a7983 */ /* 0x000ea80000300800 */
[----:B------:R-:W-:Y:S01]  /*b8870*/  STL [R1+0x3e0], R8 ;  /* 0x0003e00801007387 */ /* 0x000fe20000100800 */
[----:B----4-:R-:W-:-:S15]  /*b8880*/  HMMA.16816.F32 R12, R4, R2, R12 ;  /* 0x00000002040c723c */ /* 0x010fde000000180c */
[----:B------:R-:W-:-:S04]  /*b8890*/  NOP ;  /* 0x0000000000007918 */ /* 0x000fc80000000000 */
[----:B------:R-:W-:Y:S04]  /*b88a0*/  STL.64 [R1+0x5e0], R12 ;  /* 0x0005e00c01007387 */ /* 0x000fe80000100a00 */
[----:B------:R-:W-:Y:S04]  /*b88b0*/  STL [R1+0x3e4], R0 ;  /* 0x0003e40001007387 */ /* 0x000fe80000100800 */
[----:B------:R0:W-:Y:S04]  /*b88c0*/  STL.64 [R1+0x5e8], R14 ;  /* 0x0005e80e01007387 */ /* 0x0001e80000100a00 */
[----:B0-----:R-:W4:Y:S04]  /*b88d0*/  LDL.LU.64 R14, [R1+0x4b60] ;  /* 0x004b6000010e7983 */ /* 0x001f280000300a00 */
[----:B------:R-:W4:Y:S01]  /*b88e0*/  LDL.LU.64 R12, [R1+0x4b58] ;  /* 0x004b5800010c7983 */ /* 0x000f220000300a00 */
[----:B-----5:R-:W-:-:S02]  /*b88f0*/  IMAD R0, R18, 0x100, R20 ;  /* 0x0000010012007824 */ /* 0x020fc400078e0214 */
[----:B------:R-:W-:-:S03]  /*b8900*/  IMAD R2, R24, 0x100, R11 ;  /* 0x0000010018027824 */ /* 0x000fc600078e020b */
[----:B------:R0:W-:Y:S02]  /*b8910*/  STL [R1+0x3d4], R0 ;  /* 0x0003d40001007387 */ /* 0x0001e40000100800 */
[----:B0-----:R-:W-:Y:S02]  /*b8920*/  IMAD R0, R26, 0x100, R25 ;  /* 0x000001001a007824 */ /* 0x001fe400078e0219 */
[----:B----4-:R-:W-:-:S05]  /*b8930*/  IMAD R3, R15, 0x100, R13 ;  /* 0x000001000f037824 */ /* 0x010fca00078e020d */
[----:B------:R0:W-:Y:S04]  /*b8940*/  STL [R1+0x3e8], R3 ;  /* 0x0003e80301007387 */ /* 0x0001e80000100800 */
[----:B------:R1:W-:Y:S04]  /*b8950*/  STL [R1+0x3ec], R2 ;  /* 0x0003ec0201007387 */ /* 0x0003e80000100800 */
[----:B------:R4:W-:Y:S01]  /*b8960*/  STL [R1+0x3f4], R0 ;  /* 0x0003f40001007387 */ /* 0x0009e20000100800 */
[----:B0-----:R-:W-:Y:S02]  /*b8970*/  IMAD R3, R17, 0x100, R27 ;  /* 0x0000010011037824 */ /* 0x001fe400078e021b */
[----:B-1----:R-:W-:-:S03]  /*b8980*/  IMAD R2, R23, 0x100, R16 ;  /* 0x0000010017027824 */ /* 0x002fc600078e0210 */
[----:B------:R-:W-:Y:S04]  /*b8990*/  STL [R1+0x3f8], R3 ;  /* 0x0003f80301007387 */ /* 0x000fe80000100800 */
[----:B------:R-:W5:Y:S04]  /*b89a0*/  LDL.LU R18, [R1+0x47ec] ;  /* 0x0047ec0001127983 */ /* 0x000f680000300800 */
[----:B------:R-:W-:Y:S04]  /*b89b0*/  STL [R1+0x3fc], R2 ;  /* 0x0003fc0201007387 */ /* 0x000fe80000100800 */
[----:B------:R-:W2:Y:S01]  /*b89c0*/  LDL.LU R11, [R1+0x47e8] ;  /* 0x0047e800010b7983 */ /* 0x000ea20000300800 */
[----:B----4-:R-:W-:-:S05]  /*b89d0*/  IMAD R0, R29, 0x100, R19 ;  /* 0x000001001d007824 */ /* 0x010fca00078e0213 */
[----:B------:R0:W-:Y:S04]  /*b89e0*/  STL [R1+0x400], R0 ;  /* 0x0004000001007387 */ /* 0x0001e80000100800 */
[----:B--2---:R-:W-:Y:S04]  /*b89f0*/  STL [R1+0x4abc], R11 ;  /* 0x004abc0b01007387 */ /* 0x004fe80000100800 */
[----:B------:R-:W2:Y:S04]  /*b8a00*/  LDL.LU R15, [R1+0x47f4] ;  /* 0x0047f400010f7983 */ /* 0x000ea80000300800 */
[----:B--2---:R-:W-:Y:S04]  /*b8a10*/  STL [R1+0x4ac0], R15 ;  /* 0x004ac00f01007387 */ /* 0x004fe80000100800 */
[----:B------:R-:W2:Y:S04]  /*b8a20*/  LDL.LU R16, [R1+0x47f0] ;  /* 0x0047f00001107983 */ /* 0x000ea80000300800 */
[----:B------:R-:W2:Y:S04]  /*b8a30*/  LDL.LU R17, [R1+0x47fc] ;  /* 0x0047fc0001117983 */ /* 0x000ea80000300800 */
[----:B------:R-:W4:Y:S04]  /*b8a40*/  LDL.LU R8, [R1+0x47f8] ;  /* 0x0047f80001087983 */ /* 0x000f280000300800 */
[----:B----4-:R-:W-:Y:S04]  /*b8a50*/  STL [R1+0x4ac4], R8 ;  /* 0x004ac40801007387 */ /* 0x010fe80000100800 */
[----:B0-----:R-:W4:Y:S04]  /*b8a60*/  LDL.LU R0, [R1+0x4804] ;  /* 0x0048040001007983 */ /* 0x001f280000300800 */
[----:B----4-:R-:W-:Y:S04]  /*b8a70*/  STL [R1+0x4ac8], R0 ;  /* 0x004ac80001007387 */ /* 0x010fe80000100800 */
[----:B------:R-:W4:Y:S04]  /*b8a80*/  LDL.LU R3, [R1+0x4800] ;  /* 0x0048000001037983 */ /* 0x000f280000300800 */
        /* <DEDUP_REMOVED lines=9> */
[----:B------:R-:W5:Y:S04]  /*b8b20*/  LDL.LU R19, [R1+0x481c] ;  /* 0x00481c0001137983 */ /* 0x000f680000300800 */
[----:B-----5:R3:W-:Y:S02]  /*b8b30*/  STL.64 [R1+0x4aa0], R18 ;  /* 0x004aa01201007387 */ /* 0x0207e40000100a00 */
[----:B---3--:R-:W-:-:S02]  /*b8b40*/  IMAD.MOV.U32 R18, RZ, RZ, R28 ;  /* 0x000000ffff127224 */ /* 0x008fc400078e001c */
[----:B------:R-:W-:-:S03]  /*b8b50*/  IMAD.MOV.U32 R19, RZ, RZ, R22 ;  /* 0x000000ffff137224 */ /* 0x000fc600078e0016 */
[----:B------:R-:W-:Y:S04]  /*b8b60*/  STL [R1+0x4ae0], R18 ;  /* 0x004ae01201007387 */ /* 0x000fe80000100800 */
[----:B------:R0:W-:Y:S04]  /*b8b70*/  STL [R1+0x4ae4], R19 ;  /* 0x004ae41301007387 */ /* 0x0001e80000100800 */
[----:B0-----:R-:W3:Y:S04]  /*b8b80*/  LDL.LU R19, [R1+0x47b4] ;  /* 0x0047b40001137983 */ /* 0x001ee80000300800 */
[----:B------:R-:W3:Y:S04]  /*b8b90*/  LDL.LU R18, [R1+0x47b0] ;  /* 0x0047b00001127983 */ /* 0x000ee80000300800 */
        /* <DEDUP_REMOVED lines=20> */
[----:B--2---:R0:W-:Y:S04]  /*b8ce0*/  STL.64 [R1+0x4a98], R16 ;  /* 0x004a981001007387 */ /* 0x0041e80000100a00 */
[----:B0-----:R-:W2:Y:S04]  /*b8cf0*/  LDL.LU R16, [R1+0x47e4] ;  /* 0x0047e40001107983 */ /* 0x001ea80000300800 */
[----:B------:R-:W2:Y:S04]  /*b8d00*/  LDL.LU R17, [R1+0x47e0] ;  /* 0x0047e00001117983 */ /* 0x000ea80000300800 */
[----:B---3--:R0:W-:Y:S02]  /*b8d10*/  STL.64 [R1+0x4af0], R18 ;  /* 0x004af01201007387 */ /* 0x0081e40000100a00 */
[----:B0-----:R-:W-:-:S02]  /*b8d20*/  IMAD.MOV.U32 R18, RZ, RZ, R14 ;  /* 0x000000ffff127224 */ /* 0x001fc400078e000e */
[----:B------:R-:W-:-:S03]  /*b8d30*/  IMAD.MOV.U32 R19, RZ, RZ, R12 ;  /* 0x000000ffff137224 */ /* 0x000fc600078e000c */
[----:B------:R-:W-:Y:S04]  /*b8d40*/  STL [R1+0x4b30], R18 ;  /* 0x004b301201007387 */ /* 0x000fe80000100800 */
[----:B------:R0:W-:Y:S04]  /*b8d50*/  STL [R1+0x4b34], R19 ;  /* 0x004b341301007387 */ /* 0x0001e80000100800 */
[----:B0-----:R-:W3:Y:S04]  /*b8d60*/  LDL.LU R19, [R1+0x4780] ;  /* 0x0047800001137983 */ /* 0x001ee80000300800 */
[----:B------:R-:W3:Y:S04]  /*b8d70*/  LDL.LU R18, [R1+0x477c] ;  /* 0x00477c0001127983 */ /* 0x000ee80000300800 */
[----:B------:R-:W4:Y:S04]  /*b8d80*/  LDL.LU R13, [R1+0x478c] ;  /* 0x00478c00010d7983 */ /* 0x000f280000300800 */
        /* <DEDUP_REMOVED lines=8> */
[----:B------:R-:W4:Y:S04]  /*b8e10*/  LDL.LU R23, [R1+0x47a0] ;  /* 0x0047a00001177983 */ /* 0x000f280000300800 */
[----:B--2---:R0:W-:Y:S04]  /*b8e20*/  STL.64 [R1+0x4ae8], R16 ;  /* 0x004ae81001007387 */ /* 0x0041e80000100a00 */
[----:B0-----:R-:W2:Y:S04]  /*b8e30*/  LDL.LU R16, [R1+0x47ac] ;  /* 0x0047ac0001107983 */ /* 0x001ea80000300800 */
[----:B------:R-:W2:Y:S04]  /*b8e40*/  LDL.LU R17, [R1+0x47a8] ;  /* 0x0047a80001117983 */ /* 0x000ea80000300800 */
[----:B---3--:R-:W-:Y:S04]  /*b8e50*/  STL.64 [R1+0x4b40], R18 ;  /* 0x004b401201007387 */ /* 0x008fe80000100a00 */
[----:B--2---:R-:W-:Y:S04]  /*b8e60*/  STL.64 [R1+0x4b38], R16 ;  /* 0x004b381001007387 */ /* 0x004fe80000100a00 */
        /* <DEDUP_REMOVED lines=36> */
[----:B0-----:R-:W2:Y:S04]  /*b90b0*/  LDL.LU.64 R18, [R1+0x4b40] ;  /* 0x004b400001127983 */ /* 0x001ea80000300a00 */
[----:B------:R-:W3:Y:S01]  /*b90c0*/  LDL.LU.64 R16, [R1+0x4b38] ;  /* 0x004b380001107983 */ /* 0x000ee20000300a00 */
[----:B----4-:R-:W-:-:S02]  /*b90d0*/  IMAD R11, R11, 0x100, R13 ;  /* 0x000001000b0b7824 */ /* 0x010fc400078e020d */
[----:B-----5:R-:W-:Y:S02]  /*b90e0*/  IMAD R8, R8, 0x100, R15 ;  /* 0x0000010008087824 */ /* 0x020fe400078e020f */
[----:B------:R-:W-:Y:S02]  /*b90f0*/  IMAD R3, R3, 0x100, R0 ;  /* 0x0000010003037824 */ /* 0x000fe400078e0200 */
[----:B------:R-:W-:Y:S02]  /*b9100*/  IMAD R21, R21, 0x100, R2 ;  /* 0x0000010015157824 */ /* 0x000fe400078e0202 */
[----:B--2---:R-:W-:Y:S02]  /*b9110*/  IMAD R18, R18, 0x100, R19 ;  /* 0x0000010012127824 */ /* 0x004fe400078e0213 */
[----:B------:R-:W2:Y:S04]  /*b9120*/  LDL.LU R19, [R1+0x4b34] ;  /* 0x004b340001137983 */ /* 0x000ea80000300800 */
[----:B------:R0:W-:Y:S04]  /*b9130*/  STL [R1+0x3f0], R18 ;  /* 0x0003f01201007387 */ /* 0x0001e80000100800 */
[----:B0-----:R-:W2:Y:S04]  /*b9140*/  LDL.LU R18, [R1+0x4b30] ;  /* 0x004b300001127983 */ /* 0x001ea80000300800 */
[----:B------:R-:W4:Y:S04]  /*b9150*/  LDL.LU R13, [R1+0x4b2c] ;  /* 0x004b2c00010d7983 */ /* 0x000f280000300800 */
[----:B------:R0:W-:Y:S01]  /*b9160*/  STL [R1+0x404], R11 ;  /* 0x0004040b01007387 */ /* 0x0001e20000100800 */
[----:B------:R-:W-:-:S02]  /*b9170*/  IMAD R23, R23, 0x100, R20 ;  /* 0x0000010017177824 */ /* 0x000fc400078e0214 */
[----:B---3--:R-:W-:Y:S01]  /*b9180*/  IMAD R17, R17, 0x100, R16 ;  /* 0x0000010011117824 */ /* 0x008fe200078e0210 */
[----:B0-----:R-:W4:Y:S04]  /*b9190*/  LDL.LU R11, [R1+0x4b28] ;  /* 0x004b2800010b7983 */ /* 0x001f280000300800 */
[----:B------:R-:W3:Y:S04]  /*b91a0*/  LDL.LU R15, [R1+0x4b24] ;  /* 0x004b2400010f7983 */ /* 0x000ee80000300800 */
[----:B------:R0:W-:Y:S04]  /*b91b0*/  STL [R1+0x408], R8 ;  /* 0x0004080801007387 */ /* 0x0001e80000100800 */
[----:B0-----:R-:W3:Y:S04]  /*b91c0*/  LDL.LU R8, [R1+0x4b20] ;  /* 0x004b200001087983 */ /* 0x001ee80000300800 */
[----:B------:R-:W5:Y:S04]  /*b91d0*/  LDL.LU R0, [R1+0x4b1c] ;  /* 0x004b1c0001007983 */ /* 0x000f680000300800 */
[----:B------:R0:W-:Y:S04]  /*b91e0*/  STL [R1+0x410], R3 ;  /* 0x0004100301007387 */ /* 0x0001e80000100800 */
[----:B0-----:R-:W5:Y:S04]  /*b91f0*/  LDL.LU R3, [R1+0x4b18] ;  /* 0x004b180001037983 */ /* 0x001f680000300800 */
[----:B------:R-:W4:Y:S04]  /*b9200*/  LDL.LU R2, [R1+0x4b14] ;  /* 0x004b140001027983 */ /* 0x000f280000300800 */
[----:B------:R0:W-:Y:S04]  /*b9210*/  STL [R1+0x414], R21 ;  /* 0x0004141501007387 */ /* 0x0001e80000100800 */
[----:B0-----:R-:W4:Y:S04]  /*b9220*/  LDL.LU R21, [R1+0x4b10] ;  /* 0x004b100001157983 */ /* 0x001f280000300800 */
[----:B------:R-:W4:Y:S04]  /*b9230*/  LDL.LU R20, [R1+0x4b0c] ;  /* 0x004b0c0001147983 */ /* 0x000f280000300800 */
[----:B------:R0:W-:Y:S04]  /*b9240*/  STL [R1+0x418], R23 ;  /* 0x0004181701007387 */ /* 0x0001e80000100800 */
[----:B0-----:R-:W4:Y:S04]  /*b9250*/  LDL.LU R23, [R1+0x4b08] ;  /* 0x004b080001177983 */ /* 0x001f280000300800 */
[----:B------:R2:W-:Y:S02]  /*b9260*/  STL [R1+0x41c], R17 ;  /* 0x00041c1101007387 */ /* 0x0005e40000100800 */
[----:B--2---:R-:W-:Y:S02]  /*b9270*/  HMMA.16816.F32 R16, R4, R18, R24 ;  /* 0x000000120410723c */ /* 0x004fe40000001818 */
[----:B------:R-:W2:Y:S04]  /*b9280*/  LDL.LU.64 R26, [R1+0x4b00] ;  /* 0x004b0000011a7983 */ /* 0x000ea80000300a00 */
[----:B------:R-:W2:-:S13]  /*b9290*/  LDL.LU.64 R24, [R1+0x4af8] ;  /* 0x004af80001187983 */ /* 0x000e9a0000300a00 */
[----:B------:R-:W-:Y:S04]  /*b92a0*/  STL.64 [R1+0x5c0], R16 ;  /* 0x0005c01001007387 */ /* 0x000fe80000100a00 */
[----:B------:R0:W-:Y:S04]  /*b92b0*/  STL.64 [R1+0x5c8], R18 ;  /* 0x0005c81201007387 */ /* 0x0001e80000100a00 */
[----:B0-----:R-:W2:Y:S04]  /*b92c0*/  LDL.LU.64 R18, [R1+0x4af0] ;  /* 0x004af00001127983 */ /* 0x001ea80000300a00 */
[----:B------:R-:W4:Y:S01]  /*b92d0*/  LDL.LU.64 R16, [R1+0x4ae8] ;  /* 0x004ae80001107983 */ /* 0x000f220000300a00 */
[----:B-----5:R-:W-:-:S02]  /*b92e0*/  IMAD R0, R0, 0x100, R3 ;  /* 0x0000010000007824 */ /* 0x020fc400078e0203 */
[----:B---3--:R-:W-:Y:S02]  /*b92f0*/  IMAD R15, R15, 0x100, R8 ;  /* 0x000001000f0f7824 */ /* 0x008fe400078e0208 */
[----:B--2---:R-:W-:Y:S02]  /*b9300*/  IMAD R18, R18, 0x100, R19 ;  /* 0x0000010012127824 */ /* 0x004fe400078e0213 */
[----:B------:R-:W2:Y:S04]  /*b9310*/  LDL.LU R19, [R1+0x4ae4] ;  /* 0x004ae40001137983 */ /* 0x000ea80000300800 */
[----:B------:R0:W-:Y:S04]  /*b9320*/  STL [R1+0x40c], R18 ;  /* 0x00040c1201007387 */ /* 0x0001e80000100800 */
[----:B0-----:R-:W2:Y:S01]  /*b9330*/  LDL.LU R18, [R1+0x4ae0] ;  /* 0x004ae00001127983 */ /* 0x001ea20000300800 */
[----:B----4-:R-:W-:-:S02]  /*b9340*/  IMAD R20, R20, 0x100, R23 ;  /* 0x0000010014147824 */ /* 0x010fc400078e0217 */
[----:B------:R-:W-:Y:S01]  /*b9350*/  IMAD R2, R2, 0x100, R21 ;  /* 0x0000010002027824 */ /* 0x000fe200078e0215 */
[----:B------:R-:W3:Y:S04]  /*b9360*/  LDL.LU R23, [R1+0x4adc] ;  /* 0x004adc0001177983 */ /* 0x000ee80000300800 */
[----:B------:R0:W-:Y:S01]  /*b9370*/  STL [R1+0x420], R20 ;  /* 0x0004201401007387 */ /* 0x0001e20000100800 */
[----:B------:R-:W-:Y:S02]  /*b9380*/  IMAD R13, R13, 0x100, R11 ;  /* 0x000001000d0d7824 */ /* 0x000fe400078e020b */
[----:B------:R-:W-:Y:S01]  /*b9390*/  IMAD R17, R17, 0x100, R16 ;  /* 0x0000010011117824 */ /* 0x000fe200078e0210 */
[----:B0-----:R-:W3:Y:S04]  /*b93a0*/  LDL.LU R20, [R1+0x4ad8] ;  /* 0x004ad80001147983 */ /* 0x001ee80000300800 */
[----:B------:R-:W4:Y:S04]  /*b93b0*/  LDL.LU R21, [R1+0x4ad4] ;  /* 0x004ad40001157983 */ /* 0x000f280000300800 */
[----:B------:R0:W-:Y:S04]  /*b93c0*/  STL [R1+0x424], R2 ;  /* 0x0004240201007387 */ /* 0x0001e80000100800 */
[----:B0-----:R-:W4:Y:S04]  /*b93d0*/  LDL.LU R2, [R1+0x4ad0] ;  /* 0x004ad00001027983 */ /* 0x001f280000300800 */
[----:B------:R-:W5:Y:S04]  /*b93e0*/  LDL.LU R3, [R1+0x4acc] ;  /* 0x004acc0001037983 */ /* 0x000f680000300800 */
[----:B------:R0:W-:Y:S04]  /*b93f0*/  STL [R1+0x42c], R0 ;  /* 0x00042c0001007387 */ /* 0x0001e80000100800 */
[----:B0-----:R-:W5:Y:S04]  /*b9400*/  LDL.LU R0, [R1+0x4ac8] ;  /* 0x004ac80001007983 */ /* 0x001f680000300800 */
[----:B------:R-:W3:Y:S04]  /*b9410*/  LDL.LU R8, [R1+0x4ac4] ;  /* 0x004ac40001087983 */ /* 0x000ee80000300800 */
[----:B------:R0:W-:Y:S04]  /*b9420*/  STL [R1+0x430], R15 ;  /* 0x0004300f01007387 */ /* 0x0001e80000100800 */
[----:B0-----:R-:W3:Y:S04]  /*b9430*/  LDL.LU R15, [R1+0x4ac0] ;  /* 0x004ac000010f7983 */ /* 0x001ee80000300800 */
[----:B------:R-:W3:Y:S04]  /*b9440*/  LDL.LU R11, [R1+0x4abc] ;  /* 0x004abc00010b7983 */ /* 0x000ee80000300800 */
[----:B------:R0:W-:Y:S04]  /*b9450*/  STL [R1+0x434], R13 ;  /* 0x0004340d01007387 */ /* 0x0001e80000100800 */
[----:B0-----:R-:W3:Y:S04]  /*b9460*/  LDL.LU R13, [R1+0x4ab8] ;  /* 0x004ab800010d7983 */ /* 0x001ee80000300800 */
[----:B------:R2:W-:Y:S02]  /*b9470*/  STL [R1+0x438], R17 ;  /* 0x0004381101007387 */ /* 0x0005e40000100800 */
[----:B--2---:R-:W-:Y:S02]  /*b9480*/  HMMA.16816.F32 R16, R4, R18, R24 ;  /* 0x000000120410723c */ /* 0x004fe40000001818 */
[----:B------:R-:W2:Y:S04]  /*b9490*/  LDL.LU.64 R26, [R1+0x4ab0] ;  /* 0x004ab000011a7983 */ /* 0x000ea80000300a00 */
[----:B------:R-:W2:-:S13]  /*b94a0*/  LDL.LU.64 R24, [R1+0x4aa8] ;  /* 0x004aa80001187983 */ /* 0x000e9a0000300a00 */
[----:B------:R-:W-:Y:S04]  /*b94b0*/  STL.64 [R1+0x5b0], R16 ;  /* 0x0005b01001007387 */ /* 0x000fe80000100a00 */
[----:B------:R0:W-:Y:S04]  /*b94c0*/  STL.64 [R1+0x5b8], R18 ;  /* 0x0005b81201007387 */ /* 0x0001e80000100a00 */
[----:B0-----:R-:W3:Y:S04]  /*b94d0*/  LDL.LU.64 R18, [R1+0x4aa0] ;  /* 0x004aa00001127983 */ /* 0x001ee80000300a00 */
[----:B------:R-:W2:Y:S01]  /*b94e0*/  LDL.LU.64 R16, [R1+0x4a98] ;  /* 0x004a980001107983 */ /* 0x000ea20000300a00 */
[----:B---3--:R-:W-:-:S02]  /*b94f0*/  IMAD R11, R11, 0x100, R18 ;  /* 0x000001000b0b7824 */ /* 0x008fc400078e0212 */
[----:B--2---:R-:W-:Y:S01]  /*b9500*/  IMAD R16, R16, 0x100, R15 ;  /* 0x0000010010107824 */ /* 0x004fe200078e020f */
[----:B------:R-:W2:Y:S04]  /*b9510*/  LDL.LU R18, [R1+0x4a94] ;  /* 0x004a940001127983 */ /* 0x000ea80000300800 */
[----:B------:R0:W-:Y:S01]  /*b9520*/  STL [R1+0x428], R11 ;  /* 0x0004280b01007387 */ /* 0x0001e20000100800 */
[----:B------:R-:W-:-:S03]  /*b9530*/  IMAD R8, R8, 0x100, R17 ;  /* 0x0000010008087824 */ /* 0x000fc600078e0211 */
[----:B0-----:R-:W3:Y:S04]  /*b9540*/  LDL.LU R11, [R1+0x4a90] ;  /* 0x004a9000010b7983 */ /* 0x001ee80000300800 */
[----:B------:R-:W2:Y:S04]  /*b9550*/  LDL.LU R15, [R1+0x4a8c] ;  /* 0x004a8c00010f7983 */ /* 0x000ea80000300800 */
[----:B------:R0:W-:Y:S04]  /*b9560*/  STL [R1+0x43c], R16 ;  /* 0x00043c1001007387 */ /* 0x0001e80000100800 */
[----:B0-----:R-:W2:Y:S04]  /*b9570*/  LDL.LU R16, [R1+0x4a88] ;  /* 0x004a880001107983 */ /* 0x001ea80000300800 */
[----:B------:R-:W2:Y:S01]  /*b9580*/  LDL.LU R17, [R1+0x4a84] ;  /* 0x004a840001117983 */ /* 0x000ea20000300800 */
[----:B-----5:R-:W-:-:S02]  /*b9590*/  IMAD R0, R3, 0x100, R0 ;  /* 0x0000010003007824 */ /* 0x020fc400078e0200 */
[----:B----4-:R-:W-:Y:S01]  /*b95a0*/  IMAD R3, R21, 0x100, R2 ;  /* 0x0000010015037824 */ /* 0x010fe200078e0202 */
[----:B------:R-:W-:Y:S01]  /*b95b0*/  STL [R1+0x440], R8 ;  /* 0x0004400801007387 */ /* 0x000fe20000100800 */
[----:B------:R-:W-:-:S03]  /*b95c0*/  IMAD R2, R23, 0x100, R20 ;  /* 0x0000010017027824 */ /* 0x000fc600078e0214 */
[----:B------:R0:W-:Y:S04]  /*b95d0*/  STL [R1+0x448], R0 ;  /* 0x0004480001007387 */ /* 0x0001e80000100800 */
[----:B------:R1:W-:Y:S04]  /*b95e0*/  STL [R1+0x44c], R3 ;  /* 0x00044c0301007387 */ /* 0x0003e80000100800 */
[----:B------:R4:W-:Y:S04]  /*b95f0*/  STL [R1+0x450], R2 ;  /* 0x0004500201007387 */ /* 0x0009e80000100800 */
[----:B------:R-:W-:Y:S01]  /*b9600*/  STL [R1+0x4a80], R5 ;  /* 0x004a800501007387 */ /* 0x000fe20000100800 */
[----:B0-----:R-:W-:-:S02]  /*b9610*/  IMAD R0, R14, 0x100, R19 ;  /* 0x000001000e007824 */ /* 0x001fc400078e0213 */
[----:B-1----:R-:W-:Y:S02]  /*b9620*/  IMAD R3, R22, 0x100, R12 ;  /* 0x0000010016037824 */ /* 0x002fe400078e020c */
[----:B----4-:R-:W-:Y:S01]  /*b9630*/  IMAD R2, R9, 0x100, R10 ;  /* 0x0000010009027824 */ /* 0x010fe200078e020a */
[----:B------:R0:W-:Y:S04]  /*b9640*/  STL [R1+0x454], R0 ;  /* 0x0004540001007387 */ /* 0x0001e80000100800 */
[----:B------:R-:W-:Y:S01]  /*b9650*/  STL [R1+0x4a7c], R6 ;  /* 0x004a7c0601007387 */ /* 0x000fe20000100800 */
[----:B--2---:R-:W-:-:S15]  /*b9660*/  HMMA.16816.F32 R24, R4, R16, R24 ;  /* 0x000000100418723c */ /* 0x004fde0000001818 */
[----:B------:R-:W-:-:S04]  /*b9670*/  NOP ;  /* 0x0000000000007918 */ /* 0x000fc80000000000 */
[----:B------:R-:W-:Y:S04]  /*b9680*/  STL.64 [R1+0x5a0], R24 ;  /* 0x0005a01801007387 */ /* 0x000fe80000100a00 */
[----:B------:R-:W-:Y:S04]  /*b9690*/  STL.64 [R1+0x5a8], R26 ;  /* 0x0005a81a01007387 */ /* 0x000fe80000100a00 */
[----:B------:R-:W-:Y:S04]  /*b96a0*/  STL [R1+0x4a78], R7 ;  /* 0x004a780701007387 */ /* 0x000fe80000100800 */
[----:B------:R-:W-:Y:S04]  /*b96b0*/  STL [R1+0x444], R3 ;  /* 0x0004440301007387 */ /* 0x000fe80000100800 */
[----:B------:R-:W2:Y:S04]  /*b96c0*/  LDL.LU R20, [R1+0x4890] ;  /* 0x0048900001147983 */ /* 0x000ea80000300800 */
[----:B------:R-:W-:Y:S04]  /*b96d0*/  STL [R1+0x458], R2 ;  /* 0x0004580201007387 */ /* 0x000fe80000100800 */
[----:B------:R-:W4:Y:S01]  /*b96e0*/  LDL.LU R21, [R1+0x489c] ;  /* 0x00489c0001157983 */ /* 0x000f220000300800 */
[----:B0-----:R-:W-:-:S05]  /*b96f0*/  IMAD R0, R29, 0x100, R28 ;  /* 0x000001001d007824 */ /* 0x001fca00078e021c */
[----:B------:R-:W-:Y:S04]  /*b9700*/  STL [R1+0x45c], R0 ;  /* 0x00045c0001007387 */ /* 0x000fe80000100800 */
[----:B----4-:R0:W-:Y:S04]  /*b9710*/  STL [R1+0x4a14], R21 ;  /* 0x004a141501007387 */ /* 0x0101e80000100800 */
[----:B0-----:R-:W2:Y:S04]  /*b9720*/  LDL.LU R21, [R1+0x4894] ;  /* 0x0048940001157983 */ /* 0x001ea80000300800 */
[----:B------:R-:W4:Y:S04]  /*b9730*/  LDL.LU R23, [R1+0x4898] ;  /* 0x0048980001177983 */ /* 0x000f280000300800 */
[----:B------:R-:W5:Y:S04]  /*b9740*/  LDL.LU R19, [R1+0x48a4] ;  /* 0x0048a40001137983 */ /* 0x000f680000300800 */
[----:B-----5:R-:W-:Y:S04]  /*b9750*/  STL [R1+0x4a34], R19 ;  /* 0x004a341301007387 */ /* 0x020fe80000100800 */
[----:B------:R-:W5:Y:S04]  /*b9760*/  LDL.LU R10, [R1+0x48a0] ;  /* 0x0048a000010a7983 */ /* 0x000f680000300800 */
[----:B------:R-:W2:Y:S04]  /*b9770*/  LDL.LU R16, [R1+0x48ac] ;  /* 0x0048ac0001107983 */ /* 0x000ea80000300800 */
[----:B--2---:R-:W-:Y:S04]  /*b9780*/  STL [R1+0x4a38], R16 ;  /* 0x004a381001007387 */ /* 0x004fe80000100800 */
[----:B------:R-:W2:Y:S04]  /*b9790*/  LDL.LU R9, [R1+0x48a8] ;  /* 0x0048a80001097983 */ /* 0x000ea80000300800 */
[----:B------:R-:W2:Y:S04]  /*b97a0*/  LDL.LU R17, [R1+0x48b4] ;  /* 0x0048b40001117983 */ /* 0x000ea80000300800 */
[----:B--2---:R-:W-:Y:S04]  /*b97b0*/  STL [R1+0x4a3c], R17 ;  /* 0x004a3c1101007387 */ /* 0x004fe80000100800 */
[----:B------:R-:W2:Y:S04]  /*b97c0*/  LDL.LU R14, [R1+0x48b0] ;  /* 0x0048b000010e7983 */ /* 0x000ea80000300800 */
[----:B--2---:R-:W-:Y:S04]  /*b97d0*/  STL [R1+0x4a40], R14 ;  /* 0x004a400e01007387 */ /* 0x004fe80000100800 */
[----:B------:R-:W2:Y:S04]  /*b97e0*/  LDL.LU R12, [R1+0x48c0] ;  /* 0x0048c000010c7983 */ /* 0x000ea80000300800 */
[----:B--2---:R-:W-:Y:S04]  /*b97f0*/  STL [R1+0x4a44], R12 ;  /* 0x004a440c01007387 */ /* 0x004fe80000100800 */
[----:B------:R-:W4:Y:S04]  /*b9800*/  LDL.LU R22, [R1+0x48bc] ;  /* 0x0048bc0001167983 */ /* 0x000f280000300800 */
[----:B----4-:R0:W-:Y:S02]  /*b9810*/  STL.64 [R1+0x4a20], R22 ;  /* 0x004a201601007387 */ /* 0x0101e40000100a00 */
[----:B0-----:R-:W-:-:S02]  /*b9820*/  IMAD.MOV.U32 R22, RZ, RZ, R18 ;  /* 0x000000ffff167224 */ /* 0x001fc400078e0012 */
[----:B------:R-:W-:-:S03]  /*b9830*/  IMAD.MOV.U32 R23, RZ, RZ, R13 ;  /* 0x000000ffff177224 */ /* 0x000fc600078e000d */
[----:B------:R-:W-:Y:S04]  /*b9840*/  STL [R1+0x4a48], R22 ;  /* 0x004a481601007387 */ /* 0x000fe80000100800 */
[----:B------:R-:W2:Y:S04]  /*b9850*/  LDL.LU R5, [R1+0x483c] ;  /* 0x00483c0001057983 */ /* 0x000ea80000300800 */
[----:B------:R-:W2:Y:S04]  /*b9860*/  LDL.LU R6, [R1+0x4838] ;  /* 0x0048380001067983 */ /* 0x000ea80000300800 */
[----:B------:R-:W4:Y:S04]  /*b9870*/  LDL.LU R7, [R1+0x4844] ;  /* 0x0048440001077983 */ /* 0x000f280000300800 */
[----:B------:R-:W4:Y:S04]  /*b9880*/  LDL.LU R3, [R1+0x4840] ;  /* 0x0048400001037983 */ /* 0x000f280000300800 */
[----:B------:R-:W2:Y:S04]  /*b9890*/  LDL.LU R2, [R1+0x4848] ;  /* 0x0048480001027983 */ /* 0x000ea80000300800 */
[----:B------:R-:W2:Y:S04]  /*b98a0*/  LDL.LU R18, [R1+0x4850] ;  /* 0x0048500001127983 */ /* 0x000ea80000300800 */
[----:B------:R0:W-:Y:S04]  /*b98b0*/  STL [R1+0x4a4c], R23 ;  /* 0x004a4c1701007387 */ /* 0x0001e80000100800 */
[----:B0-----:R-:W2:Y:S04]  /*b98c0*/  LDL.LU R23, [R1+0x4864] ;  /* 0x0048640001177983 */ /* 0x001ea80000300800 */
[----:B--2---:R0:W-:Y:S04]  /*b98d0*/  STL [R1+0x4a50], R23 ;  /* 0x004a501701007387 */ /* 0x0041e80000100800 */
[----:B0-----:R-:W2:Y:S04]  /*b98e0*/  LDL.LU R23, [R1+0x4858] ;  /* 0x0048580001177983 */ /* 0x001ea80000300800 */
[----:B------:R-:W2:Y:S04]  /*b98f0*/  LDL.LU R22, [R1+0x4860] ;  /* 0x0048600001167983 */ /* 0x000ea80000300800 */
[----:B--2---:R0:W-:Y:S04]  /*b9900*/  STL [R1+0x4a54], R22 ;  /* 0x004a541601007387 */ /* 0x0041e80000100800 */
        /* <DEDUP_REMOVED lines=9> */
[----:B--2---:R-:W-:Y:S04]  /*b99a0*/  STL [R1+0x4a60], R14 ;  /* 0x004a600e01007387 */ /* 0x004fe80000100800 */
[----:B---3--:R0:W-:Y:S04]  /*b99b0*/  STL.64 [R1+0x4a58], R12 ;  /* 0x004a580c01007387 */ /* 0x0081e80000100a00 */
[----:B0-----:R-:W2:Y:S04]  /*b99c0*/  LDL.LU R12, [R1+0x484c] ;  /* 0x00484c00010c7983 */ /* 0x001ea80000300800 */
[----:B------:R-:W3:Y:S04]  /*b99d0*/  LDL.LU R13, [R1+0x4854] ;  /* 0x00485400010d7983 */ /* 0x000ee80000300800 */
[----:B------:R0:W-:Y:S04]  /*b99e0*/  STL.64 [R1+0x4a18], R20 ;  /* 0x004a181401007387 */ /* 0x0001e80000100a00 */
[----:B0-----:R-:W2:Y:S04]  /*b99f0*/  LDL.LU R20, [R1+0x4880] ;  /* 0x0048800001147983 */ /* 0x001ea80000300800 */
[----:B------:R-:W2:Y:S04]  /*b9a00*/  LDL.LU R21, [R1+0x488c] ;  /* 0x00488c0001157983 */ /* 0x000ea80000300800 */
[----:B------:R-:W-:Y:S04]  /*b9a10*/  STL.64 [R1+0x4a70], R22 ;  /* 0x004a701601007387 */ /* 0x000fe80000100a00 */
[----:B--2---:R0:W-:Y:S04]  /*b9a20*/  STL.64 [R1+0x4a68], R20 ;  /* 0x004a681401007387 */ /* 0x0041e80000100a00 */
[----:B0-----:R-:W2:Y:S04]  /*b9a30*/  LDL.LU R20, [R1+0x1100] ;  /* 0x0011000001147983 */ /* 0x001ea80000300800 */
[----:B------:R-:W2:Y:S04]  /*b9a40*/  LDL.LU R21, [R1+0x1104] ;  /* 0x0011040001157983 */ /* 0x000ea80000300800 */
[----:B------:R-:W2:Y:S04]  /*b9a50*/  LDL.LU R22, [R1+0x1108] ;  /* 0x0011080001167983 */ /* 0x000ea80000300800 */
[----:B------:R-:W2:Y:S04]  /*b9a60*/  LDL.LU R23, [R1+0x110c] ;  /* 0x00110c0001177983 */ /* 0x000ea80000300800 */
[----:B------:R-:W2:Y:S04]  /*b9a70*/  LDL.LU R8, [R1+0x48c4] ;  /* 0x0048c40001087983 */ /* 0x000ea80000300800 */
[----:B-----5:R-:W-:Y:S01]  /*b9a80*/  STL [R1+0x4a30], R10 ;  /* 0x004a300a01007387 */ /* 0x020fe20000100800 */
[----:B------:R-:W-:-:S02]  /*b9a90*/  IMAD.MOV.U32 R14, RZ, RZ, R15 ;  /* 0x000000ffff0e7224 */ /* 0x000fc400078e000f */
[----:B------:R-:W-:Y:S02]  /*b9aa0*/  IMAD.MOV.U32 R15, RZ, RZ, R11 ;  /* 0x000000ffff0f7224 */ /* 0x000fe400078e000b */
[----:B------:R-:W-:Y:S02]  /*b9ab0*/  IMAD R6, R6, 0x100, R5 ;  /* 0x0000010006067824 */ /* 0x000fe400078e0205 */
[----:B----4-:R-:W-:Y:S01]  /*b9ac0*/  IMAD R3, R3, 0x100, R7 ;  /* 0x0000010003037824 */ /* 0x010fe200078e0207 */
[----:B--2---:R0:W-:Y:S04]  /*b9ad0*/  STL.64 [R1+0x4a28], R8 ;  /* 0x004a280801007387 */ /* 0x0041e80000100a00 */
[----:B0-----:R-:W2:Y:S04]  /*b9ae0*/  LDL.LU R8, [R1+0x10f0] ;  /* 0x0010f00001087983 */ /* 0x001ea80000300800 */
[----:B------:R-:W2:Y:S04]  /*b9af0*/  LDL.LU R9, [R1+0x10f4] ;  /* 0x0010f40001097983 */ /* 0x000ea80000300800 */
[----:B------:R-:W2:Y:S04]  /*b9b00*/  LDL.LU R10, [R1+0x10f8] ;  /* 0x0010f800010a7983 */ /* 0x000ea80000300800 */
[----:B------:R-:W2:Y:S04]  /*b9b10*/  LDL.LU R11, [R1+0x10fc] ;  /* 0x0010fc00010b7983 */ /* 0x000ea80000300800 */
[----:B------:R-:W4:Y:S04]  /*b9b20*/  LDL.LU R0, [R1+0x48b8] ;  /* 0x0048b80001007983 */ /* 0x000f280000300800 */
[----:B------:R-:W5:Y:S04]  /*b9b30*/  LDL.LU R24, [R1+0x10a0] ;  /* 0x0010a00001187983 */ /* 0x000f680000300800 */
[----:B------:R-:W5:Y:S04]  /*b9b40*/  LDL.LU R25, [R1+0x10a4] ;  /* 0x0010a40001197983 */ /* 0x000f680000300800 */
[----:B------:R-:W5:Y:S04]  /*b9b50*/  LDL.LU R26, [R1+0x10a8] ;  /* 0x0010a800011a7983 */ /* 0x000f680000300800 */
[----:B------:R-:W5:Y:S04]  /*b9b60*/  LDL.LU R27, [R1+0x10ac] ;  /* 0x0010ac00011b7983 */ /* 0x000f680000300800 */
[----:B------:R-:W2:Y:S04]  /*b9b70*/  LDL.LU R5, [R1+0x4a80] ;  /* 0x004a800001057983 */ /* 0x000ea80000300800 */
[----:B------:R0:W-:Y:S04]  /*b9b80*/  STL [R1+0x464], R6 ;  /* 0x0004640601007387 */ /* 0x0001e80000100800 */
[----:B0-----:R-:W2:Y:S04]  /*b9b90*/  LDL.LU R6, [R1+0x4a7c] ;  /* 0x004a7c0001067983 */ /* 0x001ea80000300800 */
[----:B------:R-:W2:Y:S01]  /*b9ba0*/  LDL.LU R7, [R1+0x4a78] ;  /* 0x004a780001077983 */ /* 0x000ea20000300800 */
[----:B------:R-:W-:-:S03]  /*b9bb0*/  IMAD R12, R2, 0x100, R12 ;  /* 0x00000100020c7824 */ /* 0x000fc600078e020c */
[----:B------:R0:W-:Y:S01]  /*b9bc0*/  STL [R1+0x468], R3 ;  /* 0x0004680301007387 */ /* 0x0001e20000100800 */
[----:B---3--:R-:W-:-:S03]  /*b9bd0*/  IMAD R13, R18, 0x100, R13 ;  /* 0x00000100120d7824 */ /* 0x008fc600078e020d */
[----:B0-----:R-:W3:Y:S04]  /*b9be0*/  LDL.LU R3, [R1+0x108] ;  /* 0x0001080001037983 */ /* 0x001ee80000300800 */
[----:B------:R-:W3:Y:S04]  /*b9bf0*/  LDL.LU R2, [R1+0x10c] ;  /* 0x00010c0001027983 */ /* 0x000ee80000300800 */
[----:B------:R-:W-:Y:S04]  /*b9c00*/  STL [R1+0x46c], R12 ;  /* 0x00046c0c01007387 */ /* 0x000fe80000100800 */
[----:B------:R-:W3:Y:S04]  /*b9c10*/  LDL.LU R18, [R1+0xf8] ;  /* 0x0000f80001127983 */ /* 0x000ee80000300800 */
[----:B------:R2:W-:Y:S02]  /*b9c20*/  STL [R1+0x470], R13 ;  /* 0x0004700d01007387 */ /* 0x0005e40000100800 */
[----:B--2---:R-:W-:Y:S02]  /*b9c30*/  HMMA.16816.F32 R12, R4, R14, R20 ;  /* 0x0000000e040c723c */ /* 0x004fe40000001814 */
[----:B------:R-:W2:Y:S04]  /*b9c40*/  LDL.LU.64 R22, [R1+0x4a70] ;  /* 0x004a700001167983 */ /* 0x000ea80000300a00 */
[----:B------:R-:W3:-:S13]  /*b9c50*/  LDL.LU.64 R20, [R1+0x4a68] ;  /* 0x004a680001147983 */ /* 0x000eda0000300a00 */
[----:B------:R-:W-:Y:S04]  /*b9c60*/  STL.64 [R1+0x590], R12 ;  /* 0x0005900c01007387 */ /* 0x000fe80000100a00 */
[----:B------:R0:W-:Y:S04]  /*b9c70*/  STL.64 [R1+0x598], R14 ;  /* 0x0005980e01007387 */ /* 0x0001e80000100a00 */
[----:B0-----:R-:W3:Y:S04]  /*b9c80*/  LDL.LU R14, [R1+0x4a60] ;  /* 0x004a6000010e7983 */ /* 0x001ee80000300800 */
[----:B------:R-:W3:Y:S04]  /*b9c90*/  LDL.LU.64 R12, [R1+0x4a58] ;  /* 0x004a5800010c7983 */ /* 0x000ee80000300a00 */
[----:B------:R-:W3:Y:S01]  /*b9ca0*/  LDL.LU R15, [R1+0xfc] ;  /* 0x0000fc00010f7983 */ /* 0x000ee20000300800 */
[----:B--2---:R-:W-:-:S03]  /*b9cb0*/  IMAD R23, R23, 0x100, R22 ;  /* 0x0000010017177824 */ /* 0x004fc600078e0216 */
[----:B------:R-:W2:Y:S04]  /*b9cc0*/  LDL.LU R22, [R1+0x4a54] ;  /* 0x004a540001167983 */ /* 0x000ea80000300800 */
[----:B------:R0:W-:Y:S04]  /*b9cd0*/  STL [R1+0x460], R23 ;  /* 0x0004601701007387 */ /* 0x0001e80000100800 */
[----:B0-----:R-:W2:Y:S01]  /*b9ce0*/  LDL.LU R23, [R1+0x4a50] ;  /* 0x004a500001177983 */ /* 0x001ea20000300800 */
[----:B------:R-:W-:Y:S02]  /*b9cf0*/  IMAD R16, R16, 0x100, R17 ;  /* 0x0000010010107824 */ /* 0x000fe400078e0211 */
[----:B--2---:R-:W-:-:S02]  /*b9d00*/  IMAD R22, R22, 0x100, R23 ;  /* 0x0000010016167824 */ /* 0x004fc400078e0217 */
[----:B------:R-:W2:Y:S04]  /*b9d10*/  LDL.LU R23, [R1+0x4a4c] ;  /* 0x004a4c0001177983 */ /* 0x000ea80000300800 */
[----:B------:R0:W-:Y:S04]  /*b9d20*/  STL [R1+0x474], R22 ;  /* 0x0004741601007387 */ /* 0x0001e80000100800 */
[----:B0-----:R-:W2:Y:S01]  /*b9d30*/  LDL.LU R22, [R1+0x4a48] ;  /* 0x004a480001167983 */ /* 0x001ea20000300800 */
[----:B---3--:R-:W-:Y:S02]  /*b9d40*/  IMAD R28, R28, 0x100, R12 ;  /* 0x000001001c1c7824 */ /* 0x008fe400078e020c */
[----:B------:R-:W-:Y:S01]  /*b9d50*/  IMAD R29, R29, 0x100, R14 ;  /* 0x000001001d1d7824 */ /* 0x000fe200078e020e */
[----:B------:R-:W3:Y:S04]  /*b9d60*/  LDL.LU R12, [R1+0x4a44] ;  /* 0x004a4400010c7983 */ /* 0x000ee80000300800 */
[----:B------:R0:W-:Y:S01]  /*b9d70*/  STL [R1+0x478], R28 ;  /* 0x0004781c01007387 */ /* 0x0001e20000100800 */
[----:B------:R-:W-:-:S02]  /*b9d80*/  IMAD R20, R20, 0x100, R19 ;  /* 0x0000010014147824 */ /* 0x000fc400078e0213 */
[----:B------:R-:W-:Y:S01]  /*b9d90*/  IMAD R21, R13, 0x100, R21 ;  /* 0x000001000d157824 */ /* 0x000fe200078e0215 */
[----:B0-----:R-:W3:Y:S04]  /*b9da0*/  LDL.LU R28, [R1+0xe8] ;  /* 0x0000e800011c7983 */ /* 0x001ee80000300800 */
[----:B------:R-:W3:Y:S04]  /*b9db0*/  LDL.LU R14, [R1+0x4a40] ;  /* 0x004a4000010e7983 */ /* 0x000ee80000300800 */
[----:B------:R0:W-:Y:S04]  /*b9dc0*/  STL [R1+0x480], R29 ;  /* 0x0004801d01007387 */ /* 0x0001e80000100800 */
[----:B0-----:R-:W3:Y:S04]  /*b9dd0*/  LDL.LU R29, [R1+0xec] ;  /* 0x0000ec00011d7983 */ /* 0x001ee80000300800 */
[----:B------:R-:W3:Y:S04]  /*b9de0*/  LDL.LU R17, [R1+0x4a3c] ;  /* 0x004a3c0001117983 */ /* 0x000ee80000300800 */
[----:B------:R0:W-:Y:S04]  /*b9df0*/  STL [R1+0x488], R16 ;  /* 0x0004881001007387 */ /* 0x0001e80000100800 */
[----:B0-----:R-:W3:Y:S04]  /*b9e00*/  LDL.LU R16, [R1+0x4a38] ;  /* 0x004a380001107983 */ /* 0x001ee80000300800 */
[----:B------:R-:W3:Y:S04]  /*b9e10*/  LDL.LU R19, [R1+0x4a34] ;  /* 0x004a340001137983 */ /* 0x000ee80000300800 */
[----:B------:R-:W3:Y:S04]  /*b9e20*/  LDL.LU R13, [R1+0xd8] ;  /* 0x0000d800010d7983 */ /* 0x000ee80000300800 */
[----:B------:R-:W-:Y:S04]  /*b9e30*/  STL [R1+0x490], R20 ;  /* 0x0004901401007387 */ /* 0x000fe80000100800 */
[----:B------:R2:W-:Y:S02]  /*b9e40*/  STL [R1+0x498], R21 ;  /* 0x0004981501007387 */ /* 0x0005e40000100800 */
[----:B--2---:R-:W-:Y:S02]  /*b9e50*/  HMMA.16816.F32 R20, R4, R22, R8 ;  /* 0x000000160414723c */ /* 0x004fe40000001808 */
[----:B------:R-:W3:Y:S04]  /*b9e60*/  LDL.LU R10, [R1+0x4a30] ;  /* 0x004a3000010a7983 */ /* 0x000ee80000300800 */
[----:B------:R-:W2:-:S13]  /*b9e70*/  LDL.LU.64 R8, [R1+0x4a28] ;  /* 0x004a280001087983 */ /* 0x000e9a0000300a00 */
[----:B------:R-:W-:Y:S04]  /*b9e80*/  STL.64 [R1+0x580], R20 ;  /* 0x0005801401007387 */ /* 0x000fe80000100a00 */
[----:B------:R0:W-:Y:S04]  /*b9e90*/  STL.64 [R1+0x588], R22 ;  /* 0x0005881601007387 */ /* 0x0001e80000100a00 */
[----:B0-----:R-:W2:Y:S04]  /*b9ea0*/  LDL.LU.64 R22, [R1+0x4a20] ;  /* 0x004a200001167983 */ /* 0x001ea80000300a00 */
[----:B------:R-:W2:Y:S04]  /*b9eb0*/  LDL.LU.64 R20, [R1+0x4a18] ;  /* 0x004a180001147983 */ /* 0x000ea80000300a00 */
[----:B------:R-:W3:Y:S01]  /*b9ec0*/  LDL.LU R11, [R1+0xdc] ;  /* 0x0000dc00010b7983 */ /* 0x000ee20000300800 */
[----:B--2---:R-:W-:-:S03]  /*b9ed0*/  IMAD R20, R20, 0x100, R21 ;  /* 0x0000010014147824 */ /* 0x004fc600078e0215 */
[----:B------:R-:W2:Y:S04]  /*b9ee0*/  LDL.LU R21, [R1+0x4a14] ;  /* 0x004a140001157983 */ /* 0x000ea80000300800 */
[----:B------:R0:W-:Y:S04]  /*b9ef0*/  STL [R1+0x47c], R20 ;  /* 0x00047c1401007387 */ /* 0x0001e80000100800 */
[----:B0-----:R-:W5:Y:S01]  /*b9f00*/  LDL.LU R20, [R1+0x4a10] ;  /* 0x004a100001147983 */ /* 0x001f620000300800 */
[----:B---3--:R-:W-:Y:S02]  /*b9f10*/  IMAD R10, R10, 0x100, R19 ;  /* 0x000001000a0a7824 */ /* 0x008fe400078e0213 */
[----:B------:R-:W-:-:S02]  /*b9f20*/  IMAD R9, R9, 0x100, R16 ;  /* 0x0000010009097824 */ /* 0x000fc400078e0210 */
[----:B--2---:R-:W-:Y:S02]  /*b9f30*/  IMAD R23, R23, 0x100, R21 ;  /* 0x0000010017177824 */ /* 0x004fe400078e0215 */
[----:B------:R-:W5:Y:S04]  /*b9f40*/  LDL.LU R21, [R1+0x4a0c] ;  /* 0x004a0c0001157983 */ /* 0x000f680000300800 */
[----:B------:R0:W-:Y:S04]  /*b9f50*/  STL [R1+0x484], R23 ;  /* 0x0004841701007387 */ /* 0x0001e80000100800 */
[----:B0-----:R-:W2:Y:S04]  /*b9f60*/  LDL.LU R23, [R1+0x4a08] ;  /* 0x004a080001177983 */ /* 0x001ea80000300800 */
[----:B------:R-:W3:Y:S04]  /*b9f70*/  LDL.LU R19, [R1+0x4a04] ;  /* 0x004a040001137983 */ /* 0x000ee80000300800 */
[----:B------:R0:W-:Y:S04]  /*b9f80*/  STL [R1+0x48c], R10 ;  /* 0x00048c0a01007387 */ /* 0x0001e80000100800 */
[----:B0-----:R-:W2:Y:S04]  /*b9f90*/  LDL.LU R10, [R1+0xc8] ;  /* 0x0000c800010a7983 */ /* 0x001ea80000300800 */
[----:B------:R-:W2:Y:S04]  /*b9fa0*/  LDL.LU R16, [R1+0x4a00] ;  /* 0x004a000001107983 */ /* 0x000ea80000300800 */
[----:B------:R0:W-:Y:S04]  /*b9fb0*/  STL [R1+0x494], R9 ;  /* 0x0004940901007387 */ /* 0x0001e80000100800 */
[----:B0-----:R-:W2:Y:S01]  /*b9fc0*/  LDL.LU R9, [R1+0xcc] ;  /* 0x0000cc0001097983 */ /* 0x001ea20000300800 */
[----:B------:R-:W-:-:S02]  /*b9fd0*/  IMAD R14, R14, 0x100, R17 ;  /* 0x000001000e0e7824 */ /* 0x000fc400078e0211 */
[----:B------:R-:W-:Y:S01]  /*b9fe0*/  IMAD R22, R22, 0x100, R12 ;  /* 0x0000010016167824 */ /* 0x000fe200078e020c */
[----:B------:R-:W2:Y:S01]  /*b9ff0*/  LDL.LU R17, [R1+0x49fc] ;  /* 0x0049fc0001117983 */ /* 0x000ea20000300800 */
[----:B----4-:R-:W-:-:S03]  /*ba000*/  IMAD R0, R0, 0x100, R8 ;  /* 0x0000010000007824 */ /* 0x010fc600078e0208 */
[----:B------:R0:W-:Y:S04]  /*ba010*/  STL [R1+0x49c], R14 ;  /* 0x00049c0e01007387 */ /* 0x0001e80000100800 */
[----:B0-----:R-:W4:Y:S04]  /*ba020*/  LDL.LU R14, [R1+0x49f8] ;  /* 0x0049f800010e7983 */ /* 0x001f280000300800 */
[----:B------:R-:W2:Y:S04]  /*ba030*/  LDL.LU R12, [R1+0x49f4] ;  /* 0x0049f400010c7983 */ /* 0x000ea80000300800 */
[----:B------:R0:W-:Y:S04]  /*ba040*/  STL [R1+0x4a0], R22 ;  /* 0x0004a01601007387 */ /* 0x0001e80000100800 */
[----:B0-----:R-:W2:Y:S01]  /*ba050*/  LDL.LU R22, [R1+0x49f0] ;  /* 0x0049f00001167983 */ /* 0x001ea20000300800 */
[----:B-----5:R-:W-:Y:S03]  /*ba060*/  HMMA.16816.F32 R4, R4, R20, R24 ;  /* 0x000000140404723c */ /* 0x020fe60000001818 */
[----:B------:R-:W5:Y:S04]  /*ba070*/  LDL.LU.64 R26, [R1+0x49e8] ;  /* 0x0049e800011a7983 */ /* 0x000f680000300a00 */
[----:B------:R0:W-:Y:S04]  /*ba080*/  STL [R1+0x4a4], R0 ;  /* 0x0004a40001007387 */ /* 0x0001e80000100800 */
[----:B------:R-:W3:Y:S04]  /*ba090*/  LDL.LU.64 R24, [R1+0x49e0] ;  /* 0x0049e00001187983 */ /* 0x000ee80000300a00 */
[----:B------:R-:W3:Y:S04]  /*ba0a0*/  LDL.LU.64 R20, [R1+0x49d8] ;  /* 0x0049d80001147983 */ /* 0x000ee80000300a00 */
[----:B------:R-:W3:Y:S04]  /*ba0b0*/  LDL.LU R8, [R1+0xb8] ;  /* 0x0000b80001087983 */ /* 0x000ee80000300800 */
[----:B0-----:R-:W4:Y:S04]  /*ba0c0*/  LDL.LU R0, [R1+0xbc] ;  /* 0x0000bc0001007983 */ /* 0x001f280000300800 */
[----:B------:R0:W-:Y:S04]  /*ba0d0*/  STL.64 [R1+0x570], R4 ;  /* 0x0005700401007387 */ /* 0x0001e80000100a00 */
[----:B------:R1:W-:Y:S01]  /*ba0e0*/  STL.64 [R1+0x578], R6 ;  /* 0x0005780601007387 */ /* 0x0003e20000100a00 */
[----:B0-----:R-:W-:-:S02]  /*ba0f0*/  F2FP.F16.E4M3.UNPACK_B R5, R3.H1 ;  /* 0x00000003ff05723e */ /* 0x001fc400030006ff */
[----:B-1----:R-:W-:Y:S02]  /*ba100*/  F2FP.F16.E4M3.UNPACK_B R6, R3 ;  /* 0x00000003ff06723e */ /* 0x002fe400020006ff */
[-C--:B------:R-:W-:Y:S02]  /*ba110*/  F2FP.F16.E4M3.UNPACK_B R4, R2.reuse ;  /* 0x00000002ff04723e */ /* 0x080fe400020006ff */
[----:B------:R-:W-:Y:S02]  /*ba120*/  F2FP.F16.E4M3.UNPACK_B R3, R2.H1 ;  /* 0x00000002ff03723e */ /* 0x000fe400030006ff */
[-C--:B------:R-:W-:Y:S01]  /*ba130*/  F2FP.F16.E4M3.UNPACK_B R2, R18.reuse ;  /* 0x00000012ff02723e */ /* 0x080fe200020006ff */
[----:B------:R-:W-:Y:S04]  /*ba140*/  STL [R1+0x320], R6 ;  /* 0x0003200601007387 */ /* 0x000fe80000100800 */
[----:B------:R-:W-:Y:S04]  /*ba150*/  STL [R1+0x318], R5 ;  /* 0x0003180501007387 */ /* 0x000fe80000100800 */
[----:B------:R0:W-:Y:S04]  /*ba160*/  STL [R1+0x324], R4 ;  /* 0x0003240401007387 */ /* 0x0001e80000100800 */
[----:B------:R1:W-:Y:S04]  /*ba170*/  STL [R1+0x31c], R3 ;  /* 0x00031c0301007387 */ /* 0x0003e80000100800 */
[----:B------:R1:W-:Y:S01]  /*ba180*/  STL [R1+0x310], R2 ;  /* 0x0003100201007387 */ /* 0x0003e20000100800 */
[----:B0-----:R-:W-:-:S02]  /*ba190*/  F2FP.F16.E4M3.UNPACK_B R4, R18.H1 ;  /* 0x00000012ff04723e */ /* 0x001fc400030006ff */
[----:B-1----:R-:W-:Y:S01]  /*ba1a0*/  F2FP.F16.E4M3.UNPACK_B R3, R15 ;  /* 0x0000000fff03723e */ /* 0x002fe200020006ff */
[----:B------:R-:W5:Y:S04]  /*ba1b0*/  LDL.LU R2, [R1+0x128] ;  /* 0x0001280001027983 */ /* 0x000f680000300800 */
[----:B------:R0:W-:Y:S04]  /*ba1c0*/  STL [R1+0x308], R4 ;  /* 0x0003080401007387 */ /* 0x0001e80000100800 */
[----:B------:R1:W-:Y:S04]  /*ba1d0*/  STL [R1+0x314], R3 ;  /* 0x0003140301007387 */ /* 0x0003e80000100800 */
[----:B------:R-:W5:Y:S01]  /*ba1e0*/  LDL.LU R18, [R1+0x12c] ;  /* 0x00012c0001127983 */ /* 0x000f620000300800 */
[----:B------:R-:W-:-:S02]  /*ba1f0*/  F2FP.F16.E4M3.UNPACK_B R5, R28.H1 ;  /* 0x0000001cff05723e */ /* 0x000fc400030006ff */
[----:B0-----:R-:W-:Y:S02]  /*ba200*/  F2FP.F16.E4M3.UNPACK_B R4, R15.H1 ;  /* 0x0000000fff04723e */ /* 0x001fe400030006ff */
[----:B-1----:R-:W-:-:S03]  /*ba210*/  F2FP.F16.E4M3.UNPACK_B R3, R28 ;  /* 0x0000001cff03723e */ /* 0x002fc600020006ff */
[----:B------:R0:W-:Y:S04]  /*ba220*/  STL [R1+0x30c], R4 ;  /* 0x00030c0401007387 */ /* 0x0001e80000100800 */
[----:B------:R1:W-:Y:S04]  /*ba230*/  STL [R1+0x300], R3 ;  /* 0x0003000301007387 */ /* 0x0003e80000100800 */
[----:B------:R-:W-:Y:S04]  /*ba240*/  STL [R1+0x2f8], R5 ;  /* 0x0002f80501007387 */ /* 0x000fe80000100800 */
[----:B------:R-:W5:Y:S01]  /*ba250*/  LDL.LU R28, [R1+0x138] ;  /* 0x00013800011c7983 */ /* 0x000f620000300800 */
[----:B0-----:R-:W-:-:S02]  /*ba260*/  F2FP.F16.E4M3.UNPACK_B R4, R29 ;  /* 0x0000001dff04723e */ /* 0x001fc400020006ff */
[----:B-1----:R-:W-:-:S03]  /*ba270*/  F2FP.F16.E4M3.UNPACK_B R3, R29.H1 ;  /* 0x0000001dff03723e */ /* 0x002fc600030006ff */
[----:B------:R0:W-:Y:S04]  /*ba280*/  STL [R1+0x304], R4 ;  /* 0x0003040401007387 */ /* 0x0001e80000100800 */
[----:B------:R-:W5:Y:S04]  /*ba290*/  LDL.LU R29, [R1+0x13c] ;  /* 0x00013c00011d7983 */ /* 0x000f680000300800 */
[----:B------:R1:W-:Y:S01]  /*ba2a0*/  STL [R1+0x2fc], R3 ;  /* 0x0002fc0301007387 */ /* 0x0003e20000100800 */
[-C--:B0-----:R-:W-:Y:S02]  /*ba2b0*/  F2FP.F16.E4M3.UNPACK_B R4, R13.reuse ;  /* 0x0000000dff04723e */ /* 0x081fe400020006ff */
[----:B-1----:R-:W-:-:S03]  /*ba2c0*/  F2FP.F16.E4M3.UNPACK_B R3, R13.H1 ;  /* 0x0000000dff03723e */ /* 0x002fc600030006ff */
[----:B------:R-:W-:Y:S04]  /*ba2d0*/  STL [R1+0x2f0], R4 ;  /* 0x0002f00401007387 */ /* 0x000fe80000100800 */
[----:B------:R0:W-:Y:S01]  /*ba2e0*/  STL [R1+0x2e8], R3 ;  /* 0x0002e80301007387 */ /* 0x0001e20000100800 */
[----:B------:R-:W-:-:S03]  /*ba2f0*/  F2FP.F16.E4M3.UNPACK_B R5, R11 ;  /* 0x0000000bff05723e */ /* 0x000fc600020006ff */
[----:B0-----:R-:W5:Y:S04]  /*ba300*/  LDL.LU R3, [R1+0x158] ;  /* 0x0001580001037983 */ /* 0x001f680000300800 */
[----:B------:R0:W-:Y:S04]  /*ba310*/  STL [R1+0x2f4], R5 ;  /* 0x0002f40501007387 */ /* 0x0001e80000100800 */
[----:B------:R-:W5:Y:S01]  /*ba320*/  LDL.LU R15, [R1+0x15c] ;  /* 0x00015c00010f7983 */ /* 0x000f620000300800 */
[----:B------:R-:W-:Y:S02]  /*ba330*/  F2FP.F16.E4M3.UNPACK_B R4, R11.H1 ;  /* 0x0000000bff04723e */ /* 0x000fe400030006ff */
[----:B--2---:R-:W-:-:S03]  /*ba340*/  F2FP.F16.E4M3.UNPACK_B R6, R10 ;  /* 0x0000000aff06723e */ /* 0x004fc600020006ff */
[----:B------:R1:W-:Y:S04]  /*ba350*/  STL [R1+0x2ec], R4 ;  /* 0x0002ec0401007387 */ /* 0x0003e80000100800 */
[----:B------:R-:W-:Y:S04]  /*ba360*/  STL [R1+0x2e0], R6 ;  /* 0x0002e00601007387 */ /* 0x000fe80000100800 */
[----:B------:R-:W2:Y:S01]  /*ba370*/  LDL.LU R13, [R1+0x188] ;  /* 0x00018800010d7983 */ /* 0x000ea20000300800 */
[----:B0-----:R-:W-:Y:S02]  /*ba380*/  F2FP.F16.E4M3.UNPACK_B R5, R9 ;  /* 0x00000009ff05723e */ /* 0x001fe400020006ff */
[----:B-1----:R-:W-:-:S05]  /*ba390*/  F2FP.F16.E4M3.UNPACK_B R4, R10.H1 ;  /* 0x0000000aff04723e */ /* 0x002fca00030006ff */
[----:B------:R0:W-:Y:S04]  /*ba3a0*/  STL [R1+0x2d8], R4 ;  /* 0x0002d80401007387 */ /* 0x0001e80000100800 */
[----:B------:R-:W-:Y:S04]  /*ba3b0*/  STL [R1+0x2e4], R5 ;  /* 0x0002e40501007387 */ /* 0x000fe80000100800 */
[----:B------:R-:W2:Y:S04]  /*ba3c0*/  LDL.LU R11, [R1+0x18c] ;  /* 0x00018c00010b7983 */ /* 0x000ea80000300800 */
[----:B------:R-:W2:Y:S01]  /*ba3d0*/  LDL.LU R10, [R1+0x198] ;  /* 0x00019800010a7983 */ /* 0x000ea20000300800 */
[----:B0-----:R-:W-:-:S05]  /*ba3e0*/  F2FP.F16.E4M3.UNPACK_B R4, R9.H1 ;  /* 0x00000009ff04723e */ /* 0x001fca00030006ff */
[----:B------:R3:W-:Y:S04]  /*ba3f0*/  STL [R1+0x2dc], R4 ;  /* 0x0002dc0401007387 */ /* 0x0007e80000100800 */
[----:B------:R-:W2:Y:S01]  /*ba400*/  LDL.LU R9, [R1+0x19c] ;  /* 0x00019c0001097983 */ /* 0x000ea20000300800 */
[-C--:B---3--:R-:W-:Y:S02]  /*ba410*/  F2FP.F16.E4M3.UNPACK_B R4, R8.reuse ;  /* 0x00000008ff04723e */ /* 0x088fe400020006ff */
[----:B------:R-:W-:-:S03]  /*ba420*/  F2FP.F16.E4M3.UNPACK_B R6, R8.H1 ;  /* 0x00000008ff06723e */ /* 0x000fc600030006ff */
[----:B------:R0:W-:Y:S01]  /*ba430*/  STL [R1+0x2d0], R4 ;  /* 0x0002d00401007387 */ /* 0x0001e20000100800 */
[----:B----4-:R-:W-:-:S03]  /*ba440*/  F2FP.F16.E4M3.UNPACK_B R5, R0 ;  /* 0x00000000ff05723e */ /* 0x010fc600020006ff */
[----:B0-----:R-:W3:Y:S04]  /*ba450*/  LDL.LU R4, [R1+0x1b8] ;  /* 0x0001b80001047983 */ /* 0x001ee80000300800 */
[----:B------:R-:W-:Y:S04]  /*ba460*/  STL [R1+0x2c8], R6 ;  /* 0x0002c80601007387 */ /* 0x000fe80000100800 */
[----:B------:R0:W-:Y:S01]  /*ba470*/  STL [R1+0x2d4], R5 ;  /* 0x0002d40501007387 */ /* 0x0001e20000100800 */
[----:B------:R-:W-:-:S03]  /*ba480*/  F2FP.F16.E4M3.UNPACK_B R0, R0.H1 ;  /* 0x00000000ff00723e */ /* 0x000fc600030006ff */
[----:B0-----:R-:W4:Y:S04]  /*ba490*/  LDL.LU R5, [R1+0x1bc] ;  /* 0x0001bc0001057983 */ /* 0x001f280000300800 */
[----:B------:R-:W3:Y:S04]  /*ba4a0*/  LDL.LU R6, [R1+0x1c8] ;  /* 0x0001c80001067983 */ /* 0x000ee80000300800 */
[----:B------:R0:W-:Y:S04]  /*ba4b0*/  STL [R1+0x2cc], R0 ;  /* 0x0002cc0001007387 */ /* 0x0001e80000100800 */
[----:B------:R-:W4:Y:S01]  /*ba4c0*/  LDL.LU R7, [R1+0x1cc] ;  /* 0x0001cc0001077983 */ /* 0x000f220000300800 */
[----:B-----5:R-:W-:-:S02]  /*ba4d0*/  F2FP.F16.E4M3.UNPACK_B R8, R2 ;  /* 0x00000002ff08723e */ /* 0x020fc400020006ff */
[----:B------:R-:W-:Y:S02]  /*ba4e0*/  F2FP.F16.E4M3.UNPACK_B R2, R2.H1 ;  /* 0x00000002ff02723e */ /* 0x000fe400030006ff */
[-C--:B0-----:R-:W-:Y:S01]  /*ba4f0*/  F2FP.F16.E4M3.UNPACK_B R0, R18.reuse ;  /* 0x00000012ff00723e */ /* 0x081fe200020006ff */
[----:B------:R0:W-:Y:S01]  /*ba500*/  STL [R1+0x2c0], R8 ;  /* 0x0002c00801007387 */ /* 0x0001e20000100800 */
[----:B------:R-:W-:-:S03]  /*ba510*/  F2FP.F16.E4M3.UNPACK_B R18, R18.H1 ;  /* 0x00000012ff12723e */ /* 0x000fc600030006ff */
[----:B0-----:R-:W5:Y:S04]  /*ba520*/  LDL.LU R8, [R1+0x1e8] ;  /* 0x0001e80001087983 */ /* 0x001f680000300800 */
[----:B------:R-:W-:Y:S04]  /*ba530*/  STL [R1+0x2b8], R2 ;  /* 0x0002b80201007387 */ /* 0x000fe80000100800 */
[----:B------:R0:W-:Y:S04]  /*ba540*/  STL [R1+0x2c4], R0 ;  /* 0x0002c40001007387 */ /* 0x0001e80000100800 */
[----:B0-----:R-:W5:Y:S04]  /*ba550*/  LDL.LU R0, [R1+0x1ec] ;  /* 0x0001ec0001007983 */ /* 0x001f680000300800 */
[----:B------:R-:W5:Y:S04]  /*ba560*/  LDL.LU R2, [R1+0x208] ;  /* 0x0002080001027983 */ /* 0x000f680000300800 */
[----:B------:R0:W-:Y:S02]  /*ba570*/  STL [R1+0x2bc], R18 ;  /* 0x0002bc1201007387 */ /* 0x0001e40000100800 */
[----:B0-----:R-:W-:-:S02]  /*ba580*/  F2FP.F16.E4M3.UNPACK_B R18, R28 ;  /* 0x0000001cff12723e */ /* 0x001fc400020006ff */
[----:B------:R-:W-:-:S03]  /*ba590*/  F2FP.F16.E4M3.UNPACK_B R28, R28.H1 ;  /* 0x0000001cff1c723e */ /* 0x000fc600030006ff */
[----:B------:R-:W-:Y:S04]  /*ba5a0*/  STL [R1+0x2b0], R18 ;  /* 0x0002b01201007387 */ /* 0x000fe80000100800 */
[----:B------:R0:W-:Y:S04]  /*ba5b0*/  STL [R1+0x2a8], R28 ;  /* 0x0002a81c01007387 */ /* 0x0001e80000100800 */
[----:B0-----:R-:W5:Y:S01]  /*ba5c0*/  LDL.LU R28, [R1+0x20c] ;  /* 0x00020c00011c7983 */ /* 0x001f620000300800 */
[----:B------:R-:W-:-:S05]  /*ba5d0*/  F2FP.F16.E4M3.UNPACK_B R18, R29 ;  /* 0x0000001dff12723e */ /* 0x000fca00020006ff */
[----:B------:R0:W-:Y:S02]  /*ba5e0*/  STL [R1+0x2b4], R18 ;  /* 0x0002b41201007387 */ /* 0x0001e40000100800 */
[----:B0-----:R-:W-:Y:S02]  /*ba5f0*/  F2FP.F16.E4M3.UNPACK_B R18, R29.H1 ;  /* 0x0000001dff12723e */ /* 0x001fe400030006ff */
[----:B------:R-:W5:Y:S04]  /*ba600*/  LDL.LU R29, [R1+0x388] ;  /* 0x00038800011d7983 */ /* 0x000f680000300800 */
[----:B------:R0:W-:Y:S02]  /*ba610*/  STL [R1+0x2ac], R18 ;  /* 0x0002ac1201007387 */ /* 0x0001e40000100800 */
[----:B0-----:R-:W-:-:S02]  /*ba620*/  F2FP.F16.E4M3.UNPACK_B R18, R3 ;  /* 0x00000003ff12723e */ /* 0x001fc400020006ff */
[----:B------:R-:W-:-:S03]  /*ba630*/  F2FP.F16.E4M3.UNPACK_B R3, R3.H1 ;  /* 0x00000003ff03723e */ /* 0x000fc600030006ff */
[----:B------:R0:W-:Y:S04]  /*ba640*/  STL [R1+0x2a0], R18 ;  /* 0x0002a01201007387 */ /* 0x0001e80000100800 */
[----:B0-----:R-:W5:Y:S04]  /*ba650*/  LDL.LU R18, [R1+0x49d0] ;  /* 0x0049d00001127983 */ /* 0x001f680000300800 */
[----:B------:R0:W-:Y:S02]  /*ba660*/  STL [R1+0x298], R3 ;  /* 0x0002980301007387 */ /* 0x0001e40000100800 */
[----:B0-----:R-:W-:-:S02]  /*ba670*/  F2FP.F16.E4M3.UNPACK_B R3, R15 ;  /* 0x0000000fff03723e */ /* 0x001fc400020006ff */
[----:B------:R-:W-:-:S03]  /*ba680*/  F2FP.F16.E4M3.UNPACK_B R15, R15.H1 ;  /* 0x0000000fff0f723e */ /* 0x000fc600030006ff */
[----:B------:R0:W-:Y:S04]  /*ba690*/  STL [R1+0x2a4], R3 ;  /* 0x0002a40301007387 */ /* 0x0001e80000100800 */
[----:B0-----:R-:W5:Y:S04]  /*ba6a0*/  LDL.LU R3, [R1+0x38c] ;  /* 0x00038c0001037983 */ /* 0x001f680000300800 */
[----:B------:R2:W-:Y:S02]  /*ba6b0*/  STL [R1+0x29c], R15 ;  /* 0x00029c0f01007387 */ /* 0x0005e40000100800 */
[----:B--2---:R-:W-:-:S02]  /*ba6c0*/  F2FP.F16.E4M3.UNPACK_B R15, R13 ;  /* 0x0000000dff0f723e */ /* 0x004fc400020006ff */
[----:B------:R-:W-:-:S03]  /*ba6d0*/  F2FP.F16.E4M3.UNPACK_B R13, R13.H1 ;  /* 0x0000000dff0d723e */ /* 0x000fc600030006ff */
[----:B------:R0:W-:Y:S04]  /*ba6e0*/  STL [R1+0x290], R15 ;  /* 0x0002900f01007387 */ /* 0x0001e80000100800 */
[----:B0-----:R-:W2:Y:S04]  /*ba6f0*/  LDL.LU R15, [R1+0x49cc] ;  /* 0x0049cc00010f7983 */ /* 0x001ea80000300800 */
[----:B------:R0:W-:Y:S02]  /*ba700*/  STL [R1+0x288], R13 ;  /* 0x0002880d01007387 */ /* 0x0001e40000100800 */
[----:B0-----:R-:W-:-:S02]  /*ba710*/  F2FP.F16.E4M3.UNPACK_B R13, R11 ;  /* 0x0000000bff0d723e */ /* 0x001fc400020006ff */
        /* <DEDUP_REMOVED lines=14> */
[----:B---3--:R-:W-:-:S02]  /*ba800*/  F2FP.F16.E4M3.UNPACK_B R9, R4 ;  /* 0x00000004ff09723e */ /* 0x008fc400020006ff */
[----:B------:R-:W-:-:S03]  /*ba810*/  F2FP.F16.E4M3.UNPACK_B R4, R4.H1 ;  /* 0x00000004ff04723e */ /* 0x000fc600030006ff */
[----:B------:R0:W-:Y:S04]  /*ba820*/  STL [R1+0x268], R9 ;  /* 0x0002680901007387 */ /* 0x0001e80000100800 */
[----:B0-----:R-:W3:Y:S04]  /*ba830*/  LDL.LU R9, [R1+0x49bc] ;  /* 0x0049bc0001097983 */ /* 0x001ee80000300800 */
[----:B------:R4:W-:Y:S02]  /*ba840*/  STL [R1+0x260], R4 ;  /* 0x0002600401007387 */ /* 0x0009e40000100800 */
[----:B----4-:R-:W-:-:S02]  /*ba850*/  F2FP.F16.E4M3.UNPACK_B R4, R5 ;  /* 0x00000005ff04723e */ /* 0x010fc400020006ff */
[----:B------:R-:W-:-:S03]  /*ba860*/  F2FP.F16.E4M3.UNPACK_B R5, R5.H1 ;  /* 0x00000005ff05723e */ /* 0x000fc600030006ff */
[----:B------:R0:W-:Y:S04]  /*ba870*/  STL [R1+0x26c], R4 ;  /* 0x00026c0401007387 */ /* 0x0001e80000100800 */
[----:B------:R1:W-:Y:S01]  /*ba880*/  STL [R1+0x264], R5 ;  /* 0x0002640501007387 */ /* 0x0003e20000100800 */
[-C--:B0-----:R-:W-:Y:S02]  /*ba890*/  F2FP.F16.E4M3.UNPACK_B R4, R6.reuse ;  /* 0x00000006ff04723e */ /* 0x081fe400020006ff */
[----:B------:R-:W-:Y:S02]  /*ba8a0*/  F2FP.F16.E4M3.UNPACK_B R6, R6.H1 ;  /* 0x00000006ff06723e */ /* 0x000fe400030006ff */
[-C--:B-1----:R-:W-:Y:S01]  /*ba8b0*/  F2FP.F16.E4M3.UNPACK_B R5, R7.reuse ;  /* 0x00000007ff05723e */ /* 0x082fe200020006ff */
[----:B------:R0:W-:Y:S04]  /*ba8c0*/  STL [R1+0x250], R4 ;  /* 0x0002500401007387 */ /* 0x0001e80000100800 */
[----:B------:R5:W-:Y:S04]  /*ba8d0*/  STL [R1+0x248], R6 ;  /* 0x0002480601007387 */ /* 0x000be80000100800 */
[----:B------:R1:W-:Y:S01]  /*ba8e0*/  STL [R1+0x254], R5 ;  /* 0x0002540501007387 */ /* 0x0003e20000100800 */
[----:B0-----:R-:W-:-:S02]  /*ba8f0*/  F2FP.F16.E4M3.UNPACK_B R4, R7.H1 ;  /* 0x00000007ff04723e */ /* 0x001fc400030006ff */
[-C--:B-----5:R-:W-:Y:S02]  /*ba900*/  F2FP.F16.E4M3.UNPACK_B R6, R8.reuse ;  /* 0x00000008ff06723e */ /* 0x0a0fe400020006ff */
[----:B-1----:R-:W-:Y:S01]  /*ba910*/  F2FP.F16.E4M3.UNPACK_B R5, R8.H1 ;  /* 0x00000008ff05723e */ /* 0x002fe200030006ff */
[----:B------:R0:W-:Y:S04]  /*ba920*/  STL [R1+0x24c], R4 ;  /* 0x00024c0401007387 */ /* 0x0001e80000100800 */
[----:B------:R1:W-:Y:S04]  /*ba930*/  STL [R1+0x238], R6 ;  /* 0x0002380601007387 */ /* 0x0003e80000100800 */
[----:B------:R-:W-:Y:S01]  /*ba940*/  STL [R1+0x230], R5 ;  /* 0x0002300501007387 */ /* 0x000fe20000100800 */
[----:B0-----:R-:W-:-:S03]  /*ba950*/  F2FP.F16.E4M3.UNPACK_B R4, R0 ;  /* 0x00000000ff04723e */ /* 0x001fc600020006ff */
[----:B-1----:R-:W4:Y:S01]  /*ba960*/  LDL.LU R6, [R1+0x4] ;  /* 0x0000040001067983 */ /* 0x002f220000300800 */
[----:B------:R-:W-:-:S03]  /*ba970*/  F2FP.F16.E4M3.UNPACK_B R0, R0.H1 ;  /* 0x00000000ff00723e */ /* 0x000fc600030006ff */
[----:B------:R0:W-:Y:S04]  /*ba980*/  STL [R1+0x23c], R4 ;  /* 0x00023c0401007387 */ /* 0x0001e80000100800 */
[----:B------:R1:W-:Y:S01]  /*ba990*/  STL [R1+0x234], R0 ;  /* 0x0002340001007387 */ /* 0x0003e20000100800 */
[-C--:B0-----:R-:W-:Y:S02]  /*ba9a0*/  F2FP.F16.E4M3.UNPACK_B R4, R2.reuse ;  /* 0x00000002ff04723e */ /* 0x081fe400020006ff */
[----:B------:R-:W-:Y:S02]  /*ba9b0*/  F2FP.F16.E4M3.UNPACK_B R2, R2.H1 ;  /* 0x00000002ff02723e */ /* 0x000fe400030006ff */
[-C--:B-1----:R-:W-:Y:S01]  /*ba9c0*/  F2FP.F16.E4M3.UNPACK_B R0, R28.reuse ;  /* 0x0000001cff00723e */ /* 0x082fe200020006ff */
[----:B------:R-:W-:Y:S04]  /*ba9d0*/  STL [R1+0x220], R4 ;  /* 0x0002200401007387 */ /* 0x000fe80000100800 */
[----:B------:R-:W5:Y:S04]  /*ba9e0*/  LDL.LU R8, [R1+0x10] ;  /* 0x0000100001087983 */ /* 0x000f680000300800 */
[----:B------:R-:W-:Y:S04]  /*ba9f0*/  STL [R1+0x218], R2 ;  /* 0x0002180201007387 */ /* 0x000fe80000100800 */
[----:B------:R0:W-:Y:S04]  /*baa00*/  STL [R1+0x224], R0 ;  /* 0x0002240001007387 */ /* 0x0001e80000100800 */
[----:B0-----:R-:W5:Y:S01]  /*baa10*/  LDL.LU R0, [R1] ;  /* 0x0000000001007983 */ /* 0x001f620000300800 */
[----:B------:R-:W-:-:S02]  /*baa20*/  F2FP.F16.E4M3.UNPACK_B R2, R28.H1 ;  /* 0x0000001cff02723e */ /* 0x000fc400030006ff */
[----:B------:R-:W-:-:S03]  /*baa30*/  F2FP.F16.E4M3.UNPACK_B R28, R29 ;  /* 0x0000001dff1c723e */ /* 0x000fc600020006ff */
[----:B------:R0:W-:Y:S02]  /*baa40*/  STL [R1+0x21c], R2 ;  /* 0x00021c0201007387 */ /* 0x0001e40000100800 */
[----:B0-----:R-:W-:-:S05]  /*baa50*/  F2FP.F16.E4M3.UNPACK_B R2, R29.H1 ;  /* 0x0000001dff02723e */ /* 0x001fca00030006ff */
[----:B------:R0:W-:Y:S01]  /*baa60*/  STL [R1+0x4918], R2 ;  /* 0x0049180201007387 */ /* 0x0001e20000100800 */
[-C--:B------:R-:W-:Y:S02]  /*baa70*/  F2FP.F16.E4M3.UNPACK_B R29, R3.reuse ;  /* 0x00000003ff1d723e */ /* 0x080fe400020006ff */
[----:B------:R-:W-:-:S03]  /*baa80*/  F2FP.F16.E4M3.UNPACK_B R3, R3.H1 ;  /* 0x00000003ff03723e */ /* 0x000fc600030006ff */
[----:B------:R-:W-:Y:S04]  /*baa90*/  STL.64 [R1+0x48d0], R28 ;  /* 0x0048d01c01007387 */ /* 0x000fe80000100a00 */
[----:B------:R-:W5:Y:S04]  /*baaa0*/  LDL.LU R7, [R1+0xc] ;  /* 0x00000c0001077983 */ /* 0x000f680000300800 */
[----:B------:R3:W-:Y:S01]  /*baab0*/  STL [R1+0x4958], R3 ;  /* 0x0049580301007387 */ /* 0x0007e20000100800 */
[----:B--2---:R-:W-:Y:S02]  /*baac0*/  F2FP.F16.E4M3.UNPACK_B R4, R11 ;  /* 0x0000000bff04723e */ /* 0x004fe400020006ff */
[----:B0-----:R-:W-:-:S02]  /*baad0*/  F2FP.F16.E4M3.UNPACK_B R2, R10 ;  /* 0x0000000aff02723e */ /* 0x001fc400020006ff */
[----:B---3--:R-:W-:-:S05]  /*baae0*/  F2FP.F16.E4M3.UNPACK_B R3, R9 ;  /* 0x00000009ff03723e */ /* 0x008fca00020006ff */
[----:B------:R0:W-:Y:S04]  /*baaf0*/  STL [R1+0x200], R3 ;  /* 0x0002000301007387 */ /* 0x0001e80000100800 */
[----:B------:R1:W-:Y:S04]  /*bab00*/  STL [R1+0x1f0], R2 ;  /* 0x0001f00201007387 */ /* 0x0003e80000100800 */
[----:B------:R2:W-:Y:S01]  /*bab10*/  STL [R1+0x204], R4 ;  /* 0x0002040401007387 */ /* 0x0005e20000100800 */
[----:B0-----:R-:W-:Y:S02]  /*bab20*/  F2FP.F16.E4M3.UNPACK_B R3, R13 ;  /* 0x0000000dff03723e */ /* 0x001fe400020006ff */
[----:B-1----:R-:W-:-:S02]  /*bab30*/  F2FP.F16.E4M3.UNPACK_B R2, R15 ;  /* 0x0000000fff02723e */ /* 0x002fc400020006ff */
[----:B--2---:R-:W-:Y:S01]  /*bab40*/  F2FP.F16.E4M3.UNPACK_B R4, R18 ;  /* 0x00000012ff04723e */ /* 0x004fe200020006ff */
[----:B------:R0:W-:Y:S04]  /*bab50*/  STL [R1+0x1f4], R3 ;  /* 0x0001f40301007387 */ /* 0x0001e80000100800 */
[----:B------:R1:W-:Y:S04]  /*bab60*/  STL [R1+0x208], R2 ;  /* 0x0002080201007387 */ /* 0x0003e80000100800 */
[----:B------:R2:W-:Y:S01]  /*bab70*/  STL [R1+0x1f8], R4 ;  /* 0x0001f80401007387 */ /* 0x0005e20000100800 */
[----:B0-----:R-:W-:-:S02]  /*bab80*/  F2FP.F16.E4M3.UNPACK_B R3, R22 ;  /* 0x00000016ff03723e */ /* 0x001fc400020006ff */
[----:B-1----:R-:W-:Y:S01]  /*bab90*/  F2FP.F16.E4M3.UNPACK_B R2, R12 ;  /* 0x0000000cff02723e */ /* 0x002fe200020006ff */
[----:B------:R-:W3:Y:S04]  /*baba0*/  LDL.LU R22, [R1+0x18] ;  /* 0x0000180001167983 */ /* 0x000ee80000300800 */
[----:B------:R0:W-:Y:S04]  /*babb0*/  STL [R1+0x20c], R3 ;  /* 0x00020c0301007387 */ /* 0x0001e80000100800 */
[----:B------:R-:W3:Y:S04]  /*babc0*/  LDL.LU R18, [R1+0x24] ;  /* 0x0000240001127983 */ /* 0x000ee80000300800 */
[----:B------:R1:W-:Y:S04]  /*babd0*/  STL [R1+0x1fc], R2 ;  /* 0x0001fc0201007387 */ /* 0x0003e80000100800 */
[----:B------:R-:W3:Y:S04]  /*babe0*/  LDL.LU R13, [R1+0x8] ;  /* 0x00000800010d7983 */ /* 0x000ee80000300800 */
[----:B------:R-:W3:Y:S04]  /*babf0*/  LDL.LU R15, [R1+0x14] ;  /* 0x00001400010f7983 */ /* 0x000ee80000300800 */
[----:B------:R-:W3:Y:S04]  /*bac00*/  LDL.LU R11, [R1+0x20] ;  /* 0x00002000010b7983 */ /* 0x000ee80000300800 */
[----:B------:R-:W3:Y:S01]  /*bac10*/  LDL.LU R10, [R1+0x38] ;  /* 0x00003800010a7983 */ /* 0x000ee20000300800 */
[----:B--2---:R-:W-:-:S02]  /*bac20*/  F2FP.F16.E4M3.UNPACK_B R4, R21 ;  /* 0x00000015ff04723e */ /* 0x004fc400020006ff */
[----:B0-----:R-:W-:Y:S02]  /*bac30*/  F2FP.F16.E4M3.UNPACK_B R3, R17 ;  /* 0x00000011ff03723e */ /* 0x001fe400020006ff */
[----:B-1----:R-:W-:-:S05]  /*bac40*/  F2FP.F16.E4M3.UNPACK_B R2, R14 ;  /* 0x0000000eff02723e */ /* 0x002fca00020006ff */
[----:B------:R0:W-:Y:S04]  /*bac50*/  STL [R1+0x1e0], R2 ;  /* 0x0001e00201007387 */ /* 0x0001e80000100800 */
[----:B------:R4:W-:Y:S04]  /*bac60*/  STL [R1+0x1d0], R3 ;  /* 0x0001d00301007387 */ /* 0x0009e80000100800 */
[----:B------:R1:W-:Y:S04]  /*bac70*/  STL [R1+0x1e4], R4 ;  /* 0x0001e40401007387 */ /* 0x0003e80000100800 */
[----:B------:R-:W2:Y:S01]  /*bac80*/  LDL.LU R9, [R1+0x48] ;  /* 0x0000480001097983 */ /* 0x000ea20000300800 */
[----:B0-----:R-:W-:-:S02]  /*bac90*/  F2FP.F16.E4M3.UNPACK_B R2, R25 ;  /* 0x00000019ff02723e */ /* 0x001fc400020006ff */
[----:B----4-:R-:W-:-:S03]  /*baca0*/  F2FP.F16.E4M3.UNPACK_B R3, R6 ;  /* 0x00000006ff03723e */ /* 0x010fc600020006ff */
[----:B------:R5:W-:Y:S04]  /*bacb0*/  STL [R1+0x1d4], R2 ;  /* 0x0001d40201007387 */ /* 0x000be80000100800 */
[----:B------:R0:W-:Y:S01]  /*bacc0*/  STL [R1+0x1e8], R3 ;  /* 0x0001e80301007387 */ /* 0x0001e20000100800 */
[----:B-1----:R-:W-:Y:S02]  /*bacd0*/  F2FP.F16.E4M3.UNPACK_B R4, R20 ;  /* 0x00000014ff04723e */ /* 0x002fe400020006ff */
[----:B-----5:R-:W-:Y:S01]  /*bace0*/  F2FP.F16.E4M3.UNPACK_B R2, R8 ;  /* 0x00000008ff02723e */ /* 0x020fe200020006ff */
[----:B0-----:R-:W4:Y:S04]  /*bacf0*/  LDL.LU R3, [R1+0x5c] ;  /* 0x00005c0001037983 */ /* 0x001f280000300800 */
[----:B------:R0:W-:Y:S04]  /*bad00*/  STL [R1+0x1d8], R2 ;  /* 0x0001d80201007387 */ /* 0x0001e80000100800 */
[----:B------:R-:W-:Y:S04]  /*bad10*/  STL [R1+0x1ec], R4 ;  /* 0x0001ec0401007387 */ /* 0x000fe80000100800 */
[----:B------:R-:W5:Y:S01]  /*bad20*/  LDL.LU R28, [R1+0x1c] ;  /* 0x00001c00011c7983 */ /* 0x000f620000300800 */
[----:B------:R-:W-:-:S02]  /*bad30*/  F2FP.F16.E4M3.UNPACK_B R0, R0 ;  /* 0x00000000ff00723e */ /* 0x000fc400020006ff */
[----:B0-----:R-:W-:-:S05]  /*bad40*/  F2FP.F16.E4M3.UNPACK_B R2, R24 ;  /* 0x00000018ff02723e */ /* 0x001fca00020006ff */
[----:B------:R0:W-:Y:S04]  /*bad50*/  STL [R1+0x1dc], R2 ;  /* 0x0001dc0201007387 */ /* 0x0001e80000100800 */
[----:B------:R-:W5:Y:S04]  /*bad60*/  LDL.LU R29, [R1+0x34] ;  /* 0x00003400011d7983 */ /* 0x000f680000300800 */
[----:B------:R1:W-:Y:S04]  /*bad70*/  STL [R1+0x100], R0 ;  /* 0x0001000001007387 */ /* 0x0003e80000100800 */
[----:B0-----:R-:W5:Y:S04]  /*bad80*/  LDL.LU R2, [R1+0x44] ;  /* 0x0000440001027983 */ /* 0x001f680000300800 */
[----:B------:R-:W5:Y:S04]  /*bad90*/  LDL.LU R4, [R1+0x58] ;  /* 0x0000580001047983 */ /* 0x000f680000300800 */
[----:B------:R-:W5:Y:S04]  /*bada0*/  LDL.LU R5, [R1+0x70] ;  /* 0x0000700001057983 */ /* 0x000f680000300800 */
[----:B------:R-:W5:Y:S04]  /*badb0*/  LDL.LU R8, [R1+0x84] ;  /* 0x0000840001087983 */ /* 0x000f680000300800 */
[----:B-1----:R-:W5:Y:S01]  /*badc0*/  LDL.LU R0, [R1+0x98] ;  /* 0x0000980001007983 */ /* 0x002f620000300800 */
[----:B------:R-:W-:-:S02]  /*badd0*/  F2FP.F16.E4M3.UNPACK_B R14, R16 ;  /* 0x00000010ff0e723e */ /* 0x000fc400020006ff */
[----:B------:R-:W-:Y:S02]  /*bade0*/  F2FP.F16.E4M3.UNPACK_B R12, R19 ;  /* 0x00000013ff0c723e */ /* 0x000fe400020006ff */
[----:B------:R-:W-:Y:S01]  /*badf0*/  F2FP.F16.E4M3.UNPACK_B R6, R23 ;  /* 0x00000017ff06723e */ /* 0x000fe200020006ff */
[----:B------:R0:W-:Y:S04]  /*bae00*/  STL [R1+0xf0], R14 ;  /* 0x0000f00e01007387 */ /* 0x0001e80000100800 */
[----:B------:R-:W-:Y:S04]  /*bae10*/  STL [R1+0x104], R12 ;  /* 0x0001040c01007387 */ /* 0x000fe80000100800 */
[----:B------:R1:W-:Y:S01]  /*bae20*/  STL [R1+0xf4], R6 ;  /* 0x0000f40601007387 */ /* 0x0003e20000100800 */
[----:B0-----:R-:W-:-:S03]  /*bae30*/  F2FP.F16.E4M3.UNPACK_B R14, R27 ;  /* 0x0000001bff0e723e */ /* 0x001fc600020006ff */
[----:B-1----:R-:W5:Y:S04]  /*bae40*/  LDL.LU R6, [R1+0x64] ;  /* 0x0000640001067983 */ /* 0x002f680000300800 */
[----:B------:R-:W-:Y:S01]  /*bae50*/  STL [R1+0x108], R14 ;  /* 0x0001080e01007387 */ /* 0x000fe20000100800 */
[----:B------:R-:W-:-:S03]  /*bae60*/  F2FP.F16.E4M3.UNPACK_B R12, R7 ;  /* 0x00000007ff0c723e */ /* 0x000fc600020006ff */
[----:B------:R-:W5:Y:S04]  /*bae70*/  LDL.LU R7, [R1+0x74] ;  /* 0x0000740001077983 */ /* 0x000f680000300800 */
[----:B------:R0:W-:Y:S02]  /*bae80*/  STL [R1+0xf8], R12 ;  /* 0x0000f80c01007387 */ /* 0x0001e40000100800 */
[----:B0-----:R-:W-:Y:S02]  /*bae90*/  F2FP.F16.E4M3.UNPACK_B R12, R26 ;  /* 0x0000001aff0c723e */ /* 0x001fe400020006ff */
[----:B---3--:R-:W-:Y:S02]  /*baea0*/  F2FP.F16.E4M3.UNPACK_B R16, R22 ;  /* 0x00000016ff10723e */ /* 0x008fe400020006ff */
[----:B------:R-:W-:-:S02]  /*baeb0*/  F2FP.F16.E4M3.UNPACK_B R14, R18 ;  /* 0x00000012ff0e723e */ /* 0x000fc400020006ff */
[----:B------:R-:W-:Y:S01]  /*baec0*/  F2FP.F16.E4M3.UNPACK_B R13, R13 ;  /* 0x0000000dff0d723e */ /* 0x000fe200020006ff */
[----:B------:R-:W-:Y:S04]  /*baed0*/  STL [R1+0x10c], R16 ;  /* 0x00010c1001007387 */ /* 0x000fe80000100800 */
[----:B------:R0:W-:Y:S01]  /*baee0*/  STL [R1+0xfc], R14 ;  /* 0x0000fc0e01007387 */ /* 0x0001e20000100800 */
[----:B------:R-:W-:-:S03]  /*baef0*/  F2FP.F16.E4M3.UNPACK_B R10, R10 ;  /* 0x0000000aff0a723e */ /* 0x000fc600020006ff */
[----:B------:R-:W-:Y:S04]  /*baf00*/  STL [R1+0xe0], R12 ;  /* 0x0000e00c01007387 */ /* 0x000fe80000100800 */
[----:B------:R-:W-:Y:S04]  /*baf10*/  STL [R1+0x4988], R12 ;  /* 0x0049880c01007387 */ /* 0x000fe80000100800 */
[----:B------:R-:W-:Y:S04]  /*baf20*/  STL [R1+0xe4], R13 ;  /* 0x0000e40d01007387 */ /* 0x000fe80000100800 */
[----:B------:R-:W-:Y:S04]  /*baf30*/  STL [R1+0x498c], R13 ;  /* 0x00498c0d01007387 */ /* 0x000fe80000100800 */
[----:B------:R5:W-:Y:S01]  /*baf40*/  STL [R1+0xd0], R10 ;  /* 0x0000d00a01007387 */ /* 0x000be20000100800 */
[----:B0-----:R-:W-:-:S02]  /*baf50*/  F2FP.F16.E4M3.UNPACK_B R14, R15 ;  /* 0x0000000fff0e723e */ /* 0x001fc400020006ff */
[----:B------:R-:W-:Y:S02]  /*baf60*/  F2FP.F16.E4M3.UNPACK_B R15, R11 ;  /* 0x0000000bff0f723e */ /* 0x000fe400020006ff */
[----:B--2---:R-:W-:Y:S01]  /*baf70*/  F2FP.F16.E4M3.UNPACK_B R9, R9 ;  /* 0x00000009ff09723e */ /* 0x004fe200020006ff */
[----:B------:R-:W-:Y:S04]  /*baf80*/  STL [R1+0xe8], R14 ;  /* 0x0000e80e01007387 */ /* 0x000fe80000100800 */
[----:B------:R-:W-:Y:S04]  /*baf90*/  STL [R1+0x4990], R14 ;  /* 0x0049900e01007387 */ /* 0x000fe80000100800 */
[----:B------:R0:W-:Y:S04]  /*bafa0*/  STL [R1+0xc0], R9 ;  /* 0x0000c00901007387 */ /* 0x0001e80000100800 */
[----:B------:R-:W-:Y:S04]  /*bafb0*/  STL [R1+0xec], R15 ;  /* 0x0000ec0f01007387 */ /* 0x000fe80000100800 */
[----:B------:R-:W-:Y:S01]  /*bafc0*/  STL [R1+0x4994], R15 ;  /* 0x0049940f01007387 */ /* 0x000fe20000100800 */
[----:B----4-:R-:W-:-:S05]  /*bafd0*/  F2FP.F16.E4M3.UNPACK_B R3, R3 ;  /* 0x00000003ff03723e */ /* 0x010fca00020006ff */
[----:B------:R1:W-:Y:S01]  /*bafe0*/  STL [R1+0xd4], R3 ;  /* 0x0000d40301007387 */ /* 0x0003e20000100800 */
[----:B-----5:R-:W-:-:S05]  /*baff0*/  F2FP.F16.E4M3.UNPACK_B R10, R28 ;  /* 0x0000001cff0a723e */ /* 0x020fca00020006ff */
[----:B------:R-:W-:Y:S01]  /*bb000*/  STL [R1+0xc4], R10 ;  /* 0x0000c40a01007387 */ /* 0x000fe20000100800 */
[----:B0-----:R-:W-:-:S05]  /*bb010*/  F2FP.F16.E4M3.UNPACK_B R9, R29 ;  /* 0x0000001dff09723e */ /* 0x001fca00020006ff */
[----:B------:R-:W-:Y:S01]  /*bb020*/  STL [R1+0xd8], R9 ;  /* 0x0000d80901007387 */ /* 0x000fe20000100800 */
[----:B-1----:R-:W-:Y:S02]  /*bb030*/  F2FP.F16.E4M3.UNPACK_B R3, R2 ;  /* 0x00000002ff03723e */ /* 0x002fe400020006ff */
[----:B------:R-:W-:Y:S02]  /*bb040*/  F2FP.F16.E4M3.UNPACK_B R2, R4 ;  /* 0x00000004ff02723e */ /* 0x000fe400020006ff */
[----:B------:R-:W-:Y:S01]  /*bb050*/  F2FP.F16.E4M3.UNPACK_B R4, R5 ;  /* 0x00000005ff04723e */ /* 0x000fe200020006ff */
[----:B------:R0:W-:Y:S04]  /*bb060*/  STL [R1+0xc8], R3 ;  /* 0x0000c80301007387 */ /* 0x0001e80000100800 */
[----:B------:R1:W-:Y:S04]  /*bb070*/  STL [R1+0xdc], R2 ;  /* 0x0000dc0201007387 */ /* 0x0003e80000100800 */
[----:B------:R-:W-:Y:S01]  /*bb080*/  STL [R1+0xcc], R4 ;  /* 0x0000cc0401007387 */ /* 0x000fe20000100800 */
[----:B0-----:R-:W-:-:S02]  /*bb090*/  F2FP.F16.E4M3.UNPACK_B R3, R8 ;  /* 0x00000008ff03723e */ /* 0x001fc400020006ff */
[----:B-1----:R-:W-:Y:S01]  /*bb0a0*/  F2FP.F16.E4M3.UNPACK_B R2, R0 ;  /* 0x00000000ff02723e */ /* 0x002fe200020006ff */
[----:B------:R-:W2:Y:S04]  /*bb0b0*/  LDL.LU R8, [R1+0x80] ;  /* 0x0000800001087983 */ /* 0x000ea80000300800 */
[----:B------:R0:W-:Y:S04]  /*bb0c0*/  STL [R1+0x1c0], R3 ;  /* 0x0001c00301007387 */ /* 0x0001e80000100800 */
[----:B------:R-:W3:Y:S04]  /*bb0d0*/  LDL.LU R0, [R1+0x94] ;  /* 0x0000940001007983 */ /* 0x000ee80000300800 */
[----:B------:R1:W-:Y:S04]  /*bb0e0*/  STL [R1+0x1b0], R2 ;  /* 0x0001b00201007387 */ /* 0x0003e80000100800 */
[----:B------:R-:W4:Y:S04]  /*bb0f0*/  LDL.LU R15, [R1+0xa0] ;  /* 0x0000a000010f7983 */ /* 0x000f280000300800 */
[----:B------:R-:W5:Y:S04]  /*bb100*/  LDL.LU R14, [R1+0xa4] ;  /* 0x0000a400010e7983 */ /* 0x000f680000300800 */
[----:B------:R-:W4:Y:S04]  /*bb110*/  LDL.LU R13, [R1+0xa8] ;  /* 0x0000a800010d7983 */ /* 0x000f280000300800 */
[----:B------:R-:W4:Y:S01]  /*bb120*/  LDL.LU R12, [R1+0x2c] ;  /* 0x00002c00010c7983 */ /* 0x000f220000300800 */
[----:B0-----:R-:W-:-:S05]  /*bb130*/  F2FP.F16.E4M3.UNPACK_B R3, R6 ;  /* 0x00000006ff03723e */ /* 0x001fca00020006ff */
[----:B------:R0:W-:Y:S04]  /*bb140*/  STL [R1+0x1c4], R3 ;  /* 0x0001c40301007387 */ /* 0x0001e80000100800 */
[----:B------:R-:W5:Y:S01]  /*bb150*/  LDL.LU R26, [R1+0x3c] ;  /* 0x00003c00011a7983 */ /* 0x000f620000300800 */
[----:B-1----:R-:W-:-:S05]  /*bb160*/  F2FP.F16.E4M3.UNPACK_B R2, R7 ;  /* 0x00000007ff02723e */ /* 0x002fca00020006ff */
        /* <DEDUP_REMOVED lines=15> */
[----:B0-----:R-:W5:Y:S04]  /*bb260*/  LDL.LU R3, [R1+0x118] ;  /* 0x0001180001037983 */ /* 0x001f680000300800 */
[----:B------:R-:W5:Y:S04]  /*bb270*/  LDL.LU R28, [R1+0x124] ;  /* 0x00012400011c7983 */ /* 0x000f680000300800 */
[----:B------:R-:W5:Y:S04]  /*bb280*/  LDL.LU R29, [R1+0x88] ;  /* 0x00008800011d7983 */ /* 0x000f680000300800 */
[----:B-1----:R-:W5:Y:S04]  /*bb290*/  LDL.LU R2, [R1+0x110] ;  /* 0x0001100001027983 */ /* 0x002f680000300800 */
[----:B------:R-:W5:Y:S04]  /*bb2a0*/  LDL.LU R4, [R1+0x114] ;  /* 0x0001140001047983 */ /* 0x000f680000300800 */
[----:B------:R-:W5:Y:S04]  /*bb2b0*/  LDL.LU R5, [R1+0x120] ;  /* 0x0001200001057983 */ /* 0x000f680000300800 */
[----:B------:R-:W5:Y:S04]  /*bb2c0*/  LDL.LU R6, [R1+0x134] ;  /* 0x0001340001067983 */ /* 0x000f680000300800 */
[----:B------:R-:W5:Y:S01]  /*bb2d0*/  LDL.LU R7, [R1+0x144] ;  /* 0x0001440001077983 */ /* 0x000f620000300800 */
[----:B--2---:R-:W-:-:S02]  /*bb2e0*/  F2FP.F16.E4M3.UNPACK_B R8, R8 ;  /* 0x00000008ff08723e */ /* 0x004fc400020006ff */
[----:B---3--:R-:W-:-:S03]  /*bb2f0*/  F2FP.F16.E4M3.UNPACK_B R0, R0 ;  /* 0x00000000ff00723e */ /* 0x008fc600020006ff */
[----:B------:R0:W-:Y:S04]  /*bb300*/  STL [R1+0x1c8], R8 ;  /* 0x0001c80801007387 */ /* 0x0001e80000100800 */
[----:B0-----:R-:W2:Y:S04]  /*bb310*/  LDL.LU R8, [R1+0x49b8] ;  /* 0x0049b80001087983 */ /* 0x001ea80000300800 */
[----:B------:R0:W-:Y:S04]  /*bb320*/  STL [R1+0x1b8], R0 ;  /* 0x0001b80001007387 */ /* 0x0001e80000100800 */
[----:B0-----:R-:W3:Y:S01]  /*bb330*/  LDL.LU R0, [R1+0x49b4] ;  /* 0x0049b40001007983 */ /* 0x001ee20000300800 */
[----:B----4-:R-:W-:-:S05]  /*bb340*/  F2FP.F16.E4M3.UNPACK_B R15, R15 ;  /* 0x0000000fff0f723e */ /* 0x010fca00020006ff */
[----:B------:R5:W-:Y:S01]  /*bb350*/  STL [R1+0x1cc], R15 ;  /* 0x0001cc0f01007387 */ /* 0x000be20000100800 */
[----:B------:R-:W-:Y:S02]  /*bb360*/  F2FP.F16.E4M3.UNPACK_B R12, R12 ;  /* 0x0000000cff0c723e */ /* 0x000fe400020006ff */
[----:B-----5:R-:W-:Y:S02]  /*bb370*/  F2FP.F16.E4M3.UNPACK_B R15, R14 ;  /* 0x0000000eff0f723e */ /* 0x020fe400020006ff */
[----:B------:R-:W-:-:S03]  /*bb380*/  F2FP.F16.E4M3.UNPACK_B R14, R13 ;  /* 0x0000000dff0e723e */ /* 0x000fc600020006ff */
[----:B------:R-:W-:Y:S04]  /*bb390*/  STL [R1+0x1bc], R15 ;  /* 0x0001bc0f01007387 */ /* 0x000fe80000100800 */
[----:B------:R-:W-:Y:S01]  /*bb3a0*/  STL [R1+0x1a0], R14 ;  /* 0x0001a00e01007387 */ /* 0x000fe20000100800 */
[----:B------:R-:W-:Y:S02]  /*bb3b0*/  F2FP.F16.E4M3.UNPACK_B R9, R9 ;  /* 0x00000009ff09723e */ /* 0x000fe400020006ff */
[----:B------:R-:W-:Y:S02]  /*bb3c0*/  F2FP.F16.E4M3.UNPACK_B R2, R2 ;  /* 0x00000002ff02723e */ /* 0x000fe400020006ff */
[----:B---3--:R-:W-:Y:S02]  /*bb3d0*/  F2FP.F16.E4M3.UNPACK_B R13, R0 ;  /* 0x00000000ff0d723e */ /* 0x008fe400020006ff */
[----:B--2---:R-:W-:-:S02]  /*bb3e0*/  F2FP.F16.E4M3.UNPACK_B R0, R8 ;  /* 0x00000008ff00723e */ /* 0x004fc400020006ff */
[----:B------:R-:W-:Y:S01]  /*bb3f0*/  F2FP.F16.E4M3.UNPACK_B R8, R26 ;  /* 0x0000001aff08723e */ /* 0x000fe200020006ff */
[----:B------:R-:W-:Y:S04]  /*bb400*/  STL [R1+0x190], R13 ;  /* 0x0001900d01007387 */ /* 0x000fe80000100800 */
[----:B------:R0:W-:Y:S04]  /*bb410*/  STL [R1+0x1a4], R0 ;  /* 0x0001a40001007387 */ /* 0x0001e80000100800 */
[----:B------:R1:W-:Y:S04]  /*bb420*/  STL [R1+0x194], R12 ;  /* 0x0001940c01007387 */ /* 0x0003e80000100800 */
[----:B------:R2:W-:Y:S01]  /*bb430*/  STL [R1+0x1a8], R8 ;  /* 0x0001a80801007387 */ /* 0x0005e20000100800 */
[----:B0-----:R-:W-:-:S02]  /*bb440*/  F2FP.F16.E4M3.UNPACK_B R0, R27 ;  /* 0x0000001bff00723e */ /* 0x001fc400020006ff */
[----:B-1----:R-:W-:Y:S02]  /*bb450*/  F2FP.F16.E4M3.UNPACK_B R12, R23 ;  /* 0x00000017ff0c723e */ /* 0x002fe400020006ff */
[----:B--2---:R-:W-:Y:S01]  /*bb460*/  F2FP.F16.E4M3.UNPACK_B R8, R19 ;  /* 0x00000013ff08723e */ /* 0x004fe200020006ff */
        /* <DEDUP_REMOVED lines=19> */
[----:B------:R-:W-:Y:S04]  /*bb5a0*/  STL [R1+0x94], R12 ;  /* 0x0000940c01007387 */ /* 0x000fe80000100800 */
[----:B------:R1:W-:Y:S01]  /*bb5b0*/  STL [R1+0xa8], R8 ;  /* 0x0000a80801007387 */ /* 0x0003e20000100800 */
[----:B0-----:R-:W-:-:S02]  /*bb5c0*/  F2FP.F16.E4M3.UNPACK_B R0, R10 ;  /* 0x0000000aff00723e */ /* 0x001fc400020006ff */
[----:B-1----:R-:W-:Y:S02]  /*bb5d0*/  F2FP.F16.E4M3.UNPACK_B R8, R3 ;  /* 0x00000003ff08723e */ /* 0x002fe400020006ff */
[----:B------:R-:W-:Y:S01]  /*bb5e0*/  F2FP.F16.E4M3.UNPACK_B R3, R29 ;  /* 0x0000001dff03723e */ /* 0x000fe200020006ff */
[----:B------:R0:W-:Y:S04]  /*bb5f0*/  STL [R1+0x98], R0 ;  /* 0x0000980001007387 */ /* 0x0001e80000100800 */
[----:B------:R-:W-:Y:S04]  /*bb600*/  STL [R1+0xac], R9 ;  /* 0x0000ac0901007387 */ /* 0x000fe80000100800 */
[----:B------:R-:W-:Y:S01]  /*bb610*/  STL [R1+0x9c], R8 ;  /* 0x00009c0801007387 */ /* 0x000fe20000100800 */
[----:B0-----:R-:W-:-:S05]  /*bb620*/  F2FP.F16.E4M3.UNPACK_B R0, R28 ;  /* 0x0000001cff00723e */ /* 0x001fca00020006ff */
[----:B------:R0:W-:Y:S04]  /*bb630*/  STL [R1+0x80], R0 ;  /* 0x0000800001007387 */ /* 0x0001e80000100800 */
[----:B------:R1:W-:Y:S04]  /*bb640*/  STL [R1+0x84], R3 ;  /* 0x0000840301007387 */ /* 0x0003e80000100800 */
[----:B------:R2:W-:Y:S01]  /*bb650*/  STL [R1+0x88], R2 ;  /* 0x0000880201007387 */ /* 0x0005e20000100800 */
[----:B0-----:R-:W-:Y:S02]  /*bb660*/  F2FP.F16.E4M3.UNPACK_B R0, R4 ;  /* 0x00000004ff00723e */ /* 0x001fe400020006ff */
[----:B-1----:R-:W-:-:S02]  /*bb670*/  F2FP.F16.E4M3.UNPACK_B R3, R5 ;  /* 0x00000005ff03723e */ /* 0x002fc400020006ff */
[----:B--2---:R-:W-:Y:S01]  /*bb680*/  F2FP.F16.E4M3.UNPACK_B R2, R6 ;  /* 0x00000006ff02723e */ /* 0x004fe200020006ff */
[----:B------:R0:W-:Y:S04]  /*bb690*/  STL [R1+0x8c], R0 ;  /* 0x00008c0001007387 */ /* 0x0001e80000100800 */
[----:B------:R-:W-:Y:S04]  /*bb6a0*/  STL [R1+0x70], R3 ;  /* 0x0000700301007387 */ /* 0x000fe80000100800 */
[----:B------:R-:W2:Y:S04]  /*bb6b0*/  LDL R6, [R1+0x378] ;  /* 0x0003780001067983 */ /* 0x000ea80000100800 */
[----:B------:R-:W-:Y:S01]  /*bb6c0*/  STL [R1+0x60], R2 ;  /* 0x0000600201007387 */ /* 0x000fe20000100800 */
[----:B0-----:R-:W-:-:S05]  /*bb6d0*/  F2FP.F16.E4M3.UNPACK_B R0, R7 ;  /* 0x00000007ff00723e */ /* 0x001fca00020006ff */
[----:B------:R-:W-:Y:S04]  /*bb6e0*/  STL [R1+0x74], R0 ;  /* 0x0000740001007387 */ /* 0x000fe80000100800 */
        /* <DEDUP_REMOVED lines=42> */
[----:B--2---:R-:W-:-:S05]  /*bb990*/  F2FP.F16.E4M3.UNPACK_B R7, R7 ;  /* 0x00000007ff07723e */ /* 0x004fca00020006ff */
[----:B------:R0:W-:Y:S04]  /*bb9a0*/  STL [R1+0x64], R7 ;  /* 0x0000640701007387 */ /* 0x0001e80000100800 */
[----:B0-----:R-:W2:Y:S02]  /*bb9b0*/  LDL.LU R7, [R1+0x49b0] ;  /* 0x0049b00001077983 */ /* 0x001ea40000300800 */
        /* <DEDUP_REMOVED lines=11> */
[----:B0-----:R-:W2:Y:S01]  /*bba70*/  LDL.LU R7, [R1+0x49a0] ;  /* 0x0049a00001077983 */ /* 0x001ea20000300800 */
[----:B---3--:R-:W-:Y:S02]  /*bba80*/  F2FP.F16.E4M3.UNPACK_B R6, R6 ;  /* 0x00000006ff06723e */ /* 0x008fe400020006ff */
[----:B----4-:R-:W-:Y:S02]  /*bba90*/  F2FP.F16.E4M3.UNPACK_B R15, R15 ;  /* 0x0000000fff0f723e */ /* 0x010fe400020006ff */
[----:B-----5:R-:W-:Y:S02]  /*bbaa0*/  F2FP.F16.E4M3.UNPACK_B R14, R14 ;  /* 0x0000000eff0e723e */ /* 0x020fe400020006ff */
[----:B------:R-:W-:-:S02]  /*bbab0*/  F2FP.F16.E4M3.UNPACK_B R13, R13 ;  /* 0x0000000dff0d723e */ /* 0x000fc400020006ff */
[----:B------:R-:W-:Y:S02]  /*bbac0*/  F2FP.F16.E4M3.UNPACK_B R12, R12 ;  /* 0x0000000cff0c723e */ /* 0x000fe400020006ff */
[----:B------:R-:W-:Y:S02]  /*bbad0*/  F2FP.F16.E4M3.UNPACK_B R8, R8 ;  /* 0x00000008ff08723e */ /* 0x000fe400020006ff */
[----:B------:R-:W-:Y:S02]  /*bbae0*/  F2FP.F16.E4M3.UNPACK_B R0, R0 ;  /* 0x00000000ff00723e */ /* 0x000fe400020006ff */
[----:B------:R-:W-:Y:S02]  /*bbaf0*/  F2FP.F16.E4M3.UNPACK_B R23, R23 ;  /* 0x00000017ff17723e */ /* 0x000fe400020006ff */
[----:B------:R-:W-:Y:S02]  /*bbb00*/  F2FP.F16.E4M3.UNPACK_B R11, R11 ;  /* 0x0000000bff0b723e */ /* 0x000fe400020006ff */
[----:B------:R-:W-:-:S02]  /*bbb10*/  F2FP.F16.E4M3.UNPACK_B R3, R3 ;  /* 0x00000003ff03723e */ /* 0x000fc400020006ff */
[----:B--2---:R-:W-:-:S05]  /*bbb20*/  F2FP.F16.E4M3.UNPACK_B R7, R7 ;  /* 0x00000007ff07723e */ /* 0x004fca00020006ff */
        /* <DEDUP_REMOVED lines=13> */
[----:B------:R1:W-:Y:S01]  /*bbc00*/  STL [R1+0x17c], R0 ;  /* 0x00017c0001007387 */ /* 0x0003e20000100800 */
[----:B0-----:R-:W-:-:S02]  /*bbc10*/  F2FP.F16.E4M3.UNPACK_B R8, R26 ;  /* 0x0000001aff08723e */ /* 0x001fc400020006ff */
[----:B-1----:R-:W-:-:S03]  /*bbc20*/  F2FP.F16.E4M3.UNPACK_B R0, R27 ;  /* 0x0000001bff00723e */ /* 0x002fc600020006ff */
[----:B------:R0:W-:Y:S04]  /*bbc30*/  STL [R1+0x160], R8 ;  /* 0x0001600801007387 */ /* 0x0001e80000100800 */
[----:B------:R1:W-:Y:S04]  /*bbc40*/  STL [R1+0x150], R0 ;  /* 0x0001500001007387 */ /* 0x0003e80000100800 */
[----:B------:R-:W-:Y:S01]  /*bbc50*/  STL [R1+0x164], R23 ;  /* 0x0001641701007387 */ /* 0x000fe20000100800 */
[----:B0-----:R-:W-:Y:S02]  /*bbc60*/  F2FP.F16.E4M3.UNPACK_B R8, R24 ;  /* 0x00000018ff08723e */ /* 0x001fe400020006ff */
[----:B-1----:R-:W-:-:S02]  /*bbc70*/  F2FP.F16.E4M3.UNPACK_B R0, R20 ;  /* 0x00000014ff00723e */ /* 0x002fc400020006ff */
[----:B------:R-:W-:Y:S01]  /*bbc80*/  F2FP.F16.E4M3.UNPACK_B R20, R25 ;  /* 0x00000019ff14723e */ /* 0x000fe200020006ff */
[----:B------:R0:W-:Y:S04]  /*bbc90*/  STL [R1+0x154], R8 ;  /* 0x0001540801007387 */ /* 0x0001e80000100800 */
[----:B------:R1:W-:Y:S04]  /*bbca0*/  STL [R1+0x168], R0 ;  /* 0x0001680001007387 */ /* 0x0003e80000100800 */
[----:B------:R-:W-:Y:S01]  /*bbcb0*/  STL [R1+0x158], R20 ;  /* 0x0001581401007387 */ /* 0x000fe20000100800 */
[----:B0-----:R-:W-:-:S02]  /*bbcc0*/  F2FP.F16.E4M3.UNPACK_B R8, R21 ;  /* 0x00000015ff08723e */ /* 0x001fc400020006ff */
[----:B-1----:R-:W-:-:S03]  /*bbcd0*/  F2FP.F16.E4M3.UNPACK_B R0, R22 ;  /* 0x00000016ff00723e */ /* 0x002fc600020006ff */
[----:B------:R0:W-:Y:S04]  /*bbce0*/  STL [R1+0x16c], R8 ;  /* 0x00016c0801007387 */ /* 0x0001e80000100800 */
[----:B------:R1:W-:Y:S04]  /*bbcf0*/  STL [R1+0x15c], R0 ;  /* 0x00015c0001007387 */ /* 0x0003e80000100800 */
[----:B------:R-:W-:Y:S01]  /*bbd00*/  STL [R1+0x50], R11 ;  /* 0x0000500b01007387 */ /* 0x000fe20000100800 */
[----:B0-----:R-:W-:Y:S02]  /*bbd10*/  F2FP.F16.E4M3.UNPACK_B R8, R10 ;  /* 0x0000000aff08723e */ /* 0x001fe400020006ff */
[----:B-1----:R-:W-:-:S03]  /*bbd20*/  F2FP.F16.E4M3.UNPACK_B R0, R9 ;  /* 0x00000009ff00723e */ /* 0x002fc600020006ff */
[----:B------:R0:W-:Y:S04]  /*bbd30*/  STL [R1+0x54], R8 ;  /* 0x0000540801007387 */ /* 0x0001e80000100800 */
[----:B------:R1:W-:Y:S04]  /*bbd40*/  STL [R1+0x58], R0 ;  /* 0x0000580001007387 */ /* 0x0003e80000100800 */
[----:B------:R3:W-:Y:S01]  /*bbd50*/  STL [R1+0x5c], R3 ;  /* 0x00005c0301007387 */ /* 0x0007e20000100800 */
[----:B0-----:R-:W-:Y:S02]  /*bbd60*/  F2FP.F16.E4M3.UNPACK_B R8, R28 ;  /* 0x0000001cff08723e */ /* 0x001fe400020006ff */
[----:B-1----:R-:W-:-:S02]  /*bbd70*/  F2FP.F16.E4M3.UNPACK_B R0, R29 ;  /* 0x0000001dff00723e */ /* 0x002fc400020006ff */
[----:B---3--:R-:W-:Y:S02]  /*bbd80*/  F2FP.F16.E4M3.UNPACK_B R3, R2 ;  /* 0x00000002ff03723e */ /* 0x008fe400020006ff */
[----:B------:R-:W-:Y:S01]  /*bbd90*/  F2FP.F16.E4M3.UNPACK_B R2, R4 ;  /* 0x00000004ff02723e */ /* 0x000fe200020006ff */
[----:B------:R-:W-:Y:S04]  /*bbda0*/  STL [R1+0x40], R8 ;  /* 0x0000400801007387 */ /* 0x000fe80000100800 */
[----:B------:R0:W-:Y:S04]  /*bbdb0*/  STL [R1+0x30], R0 ;  /* 0x0000300001007387 */ /* 0x0001e80000100800 */
[----:B------:R-:W-:Y:S04]  /*bbdc0*/  STL [R1+0x44], R3 ;  /* 0x0000440301007387 */ /* 0x000fe80000100800 */
[----:B------:R1:W-:Y:S04]  /*bbdd0*/  STL [R1+0x34], R2 ;  /* 0x0000340201007387 */ /* 0x0003e80000100800 */
[----:B------:R-:W3:Y:S01]  /*bbde0*/  LDL R10, [R1+0x360] ;  /* 0x00036000010a7983 */ /* 0x000ee20000100800 */
[----:B0-----:R-:W-:-:S05]  /*bbdf0*/  F2FP.F16.E4M3.UNPACK_B R0, R5 ;  /* 0x00000005ff00723e */ /* 0x001fca00020006ff */
[----:B------:R-:W-:Y:S01]  /*bbe00*/  STL [R1+0x48], R0 ;  /* 0x0000480001007387 */ /* 0x000fe20000100800 */
[----:B--2---:R-:W-:-:S15]  /*bbe10*/  HMMA.16816.F32 R4, R12, R6, R16 ;  /* 0x000000060c04723c */ /* 0x004fde0000001810 */
[----:B------:R-:W-:-:S04]  /*bbe20*/  NOP ;  /* 0x0000000000007918 */ /* 0x000fc80000000000 */
[----:B------:R0:W-:Y:S04]  /*bbe30*/  STL.64 [R1+0x560], R4 ;  /* 0x0005600401007387 */ /* 0x0001e80000100a00 */
[----:B------:R2:W-:Y:S04]  /*bbe40*/  STL.64 [R1+0x568], R6 ;  /* 0x0005680601007387 */ /* 0x0005e80000100a00 */
[----:B---3--:R-:W-:Y:S04]  /*bbe50*/  STL [R1+0x495c], R10 ;  /* 0x00495c0a01007387 */ /* 0x008fe80000100800 */
[----:B------:R-:W3:Y:S04]  /*bbe60*/  LDL R11, [R1+0x364] ;  /* 0x00036400010b7983 */ /* 0x000ee80000100800 */
[----:B---3--:R3:W-:Y:S04]  /*bbe70*/  STL [R1+0x4960], R11 ;  /* 0x0049600b01007387 */ /* 0x0087e80000100800 */
[----:B------:R-:W4:Y:S04]  /*bbe80*/  LDL R26, [R1+0x368] ;  /* 0x00036800011a7983 */ /* 0x000f280000100800 */
[----:B------:R-:W4:Y:S04]  /*bbe90*/  LDL R27, [R1+0x36c] ;  /* 0x00036c00011b7983 */ /* 0x000f280000100800 */
[----:B-1----:R-:W5:Y:S04]  /*bbea0*/  LDL.LU R2, [R1+0x3cc] ;  /* 0x0003cc0001027983 */ /* 0x002f680000300800 */
[----:B0-----:R-:W4:Y:S04]  /*bbeb0*/  LDL.LU R4, [R1+0x3d0] ;  /* 0x0003d00001047983 */ /* 0x001f280000300800 */
[----:B------:R-:W4:Y:S04]  /*bbec0*/  LDL.LU R5, [R1+0x3d8] ;  /* 0x0003d80001057983 */ /* 0x000f280000300800 */
[----:B--2---:R-:W2:Y:S04]  /*bbed0*/  LDL.LU R6, [R1+0x3dc] ;  /* 0x0003dc0001067983 */ /* 0x004ea80000300800 */
[----:B---3--:R-:W3:Y:S04]  /*bbee0*/  LDL.LU R11, [R1+0x3e8] ;  /* 0x0003e800010b7983 */ /* 0x008ee80000300800 */
        /* <DEDUP_REMOVED lines=9> */
[----:B0-----:R-:W2:Y:S04]  /*bbf80*/  LDL.LU R24, [R1+0x3f8] ;  /* 0x0003f80001187983 */ /* 0x001ea80000300800 */
[----:B------:R-:W2:Y:S04]  /*bbf90*/  LDL.LU R25, [R1+0x3fc] ;  /* 0x0003fc0001197983 */ /* 0x000ea80000300800 */
[----:B----4-:R0:W-:Y:S04]  /*bbfa0*/  STL.64 [R1+0x4970], R26 ;  /* 0x0049701a01007387 */ /* 0x0101e80000100a00 */
[----:B0-----:R-:W4:Y:S04]  /*bbfb0*/  LDL R26, [R1+0x370] ;  /* 0x00037000011a7983 */ /* 0x001f280000100800 */
[----:B------:R-:W4:Y:S04]  /*bbfc0*/  LDL R27, [R1+0x374] ;  /* 0x00037400011b7983 */ /* 0x000f280000100800 */
[----:B------:R-:W3:Y:S04]  /*bbfd0*/  LDL.LU R7, [R1+0x3e0] ;  /* 0x0003e00001077983 */ /* 0x000ee80000300800 */
        /* <DEDUP_REMOVED lines=11> */
[----:B-----5:R-:W-:-:S02]  /*bc090*/  F2FP.F16.E4M3.UNPACK_B R2, R2 ;  /* 0x00000002ff02723e */ /* 0x020fc400020006ff */
[----:B------:R-:W-:Y:S02]  /*bc0a0*/  F2FP.F16.E4M3.UNPACK_B R28, R4 ;  /* 0x00000004ff1c723e */ /* 0x000fe400020006ff */
[----:B------:R-:W-:Y:S02]  /*bc0b0*/  F2FP.F16.E4M3.UNPACK_B R4, R5 ;  /* 0x00000005ff04723e */ /* 0x000fe400020006ff */
[----:B---3--:R-:W-:Y:S01]  /*bc0c0*/  F2FP.F16.E4M3.UNPACK_B R7, R7 ;  /* 0x00000007ff07723e */ /* 0x008fe200020006ff */
[----:B--2---:R-:W-:Y:S04]  /*bc0d0*/  STL.64 [R1+0x4980], R22 ;  /* 0x0049801601007387 */ /* 0x004fe80000100a00 */
[----:B------:R0:W-:Y:S04]  /*bc0e0*/  STL.64 [R1+0x4978], R20 ;  /* 0x0049781401007387 */ /* 0x0001e80000100a00 */
[----:B0-----:R-:W4:Y:S04]  /*bc0f0*/  LDL.LU R20, [R1+0x1490] ;  /* 0x0014900001147983 */ /* 0x001f280000300800 */
[----:B------:R-:W4:Y:S04]  /*bc100*/  LDL.LU R21, [R1+0x1494] ;  /* 0x0014940001157983 */ /* 0x000f280000300800 */
[----:B------:R-:W4:Y:S04]  /*bc110*/  LDL.LU R22, [R1+0x1498] ;  /* 0x0014980001167983 */ /* 0x000f280000300800 */
[----:B------:R-:W4:Y:S04]  /*bc120*/  LDL.LU R23, [R1+0x149c] ;  /* 0x00149c0001177983 */ /* 0x000f280000300800 */
[----:B------:R-:W2:Y:S04]  /*bc130*/  LDL.LU R9, [R1+0x40c] ;  /* 0x00040c0001097983 */ /* 0x000ea80000300800 */
[----:B------:R-:W3:Y:S04]  /*bc140*/  LDL.LU R16, [R1+0x14f0] ;  /* 0x0014f00001107983 */ /* 0x000ee80000300800 */
[----:B------:R-:W3:Y:S04]  /*bc150*/  LDL.LU R17, [R1+0x14f4] ;  /* 0x0014f40001117983 */ /* 0x000ee80000300800 */
[----:B------:R-:W3:Y:S04]  /*bc160*/  LDL.LU R18, [R1+0x14f8] ;  /* 0x0014f80001127983 */ /* 0x000ee80000300800 */
[----:B------:R-:W3:Y:S04]  /*bc170*/  LDL.LU R19, [R1+0x14fc] ;  /* 0x0014fc0001137983 */ /* 0x000ee80000300800 */
[----:B------:R0:W-:Y:S04]  /*bc180*/  STL [R1+0x38], R2 ;  /* 0x0000380201007387 */ /* 0x0001e80000100800 */
[----:B------:R1:W-:Y:S01]  /*bc190*/  STL [R1+0x4c], R28 ;  /* 0x00004c1c01007387 */ /* 0x0003e20000100800 */
[----:B------:R-:W-:-:S02]  /*bc1a0*/  F2FP.F16.E4M3.UNPACK_B R25, R25 ;  /* 0x00000019ff19723e */ /* 0x000fc400020006ff */
[----:B0-----:R-:W-:Y:S01]  /*bc1b0*/  F2FP.F16.E4M3.UNPACK_B R2, R6 ;  /* 0x00000006ff02723e */ /* 0x001fe200020006ff */
[----:B-1----:R-:W5:Y:S04]  /*bc1c0*/  LDL.LU R28, [R1+0x420] ;  /* 0x00042000011c7983 */ /* 0x002f680000300800 */
[----:B------:R-:W-:Y:S04]  /*bc1d0*/  STL [R1+0x3c], R4 ;  /* 0x00003c0401007387 */ /* 0x000fe80000100800 */
[----:B------:R-:W2:Y:S04]  /*bc1e0*/  LDL.LU R29, [R1+0x424] ;  /* 0x00042400011d7983 */ /* 0x000ea80000300800 */
[----:B------:R0:W-:Y:S01]  /*bc1f0*/  STL [R1+0x20], R2 ;  /* 0x0000200201007387 */ /* 0x0001e20000100800 */
[----:B------:R-:W-:-:S03]  /*bc200*/  F2FP.F16.E4M3.UNPACK_B R24, R24 ;  /* 0x00000018ff18723e */ /* 0x000fc600020006ff */
[----:B0-----:R-:W2:Y:S04]  /*bc210*/  LDL.LU R2, [R1+0x42c] ;  /* 0x00042c0001027983 */ /* 0x001ea80000300800 */
[----:B------:R-:W2:Y:S04]  /*bc220*/  LDL.LU R4, [R1+0x430] ;  /* 0x0004300001047983 */ /* 0x000ea80000300800 */
[----:B------:R-:W2:Y:S04]  /*bc230*/  LDL.LU R5, [R1+0x434] ;  /* 0x0004340001057983 */ /* 0x000ea80000300800 */
[----:B------:R-:W2:Y:S04]  /*bc240*/  LDL.LU R6, [R1+0x438] ;  /* 0x0004380001067983 */ /* 0x000ea80000300800 */
[----:B------:R0:W-:Y:S04]  /*bc250*/  STL [R1+0x24], R7 ;  /* 0x0000240701007387 */ /* 0x0001e80000100800 */
[----:B0-----:R-:W2:Y:S04]  /*bc260*/  LDL.LU R7, [R1+0x428] ;  /* 0x0004280001077983 */ /* 0x001ea80000300800 */
[----:B------:R-:W-:Y:S04]  /*bc270*/  STL [R1+0x2c], R25 ;  /* 0x00002c1901007387 */ /* 0x000fe80000100800 */
[----:B------:R4:W-:Y:S02]  /*bc280*/  STL [R1+0x28], R24 ;  /* 0x0000281801007387 */ /* 0x0009e40000100800 */
[----:B----4-:R-:W-:Y:S02]  /*bc290*/  HMMA.16816.F32 R24, R12, R26, R20 ;  /* 0x0000001a0c18723c */ /* 0x010fe40000001814 */
[----:B------:R-:W4:Y:S04]  /*bc2a0*/  LDL.LU.64 R22, [R1+0x4980] ;  /* 0x0049800001167983 */ /* 0x000f280000300a00 */
[----:B------:R-:W4:-:S13]  /*bc2b0*/  LDL.LU.64 R20, [R1+0x4978] ;  /* 0x0049780001147983 */ /* 0x000f1a0000300a00 */
[----:B------:R-:W-:Y:S04]  /*bc2c0*/  STL.64 [R1+0x550], R24 ;  /* 0x0005501801007387 */ /* 0x000fe80000100a00 */
[----:B------:R0:W-:Y:S04]  /*bc2d0*/  STL.64 [R1+0x558], R26 ;  /* 0x0005581a01007387 */ /* 0x0001e80000100a00 */
[----:B0-----:R-:W4:Y:S04]  /*bc2e0*/  LDL.LU.64 R26, [R1+0x4970] ;  /* 0x00497000011a7983 */ /* 0x001f280000300a00 */
[----:B------:R-:W2:Y:S01]  /*bc2f0*/  LDL.LU.64 R24, [R1+0x4968] ;  /* 0x0049680001187983 */ /* 0x000ea20000300a00 */
[----:B------:R-:W-:-:S02]  /*bc300*/  F2FP.F16.E4M3.UNPACK_B R11, R11 ;  /* 0x0000000bff0b723e */ /* 0x000fc400020006ff */
[----:B------:R-:W-:Y:S02]  /*bc310*/  F2FP.F16.E4M3.UNPACK_B R10, R10 ;  /* 0x0000000aff0a723e */ /* 0x000fe400020006ff */
[----:B------:R-:W-:Y:S01]  /*bc320*/  F2FP.F16.E4M3.UNPACK_B R3, R3 ;  /* 0x00000003ff03723e */ /* 0x000fe200020006ff */
[----:B------:R0:W-:Y:S04]  /*bc330*/  STL [R1+0x10], R11 ;  /* 0x0000100b01007387 */ /* 0x0001e80000100800 */
[----:B0-----:R-:W3:Y:S04]  /*bc340*/  LDL.LU R11, [R1+0x4960] ;  /* 0x00496000010b7983 */ /* 0x001ee80000300800 */
[----:B------:R0:W-:Y:S04]  /*bc350*/  STL [R1], R10 ;  /* 0x0000000a01007387 */ /* 0x0001e80000100800 */
[----:B0-----:R-:W3:Y:S04]  /*bc360*/  LDL.LU R10, [R1+0x495c] ;  /* 0x00495c00010a7983 */ /* 0x001ee80000300800 */
[----:B------:R0:W-:Y:S04]  /*bc370*/  STL [R1+0x14], R3 ;  /* 0x0000140301007387 */ /* 0x0001e80000100800 */
[----:B0-----:R-:W3:Y:S01]  /*bc380*/  LDL.LU R3, [R1+0x4958] ;  /* 0x0049580001037983 */ /* 0x001ee20000300800 */
[----:B------:R-:W-:-:S02]  /*bc390*/  F2FP.F16.E4M3.UNPACK_B R8, R8 ;  /* 0x00000008ff08723e */ /* 0x000fc400020006ff */
[----:B------:R-:W-:Y:S02]  /*bc3a0*/  F2FP.F16.E4M3.UNPACK_B R0, R0 ;  /* 0x00000000ff00723e */ /* 0x000fe400020006ff */
[----:B--2---:R-:W-:-:S05]  /*bc3b0*/  F2FP.F16.E4M3.UNPACK_B R24, R24 ;  /* 0x00000018ff18723e */ /* 0x004fca00020006ff */
[----:B------:R0:W-:Y:S02]  /*bc3c0*/  STL [R1+0x4], R24 ;  /* 0x0000041801007387 */ /* 0x0001e40000100800 */
[----:B0-----:R-:W-:-:S05]  /*bc3d0*/  F2FP.F16.E4M3.UNPACK_B R24, R25 ;  /* 0x00000019ff18723e */ /* 0x001fca00020006ff */
[----:B------:R4:W-:Y:S02]  /*bc3e0*/  STL [R1+0x18], R24 ;  /* 0x0000181801007387 */ /* 0x0009e40000100800 */
[----:B----4-:R-:W-:Y:S02]  /*bc3f0*/  HMMA.16816.F32 R24, R12, R26, R20 ;  /* 0x0000001a0c18723c */ /* 0x010fe40000001814 */
[----:B------:R-:W-:Y:S04]  /*bc400*/  STL [R1+0x8], R8 ;  /* 0x0000080801007387 */ /* 0x000fe80000100800 */
[----:B------:R-:W2:Y:S04]  /*bc410*/  LDL.LU.64 R22, [R1+0x4950] ;  /* 0x0049500001167983 */ /* 0x000ea80000300a00 */
[----:B------:R-:W-:Y:S04]  /*bc420*/  STL [R1+0x1c], R0 ;  /* 0x00001c0001007387 */ /* 0x000fe80000100800 */
[----:B------:R-:W4:Y:S05]  /*bc430*/  LDL.LU.64 R20, [R1+0x4948] ;  /* 0x0049480001147983 */ /* 0x000f2a0000300a00 */
[----:B------:R0:W-:Y:S04]  /*bc440*/  STL.64 [R1+0x540], R24 ;  /* 0x0005401801007387 */ /* 0x0001e80000100a00 */
[----:B------:R-:W-:Y:S04]  /*bc450*/  STL.64 [R1+0x548], R26 ;  /* 0x0005481a01007387 */ /* 0x000fe80000100a00 */
[----:B0-----:R-:W3:Y:S01]  /*bc460*/  LDL.LU.64 R24, [R1+0x4940] ;  /* 0x0049400001187983 */ /* 0x001ee20000300a00 */
[----:B------:R-:W-:-:S02]  /*bc470*/  F2FP.F16.E4M3.UNPACK_B R4, R4 ;  /* 0x00000004ff04723e */ /* 0x000fc400020006ff */
[----:B--2---:R-:W-:Y:S02]  /*bc480*/  F2FP.F16.E4M3.UNPACK_B R0, R23 ;  /* 0x00000017ff00723e */ /* 0x004fe400020006ff */
[----:B----4-:R-:W-:-:S03]  /*bc490*/  F2FP.F16.E4M3.UNPACK_B R20, R20 ;  /* 0x00000014ff14723e */ /* 0x010fc600020006ff */
[----:B------:R0:W-:Y:S01]  /*bc4a0*/  STL [R1+0xc], R0 ;  /* 0x00000c0001007387 */ /* 0x0001e20000100800 */
[----:B---3--:R-:W-:Y:S02]  /*bc4b0*/  F2FP.F16.E4M3.UNPACK_B R8, R24 ;  /* 0x00000018ff08723e */ /* 0x008fe400020006ff */
[----:B0-----:R-:W-:-:S03]  /*bc4c0*/  F2FP.F16.E4M3.UNPACK_B R0, R25 ;  /* 0x00000019ff00723e */ /* 0x001fc600020006ff */
[----:B------:R0:W-:Y:S04]  /*bc4d0*/  STL [R1+0x140], R8 ;  /* 0x0001400801007387 */ /* 0x0001e80000100800 */
[----:B------:R-:W-:Y:S04]  /*bc4e0*/  STL [R1+0x130], R20 ;  /* 0x0001301401007387 */ /* 0x000fe80000100800 */
[----:B------:R1:W-:Y:S01]  /*bc4f0*/  STL [R1+0x144], R0 ;  /* 0x0001440001007387 */ /* 0x0003e20000100800 */
[----:B0-----:R-:W-:Y:S02]  /*bc500*/  F2FP.F16.E4M3.UNPACK_B R8, R21 ;  /* 0x00000015ff08723e */ /* 0x001fe400020006ff */
[----:B-1----:R-:W-:-:S03]  /*bc510*/  F2FP.F16.E4M3.UNPACK_B R0, R9 ;  /* 0x00000009ff00723e */ /* 0x002fc600020006ff */
[----:B------:R0:W-:Y:S02]  /*bc520*/  STL [R1+0x134], R8 ;  /* 0x0001340801007387 */ /* 0x0001e40000100800 */
[----:B0-----:R-:W-:Y:S01]  /*bc530*/  HMMA.16816.F32 R8, R12, R10, R16 ;  /* 0x0000000a0c08723c */ /* 0x001fe20000001810 */
[----:B------:R-:W-:-:S05]  /*bc540*/  F2FP.F16.E4M3.UNPACK_B R20, R22 ;  /* 0x00000016ff14723e */ /* 0x000fca00020006ff */
[----:B------:R-:W-:Y:S04]  /*bc550*/  STL [R1+0x148], R20 ;  /* 0x0001481401007387 */ /* 0x000fe80000100800 */
[----:B------:R0:W-:Y:S09]  /*bc560*/  STL [R1+0x138], R0 ;  /* 0x0001380001007387 */ /* 0x0001f20000100800 */
[----:B------:R5:W-:Y:S01]  /*bc570*/  STL.64 [R1+0x530], R8 ;  /* 0x0005300801007387 */ /* 0x000be20000100a00 */
[----:B0-----:R-:W-:-:S03]  /*bc580*/  F2FP.F16.E4M3.UNPACK_B R0, R2 ;  /* 0x00000002ff00723e */ /* 0x001fc600020006ff */
[----:B------:R-:W-:Y:S01]  /*bc590*/  STL.64 [R1+0x538], R10 ;  /* 0x0005380a01007387 */ /* 0x000fe20000100a00 */
[----:B------:R-:W-:Y:S02]  /*bc5a0*/  F2FP.F16.E4M3.UNPACK_B R2, R5 ;  /* 0x00000005ff02723e */ /* 0x000fe400020006ff */
[----:B-----5:R-:W-:Y:S02]  /*bc5b0*/  F2FP.F16.E4M3.UNPACK_B R9, R28 ;  /* 0x0000001cff09723e */ /* 0x020fe400020006ff */
[----:B------:R-:W-:-:S03]  /*bc5c0*/  F2FP.F16.E4M3.UNPACK_B R8, R29 ;  /* 0x0000001dff08723e */ /* 0x000fc600020006ff */
[----:B------:R-:W-:Y:S04]  /*bc5d0*/  STL [R1+0x14c], R9 ;  /* 0x00014c0901007387 */ /* 0x000fe80000100800 */
[----:B------:R-:W-:Y:S04]  /*bc5e0*/  STL [R1+0x13c], R8 ;  /* 0x00013c0801007387 */ /* 0x000fe80000100800 */
[----:B------:R0:W-:Y:S04]  /*bc5f0*/  STL [R1+0x120], R0 ;  /* 0x0001200001007387 */ /* 0x0001e80000100800 */
[----:B------:R-:W-:Y:S04]  /*bc600*/  STL [R1+0x110], R4 ;  /* 0x0001100401007387 */ /* 0x000fe80000100800 */
[----:B------:R-:W2:Y:S04]  /*bc610*/  LDL.64 R28, [R1+0x348] ;  /* 0x00034800011c7983 */ /* 0x000ea80000100a00 */
[----:B------:R1:W-:Y:S01]  /*bc620*/  STL [R1+0x124], R2 ;  /* 0x0001240201007387 */ /* 0x0003e20000100800 */
[----:B------:R-:W-:Y:S01]  /*bc630*/  IMAD.MOV.U32 R23, RZ, RZ, R12 ;  /* 0x000000ffff177224 */ /* 0x000fe200078e000c */
[----:B0-----:R-:W-:-:S02]  /*bc640*/  F2FP.F16.E4M3.UNPACK_B R0, R6 ;  /* 0x00000006ff00723e */ /* 0x001fc400020006ff */
[----:B-1----:R-:W-:-:S03]  /*bc650*/  F2FP.F16.E4M3.UNPACK_B R2, R7 ;  /* 0x00000007ff02723e */ /* 0x002fc600020006ff */
[----:B------:R0:W-:Y:S01]  /*bc660*/  STL [R1+0x114], R0 ;  /* 0x0001140001007387 */ /* 0x0001e20000100800 */
[----:B------:R-:W-:Y:S02]  /*bc670*/  IMAD.MOV.U32 R22, RZ, RZ, R13 ;  /* 0x000000ffff167224 */ /* 0x000fe400078e000d */
[----:B------:R-:W-:Y:S01]  /*bc680*/  IMAD.MOV.U32 R21, RZ, RZ, R14 ;  /* 0x000000ffff157224 */ /* 0x000fe200078e000e */
[----:B0-----:R-:W3:Y:S04]  /*bc690*/  LDL.LU R0, [R1+0x458] ;  /* 0x0004580001007983 */ /* 0x001ee80000300800 */
[----:B------:R-:W4:Y:S04]  /*bc6a0*/  LDL.LU R12, [R1+0x45c] ;  /* 0x00045c00010c7983 */ /* 0x000f280000300800 */
[----:B------:R-:W-:Y:S04]  /*bc6b0*/  STL [R1+0x128], R2 ;  /* 0x0001280201007387 */ /* 0x000fe80000100800 */
[----:B------:R-:W5:Y:S04]  /*bc6c0*/  LDL.LU R9, [R1+0x464] ;  /* 0x0004640001097983 */ /* 0x000f680000300800 */
[----:B------:R-:W4:Y:S04]  /*bc6d0*/  LDL.LU R13, [R1+0x468] ;  /* 0x00046800010d7983 */ /* 0x000f280000300800 */
[----:B------:R-:W2:Y:S04]  /*bc6e0*/  LDL.LU R10, [R1+0x46c] ;  /* 0x00046c00010a7983 */ /* 0x000ea80000300800 */
[----:B------:R-:W2:Y:S04]  /*bc6f0*/  LDL.LU R14, [R1+0x470] ;  /* 0x00047000010e7983 */ /* 0x000ea80000300800 */
[----:B------:R-:W2:Y:S01]  /*bc700*/  LDL.LU R11, [R1+0x460] ;  /* 0x00046000010b7983 */ /* 0x000ea20000300800 */
[----:B------:R-:W-:-:S03]  /*bc710*/  IMAD.MOV.U32 R20, RZ, RZ, R15 ;  /* 0x000000ffff147224 */ /* 0x000fc600078e000f */
[----:B--2---:R0:W-:Y:S04]  /*bc720*/  STL.64 [R1+0x4900], R10 ;  /* 0x0049000a01007387 */ /* 0x0041e80000100a00 */
[----:B0-----:R-:W2:Y:S04]  /*bc730*/  LDL R10, [R1+0x350] ;  /* 0x00035000010a7983 */ /* 0x001ea80000100800 */
[----:B------:R-:W2:Y:S04]  /*bc740*/  LDL R11, [R1+0x354] ;  /* 0x00035400010b7983 */ /* 0x000ea80000100800 */
[----:B-----5:R-:W-:Y:S04]  /*bc750*/  STL [R1+0x48f8], R9 ;  /* 0x0048f80901007387 */ /* 0x020fe80000100800 */
[----:B------:R-:W5:Y:S04]  /*bc760*/  LDL.LU R15, [R1+0x474] ;  /* 0x00047400010f7983 */ /* 0x000f680000300800 */
[----:B-----5:R-:W-:Y:S04]  /*bc770*/  STL.64 [R1+0x4910], R14 ;  /* 0x0049100e01007387 */ /* 0x020fe80000100a00 */
[----:B----4-:R0:W-:Y:S04]  /*bc780*/  STL.64 [R1+0x4908], R12 ;  /* 0x0049080c01007387 */ /* 0x0101e80000100a00 */
[----:B0-----:R-:W4:Y:S04]  /*bc790*/  LDL.LU R12, [R1+0x1530] ;  /* 0x00153000010c7983 */ /* 0x001f280000300800 */
[----:B------:R-:W4:Y:S04]  /*bc7a0*/  LDL.LU R13, [R1+0x1534] ;  /* 0x00153400010d7983 */ /* 0x000f280000300800 */
[----:B------:R-:W5:Y:S04]  /*bc7b0*/  LDL.LU R14, [R1+0x1538] ;  /* 0x00153800010e7983 */ /* 0x000f680000300800 */
[----:B------:R-:W5:Y:S04]  /*bc7c0*/  LDL.LU R15, [R1+0x153c] ;  /* 0x00153c00010f7983 */ /* 0x000f680000300800 */
[----:B-----5:R0:W-:Y:S04]  /*bc7d0*/  STL.64 [R1+0x4928], R14 ;  /* 0x0049280e01007387 */ /* 0x0201e80000100a00 */
[----:B0-----:R-:W5:Y:S04]  /*bc7e0*/  LDL R14, [R1+0x358] ;  /* 0x00035800010e7983 */ /* 0x001f680000100800 */
[----:B------:R-:W5:Y:S04]  /*bc7f0*/  LDL R15, [R1+0x35c] ;  /* 0x00035c00010f7983 */ /* 0x000f680000100800 */
[----:B----4-:R-:W-:Y:S04]  /*bc800*/  STL.64 [R1+0x4920], R12 ;  /* 0x0049200c01007387 */ /* 0x010fe80000100a00 */
[----:B------:R-:W4:Y:S04]  /*bc810*/  LDL.LU R2, [R1+0x43c] ;  /* 0x00043c0001027983 */ /* 0x000f280000300800 */
[----:B------:R-:W3:Y:S04]  /*bc820*/  LDL.LU R9, [R1+0x440] ;  /* 0x0004400001097983 */ /* 0x000ee80000300800 */
[----:B------:R-:W3:Y:S04]  /*bc830*/  LDL.LU R8, [R1+0x448] ;  /* 0x0004480001087983 */ /* 0x000ee80000300800 */
[----:B--2---:R-:W-:Y:S04]  /*bc840*/  STL.64 [R1+0x4938], R10 ;  /* 0x0049380a01007387 */ /* 0x004fe80000100a00 */
[----:B---3--:R0:W-:Y:S04]  /*bc850*/  STL.64 [R1+0x4930], R8 ;  /* 0x0049300801007387 */ /* 0x0081e80000100a00 */
[----:B0-----:R-:W5:Y:S04]  /*bc860*/  LDL.LU R8, [R1+0xff0] ;  /* 0x000ff00001087983 */ /* 0x001f680000300800 */
[----:B------:R-:W5:Y:S04]  /*bc870*/  LDL.LU R9, [R1+0xff4] ;  /* 0x000ff40001097983 */ /* 0x000f680000300800 */
[----:B------:R-:W5:Y:S04]  /*bc880*/  LDL.LU R10, [R1+0xff8] ;  /* 0x000ff800010a7983 */ /* 0x000f680000300800 */
[----:B------:R-:W5:Y:S04]  /*bc890*/  LDL.LU R11, [R1+0xffc] ;  /* 0x000ffc00010b7983 */ /* 0x000f680000300800 */
[----:B------:R-:W2:Y:S04]  /*bc8a0*/  LDL.LU R4, [R1+0x44c] ;  /* 0x00044c0001047983 */ /* 0x000ea80000300800 */
[----:B------:R-:W3:Y:S04]  /*bc8b0*/  LDL.LU R5, [R1+0x450] ;  /* 0x0004500001057983 */ /* 0x000ee80000300800 */
[----:B------:R-:W2:Y:S04]  /*bc8c0*/  LDL.LU R6, [R1+0x454] ;  /* 0x0004540001067983 */ /* 0x000ea80000300800 */
[----:B------:R-:W2:Y:S04]  /*bc8d0*/  LDL.LU R7, [R1+0x444] ;  /* 0x0004440001077983 */ /* 0x000ea80000300800 */
[----:B------:R-:W2:Y:S04]  /*bc8e0*/  LDL.LU R16, [R1+0x478] ;  /* 0x0004780001107983 */ /* 0x000ea80000300800 */
[----:B------:R-:W2:Y:S04]  /*bc8f0*/  LDL.LU R17, [R1+0x480] ;  /* 0x0004800001117983 */ /* 0x000ea80000300800 */
[----:B------:R-:W2:Y:S04]  /*bc900*/  LDL.LU R18, [R1+0x488] ;  /* 0x0004880001127983 */ /* 0x000ea80000300800 */
[----:B------:R-:W2:Y:S04]  /*bc910*/  LDL.LU R19, [R1+0x490] ;  /* 0x0004900001137983 */ /* 0x000ea80000300800 */
[----:B--2---:R0:W-:Y:S04]  /*bc920*/  STL.64 [R1+0x48e0], R18 ;  /* 0x0048e01201007387 */ /* 0x0041e80000100a00 */
[----:B------:R1:W-:Y:S01]  /*bc930*/  STL.64 [R1+0x48d8], R16 ;  /* 0x0048d81001007387 */ /* 0x0003e20000100a00 */
[----:B0-----:R-:W-:-:S02]  /*bc940*/  IMAD.MOV.U32 R19, RZ, RZ, R20 ;  /* 0x000000ffff137224 */ /* 0x001fc400078e0014 */
[----:B------:R-:W-:Y:S01]  /*bc950*/  IMAD.MOV.U32 R18, RZ, RZ, R21 ;  /* 0x000000ffff127224 */ /* 0x000fe200078e0015 */
[----:B------:R-:W2:Y:S04]  /*bc960*/  LDL.LU R20, [R1+0x498] ;  /* 0x0004980001147983 */ /* 0x000ea80000300800 */
[----:B------:R-:W2:Y:S04]  /*bc970*/  LDL.LU R24, [R1+0x47c] ;  /* 0x00047c0001187983 */ /* 0x000ea80000300800 */
[----:B------:R-:W2:Y:S01]  /*bc980*/  LDL.LU R21, [R1+0x484] ;  /* 0x0004840001157983 */ /* 0x000ea20000300800 */
[----:B-1----:R-:W-:-:S03]  /*bc990*/  IMAD.MOV.U32 R17, RZ, RZ, R22 ;  /* 0x000000ffff117224 */ /* 0x002fc600078e0016 */
[----:B------:R-:W2:Y:S04]  /*bc9a0*/  LDL.LU R25, [R1+0x48c] ;  /* 0x00048c0001197983 */ /* 0x000ea80000300800 */
[----:B------:R-:W2:Y:S01]  /*bc9b0*/  LDL.LU R22, [R1+0x494] ;  /* 0x0004940001167983 */ /* 0x000ea20000300800 */
[----:B------:R-:W-:-:S03]  /*bc9c0*/  IMAD.MOV.U32 R16, RZ, RZ, R23 ;  /* 0x000000ffff107224 */ /* 0x000fc600078e0017 */
[----:B------:R-:W2:Y:S04]  /*bc9d0*/  LDL.LU R26, [R1+0x49c] ;  /* 0x00049c00011a7983 */ /* 0x000ea80000300800 */
[----:B------:R-:W2:Y:S01]  /*bc9e0*/  LDL.LU R23, [R1+0x4a0] ;  /* 0x0004a00001177983 */ /* 0x000ea20000300800 */
[----:B-----5:R-:W-:Y:S03]  /*bc9f0*/  HMMA.16816.F32 R12, R16, R14, R8 ;  /* 0x0000000e100c723c */ /* 0x020fe60000001808 */
[----:B--2---:R-:W-:Y:S04]  /*bca00*/  STL.64 [R1+0x48f0], R22 ;  /* 0x0048f01601007387 */ /* 0x004fe80000100a00 */
[----:B------:R0:W-:Y:S04]  /*bca10*/  STL.64 [R1+0x48e8], R20 ;  /* 0x0048e81401007387 */ /* 0x0001e80000100a00 */
[----:B0-----:R-:W2:Y:S04]  /*bca20*/  LDL.LU R20, [R1+0x15a0] ;  /* 0x0015a00001147983 */ /* 0x001ea80000300800 */
[----:B------:R-:W2:Y:S04]  /*bca30*/  LDL.LU R21, [R1+0x15a4] ;  /* 0x0015a40001157983 */ /* 0x000ea80000300800 */
[----:B------:R-:W2:Y:S04]  /*bca40*/  LDL.LU R22, [R1+0x15a8] ;  /* 0x0015a80001167983 */ /* 0x000ea80000300800 */
[----:B------:R-:W2:Y:S04]  /*bca50*/  LDL.LU R23, [R1+0x15ac] ;  /* 0x0015ac0001177983 */ /* 0x000ea80000300800 */
[----:B------:R-:W5:Y:S04]  /*bca60*/  LDL.LU R27, [R1+0x4a4] ;  /* 0x0004a400011b7983 */ /* 0x000f680000300800 */
[----:B------:R-:W2:Y:S04]  /*bca70*/  LDL.LU.64 R10, [R1+0x4938] ;  /* 0x00493800010a7983 */ /* 0x000ea80000300a00 */
[----:B------:R-:W2:Y:S04]  /*bca80*/  LDL.LU.64 R8, [R1+0x4930] ;  /* 0x0049300001087983 */ /* 0x000ea80000300a00 */
[----:B------:R-:W-:Y:S04]  /*bca90*/  STL.64 [R1+0x520], R12 ;  /* 0x0005200c01007387 */ /* 0x000fe80000100a00 */
[----:B------:R0:W-:Y:S04]  /*bcaa0*/  STL.64 [R1+0x528], R14 ;  /* 0x0005280e01007387 */ /* 0x0001e80000100a00 */
[----:B0-----:R-:W3:Y:S04]  /*bcab0*/  LDL.LU.64 R14, [R1+0x4928] ;  /* 0x00492800010e7983 */ /* 0x001ee80000300a00 */
[----:B------:R-:W3:Y:S01]  /*bcac0*/  LDL.LU.64 R12, [R1+0x4920] ;  /* 0x00492000010c7983 */ /* 0x000ee20000300a00 */
[----:B----4-:R-:W-:-:S05]  /*bcad0*/  F2FP.F16.E4M3.UNPACK_B R2, R2 ;  /* 0x00000002ff02723e */ /* 0x010fca00020006ff */
[----:B------:R0:W-:Y:S04]  /*bcae0*/  STL [R1+0x118], R2 ;  /* 0x0001180201007387 */ /* 0x0001e80000100800 */
[----:B0-----:R-:W4:Y:S01]  /*bcaf0*/  LDL.LU R2, [R1+0x4918] ;  /* 0x0049180001027983 */ /* 0x001f220000300800 */
[----:B--2---:R-:W-:Y:S02]  /*bcb00*/  F2FP.F16.E4M3.UNPACK_B R9, R9 ;  /* 0x00000009ff09723e */ /* 0x004fe400020006ff */
[----:B------:R-:W-:-:S03]  /*bcb10*/  F2FP.F16.E4M3.UNPACK_B R8, R8 ;  /* 0x00000008ff08723e */ /* 0x000fc600020006ff */
[----:B------:R-:W-:Y:S04]  /*bcb20*/  STL [R1+0x12c], R9 ;  /* 0x00012c0901007387 */ /* 0x000fe80000100800 */
[----:B------:R3:W-:Y:S02]  /*bcb30*/  STL [R1+0x11c], R8 ;  /* 0x00011c0801007387 */ /* 0x0007e40000100800 */
[C---:B---3--:R-:W-:Y:S08]  /*bcb40*/  HMMA.16816.F32 R8, R16.reuse, R10, R12 ;  /* 0x0000000a1008723c */ /* 0x048ff0000000180c */
[----:B------:R-:W-:Y:S01]  /*bcb50*/  HMMA.16816.F32 R16, R16, R28, R20 ;  /* 0x0000001c1010723c */ /* 0x000fe20000001814 */
[----:B------:R-:W2:Y:S04]  /*bcb60*/  LDL.LU.64 R14, [R1+0x4910] ;  /* 0x00491000010e7983 */ /* 0x000ea80000300a00 */
[----:B------:R-:W3:Y:S06]  /*bcb70*/  LDL.LU.64 R12, [R1+0x4908] ;  /* 0x00490800010c7983 */ /* 0x000eec0000300a00 */
[----:B------:R-:W-:Y:S04]  /*bcb80*/  STL.64 [R1+0x510], R8 ;  /* 0x0005100801007387 */ /* 0x000fe80000100a00 */
[----:B------:R0:W-:Y:S04]  /*bcb90*/  STL.64 [R1+0x518], R10 ;  /* 0x0005180a01007387 */ /* 0x0001e80000100a00 */
[----:B0-----:R-:W4:Y:S04]  /*bcba0*/  LDL.LU.64 R10, [R1+0x4900] ;  /* 0x00490000010a7983 */ /* 0x001f280000300a00 */
[----:B------:R-:W4:Y:S04]  /*bcbb0*/  LDL.LU R9, [R1+0x48f8] ;  /* 0x0048f80001097983 */ /* 0x000f280000300800 */
[----:B------:R-:W4:Y:S04]  /*bcbc0*/  LDL.LU.64 R22, [R1+0x48f0] ;  /* 0x0048f00001167983 */ /* 0x000f280000300a00 */
[----:B------:R-:W4:Y:S04]  /*bcbd0*/  LDL.LU.64 R20, [R1+0x48e8] ;  /* 0x0048e80001147983 */ /* 0x000f280000300a00 */
[----:B------:R-:W-:Y:S04]  /*bcbe0*/  STL.64 [R1+0x500], R16 ;  /* 0x0005001001007387 */ /* 0x000fe80000100a00 */
[----:B------:R0:W-:Y:S01]  /*bcbf0*/  STL.64 [R1+0x508], R18 ;  /* 0x0005081201007387 */ /* 0x0001e20000100a00 */
[----:B------:R-:W-:Y:S01]  /*bcc00*/  F2FP.F16.E4M3.UNPACK_B R8, R0 ;  /* 0x00000000ff08723e */ /* 0x000fe200020006ff */
[----:B------:R-:W-:-:S02]  /*bcc10*/  IMAD.MOV.U32 R0, RZ, RZ, R29 ;  /* 0x000000ffff007224 */ /* 0x000fc400078e001d */
[----:B0-----:R-:W4:Y:S04]  /*bcc20*/  LDL.LU.64 R18, [R1+0x48e0] ;  /* 0x0048e00001127983 */ /* 0x001f280000300a00 */
[----:B------:R-:W4:Y:S04]  /*bcc30*/  LDL.LU.64 R16, [R1+0x48d8] ;  /* 0x0048d80001107983 */ /* 0x000f280000300a00 */
[----:B------:R-:W4:Y:S01]  /*bcc40*/  LDL.LU.64 R28, [R1+0x48d0] ;  /* 0x0048d000011c7983 */ /* 0x000f220000300a00 */
[----:B------:R-:W-:Y:S02]  /*bcc50*/  F2FP.F16.E4M3.UNPACK_B R4, R4 ;  /* 0x00000004ff04723e */ /* 0x000fe400020006ff */
[----:B------:R-:W-:-:S02]  /*bcc60*/  F2FP.F16.E4M3.UNPACK_B R5, R5 ;  /* 0x00000005ff05723e */ /* 0x000fc400020006ff */
[----:B------:R-:W-:Y:S02]  /*bcc70*/  F2FP.F16.E4M3.UNPACK_B R6, R6 ;  /* 0x00000006ff06723e */ /* 0x000fe400020006ff */
[----:B------:R-:W-:Y:S02]  /*bcc80*/  F2FP.F16.E4M3.UNPACK_B R7, R7 ;  /* 0x00000007ff07723e */ /* 0x000fe400020006ff */
[----:B------:R-:W-:Y:S02]  /*bcc90*/  F2FP.F16.E4M3.UNPACK_B R24, R24 ;  /* 0x00000018ff18723e */ /* 0x000fe400020006ff */
[----:B------:R-:W-:Y:S02]  /*bcca0*/  F2FP.F16.E4M3.UNPACK_B R25, R25 ;  /* 0x00000019ff19723e */ /* 0x000fe400020006ff */
[----:B------:R-:W-:Y:S02]  /*bccb0*/  F2FP.F16.E4M3.UNPACK_B R26, R26 ;  /* 0x0000001aff1a723e */ /* 0x000fe400020006ff */
[----:B-----5:R-:W-:-:S02]  /*bccc0*/  F2FP.F16.E4M3.UNPACK_B R27, R27 ;  /* 0x0000001bff1b723e */ /* 0x020fc400020006ff */
[----:B--2---:R-:W-:Y:S02]  /*bccd0*/  F2FP.F16.E4M3.UNPACK_B R14, R14 ;  /* 0x0000000eff0e723e */ /* 0x004fe400020006ff */
[----:B---3--:R-:W-:Y:S02]  /*bcce0*/  F2FP.F16.E4M3.UNPACK_B R12, R12 ;  /* 0x0000000cff0c723e */ /* 0x008fe400020006ff */
[----:B------:R-:W-:Y:S02]  /*bccf0*/  F2FP.F16.E4M3.UNPACK_B R13, R13 ;  /* 0x0000000dff0d723e */ /* 0x000fe400020006ff */
[----:B------:R-:W-:Y:S02]  /*bcd00*/  F2FP.F16.E4M3.UNPACK_B R15, R15 ;  /* 0x0000000fff0f723e */ /* 0x000fe400020006ff */
[----:B----4-:R-:W-:Y:S02]  /*bcd10*/  F2FP.F16.E4M3.UNPACK_B R10, R10 ;  /* 0x0000000aff0a723e */ /* 0x010fe400020006ff */
[----:B------:R-:W-:-:S02]  /*bcd20*/  F2FP.F16.E4M3.UNPACK_B R9, R9 ;  /* 0x00000009ff09723e */ /* 0x000fc400020006ff */
[----:B------:R-:W-:Y:S02]  /*bcd30*/  F2FP.F16.E4M3.UNPACK_B R11, R11 ;  /* 0x0000000bff0b723e */ /* 0x000fe400020006ff */
[----:B------:R-:W-:Y:S02]  /*bcd40*/  F2FP.F16.E4M3.UNPACK_B R20, R20 ;  /* 0x00000014ff14723e */ /* 0x000fe400020006ff */
[----:B------:R-:W-:Y:S02]  /*bcd50*/  F2FP.F16.E4M3.UNPACK_B R21, R21 ;  /* 0x00000015ff15723e */ /* 0x000fe400020006ff */
[----:B------:R-:W-:Y:S02]  /*bcd60*/  F2FP.F16.E4M3.UNPACK_B R22, R22 ;  /* 0x00000016ff16723e */ /* 0x000fe400020006ff */
[----:B------:R-:W-:Y:S02]  /*bcd70*/  F2FP.F16.E4M3.UNPACK_B R23, R23 ;  /* 0x00000017ff17723e */ /* 0x000fe400020006ff */
[----:B------:R-:W-:-:S02]  /*bcd80*/  F2FP.F16.E4M3.UNPACK_B R18, R18 ;  /* 0x00000012ff12723e */ /* 0x000fc400020006ff */
[----:B------:R-:W-:Y:S02]  /*bcd90*/  F2FP.F16.E4M3.UNPACK_B R16, R16 ;  /* 0x00000010ff10723e */ /* 0x000fe400020006ff */
[----:B------:R-:W-:Y:S02]  /*bcda0*/  F2FP.F16.E4M3.UNPACK_B R17, R17 ;  /* 0x00000011ff11723e */ /* 0x000fe400020006ff */
[----:B------:R-:W-:Y:S01]  /*bcdb0*/  F2FP.F16.E4M3.UNPACK_B R19, R19 ;  /* 0x00000013ff13723e */ /* 0x000fe200020006ff */
[----:B------:R-:W-:Y:S04]  /*bcdc0*/  STL.64 [R1+0x6ab0], R6 ;  /* 0x006ab00601007387 */ /* 0x000fe80000100a00 */
[----:B------:R0:W-:Y:S04]  /*bcdd0*/  STL.64 [R1+0x6aa8], R4 ;  /* 0x006aa80401007387 */ /* 0x0001e80000100a00 */
[----:B0-----:R-:W2:Y:S04]  /*bcde0*/  LDL.LU.64 R4, [R1+0xe0] ;  /* 0x0000e00001047983 */ /* 0x001ea80000300a00 */
[----:B------:R-:W2:Y:S04]  /*bcdf0*/  LDL.LU.64 R6, [R1+0xe8] ;  /* 0x0000e80001067983 */ /* 0x000ea80000300a00 */
[----:B------:R0:W-:Y:S04]  /*bce00*/  STL.64 [R1+0x69c8], R16 ;  /* 0x0069c81001007387 */ /* 0x0001e80000100a00 */
[----:B0-----:R-:W3:Y:S04]  /*bce10*/  LDL.64 R16, [R1+0x240] ;  /* 0x0002400001107983 */ /* 0x001ee80000100a00 */
[----:B------:R0:W-:Y:S04]  /*bce20*/  STL.64 [R1+0x69b8], R18 ;  /* 0x0069b81201007387 */ /* 0x0001e80000100a00 */
[----:B0-----:R-:W4:Y:S04]  /*bce30*/  LDL.LU.64 R18, [R1+0x228] ;  /* 0x0002280001127983 */ /* 0x001f280000300a00 */
[----:B----4-:R0:W-:Y:S04]  /*bce40*/  STL.64 [R1+0x6f30], R18 ;  /* 0x006f301201007387 */ /* 0x0101e80000100a00 */
[----:B0-----:R-:W4:Y:S04]  /*bce50*/  LDL R18, [R1+0x270] ;  /* 0x0002700001127983 */ /* 0x001f280000100800 */
[----:B------:R-:W4:Y:S04]  /*bce60*/  LDL R19, [R1+0x274] ;  /* 0x0002740001137983 */ /* 0x000f280000100800 */
[----:B---3--:R-:W-:Y:S04]  /*bce70*/  STL.64 [R1+0x6f28], R16 ;  /* 0x006f281001007387 */ /* 0x008fe80000100a00 */
[----:B----4-:R-:W-:Y:S04]  /*bce80*/  STL.64 [R1+0x6f38], R18 ;  /* 0x006f381201007387 */ /* 0x010fe80000100a00 */
[----:B------:R0:W-:Y:S04]  /*bce90*/  STL.64 [R1+0x67c8], R28 ;  /* 0x0067c81c01007387 */ /* 0x0001e80000100a00 */
[----:B0-----:R-:W3:Y:S04]  /*bcea0*/  LDL.LU R28, [R1+0x210] ;  /* 0x00021000011c7983 */ /* 0x001ee80000300800 */
        /* <DEDUP_REMOVED lines=12> */
[----:B0-----:R-:W2:Y:S04]  /*bcf70*/  LDL R18, [R1+0x340] ;  /* 0x0003400001127983 */ /* 0x001ea80000100800 */
[----:B------:R-:W2:Y:S04]  /*bcf80*/  LDL R19, [R1+0x344] ;  /* 0x0003440001137983 */ /* 0x000ea80000100800 */
[----:B----4-:R-:W-:Y:S04]  /*bcf90*/  STL.64 [R1+0x6f50], R16 ;  /* 0x006f501001007387 */ /* 0x010fe80000100a00 */
[----:B------:R-:W-:Y:S04]  /*bcfa0*/  STL [R1+0x5be0], R22 ;  /* 0x005be01601007387 */ /* 0x000fe80000100800 */
[----:B------:R-:W-:Y:S04]  /*bcfb0*/  STL.64 [R1+0x5ac0], R10 ;  /* 0x005ac00a01007387 */ /* 0x000fe80000100a00 */
[----:B------:R0:W-:Y:S04]  /*bcfc0*/  STL.64 [R1+0x5ab8], R8 ;  /* 0x005ab80801007387 */ /* 0x0001e80000100a00 */
[----:B0-----:R-:W4:Y:S04]  /*bcfd0*/  LDL.LU R8, [R1+0x17e0] ;  /* 0x0017e00001087983 */ /* 0x001f280000300800 */
[----:B------:R-:W4:Y:S04]  /*bcfe0*/  LDL.LU R9, [R1+0x17e4] ;  /* 0x0017e40001097983 */ /* 0x000f280000300800 */
[----:B------:R-:W5:Y:S04]  /*bcff0*/  LDL.LU R10, [R1+0x17e8] ;  /* 0x0017e800010a7983 */ /* 0x000f680000300800 */
[----:B------:R-:W5:Y:S04]  /*bd000*/  LDL.LU R11, [R1+0x17ec] ;  /* 0x0017ec00010b7983 */ /* 0x000f680000300800 */
[----:B-----5:R-:W-:Y:S04]  /*bd010*/  STL.64 [R1+0x6f68], R10 ;  /* 0x006f680a01007387 */ /* 0x020fe80000100a00 */
[----:B----4-:R0:W-:Y:S04]  /*bd020*/  STL.64 [R1+0x6f60], R8 ;  /* 0x006f600801007387 */ /* 0x0101e80000100a00 */
[----:B0-----:R-:W2:Y:S04]  /*bd030*/  LDL.LU R8, [R1+0x1820] ;  /* 0x0018200001087983 */ /* 0x001ea80000300800 */
[----:B------:R-:W2:Y:S04]  /*bd040*/  LDL.LU R9, [R1+0x1824] ;  /* 0x0018240001097983 */ /* 0x000ea80000300800 */
[----:B------:R-:W2:Y:S04]  /*bd050*/  LDL.LU R10, [R1+0x1828] ;  /* 0x00182800010a7983 */ /* 0x000ea80000300800 */
[----:B------:R-:W2:Y:S04]  /*bd060*/  LDL.LU R11, [R1+0x182c] ;  /* 0x00182c00010b7983 */ /* 0x000ea80000300800 */
[----:B------:R0:W-:Y:S04]  /*bd070*/  STL.64 [R1+0x59c0], R20 ;  /* 0x0059c01401007387 */ /* 0x0001e80000100a00 */
[----:B0-----:R-:W4:Y:S04]  /*bd080*/  LDL.LU R20, [R1+0x330] ;  /* 0x0003300001147983 */ /* 0x001f280000300800 */
[----:B------:R-:W4:Y:S04]  /*bd090*/  LDL.LU R21, [R1+0x334] ;  /* 0x0003340001157983 */ /* 0x000f280000300800 */
[----:B------:R0:W-:Y:S04]  /*bd0a0*/  STL [R1+0x59b8], R23 ;  /* 0x0059b81701007387 */ /* 0x0001e80000100800 */
[----:B------:R-:W5:Y:S04]  /*bd0b0*/  LDL R22, [R1+0x338] ;  /* 0x0003380001167983 */ /* 0x000f680000100800 */
[----:B0-----:R-:W5:Y:S04]  /*bd0c0*/  LDL R23, [R1+0x33c] ;  /* 0x00033c0001177983 */ /* 0x001f680000100800 */
[----:B------:R0:W-:Y:S04]  /*bd0d0*/  STL [R1+0x581c], R2 ;  /* 0x00581c0201007387 */ /* 0x0001e80000100800 */
[----:B------:R1:W-:Y:S04]  /*bd0e0*/  STL [R1+0x5818], R3 ;  /* 0x0058180301007387 */ /* 0x0003e80000100800 */
[----:B0-----:R-:W3:Y:S04]  /*bd0f0*/  LDL.LU R2, [R1+0x358] ;  /* 0x0003580001027983 */ /* 0x001ee80000300800 */
[----:B-1----:R-:W3:Y:S04]  /*bd100*/  LDL.LU R3, [R1+0x35c] ;  /* 0x00035c0001037983 */ /* 0x002ee80000300800 */
[----:B------:R-:W-:Y:S04]  /*bd110*/  STL.64 [R1+0x4b20], R14 ;  /* 0x004b200e01007387 */ /* 0x000fe80000100a00 */
[----:B------:R0:W-:Y:S04]  /*bd120*/  STL.64 [R1+0x4b18], R12 ;  /* 0x004b180c01007387 */ /* 0x0001e80000100a00 */
[----:B0-----:R-:W3:Y:S04]  /*bd130*/  LDL.LU R12, [R1+0x17f0] ;  /* 0x0017f000010c7983 */ /* 0x001ee80000300800 */
[----:B------:R-:W3:Y:S04]  /*bd140*/  LDL.LU R13, [R1+0x17f4] ;  /* 0x0017f400010d7983 */ /* 0x000ee80000300800 */
[----:B------:R-:W3:Y:S04]  /*bd150*/  LDL.LU R14, [R1+0x17f8] ;  /* 0x0017f800010e7983 */ /* 0x000ee80000300800 */
[----:B------:R-:W3:Y:S04]  /*bd160*/  LDL.LU R15, [R1+0x17fc] ;  /* 0x0017fc00010f7983 */ /* 0x000ee80000300800 */
[----:B------:R0:W-:Y:S04]  /*bd170*/  STL.64 [R1+0x4a10], R26 ;  /* 0x004a101a01007387 */ /* 0x0001e80000100a00 */
[----:B0-----:R-:W3:Y:S04]  /*bd180*/  LDL.64 R26, [R1+0x328] ;  /* 0x00032800011a7983 */ /* 0x001ee80000100a00 */
[----:B------:R0:W-:Y:S04]  /*bd190*/  STL.64 [R1+0x4a08], R24 ;  /* 0x004a081801007387 */ /* 0x0001e80000100a00 */
[----:B0-----:R-:W3:Y:S04]  /*bd1a0*/  LDL R24, [R1+0x258] ;  /* 0x0002580001187983 */ /* 0x001ee80000100800 */
[----:B------:R-:W3:Y:S01]  /*bd1b0*/  LDL R25, [R1+0x25c] ;  /* 0x00025c0001197983 */ /* 0x000ee20000100800 */
[----:B--2---:R-:W-:Y:S03]  /*bd1c0*/  HMMA.16816.F32 R16, R4, R18, R8 ;  /* 0x000000120410723c */ /* 0x004fe60000001808 */
[----:B------:R-:W2:Y:S04]  /*bd1d0*/  LDL.LU.64 R10, [R1+0x6f68] ;  /* 0x006f6800010a7983 */ /* 0x000ea80000300a00 */
[----:B------:R-:W2:-:S12]  /*bd1e0*/  LDL.LU.64 R8, [R1+0x6f60] ;  /* 0x006f600001087983 */ /* 0x000e980000300a00 */
        /* <DEDUP_REMOVED lines=9> */
[----:B------:R-:W4:Y:S01]  /*bd280*/  LDL.LU.64 R16, [R1+0x6f40] ;  /* 0x006f400001107983 */ /* 0x000f220000300a00 */
[C---:B---3--:R-:W-:Y:S08]  /*bd290*/  HMMA.16816.F32 R12, R4.reuse, R26, R12 ;  /* 0x0000001a040c723c */ /* 0x048ff0000000180c */
[----:B----4-:R-:W-:-:S15]  /*bd2a0*/  HMMA.16816.F32 R16, R4, R20, R16 ;  /* 0x000000140410723c */ /* 0x010fde0000001810 */
[----:B------:R-:W-:-:S04]  /*bd2b0*/  NOP ;  /* 0x0000000000007918 */ /* 0x000fc80000000000 */
[----:B------:R-:W-:Y:S04]  /*bd2c0*/  STL.64 [R1+0x4d0], R16 ;  /* 0x0004d01001007387 */ /* 0x000fe80000100a00 */
[----:B------:R0:W-:Y:S04]  /*bd2d0*/  STL.64 [R1+0x4d8], R18 ;  /* 0x0004d81201007387 */ /* 0x0001e80000100a00 */
[----:B0-----:R-:W2:Y:S01]  /*bd2e0*/  LDL.LU.64 R18, [R1+0x6f38] ;  /* 0x006f380001127983 */ /* 0x001ea20000300a00 */
[----:B------:R-:W-:Y:S02]  /*bd2f0*/  IMAD.MOV.U32 R17, RZ, RZ, R6 ;  /* 0x000000ffff117224 */ /* 0x000fe400078e0006 */
[----:B------:R-:W-:Y:S01]  /*bd300*/  IMAD.MOV.U32 R16, RZ, RZ, R7 ;  /* 0x000000ffff107224 */ /* 0x000fe200078e0007 */
[----:B------:R-:W-:Y:S04]  /*bd310*/  STL.64 [R1+0x6e78], R22 ;  /* 0x006e781601007387 */ /* 0x000fe80000100a00 */
[----:B------:R-:W-:Y:S04]  /*bd320*/  STL.64 [R1+0x6e70], R20 ;  /* 0x006e701401007387 */ /* 0x000fe80000100a00 */
[----:B------:R-:W-:Y:S04]  /*bd330*/  STL.64 [R1+0x4c0], R12 ;  /* 0x0004c00c01007387 */ /* 0x000fe80000100a00 */
[----:B------:R0:W-:Y:S04]  /*bd340*/  STL.64 [R1+0x4c8], R14 ;  /* 0x0004c80e01007387 */ /* 0x0001e80000100a00 */
[----:B0-----:R-:W3:Y:S04]  /*bd350*/  LDL R14, [R1+0x350] ;  /* 0x00035000010e7983 */ /* 0x001ee80000100800 */
[----:B------:R-:W3:Y:S01]  /*bd360*/  LDL R15, [R1+0x354] ;  /* 0x00035400010f7983 */ /* 0x000ee20000100800 */
[----:B--2---:R-:W-:Y:S01]  /*bd370*/  HMMA.16816.F32 R8, R4, R18, R8 ;  /* 0x000000120408723c */ /* 0x004fe20000001808 */
[----:B------:R-:W-:-:S02]  /*bd380*/  IMAD.MOV.U32 R19, RZ, RZ, R4 ;  /* 0x000000ffff137224 */ /* 0x000fc400078e0004 */
[----:B------:R-:W-:Y:S01]  /*bd390*/  IMAD.MOV.U32 R18, RZ, RZ, R5 ;  /* 0x000000ffff127224 */ /* 0x000fe200078e0005 */
[----:B---3--:R0:W-:Y:S04]  /*bd3a0*/  STL.64 [R1+0x6e98], R14 ;  /* 0x006e980e01007387 */ /* 0x0081e80000100a00 */
[----:B------:R-:W2:Y:S04]  /*bd3b0*/  LDL.LU R20, [R1+0x1740] ;  /* 0x0017400001147983 */ /* 0x000ea80000300800 */
[----:B------:R-:W2:Y:S04]  /*bd3c0*/  LDL.LU R21, [R1+0x1744] ;  /* 0x0017440001157983 */ /* 0x000ea80000300800 */
[----:B------:R-:W3:Y:S04]  /*bd3d0*/  LDL.LU R22, [R1+0x1748] ;  /* 0x0017480001167983 */ /* 0x000ee80000300800 */
[----:B------:R-:W3:Y:S04]  /*bd3e0*/  LDL.LU R23, [R1+0x174c] ;  /* 0x00174c0001177983 */ /* 0x000ee80000300800 */
[----:B---3--:R1:W-:Y:S04]  /*bd3f0*/  STL.64 [R1+0x6ea8], R22 ;  /* 0x006ea81601007387 */ /* 0x0083e80000100a00 */
[----:B--2---:R2:W-:Y:S04]  /*bd400*/  STL.64 [R1+0x6ea0], R20 ;  /* 0x006ea01401007387 */ /* 0x0045e80000100a00 */
[----:B------:R-:W3:Y:S04]  /*bd410*/  LDL.LU R12, [R1+0x1760] ;  /* 0x00176000010c7983 */ /* 0x000ee80000300800 */
[----:B------:R-:W3:Y:S04]  /*bd420*/  LDL.LU R13, [R1+0x1764] ;  /* 0x00176400010d7983 */ /* 0x000ee80000300800 */
[----:B0-----:R-:W4:Y:S04]  /*bd430*/  LDL.LU R14, [R1+0x1768] ;  /* 0x00176800010e7983 */ /* 0x001f280000300800 */
[----:B------:R-:W4:Y:S04]  /*bd440*/  LDL.LU R15, [R1+0x176c] ;  /* 0x00176c00010f7983 */ /* 0x000f280000300800 */
[----:B------:R-:W5:Y:S04]  /*bd450*/  LDL.LU.64 R4, [R1+0xb0] ;  /* 0x0000b00001047983 */ /* 0x000f680000300a00 */
[----:B------:R-:W2:Y:S04]  /*bd460*/  LDL.LU.64 R6, [R1+0xb8] ;  /* 0x0000b80001067983 */ /* 0x000ea80000300a00 */
[----:B--2---:R-:W-:Y:S04]  /*bd470*/  STL.64 [R1+0x6ef8], R6 ;  /* 0x006ef80601007387 */ /* 0x004fe80000100a00 */
[----:B-----5:R-:W-:Y:S04]  /*bd480*/  STL.64 [R1+0x6ef0], R4 ;  /* 0x006ef00401007387 */ /* 0x020fe80000100a00 */
[----:B----4-:R-:W-:Y:S04]  /*bd490*/  STL.64 [R1+0x6eb8], R14 ;  /* 0x006eb80e01007387 */ /* 0x010fe80000100a00 */
[----:B---3--:R-:W-:Y:S04]  /*bd4a0*/  STL.64 [R1+0x6eb0], R12 ;  /* 0x006eb00c01007387 */ /* 0x008fe80000100a00 */
[----:B-1----:R-:W2:Y:S04]  /*bd4b0*/  LDL R22, [R1+0x368] ;  /* 0x0003680001167983 */ /* 0x002ea80000100800 */
[----:B------:R-:W2:Y:S04]  /*bd4c0*/  LDL R23, [R1+0x36c] ;  /* 0x00036c0001177983 */ /* 0x000ea80000100800 */
[----:B------:R-:W3:Y:S04]  /*bd4d0*/  LDL.64 R20, [R1+0x370] ;  /* 0x0003700001147983 */ /* 0x000ee80000100a00 */
[----:B--2---:R0:W-:Y:S04]  /*bd4e0*/  STL.64 [R1+0x6ed8], R22 ;  /* 0x006ed81601007387 */ /* 0x0041e80000100a00 */
[----:B0-----:R-:W2:Y:S04]  /*bd4f0*/  LDL R22, [R1+0x378] ;  /* 0x0003780001167983 */ /* 0x001ea80000100800 */
[----:B------:R-:W2:Y:S04]  /*bd500*/  LDL R23, [R1+0x37c] ;  /* 0x00037c0001177983 */ /* 0x000ea80000100800 */
[----:B---3--:R0:W-:Y:S04]  /*bd510*/  STL.64 [R1+0x6ed0], R20 ;  /* 0x006ed01401007387 */ /* 0x0081e80000100a00 */
[----:B--2---:R1:W-:Y:S04]  /*bd520*/  STL.64 [R1+0x6f00], R22 ;  /* 0x006f001601007387 */ /* 0x0043e80000100a00 */
[----:B0-----:R-:W2:Y:S04]  /*bd530*/  LDL.LU R20, [R1+0x17a0] ;  /* 0x0017a00001147983 */ /* 0x001ea80000300800 */
[----:B------:R-:W2:Y:S04]  /*bd540*/  LDL.LU R21, [R1+0x17a4] ;  /* 0x0017a40001157983 */ /* 0x000ea80000300800 */
[----:B-1----:R-:W3:Y:S04]  /*bd550*/  LDL.LU R22, [R1+0x17a8] ;  /* 0x0017a80001167983 */ /* 0x002ee80000300800 */
[----:B------:R-:W3:Y:S01]  /*bd560*/  LDL.LU R23, [R1+0x17ac] ;  /* 0x0017ac0001177983 */ /* 0x000ee20000300800 */
[----:B------:R-:W-:-:S02]  /*bd570*/  IMAD.MOV.U32 R7, RZ, RZ, R16 ;  /* 0x000000ffff077224 */ /* 0x000fc400078e0010 */
[----:B------:R-:W-:Y:S01]  /*bd580*/  IMAD.MOV.U32 R6, RZ, RZ, R17 ;  /* 0x000000ffff067224 */ /* 0x000fe200078e0011 */
[----:B------:R-:W4:Y:S01]  /*bd590*/  LDL.LU R16, [R1+0x17d0] ;  /* 0x0017d00001107983 */ /* 0x000f220000300800 */
[----:B------:R-:W-:Y:S02]  /*bd5a0*/  IMAD.MOV.U32 R5, RZ, RZ, R18 ;  /* 0x000000ffff057224 */ /* 0x000fe400078e0012 */
[----:B------:R-:W-:Y:S01]  /*bd5b0*/  IMAD.MOV.U32 R4, RZ, RZ, R19 ;  /* 0x000000ffff047224 */ /* 0x000fe200078e0013 */
[----:B------:R-:W4:Y:S04]  /*bd5c0*/  LDL.LU R17, [R1+0x17d4] ;  /* 0x0017d40001117983 */ /* 0x000f280000300800 */
        /* <DEDUP_REMOVED lines=16> */
[----:B------:R-:W5:Y:S04]  /*bd6d0*/  LDL.LU R14, [R1+0x1778] ;  /* 0x00177800010e7983 */ /* 0x000f680000300800 */
[----:B------:R-:W5:Y:S01]  /*bd6e0*/  LDL.LU R15, [R1+0x177c] ;  /* 0x00177c00010f7983 */ /* 0x000f620000300800 */
[C---:B----4-:R-:W-:Y:S03]  /*bd6f0*/  HMMA.16816.F32 R16, R4.reuse, R24, R16 ;  /* 0x000000180410723c */ /* 0x050fe60000001810 */
[----:B-----5:R-:W-:Y:S04]  /*bd700*/  STL.64 [R1+0x6ec8], R14 ;  /* 0x006ec80e01007387 */ /* 0x020fe80000100a00 */
        /* <DEDUP_REMOVED lines=11> */
[----:B------:R0:W-:Y:S04]  /*bd7c0*/  STL.64 [R1+0x5f30], R10 ;  /* 0x005f300a01007387 */ /* 0x0001e80000100a00 */
[----:B0-----:R-:W4:Y:S04]  /*bd7d0*/  LDL.LU R10, [R1+0x360] ;  /* 0x00036000010a7983 */ /* 0x001f280000300800 */
[----:B------:R-:W4:Y:S04]  /*bd7e0*/  LDL.LU R11, [R1+0x364] ;  /* 0x00036400010b7983 */ /* 0x000f280000300800 */
[----:B------:R0:W-:Y:S04]  /*bd7f0*/  STL.64 [R1+0x5f28], R8 ;  /* 0x005f280801007387 */ /* 0x0001e80000100a00 */
[----:B0-----:R-:W5:Y:S04]  /*bd800*/  LDL R8, [R1+0x348] ;  /* 0x0003480001087983 */ /* 0x001f680000100800 */
[----:B------:R-:W-:Y:S04]  /*bd810*/  STL.64 [R1+0x4a0], R16 ;  /* 0x0004a01001007387 */ /* 0x000fe80000100a00 */
[----:B------:R0:W-:Y:S04]  /*bd820*/  STL.64 [R1+0x4a8], R18 ;  /* 0x0004a81201007387 */ /* 0x0001e80000100a00 */
[----:B0-----:R-:W2:Y:S04]  /*bd830*/  LDL.LU.64 R18, [R1+0x6f30] ;  /* 0x006f300001127983 */ /* 0x001ea80000300a00 */
[----:B------:R-:W2:Y:S04]  /*bd840*/  LDL.LU.64 R16, [R1+0x6f28] ;  /* 0x006f280001107983 */ /* 0x000ea80000300a00 */
[----:B------:R-:W-:Y:S01]  /*bd850*/  STL.64 [R1+0x6e28], R24 ;  /* 0x006e281801007387 */ /* 0x000fe20000100a00 */
        /* <DEDUP_REMOVED lines=18> */
[----:B--2---:R-:W-:Y:S03]  /*bd980*/  HMMA.16816.F32 R4, R4, R28, R20 ;  /* 0x0000001c0404723c */ /* 0x004fe60000001814 */
[----:B------:R-:W3:-:S15]  /*bd990*/  LDL.LU.64 R22, [R1+0x6f00] ;  /* 0x006f000001167983 */ /* 0x000ede0000300a00 */
[----:B------:R-:W-:Y:S01]  /*bd9a0*/  NOP ;  /* 0x0000000000007918 */ /* 0x000fe20000000000 */
[----:B------:R-:W-:Y:S04]  /*bd9b0*/  STL.64 [R1+0x470], R4 ;  /* 0x0004700401007387 */ /* 0x000fe80000100a00 */
[----:B------:R0:W-:Y:S04]  /*bd9c0*/  STL.64 [R1+0x478], R6 ;  /* 0x0004780601007387 */ /* 0x0001e80000100a00 */
[----:B0-----:R-:W3:Y:S04]  /*bd9d0*/  LDL.LU.64 R6, [R1+0x6ef8] ;  /* 0x006ef80001067983 */ /* 0x001ee80000300a00 */
[----:B------:R-:W3:Y:S04]  /*bd9e0*/  LDL.LU.64 R4, [R1+0x6ef0] ;  /* 0x006ef00001047983 */ /* 0x000ee80000300a00 */
[----:B------:R0:W-:Y:S01]  /*bd9f0*/  STL [R1+0x6e80], R29 ;  /* 0x006e801d01007387 */ /* 0x0001e20000100800 */
[----:B------:R-:W-:Y:S01]  /*bda00*/  IMAD.MOV.U32 R9, RZ, RZ, R0 ;  /* 0x000000ffff097224 */ /* 0x000fe200078e0000 */
[----:B---3--:R-:W-:Y:S02]  /*bda10*/  HMMA.16816.F32 R20, R4, R22, R12 ;  /* 0x000000160414723c */ /* 0x008fe4000000180c */
[----:B------:R-:W2:Y:S04]  /*bda20*/  LDL.LU.64 R14, [R1+0x6ee8] ;  /* 0x006ee800010e7983 */ /* 0x000ea80000300a00 */
[----:B------:R-:W2:Y:S01]  /*bda30*/  LDL.LU.64 R12, [R1+0x6ee0] ;  /* 0x006ee000010c7983 */ /* 0x000ea20000300a00 */
[----:B0-----:R-:W-:-:S02]  /*bda40*/  IMAD.MOV.U32 R29, RZ, RZ, R4 ;  /* 0x000000ffff1d7224 */ /* 0x001fc400078e0004 */
[----:B------:R-:W-:Y:S02]  /*bda50*/  IMAD.MOV.U32 R25, RZ, RZ, R5 ;  /* 0x000000ffff197224 */ /* 0x000fe400078e0005 */
[----:B------:R-:W-:Y:S02]  /*bda60*/  IMAD.MOV.U32 R24, RZ, RZ, R6 ;  /* 0x000000ffff187224 */ /* 0x000fe400078e0006 */
[----:B------:R-:W-:-:S06]  /*bda70*/  IMAD.MOV.U32 R0, RZ, RZ, R7 ;  /* 0x000000ffff007224 */ /* 0x000fcc00078e0007 */
[----:B------:R-:W-:Y:S04]  /*bda80*/  STL.64 [R1+0x460], R20 ;  /* 0x0004601401007387 */ /* 0x000fe80000100a00 */
[----:B------:R0:W-:Y:S04]  /*bda90*/  STL.64 [R1+0x468], R22 ;  /* 0x0004681601007387 */ /* 0x0001e80000100a00 */
[----:B0-----:R-:W3:Y:S04]  /*bdaa0*/  LDL.LU.64 R22, [R1+0x6ed8] ;  /* 0x006ed80001167983 */ /* 0x001ee80000300a00 */
[----:B------:R-:W2:Y:S04]  /*bdab0*/  LDL.LU.64 R20, [R1+0x6ed0] ;  /* 0x006ed00001147983 */ /* 0x000ea80000300a00 */
[----:B------:R-:W2:Y:S04]  /*bdac0*/  LDL.LU.64 R4, [R1+0x80] ;  /* 0x0000800001047983 */ /* 0x000ea80000300a00 */
[----:B------:R-:W2:Y:S04]  /*bdad0*/  LDL.LU.64 R6, [R1+0x88] ;  /* 0x0000880001067983 */ /* 0x000ea80000300a00 */
[----:B--2---:R0:W-:Y:S04]  /*bdae0*/  STL.64 [R1+0x6de0], R6 ;  /* 0x006de00601007387 */ /* 0x0041e80000100a00 */
[----:B------:R1:W-:Y:S01]  /*bdaf0*/  STL.64 [R1+0x6dd8], R4 ;  /* 0x006dd80401007387 */ /* 0x0003e20000100a00 */
[----:B0-----:R-:W-:-:S02]  /*bdb00*/  IMAD.MOV.U32 R6, RZ, RZ, R24 ;  /* 0x000000ffff067224 */ /* 0x001fc400078e0018 */
[----:B------:R-:W-:Y:S02]  /*bdb10*/  IMAD.MOV.U32 R7, RZ, RZ, R0 ;  /* 0x000000ffff077224 */ /* 0x000fe400078e0000 */
[----:B-1----:R-:W-:Y:S02]  /*bdb20*/  IMAD.MOV.U32 R4, RZ, RZ, R29 ;  /* 0x000000ffff047224 */ /* 0x002fe400078e001d */
[----:B------:R-:W-:-:S07]  /*bdb30*/  IMAD.MOV.U32 R5, RZ, RZ, R25 ;  /* 0x000000ffff057224 */ /* 0x000fce00078e0019 */
[----:B------:R-:W-:-:S15]  /*bdb40*/  HMMA.16816.F32 R12, R4, R20, R12 ;  /* 0x00000014040c723c */ /* 0x000fde000000180c */
        /* <DEDUP_REMOVED lines=8> */
[----:B------:R-:W4:Y:S04]  /*bdbd0*/  LDL.LU.64 R14, [R1+0x6eb8] ;  /* 0x006eb800010e7983 */ /* 0x000f280000300a00 */
[----:B------:R-:W4:-:S14]  /*bdbe0*/  LDL.LU.64 R12, [R1+0x6eb0] ;  /* 0x006eb000010c7983 */ /* 0x000f1c0000300a00 */
        /* <DEDUP_REMOVED lines=8> */
[----:B0-----:R-:W2:Y:S01]  /*bdc70*/  LDL.LU.64 R14, [R1+0x6e98] ;  /* 0x006e9800010e7983 */ /* 0x001ea20000300a00 */
[----:B------:R-:W-:Y:S03]  /*bdc80*/  HMMA.16816.F32 R16, R4, R2, R16 ;  /* 0x000000020410723c */ /* 0x000fe60000001810 */
[----:B------:R-:W-:Y:S04]  /*bdc90*/  STL [R1+0x6dcc], R2 ;  /* 0x006dcc0201007387 */ /* 0x000fe80000100800 */
[----:B------:R-:W-:-:S12]  /*bdca0*/  STL [R1+0x6dc8], R3 ;  /* 0x006dc80301007387 */ /* 0x000fd80000100800 */
[----:B------:R-:W-:Y:S04]  /*bdcb0*/  STL.64 [R1+0x420], R16 ;  /* 0x0004201001007387 */ /* 0x000fe80000100a00 */
[----:B------:R2:W-:Y:S04]  /*bdcc0*/  STL.64 [R1+0x428], R18 ;  /* 0x0004281201007387 */ /* 0x0005e80000100a00 */
[----:B------:R-:W3:Y:S01]  /*bdcd0*/  LDL.LU R12, [R1+0x1690] ;  /* 0x00169000010c7983 */ /* 0x000ee20000300800 */
[----:B--2---:R-:W-:-:S15]  /*bdce0*/  HMMA.16816.F32 R16, R4, R14, R20 ;  /* 0x0000000e0410723c */ /* 0x004fde0000001814 */
[----:B------:R-:W-:-:S04]  /*bdcf0*/  NOP ;  /* 0x0000000000007918 */ /* 0x000fc80000000000 */
[----:B------:R-:W-:Y:S04]  /*bdd00*/  STL.64 [R1+0x410], R16 ;  /* 0x0004101001007387 */ /* 0x000fe80000100a00 */
[----:B------:R-:W-:Y:S04]  /*bdd10*/  STL.64 [R1+0x418], R18 ;  /* 0x0004181201007387 */ /* 0x000fe80000100a00 */
        /* <DEDUP_REMOVED lines=9> */
[----:B------:R-:W4:Y:S04]  /*bddb0*/  LDL.64 R24, [R1+0x270] ;  /* 0x0002700001187983 */ /* 0x000f280000100a00 */
[----:B------:R-:W-:Y:S04]  /*bddc0*/  STL.64 [R1+0x6e58], R26 ;  /* 0x006e581a01007387 */ /* 0x000fe80000100a00 */
[----:B----4-:R0:W-:Y:S04]  /*bddd0*/  STL.64 [R1+0x6e50], R24 ;  /* 0x006e501801007387 */ /* 0x0101e80000100a00 */
[----:B------:R-:W4:Y:S04]  /*bdde0*/  LDL.LU R16, [R1+0x16d0] ;  /* 0x0016d00001107983 */ /* 0x000f280000300800 */
[----:B------:R-:W4:Y:S04]  /*bddf0*/  LDL.LU R17, [R1+0x16d4] ;  /* 0x0016d40001117983 */ /* 0x000f280000300800 */
[----:B------:R-:W2:Y:S04]  /*bde00*/  LDL.LU R18, [R1+0x16d8] ;  /* 0x0016d80001127983 */ /* 0x000ea80000300800 */
[----:B------:R-:W2:Y:S04]  /*bde10*/  LDL.LU R19, [R1+0x16dc] ;  /* 0x0016dc0001137983 */ /* 0x000ea80000300800 */
        /* <DEDUP_REMOVED lines=16> */
[----:B------:R-:W2:Y:S04]  /*bdf20*/  LDL.LU R20, [R1+0x1720] ;  /* 0x0017200001147983 */ /* 0x000ea80000300800 */
[----:B------:R-:W2:Y:S04]  /*bdf30*/  LDL.LU R21, [R1+0x1724] ;  /* 0x0017240001157983 */ /* 0x000ea80000300800 */
[----:B------:R-:W2:Y:S04]  /*bdf40*/  LDL.LU R22, [R1+0x1728] ;  /* 0x0017280001167983 */ /* 0x000ea80000300800 */
[----:B------:R-:W2:Y:S04]  /*bdf50*/  LDL.LU R23, [R1+0x172c] ;  /* 0x00172c0001177983 */ /* 0x000ea80000300800 */
[----:B------:R-:W-:Y:S04]  /*bdf60*/  STL.64 [R1+0x6e38], R18 ;  /* 0x006e381201007387 */ /* 0x000fe80000100a00 */
[----:B----4-:R0:W-:Y:S04]  /*bdf70*/  STL.64 [R1+0x6e30], R16 ;  /* 0x006e301001007387 */ /* 0x0101e80000100a00 */
[----:B0-----:R-:W4:Y:S04]  /*bdf80*/  LDL.LU R16, [R1+0x16e0] ;  /* 0x0016e00001107983 */ /* 0x001f280000300800 */
[----:B------:R-:W4:Y:S04]  /*bdf90*/  LDL.LU R17, [R1+0x16e4] ;  /* 0x0016e40001117983 */ /* 0x000f280000300800 */
[----:B------:R-:W2:Y:S04]  /*bdfa0*/  LDL.LU R18, [R1+0x16e8] ;  /* 0x0016e80001127983 */ /* 0x000ea80000300800 */
[----:B------:R-:W2:Y:S04]  /*bdfb0*/  LDL.LU R19, [R1+0x16ec] ;  /* 0x0016ec0001137983 */ /* 0x000ea80000300800 */
[----:B--2---:R-:W-:Y:S04]  /*bdfc0*/  STL.64 [R1+0x6e48], R18 ;  /* 0x006e481201007387 */ /* 0x004fe80000100a00 */
[----:B----4-:R0:W-:Y:S04]  /*bdfd0*/  STL.64 [R1+0x6e40], R16 ;  /* 0x006e401001007387 */ /* 0x0101e80000100a00 */
        /* <DEDUP_REMOVED lines=10> */
[----:B-----5:R-:W-:Y:S01]  /*be080*/  HMMA.16816.F32 R24, R4, R8, R24 ;  /* 0x000000080418723c */ /* 0x020fe20000001818 */
[----:B------:R-:W-:-:S02]  /*be090*/  IMAD.MOV.U32 R2, RZ, RZ, R29 ;  /* 0x000000ffff027224 */ /* 0x000fc400078e001d */
        /* <DEDUP_REMOVED lines=8> */
[----:B0-----:R-:W4:Y:S04]  /*be120*/  LDL.LU.64 R26, [R1+0x6e90] ;  /* 0x006e9000011a7983 */ /* 0x001f280000300a00 */
[----:B------:R-:W4:Y:S04]  /*be130*/  LDL.LU.64 R24, [R1+0x6e88] ;  /* 0x006e880001187983 */ /* 0x000f280000300a00 */
[----:B------:R-:W5:Y:S04]  /*be140*/  LDL.LU R29, [R1+0x6e80] ;  /* 0x006e8000011d7983 */ /* 0x000f680000300800 */
[----:B------:R0:W-:Y:S04]  /*be150*/  STL.64 [R1+0x6dc0], R10 ;  /* 0x006dc00a01007387 */ /* 0x0001e80000100a00 */
[----:B0-----:R-:W2:Y:S04]  /*be160*/  LDL.64 R10, [R1+0x340] ;  /* 0x00034000010a7983 */ /* 0x001ea80000100a00 */
[----:B------:R-:W-:Y:S01]  /*be170*/  STL.64 [R1+0x6db8], R8 ;  /* 0x006db80801007387 */ /* 0x000fe20000100a00 */
[----:B--2---:R-:W-:-:S15]  /*be180*/  HMMA.16816.F32 R20, R4, R10, R20 ;  /* 0x0000000a0414723c */ /* 0x004fde0000001814 */
[----:B------:R-:W-:-:S04]  /*be190*/  NOP ;  /* 0x0000000000007918 */ /* 0x000fc80000000000 */
[----:B------:R-:W-:Y:S04]  /*be1a0*/  STL.64 [R1+0x3f0], R20 ;  /* 0x0003f01401007387 */ /* 0x000fe80000100a00 */
[----:B------:R0:W-:Y:S04]  /*be1b0*/  STL.64 [R1+0x3f8], R22 ;  /* 0x0003f81601007387 */ /* 0x0001e80000100a00 */
[----:B0-----:R-:W4:Y:S04]  /*be1c0*/  LDL.LU.64 R22, [R1+0x6e78] ;  /* 0x006e780001167983 */ /* 0x001f280000300a00 */
[----:B------:R-:W2:Y:S01]  /*be1d0*/  LDL.LU.64 R20, [R1+0x6e70] ;  /* 0x006e700001147983 */ /* 0x000ea20000300a00 */
        /* <DEDUP_REMOVED lines=26> */
[----:B----4-:R-:W-:Y:S02]  /*be380*/  IMAD.MOV.U32 R11, RZ, RZ, R24 ;  /* 0x000000ffff0b7224 */ /* 0x010fe400078e0018 */
        /* <DEDUP_REMOVED lines=15> */
[----:B0-----:R-:W4:Y:S04]  /*be480*/  LDL.64 R26, [R1+0x378] ;  /* 0x00037800011a7983 */ /* 0x001f280000100a00 */
        /* <DEDUP_REMOVED lines=13> */
[----:B------:R-:W-:Y:S01]  /*be560*/  STL [R1+0x6d08], R19 ;  /* 0x006d081301007387 */ /* 0x000fe20000100800 */
[----:B-----5:R-:W-:Y:S03]  /*be570*/  HMMA.16816.F32 R4, R4, R28, R12 ;  /* 0x0000001c0404723c */ /* 0x020fe6000000180c */
[----:B------:R-:W2:Y:S04]  /*be580*/  LDL.LU.64 R14, [R1+0x6df0] ;  /* 0x006df000010e7983 */ /* 0x000ea80000300a00 */
[----:B------:R-:W2:-:S12]  /*be590*/  LDL.LU.64 R12, [R1+0x6de8] ;  /* 0x006de800010c7983 */ /* 0x000e980000300a00 */
[----:B------:R-:W-:Y:S04]  /*be5a0*/  STL.64 [R1+0xe0], R4 ;  /* 0x0000e00401007387 */ /* 0x000fe80000100a00 */
[----:B------:R0:W-:Y:S04]  /*be5b0*/  STL.64 [R1+0xe8], R6 ;  /* 0x0000e80601007387 */ /* 0x0001e80000100a00 */
[----:B0-----:R-:W2:Y:S04]  /*be5c0*/  LDL.LU.64 R6, [R1+0x6de0] ;  /* 0x006de00001067983 */ /* 0x001ea80000300a00 */
[----:B------:R-:W2:Y:S01]  /*be5d0*/  LDL.LU.64 R4, [R1+0x6dd8] ;  /* 0x006dd80001047983 */ /* 0x000ea20000300a00 */
[----:B------:R-:W-:-:S02]  /*be5e0*/  IMAD.MOV.U32 R3, RZ, RZ, R0 ;  /* 0x000000ffff037224 */ /* 0x000fc400078e0000 */
[----:B----4-:R-:W-:Y:S01]  /*be5f0*/  IMAD.MOV.U32 R19, RZ, RZ, R26 ;  /* 0x000000ffff137224 */ /* 0x010fe200078e001a */
[----:B------:R-:W-:Y:S04]  /*be600*/  STL [R1+0x6dd4], R28 ;  /* 0x006dd41c01007387 */ /* 0x000fe80000100800 */
[----:B------:R-:W-:Y:S04]  /*be610*/  STL [R1+0x6dd0], R29 ;  /* 0x006dd01d01007387 */ /* 0x000fe80000100800 */
[----:B------:R-:W-:Y:S04]  /*be620*/  STL.64 [R1+0x6d18], R18 ;  /* 0x006d181201007387 */ /* 0x000fe80000100a00 */
[----:B------:R0:W-:Y:S01]  /*be630*/  STL.64 [R1+0x6d10], R16 ;  /* 0x006d101001007387 */ /* 0x0001e20000100a00 */
[C---:B--2---:R-:W-:Y:S08]  /*be640*/  HMMA.16816.F32 R12, R4.reuse, R26, R12 ;  /* 0x0000001a040c723c */ /* 0x044ff0000000180c */
[----:B0-----:R-:W-:Y:S01]  /*be650*/  HMMA.16816.F32 R16, R4, R2, R20 ;  /* 0x000000020410723c */ /* 0x001fe20000001814 */
[----:B------:R-:W-:-:S02]  /*be660*/  IMAD.MOV.U32 R28, RZ, RZ, R4 ;  /* 0x000000ffff1c7224 */ /* 0x000fc400078e0004 */
[----:B------:R-:W-:-:S08]  /*be670*/  IMAD.MOV.U32 R29, RZ, RZ, R5 ;  /* 0x000000ffff1d7224 */ /* 0x000fd000078e0005 */
[----:B------:R0:W-:Y:S01]  /*be680*/  STL.64 [R1+0x5de0], R14 ;  /* 0x005de00e01007387 */ /* 0x0001e20000100a00 */
[----:B------:R-:W-:Y:S02]  /*be690*/  IMAD.MOV.U32 R2, RZ, RZ, R6 ;  /* 0x000000ffff027224 */ /* 0x000fe400078e0006 */
[----:B------:R-:W-:Y:S01]  /*be6a0*/  IMAD.MOV.U32 R3, RZ, RZ, R7 ;  /* 0x000000ffff037224 */ /* 0x000fe200078e0007 */
[----:B0-----:R-:W2:Y:S04]  /*be6b0*/  LDL.LU R14, [R1+0x368] ;  /* 0x00036800010e7983 */ /* 0x001ea80000300800 */
[----:B------:R-:W2:Y:S04]  /*be6c0*/  LDL.LU R15, [R1+0x36c] ;  /* 0x00036c00010f7983 */ /* 0x000ea80000300800 */
[----:B------:R0:W-:Y:S04]  /*be6d0*/  STL.64 [R1+0x5dd8], R12 ;  /* 0x005dd80c01007387 */ /* 0x0001e80000100a00 */
[----:B0-----:R-:W3:Y:S04]  /*be6e0*/  LDL.LU R12, [R1+0x350] ;  /* 0x00035000010c7983 */ /* 0x001ee80000300800 */
[----:B------:R-:W3:Y:S04]  /*be6f0*/  LDL.LU R13, [R1+0x354] ;  /* 0x00035400010d7983 */ /* 0x000ee80000300800 */
[----:B------:R0:W-:Y:S04]  /*be700*/  STL.64 [R1+0x830], R16 ;  /* 0x0008301001007387 */ /* 0x0001e80000100a00 */
[----:B------:R1:W-:Y:S04]  /*be710*/  STL.64 [R1+0x838], R18 ;  /* 0x0008381201007387 */ /* 0x0003e80000100a00 */
[----:B------:R-:W4:Y:S04]  /*be720*/  LDL.LU R4, [R1+0x20] ;  /* 0x0000200001047983 */ /* 0x000f280000300800 */
[----:B------:R-:W4:Y:S04]  /*be730*/  LDL.LU R5, [R1+0x24] ;  /* 0x0000240001057983 */ /* 0x000f280000300800 */
[----:B------:R-:W5:Y:S04]  /*be740*/  LDL.LU R6, [R1+0x28] ;  /* 0x0000280001067983 */ /* 0x000f680000300800 */
[----:B------:R-:W5:Y:S04]  /*be750*/  LDL.LU R7, [R1+0x2c] ;  /* 0x00002c0001077983 */ /* 0x000f680000300800 */
[----:B0-----:R-:W2:Y:S04]  /*be760*/  LDL.LU R16, [R1+0x15d0] ;  /* 0x0015d00001107983 */ /* 0x001ea80000300800 */
[----:B------:R-:W2:Y:S04]  /*be770*/  LDL.LU R17, [R1+0x15d4] ;  /* 0x0015d40001117983 */ /* 0x000ea80000300800 */
[----:B-1----:R-:W2:Y:S04]  /*be780*/  LDL.LU R18, [R1+0x15d8] ;  /* 0x0015d80001127983 */ /* 0x002ea80000300800 */
[----:B------:R-:W2:Y:S04]  /*be790*/  LDL.LU R19, [R1+0x15dc] ;  /* 0x0015dc0001137983 */ /* 0x000ea80000300800 */
[----:B--2---:R0:W-:Y:S04]  /*be7a0*/  STL.64 [R1+0x6d28], R18 ;  /* 0x006d281201007387 */ /* 0x0041e80000100a00 */
[----:B------:R1:W-:Y:S01]  /*be7b0*/  STL.64 [R1+0x6d20], R16 ;  /* 0x006d201001007387 */ /* 0x0003e20000100a00 */
[----:B0-----:R-:W-:-:S02]  /*be7c0*/  IMAD.MOV.U32 R18, RZ, RZ, R11 ;  /* 0x000000ffff127224 */ /* 0x001fc400078e000b */
[----:B------:R-:W-:-:S05]  /*be7d0*/  IMAD.MOV.U32 R19, RZ, RZ, R10 ;  /* 0x000000ffff137224 */ /* 0x000fca00078e000a */
[----:B------:R0:W-:Y:S04]  /*be7e0*/  STL.64 [R1+0x6d38], R18 ;  /* 0x006d381201007387 */ /* 0x0001e80000100a00 */
[----:B-1----:R-:W2:Y:S04]  /*be7f0*/  LDL.LU R16, [R1+0x15f0] ;  /* 0x0015f00001107983 */ /* 0x002ea80000300800 */
[----:B------:R-:W2:Y:S04]  /*be800*/  LDL.LU R17, [R1+0x15f4] ;  /* 0x0015f40001117983 */ /* 0x000ea80000300800 */
[----:B0-----:R-:W2:Y:S04]  /*be810*/  LDL.LU R18, [R1+0x15f8] ;  /* 0x0015f80001127983 */ /* 0x001ea80000300800 */
[----:B------:R-:W2:Y:S01]  /*be820*/  LDL.LU R19, [R1+0x15fc] ;  /* 0x0015fc0001137983 */ /* 0x000ea20000300800 */
[----:B------:R-:W-:-:S03]  /*be830*/  IMAD.MOV.U32 R0, RZ, RZ, R27 ;  /* 0x000000ffff007224 */ /* 0x000fc600078e001b */
[----:B--2---:R-:W-:Y:S04]  /*be840*/  STL.64 [R1+0x6d58], R18 ;  /* 0x006d581201007387 */ /* 0x004fe80000100a00 */
[----:B------:R-:W-:Y:S04]  /*be850*/  STL.64 [R1+0x6d50], R16 ;  /* 0x006d501001007387 */ /* 0x000fe80000100a00 */
[----:B------:R-:W2:Y:S04]  /*be860*/  LDL.LU R24, [R1+0x1600] ;  /* 0x0016000001187983 */ /* 0x000ea80000300800 */
[----:B------:R-:W2:Y:S04]  /*be870*/  LDL.LU R25, [R1+0x1604] ;  /* 0x0016040001197983 */ /* 0x000ea80000300800 */
[----:B------:R-:W2:Y:S04]  /*be880*/  LDL.LU R26, [R1+0x1608] ;  /* 0x00160800011a7983 */ /* 0x000ea80000300800 */
[----:B------:R-:W2:Y:S01]  /*be890*/  LDL.LU R27, [R1+0x160c] ;  /* 0x00160c00011b7983 */ /* 0x000ea20000300800 */
[----:B------:R-:W-:-:S02]  /*be8a0*/  IMAD.MOV.U32 R22, RZ, RZ, R9 ;  /* 0x000000ffff167224 */ /* 0x000fc400078e0009 */
[----:B------:R-:W-:Y:S01]  /*be8b0*/  IMAD.MOV.U32 R23, RZ, RZ, R8 ;  /* 0x000000ffff177224 */ /* 0x000fe200078e0008 */
[----:B--2---:R-:W-:Y:S04]  /*be8c0*/  STL.64 [R1+0x6d78], R26 ;  /* 0x006d781a01007387 */ /* 0x004fe80000100a00 */
[----:B------:R-:W-:Y:S04]  /*be8d0*/  STL.64 [R1+0x6d70], R24 ;  /* 0x006d701801007387 */ /* 0x000fe80000100a00 */
[----:B------:R0:W-:Y:S04]  /*be8e0*/  STL.64 [R1+0x6d80], R22 ;  /* 0x006d801601007387 */ /* 0x0001e80000100a00 */
[----:B------:R-:W2:Y:S04]  /*be8f0*/  LDL.LU R20, [R1+0x1630] ;  /* 0x0016300001147983 */ /* 0x000ea80000300800 */
[----:B------:R-:W2:Y:S04]  /*be900*/  LDL.LU R21, [R1+0x1634] ;  /* 0x0016340001157983 */ /* 0x000ea80000300800 */
[----:B0-----:R-:W2:Y:S04]  /*be910*/  LDL.LU R22, [R1+0x1638] ;  /* 0x0016380001167983 */ /* 0x001ea80000300800 */
        /* <DEDUP_REMOVED lines=31> */
[----:B-----5:R-:W-:Y:S04]  /*beb10*/  STL.64 [R1+0x6bd8], R6 ;  /* 0x006bd80601007387 */ /* 0x020fe80000100a00 */
[----:B----4-:R0:W-:Y:S04]  /*beb20*/  STL.64 [R1+0x6bd0], R4 ;  /* 0x006bd00401007387 */ /* 0x0101e80000100a00 */
[----:B0-----:R-:W4:Y:S04]  /*beb30*/  LDL.LU R4, [R1+0x50] ;  /* 0x0000500001047983 */ /* 0x001f280000300800 */
[----:B------:R-:W4:Y:S04]  /*beb40*/  LDL.LU R5, [R1+0x54] ;  /* 0x0000540001057983 */ /* 0x000f280000300800 */
[----:B------:R-:W5:Y:S04]  /*beb50*/  LDL.LU R6, [R1+0x58] ;  /* 0x0000580001067983 */ /* 0x000f680000300800 */
[----:B------:R-:W5:Y:S04]  /*beb60*/  LDL.LU R7, [R1+0x5c] ;  /* 0x00005c0001077983 */ /* 0x000f680000300800 */
[----:B-----5:R0:W-:Y:S04]  /*beb70*/  STL.64 [R1+0x6ce8], R6 ;  /* 0x006ce80601007387 */ /* 0x0201e80000100a00 */
[----:B----4-:R1:W-:Y:S01]  /*beb80*/  STL.64 [R1+0x6ce0], R4 ;  /* 0x006ce00401007387 */ /* 0x0103e20000100a00 */
[----:B0-----:R-:W-:-:S02]  /*beb90*/  IMAD.MOV.U32 R6, RZ, RZ, R2 ;  /* 0x000000ffff067224 */ /* 0x001fc400078e0002 */
[----:B------:R-:W-:Y:S02]  /*beba0*/  IMAD.MOV.U32 R7, RZ, RZ, R3 ;  /* 0x000000ffff077224 */ /* 0x000fe400078e0003 */
[----:B-1----:R-:W-:Y:S02]  /*bebb0*/  IMAD.MOV.U32 R4, RZ, RZ, R28 ;  /* 0x000000ffff047224 */ /* 0x002fe400078e001c */
[----:B------:R-:W-:Y:S01]  /*bebc0*/  IMAD.MOV.U32 R5, RZ, RZ, R29 ;  /* 0x000000ffff057224 */ /* 0x000fe200078e001d */
[----:B------:R-:W4:Y:S04]  /*bebd0*/  LDL.LU R28, [R1+0x6dd4] ;  /* 0x006dd400011c7983 */ /* 0x000f280000300800 */
[----:B------:R-:W4:Y:S02]  /*bebe0*/  LDL.LU R29, [R1+0x6dd0] ;  /* 0x006dd000011d7983 */ /* 0x000f240000300800 */
[----:B---3--:R-:W-:Y:S02]  /*bebf0*/  HMMA.16816.F32 R8, R4, R14, R8 ;  /* 0x0000000e0408723c */ /* 0x008fe40000001808 */
[----:B------:R-:W3:Y:S04]  /*bec00*/  LDL.LU R2, [R1+0x6dcc] ;  /* 0x006dcc0001027983 */ /* 0x000ee80000300800 */
[----:B------:R-:W3:-:S13]  /*bec10*/  LDL.LU R3, [R1+0x6dc8] ;  /* 0x006dc80001037983 */ /* 0x000eda0000300800 */
[----:B------:R-:W-:Y:S04]  /*bec20*/  STL.64 [R1+0x870], R8 ;  /* 0x0008700801007387 */ /* 0x000fe80000100a00 */
[----:B------:R0:W-:Y:S04]  /*bec30*/  STL.64 [R1+0x878], R10 ;  /* 0x0008780a01007387 */ /* 0x0001e80000100a00 */
[----:B0-----:R-:W2:Y:S04]  /*bec40*/  LDL.LU.64 R10, [R1+0x6dc0] ;  /* 0x006dc000010a7983 */ /* 0x001ea80000300a00 */
[----:B------:R-:W5:Y:S04]  /*bec50*/  LDL.LU.64 R8, [R1+0x6db8] ;  /* 0x006db80001087983 */ /* 0x000f680000300a00 */
[----:B------:R-:W-:Y:S01]  /*bec60*/  STL.64 [R1+0x6ca8], R14 ;  /* 0x006ca80e01007387 */ /* 0x000fe20000100a00 */
        /* <DEDUP_REMOVED lines=27> */
[----:B0-----:R-:W3:Y:S04]  /*bee20*/  LDL.LU.64 R22, [R1+0x6d80] ;  /* 0x006d800001167983 */ /* 0x001ee80000300a00 */
[----:B------:R-:W-:Y:S04]  /*bee30*/  STL.64 [R1+0x6ca0], R10 ;  /* 0x006ca00a01007387 */ /* 0x000fe80000100a00 */
[----:B------:R0:W-:Y:S04]  /*bee40*/  STL.64 [R1+0x6c98], R8 ;  /* 0x006c980801007387 */ /* 0x0001e80000100a00 */
[----:B0-----:R-:W5:Y:S04]  /*bee50*/  LDL.LU R8, [R1+0x15c0] ;  /* 0x0015c00001087983 */ /* 0x001f680000300800 */
[----:B------:R-:W5:Y:S04]  /*bee60*/  LDL.LU R9, [R1+0x15c4] ;  /* 0x0015c40001097983 */ /* 0x000f680000300800 */
[----:B------:R-:W5:Y:S04]  /*bee70*/  LDL.LU R10, [R1+0x15c8] ;  /* 0x0015c800010a7983 */ /* 0x000f680000300800 */
[----:B------:R-:W5:Y:S01]  /*bee80*/  LDL.LU R11, [R1+0x15cc] ;  /* 0x0015cc00010b7983 */ /* 0x000f620000300800 */
[----:B---3--:R-:W-:Y:S03]  /*bee90*/  HMMA.16816.F32 R20, R4, R22, R24 ;  /* 0x000000160414723c */ /* 0x008fe60000001818 */
[----:B------:R-:W3:Y:S04]  /*beea0*/  LDL.LU.64 R26, [R1+0x6d78] ;  /* 0x006d7800011a7983 */ /* 0x000ee80000300a00 */
[----:B------:R-:W3:-:S12]  /*beeb0*/  LDL.LU.64 R24, [R1+0x6d70] ;  /* 0x006d700001187983 */ /* 0x000ed80000300a00 */
[----:B------:R-:W-:Y:S04]  /*beec0*/  STL.64 [R1+0x980], R20 ;  /* 0x0009801401007387 */ /* 0x000fe80000100a00 */
[----:B------:R0:W-:Y:S04]  /*beed0*/  STL.64 [R1+0x988], R22 ;  /* 0x0009881601007387 */ /* 0x0001e80000100a00 */
[----:B0-----:R-:W2:Y:S04]  /*beee0*/  LDL.LU.64 R22, [R1+0x6d68] ;  /* 0x006d680001167983 */ /* 0x001ea80000300a00 */
[----:B------:R-:W3:Y:S01]  /*beef0*/  LDL.LU.64 R20, [R1+0x6d60] ;  /* 0x006d600001147983 */ /* 0x000ee20000300a00 */
[C---:B--2---:R-:W-:Y:S08]  /*bef00*/  HMMA.16816.F32 R16, R4.reuse, R22, R16 ;  /* 0x000000160410723c */ /* 0x044ff00000001810 */
[C---:B---3--:R-:W-:Y:S11]  /*bef10*/  HMMA.16816.F32 R24, R4.reuse, R20, R24 ;  /* 0x000000140418723c */ /* 0x048ff60000001818 */
[----:B------:R-:W-:Y:S04]  /*bef20*/  STL.64 [R1+0x9e0], R16 ;  /* 0x0009e01001007387 */ /* 0x000fe80000100a00 */
[----:B------:R0:W-:Y:S04]  /*bef30*/  STL.64 [R1+0x9e8], R18 ;  /* 0x0009e81201007387 */ /* 0x0001e80000100a00 */
[----:B0-----:R-:W2:Y:S04]  /*bef40*/  LDL.LU.64 R18, [R1+0x6d58] ;  /* 0x006d580001127983 */ /* 0x001ea80000300a00 */
[----:B------:R-:W2:Y:S04]  /*bef50*/  LDL.LU.64 R16, [R1+0x6d50] ;  /* 0x006d500001107983 */ /* 0x000ea80000300a00 */
[----:B------:R-:W-:Y:S04]  /*bef60*/  STL.64 [R1+0x6c40], R22 ;  /* 0x006c401601007387 */ /* 0x000fe80000100a00 */
        /* <DEDUP_REMOVED lines=8> */
[----:B0-----:R-:W2:Y:S04]  /*beff0*/  LDL.LU.64 R18, [R1+0x6d38] ;  /* 0x006d380001127983 */ /* 0x001ea80000300a00 */
[----:B------:R-:W-:Y:S01]  /*bf000*/  STL.64 [R1+0x6c28], R26 ;  /* 0x006c281a01007387 */ /* 0x000fe20000100a00 */
[----:B--2---:R-:W-:Y:S03]  /*bf010*/  HMMA.16816.F32 R16, R4, R18, R12 ;  /* 0x000000120410723c */ /* 0x004fe6000000180c */
[----:B------:R-:W2:-:S15]  /*bf020*/  LDL.LU.64 R12, [R1+0x6d30] ;  /* 0x006d3000010c7983 */ /* 0x000e9e0000300a00 */
[----:B------:R-:W-:Y:S01]  /*bf030*/  NOP ;  /* 0x0000000000007918 */ /* 0x000fe20000000000 */
[----:B------:R-:W-:Y:S04]  /*bf040*/  STL.64 [R1+0xbb0], R16 ;  /* 0x000bb01001007387 */ /* 0x000fe80000100a00 */
[----:B------:R0:W-:Y:S04]  /*bf050*/  STL.64 [R1+0xbb8], R18 ;  /* 0x000bb81201007387 */ /* 0x0001e80000100a00 */
[----:B0-----:R-:W3:Y:S04]  /*bf060*/  LDL.LU.64 R18, [R1+0x6d28] ;  /* 0x006d280001127983 */ /* 0x001ee80000300a00 */
[----:B------:R-:W3:Y:S02]  /*bf070*/  LDL.LU.64 R16, [R1+0x6d20] ;  /* 0x006d200001107983 */ /* 0x000ee40000300a00 */
[----:B---3--:R-:W-:Y:S02]  /*bf080*/  HMMA.16816.F32 R24, R4, R24, R16 ;  /* 0x000000180418723c */ /* 0x008fe40000001810 */
[----:B------:R-:W3:Y:S04]  /*bf090*/  LDL.LU.64 R18, [R1+0x6d18] ;  /* 0x006d180001127983 */ /* 0x000ee80000300a00 */
[----:B------:R-:W5:-:S13]  /*bf0a0*/  LDL.LU.64 R16, [R1+0x6d10] ;  /* 0x006d100001107983 */ /* 0x000f5a0000300a00 */
[----:B------:R0:W-:Y:S04]  /*bf0b0*/  STL.64 [R1+0xc40], R24 ;  /* 0x000c401801007387 */ /* 0x0001e80000100a00 */
[----:B------:R1:W-:Y:S04]  /*bf0c0*/  STL.64 [R1+0xc48], R26 ;  /* 0x000c481a01007387 */ /* 0x0003e80000100a00 */
[----:B0-----:R-:W2:Y:S01]  /*bf0d0*/  LDL.LU R24, [R1+0x1510] ;  /* 0x0015100001187983 */ /* 0x001ea20000300800 */
[----:B-----5:R-:W-:-:S15]  /*bf0e0*/  HMMA.16816.F32 R8, R4, R16, R8 ;  /* 0x000000100408723c */ /* 0x020fde0000001808 */
[----:B------:R-:W-:-:S04]  /*bf0f0*/  NOP ;  /* 0x0000000000007918 */ /* 0x000fc80000000000 */
[----:B------:R-:W-:Y:S04]  /*bf100*/  STL.64 [R1+0xd10], R8 ;  /* 0x000d100801007387 */ /* 0x000fe80000100a00 */
[----:B------:R-:W-:Y:S04]  /*bf110*/  STL.64 [R1+0xd18], R10 ;  /* 0x000d180a01007387 */ /* 0x000fe80000100a00 */
[----:B------:R-:W2:Y:S04]  /*bf120*/  LDL.LU R25, [R1+0x1514] ;  /* 0x0015140001197983 */ /* 0x000ea80000300800 */
[----:B-1----:R-:W5:Y:S04]  /*bf130*/  LDL.LU R26, [R1+0x1518] ;  /* 0x00151800011a7983 */ /* 0x002f680000300800 */
[----:B------:R-:W5:Y:S04]  /*bf140*/  LDL.LU R27, [R1+0x151c] ;  /* 0x00151c00011b7983 */ /* 0x000f680000300800 */
[----:B------:R-:W2:Y:S04]  /*bf150*/  LDL.64 R22, [R1+0x340] ;  /* 0x0003400001167983 */ /* 0x000ea80000100a00 */
[----:B--2---:R-:W-:Y:S04]  /*bf160*/  STL.64 [R1+0x6c60], R22 ;  /* 0x006c601601007387 */ /* 0x004fe80000100a00 */
[----:B------:R-:W-:Y:S04]  /*bf170*/  STL.64 [R1+0x6c58], R20 ;  /* 0x006c581401007387 */ /* 0x000fe80000100a00 */
[----:B-----5:R-:W-:Y:S04]  /*bf180*/  STL.64 [R1+0x6c38], R26 ;  /* 0x006c381a01007387 */ /* 0x020fe80000100a00 */
[----:B------:R0:W-:Y:S04]  /*bf190*/  STL.64 [R1+0x6c30], R24 ;  /* 0x006c301801007387 */ /* 0x0001e80000100a00 */
[----:B0-----:R-:W2:Y:S04]  /*bf1a0*/  LDL.LU R24, [R1+0x1520] ;  /* 0x0015200001187983 */ /* 0x001ea80000300800 */
[----:B------:R-:W2:Y:S04]  /*bf1b0*/  LDL.LU R25, [R1+0x1524] ;  /* 0x0015240001197983 */ /* 0x000ea80000300800 */
[----:B------:R-:W5:Y:S04]  /*bf1c0*/  LDL.LU R26, [R1+0x1528] ;  /* 0x00152800011a7983 */ /* 0x000f680000300800 */
[----:B------:R-:W5:Y:S04]  /*bf1d0*/  LDL.LU R27, [R1+0x152c] ;  /* 0x00152c00011b7983 */ /* 0x000f680000300800 */
[----:B------:R-:W2:Y:S04]  /*bf1e0*/  LDL.LU R20, [R1+0x1550] ;  /* 0x0015500001147983 */ /* 0x000ea80000300800 */
[----:B------:R-:W2:Y:S04]  /*bf1f0*/  LDL.LU R21, [R1+0x1554] ;  /* 0x0015540001157983 */ /* 0x000ea80000300800 */
[----:B------:R-:W2:Y:S04]  /*bf200*/  LDL.LU R22, [R1+0x1558] ;  /* 0x0015580001167983 */ /* 0x000ea80000300800 */
[----:B------:R-:W2:Y:S04]  /*bf210*/  LDL.LU R23, [R1+0x155c] ;  /* 0x00155c0001177983 */ /* 0x000ea80000300800 */
[----:B------:R-:W2:Y:S04]  /*bf220*/  LDL.64 R14, [R1+0x370] ;  /* 0x00037000010e7983 */ /* 0x000ea80000100a00 */
[----:B--2---:R3:W-:Y:S04]  /*bf230*/  STL.64 [R1+0x6cc8], R14 ;  /* 0x006cc80e01007387 */ /* 0x0047e80000100a00 */
[----:B------:R-:W-:Y:S04]  /*bf240*/  STL.64 [R1+0x6cc0], R12 ;  /* 0x006cc00c01007387 */ /* 0x000fe80000100a00 */
[----:B------:R-:W-:Y:S04]  /*bf250*/  STL.64 [R1+0x6c70], R22 ;  /* 0x006c701601007387 */ /* 0x000fe80000100a00 */
[----:B------:R0:W-:Y:S01]  /*bf260*/  STL.64 [R1+0x6c68], R20 ;  /* 0x006c681401007387 */ /* 0x0001e20000100a00 */
[----:B---3--:R-:W-:-:S02]  /*bf270*/  IMAD.MOV.U32 R14, RZ, RZ, R19 ;  /* 0x000000ffff0e7224 */ /* 0x008fc400078e0013 */
[----:B------:R-:W-:Y:S01]  /*bf280*/  IMAD.MOV.U32 R15, RZ, RZ, R0 ;  /* 0x000000ffff0f7224 */ /* 0x000fe200078e0000 */
[----:B0-----:R-:W2:Y:S04]  /*bf290*/  LDL.LU R20, [R1+0x1560] ;  /* 0x0015600001147983 */ /* 0x001ea80000300800 */
[----:B------:R-:W2:Y:S04]  /*bf2a0*/  LDL.LU R21, [R1+0x1564] ;  /* 0x0015640001157983 */ /* 0x000ea80000300800 */
[----:B------:R-:W3:Y:S04]  /*bf2b0*/  LDL.LU R22, [R1+0x1568] ;  /* 0x0015680001167983 */ /* 0x000ee80000300800 */
[----:B------:R-:W3:Y:S04]  /*bf2c0*/  LDL.LU R23, [R1+0x156c] ;  /* 0x00156c0001177983 */ /* 0x000ee80000300800 */
[----:B------:R-:W2:Y:S04]  /*bf2d0*/  LDL.LU R19, [R1+0x6d08] ;  /* 0x006d080001137983 */ /* 0x000ea80000300800 */
[----:B------:R0:W-:Y:S04]  /*bf2e0*/  STL.64 [R1+0x6cf0], R14 ;  /* 0x006cf00e01007387 */ /* 0x0001e80000100a00 */
[----:B------:R-:W2:Y:S04]  /*bf2f0*/  LDL.LU R8, [R1+0xed0] ;  /* 0x000ed00001087983 */ /* 0x000ea80000300800 */
[----:B------:R-:W2:Y:S04]  /*bf300*/  LDL.LU R9, [R1+0xed4] ;  /* 0x000ed40001097983 */ /* 0x000ea80000300800 */
[----:B------:R-:W2:Y:S04]  /*bf310*/  LDL.LU R10, [R1+0xed8] ;  /* 0x000ed800010a7983 */ /* 0x000ea80000300800 */
[----:B------:R-:W2:Y:S04]  /*bf320*/  LDL.LU R11, [R1+0xedc] ;  /* 0x000edc00010b7983 */ /* 0x000ea80000300800 */
        /* <DEDUP_REMOVED lines=28> */
[C---:B------:R-:W-:Y:S03]  /*bf4f0*/  HMMA.16816.F32 R12, R4.reuse, R18, R12 ;  /* 0x00000012040c723c */ /* 0x040fe6000000180c */
[----:B--2---:R-:W-:Y:S04]  /*bf500*/  STL.64 [R1+0x6c90], R22 ;  /* 0x006c901601007387 */ /* 0x004fe80000100a00 */
[----:B---3--:R0:W-:Y:S04]  /*bf510*/  STL.64 [R1+0x6c88], R20 ;  /* 0x006c881401007387 */ /* 0x0081e80000100a00 */
        /* <DEDUP_REMOVED lines=10> */
[----:B------:R-:W-:Y:S04]  /*bf5c0*/  STL [R1+0x6c14], R16 ;  /* 0x006c141001007387 */ /* 0x000fe80000100800 */
[----:B------:R-:W-:Y:S04]  /*bf5d0*/  STL [R1+0x6c10], R17 ;  /* 0x006c101101007387 */ /* 0x000fe80000100800 */
[----:B------:R-:W-:Y:S04]  /*bf5e0*/  STL.64 [R1+0xd50], R12 ;  /* 0x000d500c01007387 */ /* 0x000fe80000100a00 */
[----:B------:R0:W-:Y:S04]  /*bf5f0*/  STL.64 [R1+0xd58], R14 ;  /* 0x000d580e01007387 */ /* 0x0001e80000100a00 */
[----:B0-----:R-:W4:Y:S04]  /*bf600*/  LDL.LU.64 R14, [R1+0x6d00] ;  /* 0x006d0000010e7983 */ /* 0x001f280000300a00 */
[----:B------:R-:W4:Y:S02]  /*bf610*/  LDL.LU.64 R12, [R1+0x6cf8] ;  /* 0x006cf800010c7983 */ /* 0x000f240000300a00 */
[----:B----4-:R-:W-:Y:S02]  /*bf620*/  HMMA.16816.F32 R4, R4, R28, R12 ;  /* 0x0000001c0404723c */ /* 0x010fe4000000180c */
[----:B------:R-:W4:-:S15]  /*bf630*/  LDL.LU.64 R14, [R1+0x6cf0] ;  /* 0x006cf000010e7983 */ /* 0x000f1e0000300a00 */
[----:B------:R-:W-:Y:S02]  /*bf640*/  NOP ;  /* 0x0000000000007918 */ /* 0x000fe40000000000 */
[----:B------:R-:W-:Y:S04]  /*bf650*/  STL.64 [R1+0x80], R4 ;  /* 0x0000800401007387 */ /* 0x000fe80000100a00 */
[----:B------:R0:W-:Y:S04]  /*bf660*/  STL.64 [R1+0x88], R6 ;  /* 0x0000880601007387 */ /* 0x0001e80000100a00 */
[----:B0-----:R-:W4:Y:S04]  /*bf670*/  LDL.LU.64 R6, [R1+0x6ce8] ;  /* 0x006ce80001067983 */ /* 0x001f280000300a00 */
[----:B------:R-:W4:Y:S02]  /*bf680*/  LDL.LU.64 R4, [R1+0x6ce0] ;  /* 0x006ce00001047983 */ /* 0x000f240000300a00 */
[----:B----4-:R-:W-:Y:S02]  /*bf690*/  HMMA.16816.F32 R12, R4, R14, R8 ;  /* 0x0000000e040c723c */ /* 0x010fe40000001808 */
[----:B------:R-:W4:Y:S04]  /*bf6a0*/  LDL.LU.64 R10, [R1+0x6cd8] ;  /* 0x006cd800010a7983 */ /* 0x000f280000300a00 */
[----:B------:R-:W4:-:S13]  /*bf6b0*/  LDL.LU.64 R8, [R1+0x6cd0] ;  /* 0x006cd00001087983 */ /* 0x000f1a0000300a00 */
[----:B------:R-:W-:Y:S04]  /*bf6c0*/  STL.64 [R1+0xdb0], R12 ;  /* 0x000db00c01007387 */ /* 0x000fe80000100a00 */
[----:B------:R0:W-:Y:S04]  /*bf6d0*/  STL.64 [R1+0xdb8], R14 ;  /* 0x000db80e01007387 */ /* 0x0001e80000100a00 */
[----:B0-----:R-:W4:Y:S04]  /*bf6e0*/  LDL.LU.64 R14, [R1+0x6cc8] ;  /* 0x006cc800010e7983 */ /* 0x001f280000300a00 */
[----:B------:R-:W5:Y:S01]  /*bf6f0*/  LDL.LU.64 R12, [R1+0x6cc0] ;  /* 0x006cc000010c7983 */ /* 0x000f620000300a00 */
        /* <DEDUP_REMOVED lines=25> */
[----:B0-----:R-:W2:Y:S04]  /*bf890*/  LDL.LU.64 R22, [R1+0x6c90] ;  /* 0x006c900001167983 */ /* 0x001ea80000300a00 */
[----:B------:R-:W2:Y:S04]  /*bf8a0*/  LDL.LU.64 R20, [R1+0x6c88] ;  /* 0x006c880001147983 */ /* 0x000ea80000300a00 */
[----:B------:R0:W-:Y:S04]  /*bf8b0*/  STL.64 [R1+0x6ba8], R10 ;  /* 0x006ba80a01007387 */ /* 0x0001e80000100a00 */
[----:B0-----:R-:W3:Y:S01]  /*bf8c0*/  LDL.64 R10, [R1+0x258] ;  /* 0x00025800010a7983 */ /* 0x001ee20000100a00 */
        /* <DEDUP_REMOVED lines=22> */
[----:B0-----:R-:W3:Y:S04]  /*bfa30*/  LDL.LU.64 R22, [R1+0x6c60] ;  /* 0x006c600001167983 */ /* 0x001ee80000300a00 */
[----:B------:R-:W4:Y:S01]  /*bfa40*/  LDL.LU.64 R20, [R1+0x6c58] ;  /* 0x006c580001147983 */ /* 0x000f220000300a00 */
[----:B---3--:R-:W-:Y:S01]  /*bfa50*/  HMMA.16816.F32 R24, R4, R22, R24 ;  /* 0x000000160418723c */ /* 0x008fe20000001818 */
[----:B------:R-:W-:-:S02]  /*bfa60*/  IMAD.MOV.U32 R9, RZ, RZ, R22 ;  /* 0x000000ffff097224 */ /* 0x000fc400078e0016 */
[----:B------:R-:W-:-:S15]  /*bfa70*/  IMAD.MOV.U32 R8, RZ, RZ, R23 ;  /* 0x000000ffff087224 */ /* 0x000fde00078e0017 */
[----:B------:R-:W-:Y:S01]  /*bfa80*/  NOP ;  /* 0x0000000000007918 */ /* 0x000fe20000000000 */
        /* <DEDUP_REMOVED lines=16> */
[----:B------:R0:W-:Y:S04]  /*bfb90*/  STL.64 [R1+0x6b48], R20 ;  /* 0x006b481401007387 */ /* 0x0001e80000100a00 */
[----:B0-----:R-:W4:Y:S04]  /*bfba0*/  LDL.64 R20, [R1+0x270] ;  /* 0x0002700001147983 */ /* 0x001f280000100a00 */
[----:B------:R-:W-:Y:S01]  /*bfbb0*/  STL.64 [R1+0x6b60], R22 ;  /* 0x006b601601007387 */ /* 0x000fe20000100a00 */
[----:B---3--:R-:W-:Y:S01]  /*bfbc0*/  HMMA.16816.F32 R16, R4, R26, R16 ;  /* 0x0000001a0410723c */ /* 0x008fe20000001810 */
[----:B------:R-:W-:-:S02]  /*bfbd0*/  IMAD.MOV.U32 R24, RZ, RZ, R26 ;  /* 0x000000ffff187224 */ /* 0x000fc400078e001a */
[----:B------:R-:W-:-:S15]  /*bfbe0*/  IMAD.MOV.U32 R0, RZ, RZ, R27 ;  /* 0x000000ffff007224 */ /* 0x000fde00078e001b */
[----:B------:R-:W-:Y:S01]  /*bfbf0*/  NOP ;  /* 0x0000000000007918 */ /* 0x000fe20000000000 */
[----:B------:R-:W-:Y:S04]  /*bfc00*/  STL.64 [R1+0x1620], R16 ;  /* 0x0016201001007387 */ /* 0x000fe80000100a00 */
[----:B------:R0:W-:Y:S04]  /*bfc10*/  STL.64 [R1+0x1628], R18 ;  /* 0x0016281201007387 */ /* 0x0001e80000100a00 */
[----:B0-----:R-:W3:Y:S04]  /*bfc20*/  LDL.LU.64 R18, [R1+0x6c20] ;  /* 0x006c200001127983 */ /* 0x001ee80000300a00 */
[----:B------:R-:W5:Y:S04]  /*bfc30*/  LDL.LU.64 R16, [R1+0x6c18] ;  /* 0x006c180001107983 */ /* 0x000f680000300a00 */
[----:B------:R0:W-:Y:S04]  /*bfc40*/  STL [R1+0x6b30], R24 ;  /* 0x006b301801007387 */ /* 0x0001e80000100800 */
[----:B0-----:R-:W4:Y:S04]  /*bfc50*/  LDL.LU R24, [R1+0x14e0] ;  /* 0x0014e00001187983 */ /* 0x001f280000300800 */
[----:B------:R-:W4:Y:S04]  /*bfc60*/  LDL.LU R25, [R1+0x14e4] ;  /* 0x0014e40001197983 */ /* 0x000f280000300800 */
[----:B------:R-:W4:Y:S04]  /*bfc70*/  LDL.LU R26, [R1+0x14e8] ;  /* 0x0014e800011a7983 */ /* 0x000f280000300800 */
[----:B------:R-:W4:Y:S01]  /*bfc80*/  LDL.LU R27, [R1+0x14ec] ;  /* 0x0014ec00011b7983 */ /* 0x000f220000300800 */
[C---:B--2---:R-:W-:Y:S08]  /*bfc90*/  HMMA.16816.F32 R12, R4.reuse, R10, R12 ;  /* 0x0000000a040c723c */ /* 0x044ff0000000180c */
[----:B----4-:R-:W-:-:S15]  /*bfca0*/  HMMA.16816.F32 R24, R4, R20, R24 ;  /* 0x000000140418723c */ /* 0x010fde0000001818 */
[----:B------:R-:W-:-:S04]  /*bfcb0*/  NOP ;  /* 0x0000000000007918 */ /* 0x000fc80000000000 */
[----:B------:R-:W-:Y:S04]  /*bfcc0*/  STL.64 [R1+0x1610], R24 ;  /* 0x0016101801007387 */ /* 0x000fe80000100a00 */
[----:B------:R0:W-:Y:S04]  /*bfcd0*/  STL.64 [R1+0x1618], R26 ;  /* 0x0016181a01007387 */ /* 0x0001e80000100a00 */
[----:B------:R-:W-:Y:S04]  /*bfce0*/  STL.64 [R1+0x1600], R12 ;  /* 0x0016000c01007387 */ /* 0x000fe80000100a00 */
[----:B------:R-:W-:Y:S04]  /*bfcf0*/  STL.64 [R1+0x1608], R14 ;  /* 0x0016080e01007387 */ /* 0x000fe80000100a00 */
[----:B------:R-:W2:Y:S01]  /*bfd00*/  LDL.64 R22, [R1+0x348] ;  /* 0x0003480001167983 */ /* 0x000ea20000100a00 */
[----:B0-----:R-:W-:-:S02]  /*bfd10*/  IMAD.MOV.U32 R26, RZ, RZ, R20 ;  /* 0x000000ffff1a7224 */ /* 0x001fc400078e0014 */
[----:B------:R-:W-:Y:S02]  /*bfd20*/  IMAD.MOV.U32 R25, RZ, RZ, R21 ;  /* 0x000000ffff197224 */ /* 0x000fe400078e0015 */
[----:B------:R-:W-:Y:S02]  /*bfd30*/  IMAD.MOV.U32 R20, RZ, RZ, R9 ;  /* 0x000000ffff147224 */ /* 0x000fe400078e0009 */
[----:B------:R-:W-:Y:S02]  /*bfd40*/  IMAD.MOV.U32 R21, RZ, RZ, R8 ;  /* 0x000000ffff157224 */ /* 0x000fe400078e0008 */
[----:B------:R-:W-:Y:S02]  /*bfd50*/  IMAD.MOV.U32 R27, RZ, RZ, R11 ;  /* 0x000000ffff1b7224 */ /* 0x000fe400078e000b */
[----:B------:R-:W-:Y:S01]  /*bfd60*/  IMAD.MOV.U32 R24, RZ, RZ, R10 ;  /* 0x000000ffff187224 */ /* 0x000fe200078e000a */
[----:B--2---:R-:W-:Y:S04]  /*bfd70*/  STL.64 [R1+0x6b80], R22 ;  /* 0x006b801601007387 */ /* 0x004fe80000100a00 */
[----:B------:R-:W-:Y:S04]  /*bfd80*/  STL.64 [R1+0x6b78], R20 ;  /* 0x006b781401007387 */ /* 0x000fe80000100a00 */
[----:B------:R-:W-:Y:S04]  /*bfd90*/  STL.64 [R1+0x6b40], R26 ;  /* 0x006b401a01007387 */ /* 0x000fe80000100a00 */
[----:B------:R0:W-:Y:S04]  /*bfda0*/  STL.64 [R1+0x6b38], R24 ;  /* 0x006b381801007387 */ /* 0x0001e80000100a00 */
[----:B0-----:R-:W2:Y:S04]  /*bfdb0*/  LDL.LU R24, [R1+0x13d0] ;  /* 0x0013d00001187983 */ /* 0x001ea80000300800 */
[----:B------:R-:W2:Y:S04]  /*bfdc0*/  LDL.LU R25, [R1+0x13d4] ;  /* 0x0013d40001197983 */ /* 0x000ea80000300800 */
        /* <DEDUP_REMOVED lines=10> */
[----:B-----5:R-:W-:-:S02]  /*bfe70*/  IMAD.MOV.U32 R14, RZ, RZ, R16 ;  /* 0x000000ffff0e7224 */ /* 0x020fc400078e0010 */
[----:B------:R-:W-:Y:S01]  /*bfe80*/  IMAD.MOV.U32 R15, RZ, RZ, R17 ;  /* 0x000000ffff0f7224 */ /* 0x000fe200078e0011 */
[----:B--2---:R-:W-:Y:S04]  /*bfe90*/  STL.64 [R1+0x6bc8], R10 ;  /* 0x006bc80a01007387 */ /* 0x004fe80000100a00 */
[----:B------:R0:W-:Y:S04]  /*bfea0*/  STL.64 [R1+0x6bc0], R8 ;  /* 0x006bc00801007387 */ /* 0x0001e80000100a00 */
[----:B------:R-:W2:Y:S04]  /*bfeb0*/  LDL.LU R16, [R1+0x6c14] ;  /* 0x006c140001107983 */ /* 0x000ea80000300800 */
[----:B------:R-:W2:Y:S04]  /*bfec0*/  LDL.LU R17, [R1+0x6c10] ;  /* 0x006c100001117983 */ /* 0x000ea80000300800 */
[----:B------:R-:W5:Y:S04]  /*bfed0*/  LDL.64 R12, [R1+0x378] ;  /* 0x00037800010c7983 */ /* 0x000f680000100a00 */
[----:B------:R-:W-:Y:S04]  /*bfee0*/  STL.64 [R1+0x6be8], R14 ;  /* 0x006be80e01007387 */ /* 0x000fe80000100a00 */
[----:B-----5:R-:W-:Y:S04]  /*bfef0*/  STL.64 [R1+0x6be0], R12 ;  /* 0x006be00c01007387 */ /* 0x020fe80000100a00 */
        /* <DEDUP_REMOVED lines=36> */
[----:B------:R-:W2:Y:S04]  /*c0140*/  LDL.LU R26, [R1+0x13e8] ;  /* 0x0013e800011a7983 */ /* 0x000ea80000300800 */
[----:B------:R-:W2:Y:S01]  /*c0150*/  LDL.LU R27, [R1+0x13ec] ;  /* 0x0013ec00011b7983 */ /* 0x000ea20000300800 */
[C---:B------:R-:W-:Y:S03]  /*c0160*/  HMMA.16816.F32 R8, R4.reuse, R16, R8 ;  /* 0x000000100408723c */ /* 0x040fe60000001808 */
        /* <DEDUP_REMOVED lines=10> */
[C---:B---3--:R-:W-:Y:S08]  /*c0210*/  HMMA.16816.F32 R8, R4.reuse, R18, R8 ;  /* 0x000000120408723c */ /* 0x048ff00000001808 */
[----:B-----5:R-:W-:Y:S11]  /*c0220*/  HMMA.16816.F32 R4, R4, R28, R12 ;  /* 0x0000001c0404723c */ /* 0x020ff6000000180c */
        /* <DEDUP_REMOVED lines=9> */
[----:B------:R-:W4:Y:S04]  /*c02c0*/  LDL.LU R19, [R1+0x146c] ;  /* 0x00146c0001137983 */ /* 0x000f280000300800 */
[----:B------:R-:W3:Y:S04]  /*c02d0*/  LDL.LU.64 R14, [R1+0x6be8] ;  /* 0x006be800010e7983 */ /* 0x000ee80000300a00 */
[----:B------:R-:W4:Y:S04]  /*c02e0*/  LDL.LU.64 R12, [R1+0x6be0] ;  /* 0x006be000010c7983 */ /* 0x000f280000300a00 */
[----:B------:R-:W-:Y:S04]  /*c02f0*/  STL.64 [R1+0x15d0], R4 ;  /* 0x0015d00401007387 */ /* 0x000fe80000100a00 */
[----:B------:R0:W-:Y:S04]  /*c0300*/  STL.64 [R1+0x15d8], R6 ;  /* 0x0015d80601007387 */ /* 0x0001e80000100a00 */
[----:B0-----:R-:W4:Y:S04]  /*c0310*/  LDL.LU.64 R6, [R1+0x6bd8] ;  /* 0x006bd80001067983 */ /* 0x001f280000300a00 */
[----:B------:R-:W4:Y:S02]  /*c0320*/  LDL.LU.64 R4, [R1+0x6bd0] ;  /* 0x006bd00001047983 */ /* 0x000f240000300a00 */
[----:B----4-:R-:W-:-:S15]  /*c0330*/  HMMA.16816.F32 R16, R4, R12, R16 ;  /* 0x0000000c0410723c */ /* 0x010fde0000001810 */
[----:B------:R-:W-:-:S04]  /*c0340*/  NOP ;  /* 0x0000000000007918 */ /* 0x000fc80000000000 */
[----:B------:R0:W-:Y:S02]  /*c0350*/  STL.64 [R1+0x15c0], R16 ;  /* 0x0015c01001007387 */ /* 0x0001e40000100a00 */
[----:B0-----:R-:W-:Y:S02]  /*c0360*/  IMAD.MOV.U32 R17, RZ, RZ, R12 ;  /* 0x000000ffff117224 */ /* 0x001fe400078e000c */
[----:B------:R-:W-:Y:S02]  /*c0370*/  IMAD.MOV.U32 R16, RZ, RZ, R13 ;  /* 0x000000ffff107224 */ /* 0x000fe400078e000d */
[C---:B---3--:R-:W-:Y:S01]  /*c0380*/  HMMA.16816.F32 R12, R4.reuse, R14, R8 ;  /* 0x0000000e040c723c */ /* 0x048fe20000001808 */
[----:B------:R-:W-:Y:S04]  /*c0390*/  STL.64 [R1+0x15c8], R18 ;  /* 0x0015c81201007387 */ /* 0x000fe80000100a00 */
[----:B------:R-:W3:Y:S04]  /*c03a0*/  LDL.LU.64 R10, [R1+0x6bc8] ;  /* 0x006bc800010a7983 */ /* 0x000ee80000300a00 */
[----:B------:R-:W3:Y:S10]  /*c03b0*/  LDL.LU.64 R8, [R1+0x6bc0] ;  /* 0x006bc00001087983 */ /* 0x000ef40000300a00 */
[----:B------:R-:W-:Y:S04]  /*c03c0*/  STL.64 [R1+0x15b0], R12 ;  /* 0x0015b00c01007387 */ /* 0x000fe80000100a00 */
[----:B------:R0:W-:Y:S04]  /*c03d0*/  STL.64 [R1+0x15b8], R14 ;  /* 0x0015b80e01007387 */ /* 0x0001e80000100a00 */
[----:B0-----:R-:W3:Y:S04]  /*c03e0*/  LDL.LU.64 R14, [R1+0x6bb8] ;  /* 0x006bb800010e7983 */ /* 0x001ee80000300a00 */
[----:B------:R-:W4:Y:S01]  /*c03f0*/  LDL.LU.64 R12, [R1+0x6bb0] ;  /* 0x006bb000010c7983 */ /* 0x000f220000300a00 */
[----:B---3--:R-:W-:-:S15]  /*c0400*/  HMMA.16816.F32 R8, R4, R14, R8 ;  /* 0x0000000e0408723c */ /* 0x008fde0000001808 */
[----:B------:R-:W-:-:S04]  /*c0410*/  NOP ;  /* 0x0000000000007918 */ /* 0x000fc80000000000 */
[----:B------:R-:W-:Y:S04]  /*c0420*/  STL.64 [R1+0x15a0], R8 ;  /* 0x0015a00801007387 */ /* 0x000fe80000100a00 */
[----:B------:R0:W-:Y:S04]  /*c0430*/  STL.64 [R1+0x15a8], R10 ;  /* 0x0015a80a01007387 */ /* 0x0001e80000100a00 */
[----:B0-----:R-:W3:Y:S04]  /*c0440*/  LDL.LU.64 R10, [R1+0x6ba8] ;  /* 0x006ba800010a7983 */ /* 0x001ee80000300a00 */
[----:B------:R-:W-:Y:S01]  /*c0450*/  STL.64 [R1+0x6a78], R14 ;  /* 0x006a780e01007387 */ /* 0x000fe20000100a00 */
[----:B---3--:R-:W-:-:S15]  /*c0460*/  HMMA.16816.F32 R20, R4, R10, R20 ;  /* 0x0000000a0414723c */ /* 0x008fde0000001814 */
[----:B------:R-:W-:-:S04]  /*c0470*/  NOP ;  /* 0x0000000000007918 */ /* 0x000fc80000000000 */
[----:B------:R-:W-:Y:S04]  /*c0480*/  STL.64 [R1+0x1590], R20 ;  /* 0x0015901401007387 */ /* 0x000fe80000100a00 */
[----:B------:R0:W-:Y:S04]  /*c0490*/  STL.64 [R1+0x1598], R22 ;  /* 0x0015981601007387 */ /* 0x0001e80000100a00 */
[----:B0-----:R-:W3:Y:S04]  /*c04a0*/  LDL.LU.64 R22, [R1+0x6ba0] ;  /* 0x006ba00001167983 */ /* 0x001ee80000300a00 */
[----:B------:R-:W3:Y:S04]  /*c04b0*/  LDL.LU.64 R20, [R1+0x6b98] ;  /* 0x006b980001147983 */ /* 0x000ee80000300a00 */
[----:B------:R0:W-:Y:S04]  /*c04c0*/  STL.64 [R1+0x6a80], R10 ;  /* 0x006a800a01007387 */ /* 0x0001e80000100a00 */
[----:B------:R-:W5:Y:S04]  /*c04d0*/  LDL.LU R8, [R1+0x1400] ;  /* 0x0014000001087983 */ /* 0x000f680000300800 */
[----:B------:R-:W5:Y:S04]  /*c04e0*/  LDL.LU R9, [R1+0x1404] ;  /* 0x0014040001097983 */ /* 0x000f680000300800 */
[----:B0-----:R-:W5:Y:S04]  /*c04f0*/  LDL.LU R10, [R1+0x1408] ;  /* 0x00140800010a7983 */ /* 0x001f680000300800 */
        /* <DEDUP_REMOVED lines=12> */
[----:B------:R-:W2:Y:S01]  /*c05c0*/  LDL.LU.64 R20, [R1+0x6b78] ;  /* 0x006b780001147983 */ /* 0x000ea20000300a00 */
[----:B-----5:R-:W-:-:S15]  /*c05d0*/  HMMA.16816.F32 R8, R4, R22, R8 ;  /* 0x000000160408723c */ /* 0x020fde0000001808 */
[----:B------:R-:W-:-:S04]  /*c05e0*/  NOP ;  /* 0x0000000000007918 */ /* 0x000fc80000000000 */
[----:B------:R0:W-:Y:S02]  /*c05f0*/  STL.64 [R1+0x1560], R8 ;  /* 0x0015600801007387 */ /* 0x0001e40000100a00 */
[----:B0-----:R-:W-:Y:S02]  /*c0600*/  IMAD.MOV.U32 R9, RZ, RZ, R22 ;  /* 0x000000ffff097224 */ /* 0x001fe400078e0016 */
[----:B------:R-:W-:Y:S02]  /*c0610*/  IMAD.MOV.U32 R8, RZ, RZ, R23 ;  /* 0x000000ffff087224 */ /* 0x000fe400078e0017 */
[C---:B--2---:R-:W-:Y:S01]  /*c0620*/  HMMA.16816.F32 R20, R4.reuse, R20, R24 ;  /* 0x000000140414723c */ /* 0x044fe20000001818 */
[----:B------:R-:W-:Y:S04]  /*c0630*/  STL.64 [R1+0x1568], R10 ;  /* 0x0015680a01007387 */ /* 0x000fe80000100a00 */
[----:B------:R-:W2:Y:S04]  /*c0640*/  LDL.LU.64 R26, [R1+0x6b70] ;  /* 0x006b7000011a7983 */ /* 0x000ea80000300a00 */
[----:B------:R-:W2:Y:S10]  /*c0650*/  LDL.LU.64 R24, [R1+0x6b68] ;  /* 0x006b680001187983 */ /* 0x000eb40000300a00 */
[----:B------:R-:W-:Y:S04]  /*c0660*/  STL.64 [R1+0x1550], R20 ;  /* 0x0015501401007387 */ /* 0x000fe80000100a00 */
[----:B------:R0:W-:Y:S04]  /*c0670*/  STL.64 [R1+0x1558], R22 ;  /* 0x0015581601007387 */ /* 0x0001e80000100a00 */
[----:B0-----:R-:W2:Y:S02]  /*c0680*/  LDL.LU.64 R22, [R1+0x6b60] ;  /* 0x006b600001167983 */ /* 0x001ea40000300a00 */
[----:B--2---:R-:W-:Y:S02]  /*c0690*/  HMMA.16816.F32 R20, R4, R22, R24 ;  /* 0x000000160414723c */ /* 0x004fe40000001818 */
[----:B------:R-:W2:Y:S04]  /*c06a0*/  LDL.LU.64 R26, [R1+0x6b58] ;  /* 0x006b5800011a7983 */ /* 0x000ea80000300a00 */
[----:B------:R-:W2:-:S13]  /*c06b0*/  LDL.LU.64 R24, [R1+0x6b50] ;  /* 0x006b500001187983 */ /* 0x000e9a0000300a00 */
[----:B------:R0:W-:Y:S04]  /*c06c0*/  STL.64 [R1+0x1540], R20 ;  /* 0x0015401401007387 */ /* 0x0001e80000100a00 */
[----:B------:R1:W-:Y:S04]  /*c06d0*/  STL [R1+0x1548], R22 ;  /* 0x0015481601007387 */ /* 0x0003e80000100800 */
[----:B0-----:R-:W2:Y:S01]  /*c06e0*/  LDL.LU.64 R20, [R1+0x6b48] ;  /* 0x006b480001147983 */ /* 0x001ea20000300a00 */
[----:B-1----:R-:W-:-:S05]  /*c06f0*/  IMAD.MOV.U32 R22, RZ, RZ, R23 ;  /* 0x000000ffff167224 */ /* 0x002fca00078e0017 */
[----:B------:R-:W-:Y:S01]  /*c0700*/  STL [R1+0x5be4], R22 ;  /* 0x005be41601007387 */ /* 0x000fe20000100800 */
[----:B--2---:R-:W-:-:S15]  /*c0710*/  HMMA.16816.F32 R24, R4, R20, R24 ;  /* 0x000000140418723c */ /* 0x004fde0000001818 */
[----:B------:R-:W-:-:S04]  /*c0720*/  NOP ;  /* 0x0000000000007918 */ /* 0x000fc80000000000 */
[----:B------:R-:W-:Y:S04]  /*c0730*/  STL.64 [R1+0x1530], R24 ;  /* 0x0015301801007387 */ /* 0x000fe80000100a00 */
[----:B------:R0:W-:Y:S04]  /*c0740*/  STL.64 [R1+0x1538], R26 ;  /* 0x0015381a01007387 */ /* 0x0001e80000100a00 */
[----:B0-----:R-:W2:Y:S04]  /*c0750*/  LDL.LU.64 R26, [R1+0x6b40] ;  /* 0x006b4000011a7983 */ /* 0x001ea80000300a00 */
[----:B------:R-:W3:Y:S04]  /*c0760*/  LDL.LU.64 R24, [R1+0x6b38] ;  /* 0x006b380001187983 */ /* 0x000ee80000300a00 */
[----:B------:R-:W4:Y:S04]  /*c0770*/  LDL.64 R22, [R1+0x338] ;  /* 0x0003380001167983 */ /* 0x000f280000100a00 */
[----:B----4-:R-:W-:Y:S04]  /*c0780*/  STL.64 [R1+0x6a18], R22 ;  /* 0x006a181601007387 */ /* 0x010fe80000100a00 */
[----:B------:R0:W-:Y:S04]  /*c0790*/  STL.64 [R1+0x6a10], R20 ;  /* 0x006a101401007387 */ /* 0x0001e80000100a00 */
[----:B0-----:R-:W4:Y:S04]  /*c07a0*/  LDL.LU R20, [R1+0x12f0] ;  /* 0x0012f00001147983 */ /* 0x001f280000300800 */
[----:B------:R-:W4:Y:S04]  /*c07b0*/  LDL.LU R21, [R1+0x12f4] ;  /* 0x0012f40001157983 */ /* 0x000f280000300800 */
[----:B------:R-:W5:Y:S04]  /*c07c0*/  LDL.LU R22, [R1+0x12f8] ;  /* 0x0012f80001167983 */ /* 0x000f680000300800 */
[----:B------:R-:W5:Y:S04]  /*c07d0*/  LDL.LU R23, [R1+0x12fc] ;  /* 0x0012fc0001177983 */ /* 0x000f680000300800 */
[----:B-----5:R0:W-:Y:S04]  /*c07e0*/  STL.64 [R1+0x6a28], R22 ;  /* 0x006a281601007387 */ /* 0x0201e80000100a00 */
[----:B----4-:R1:W-:Y:S01]  /*c07f0*/  STL.64 [R1+0x6a20], R20 ;  /* 0x006a201401007387 */ /* 0x0103e20000100a00 */
[----:B0-----:R-:W-:-:S02]  /*c0800*/  IMAD.MOV.U32 R22, RZ, RZ, R9 ;  /* 0x000000ffff167224 */ /* 0x001fc400078e0009 */
[----:B------:R-:W-:-:S05]  /*c0810*/  IMAD.MOV.U32 R23, RZ, RZ, R8 ;  /* 0x000000ffff177224 */ /* 0x000fca00078e0008 */
[----:B------:R0:W-:Y:S04]  /*c0820*/  STL.64 [R1+0x6a40], R22 ;  /* 0x006a401601007387 */ /* 0x0001e80000100a00 */
[----:B-1----:R-:W4:Y:S04]  /*c0830*/  LDL.LU R20, [R1+0x1310] ;  /* 0x0013100001147983 */ /* 0x002f280000300800 */
[----:B------:R-:W4:Y:S04]  /*c0840*/  LDL.LU R21, [R1+0x1314] ;  /* 0x0013140001157983 */ /* 0x000f280000300800 */
[----:B0-----:R-:W5:Y:S04]  /*c0850*/  LDL.LU R22, [R1+0x1318] ;  /* 0x0013180001167983 */ /* 0x001f680000300800 */
[----:B------:R-:W5:Y:S04]  /*c0860*/  LDL.LU R23, [R1+0x131c] ;  /* 0x00131c0001177983 */ /* 0x000f680000300800 */
[----:B-----5:R-:W-:Y:S04]  /*c0870*/  STL.64 [R1+0x6a50], R22 ;  /* 0x006a501601007387 */ /* 0x020fe80000100a00 */
[----:B----4-:R0:W-:Y:S04]  /*c0880*/  STL.64 [R1+0x6a48], R20 ;  /* 0x006a481401007387 */ /* 0x0101e80000100a00 */
[----:B0-----:R-:W4:Y:S04]  /*c0890*/  LDL.LU R20, [R1+0x1320] ;  /* 0x0013200001147983 */ /* 0x001f280000300800 */
[----:B------:R-:W4:Y:S04]  /*c08a0*/  LDL.LU R21, [R1+0x1324] ;  /* 0x0013240001157983 */ /* 0x000f280000300800 */
[----:B------:R-:W5:Y:S04]  /*c08b0*/  LDL.LU R22, [R1+0x1328] ;  /* 0x0013280001167983 */ /* 0x000f680000300800 */
[----:B------:R-:W5:Y:S04]  /*c08c0*/  LDL.LU R23, [R1+0x132c] ;  /* 0x00132c0001177983 */ /* 0x000f680000300800 */
[----:B------:R-:W2:Y:S04]  /*c08d0*/  LDL.LU R8, [R1+0x1350] ;  /* 0x0013500001087983 */ /* 0x000ea80000300800 */
[----:B------:R-:W2:Y:S04]  /*c08e0*/  LDL.LU R9, [R1+0x1354] ;  /* 0x0013540001097983 */ /* 0x000ea80000300800 */
[----:B------:R-:W2:Y:S04]  /*c08f0*/  LDL.LU R10, [R1+0x1358] ;  /* 0x00135800010a7983 */ /* 0x000ea80000300800 */
[----:B------:R-:W2:Y:S04]  /*c0900*/  LDL.LU R11, [R1+0x135c] ;  /* 0x00135c00010b7983 */ /* 0x000ea80000300800 */
[----:B--2---:R0:W-:Y:S04]  /*c0910*/  STL.64 [R1+0x6a90], R10 ;  /* 0x006a900a01007387 */ /* 0x0041e80000100a00 */
[----:B------:R-:W-:Y:S01]  /*c0920*/  STL.64 [R1+0x6a88], R8 ;  /* 0x006a880801007387 */ /* 0x000fe20000100a00 */
[----:B0-----:R-:W-:-:S02]  /*c0930*/  IMAD.MOV.U32 R10, RZ, RZ, R17 ;  /* 0x000000ffff0a7224 */ /* 0x001fc400078e0011 */
[----:B------:R-:W-:-:S05]  /*c0940*/  IMAD.MOV.U32 R11, RZ, RZ, R16 ;  /* 0x000000ffff0b7224 */ /* 0x000fca00078e0010 */
[----:B------:R-:W-:Y:S04]  /*c0950*/  STL.64 [R1+0x6ab8], R10 ;  /* 0x006ab80a01007387 */ /* 0x000fe80000100a00 */
[----:B------:R-:W2:Y:S04]  /*c0960*/  LDL.LU.64 R14, [R1+0x370] ;  /* 0x00037000010e7983 */ /* 0x000ea80000300a00 */
[----:B--2---:R-:W-:Y:S04]  /*c0970*/  STL.64 [R1+0x6aa0], R14 ;  /* 0x006aa00e01007387 */ /* 0x004fe80000100a00 */
[----:B------:R0:W-:Y:S04]  /*c0980*/  STL.64 [R1+0x6a98], R12 ;  /* 0x006a980c01007387 */ /* 0x0001e80000100a00 */
[----:B0-----:R-:W2:Y:S04]  /*c0990*/  LDL.LU R12, [R1+0x1360] ;  /* 0x00136000010c7983 */ /* 0x001ea80000300800 */
[----:B------:R-:W2:Y:S04]  /*c09a0*/  LDL.LU R13, [R1+0x1364] ;  /* 0x00136400010d7983 */ /* 0x000ea80000300800 */
[----:B------:R-:W2:Y:S04]  /*c09b0*/  LDL.LU R14, [R1+0x1368] ;  /* 0x00136800010e7983 */ /* 0x000ea80000300800 */
[----:B------:R-:W2:Y:S01]  /*c09c0*/  LDL.LU R15, [R1+0x136c] ;  /* 0x00136c00010f7983 */ /* 0x000ea20000300800 */
[----:B---3--:R-:W-:-:S03]  /*c09d0*/  IMAD.MOV.U32 R18, RZ, RZ, R24 ;  /* 0x000000ffff127224 */ /* 0x008fc600078e0018 */
[----:B--2---:R-:W-:Y:S04]  /*c09e0*/  STL.64 [R1+0x6ac8], R14 ;  /* 0x006ac80e01007387 */ /* 0x004fe80000100a00 */
[----:B------:R0:W-:Y:S04]  /*c09f0*/  STL.64 [R1+0x6ac0], R12 ;  /* 0x006ac00c01007387 */ /* 0x0001e80000100a00 */
[----:B0-----:R-:W2:Y:S04]  /*c0a00*/  LDL.LU R12, [R1+0x1380] ;  /* 0x00138000010c7983 */ /* 0x001ea80000300800 */
[----:B------:R-:W2:Y:S04]  /*c0a10*/  LDL.LU R13, [R1+0x1384] ;  /* 0x00138400010d7983 */ /* 0x000ea80000300800 */
[----:B------:R-:W3:Y:S04]  /*c0a20*/  LDL.LU R14, [R1+0x1388] ;  /* 0x00138800010e7983 */ /* 0x000ee80000300800 */
[----:B------:R-:W3:Y:S01]  /*c0a30*/  LDL.LU R15, [R1+0x138c] ;  /* 0x00138c00010f7983 */ /* 0x000ee20000300800 */
[----:B------:R-:W-:-:S03]  /*c0a40*/  IMAD.MOV.U32 R19, RZ, RZ, R27 ;  /* 0x000000ffff137224 */ /* 0x000fc600078e001b */
        /* <DEDUP_REMOVED lines=10> */
[----:B------:R-:W-:Y:S04]  /*c0af0*/  STL.64 [R1+0x6b18], R16 ;  /* 0x006b181001007387 */ /* 0x000fe80000100a00 */
        /* <DEDUP_REMOVED lines=48> */
[----:B------:R-:W3:Y:S04]  /*c0e00*/  LDL.LU.64 R12, [R1+0x6b20] ;  /* 0x006b2000010c7983 */ /* 0x000ee80000300a00 */
[----:B------:R0:W-:Y:S04]  /*c0e10*/  STL.64 [R1+0x1520], R16 ;  /* 0x0015201001007387 */ /* 0x0001e80000100a00 */
[----:B------:R3:W-:Y:S04]  /*c0e20*/  STL.64 [R1+0x1528], R18 ;  /* 0x0015281201007387 */ /* 0x0007e80000100a00 */
[----:B0-----:R-:W3:Y:S02]  /*c0e30*/  LDL.LU.64 R16, [R1+0x6b18] ;  /* 0x006b180001107983 */ /* 0x001ee40000300a00 */
[----:B---3--:R-:W-:Y:S02]  /*c0e40*/  HMMA.16816.F32 R16, R4, R16, R12 ;  /* 0x000000100410723c */ /* 0x008fe4000000180c */
[----:B------:R-:W3:Y:S04]  /*c0e50*/  LDL.LU.64 R14, [R1+0x6b10] ;  /* 0x006b1000010e7983 */ /* 0x000ee80000300a00 */
[----:B------:R-:W3:-:S13]  /*c0e60*/  LDL.LU.64 R12, [R1+0x6b08] ;  /* 0x006b0800010c7983 */ /* 0x000eda0000300a00 */
[----:B------:R-:W-:Y:S04]  /*c0e70*/  STL.64 [R1+0x1510], R16 ;  /* 0x0015101001007387 */ /* 0x000fe80000100a00 */
[----:B------:R0:W-:Y:S04]  /*c0e80*/  STL.64 [R1+0x1518], R18 ;  /* 0x0015181201007387 */ /* 0x0001e80000100a00 */
[----:B0-----:R-:W3:Y:S02]  /*c0e90*/  LDL.LU.64 R18, [R1+0x6b00] ;  /* 0x006b000001127983 */ /* 0x001ee40000300a00 */
[----:B---3--:R-:W-:Y:S02]  /*c0ea0*/  HMMA.16816.F32 R16, R4, R18, R12 ;  /* 0x000000120410723c */ /* 0x008fe4000000180c */
[----:B------:R-:W3:Y:S04]  /*c0eb0*/  LDL.LU.64 R14, [R1+0x6af8] ;  /* 0x006af800010e7983 */ /* 0x000ee80000300a00 */
[----:B------:R-:W3:-:S13]  /*c0ec0*/  LDL.LU.64 R12, [R1+0x6af0] ;  /* 0x006af000010c7983 */ /* 0x000eda0000300a00 */
[----:B------:R-:W-:Y:S04]  /*c0ed0*/  STL.64 [R1+0x1500], R16 ;  /* 0x0015001001007387 */ /* 0x000fe80000100a00 */
[----:B------:R0:W-:Y:S04]  /*c0ee0*/  STL.64 [R1+0x1508], R18 ;  /* 0x0015081201007387 */ /* 0x0001e80000100a00 */
[----:B0-----:R-:W5:Y:S04]  /*c0ef0*/  LDL.LU.64 R18, [R1+0x6ae8] ;  /* 0x006ae80001127983 */ /* 0x001f680000300a00 */
[----:B------:R-:W3:Y:S02]  /*c0f00*/  LDL.LU.64 R16, [R1+0x6ae0] ;  /* 0x006ae00001107983 */ /* 0x000ee40000300a00 */
[----:B---3--:R-:W-:-:S15]  /*c0f10*/  HMMA.16816.F32 R12, R4, R16, R12 ;  /* 0x00000010040c723c */ /* 0x008fde000000180c */
[----:B------:R-:W-:-:S04]  /*c0f20*/  NOP ;  /* 0x0000000000007918 */ /* 0x000fc80000000000 */
[----:B------:R-:W-:Y:S04]  /*c0f30*/  STL.64 [R1+0x14f0], R12 ;  /* 0x0014f00c01007387 */ /* 0x000fe80000100a00 */
[----:B------:R0:W-:Y:S04]  /*c0f40*/  STL.64 [R1+0x14f8], R14 ;  /* 0x0014f80e01007387 */ /* 0x0001e80000100a00 */
[----:B0-----:R-:W5:Y:S04]  /*c0f50*/  LDL.LU.64 R14, [R1+0x6ad8] ;  /* 0x006ad800010e7983 */ /* 0x001f680000300a00 */
[----:B------:R-:W5:Y:S02]  /*c0f60*/  LDL.LU.64 R12, [R1+0x6ad0] ;  /* 0x006ad000010c7983 */ /* 0x000f640000300a00 */
[C---:B-----5:R-:W-:Y:S08]  /*c0f70*/  HMMA.16816.F32 R12, R4.reuse, R18, R12 ;  /* 0x00000012040c723c */ /* 0x060ff0000000180c */
[----:B------:R-:W-:Y:S11]  /*c0f80*/  HMMA.16816.F32 R4, R4, R28, R8 ;  /* 0x0000001c0404723c */ /* 0x000ff60000001808 */
[----:B------:R-:W-:Y:S04]  /*c0f90*/  STL.64 [R1+0x14e0], R12 ;  /* 0x0014e00c01007387 */ /* 0x000fe80000100a00 */
[----:B------:R0:W-:Y:S04]  /*c0fa0*/  STL.64 [R1+0x14e8], R14 ;  /* 0x0014e80e01007387 */ /* 0x0001e80000100a00 */
[----:B0-----:R-:W3:Y:S04]  /*c0fb0*/  LDL.LU.64 R14, [R1+0x6ac8] ;  /* 0x006ac800010e7983 */ /* 0x001ee80000300a00 */
[----:B------:R-:W3:Y:S04]  /*c0fc0*/  LDL.LU.64 R12, [R1+0x6ac0] ;  /* 0x006ac000010c7983 */ /* 0x000ee80000300a00 */
[----:B------:R-:W-:Y:S04]  /*c0fd0*/  STL.64 [R1+0x69e8], R18 ;  /* 0x0069e81201007387 */ /* 0x000fe80000100a00 */
[----:B------:R0:W-:Y:S04]  /*c0fe0*/  STL.64 [R1+0x69e0], R16 ;  /* 0x0069e01001007387 */ /* 0x0001e80000100a00 */
[----:B0-----:R-:W5:Y:S04]  /*c0ff0*/  LDL.LU R16, [R1+0x12e0] ;  /* 0x0012e00001107983 */ /* 0x001f680000300800 */
[----:B------:R-:W5:Y:S04]  /*c1000*/  LDL.LU R17, [R1+0x12e4] ;  /* 0x0012e40001117983 */ /* 0x000f680000300800 */
[----:B------:R-:W5:Y:S04]  /*c1010*/  LDL.LU R18, [R1+0x12e8] ;  /* 0x0012e80001127983 */ /* 0x000f680000300800 */
[----:B------:R-:W5:Y:S04]  /*c1020*/  LDL.LU R19, [R1+0x12ec] ;  /* 0x0012ec0001137983 */ /* 0x000f680000300800 */
[----:B------:R-:W3:Y:S04]  /*c1030*/  LDL.LU.64 R10, [R1+0x6ab8] ;  /* 0x006ab800010a7983 */ /* 0x000ee80000300a00 */
[----:B------:R-:W-:Y:S04]  /*c1040*/  STL.64 [R1+0x14d0], R4 ;  /* 0x0014d00401007387 */ /* 0x000fe80000100a00 */
[----:B------:R0:W-:Y:S04]  /*c1050*/  STL.64 [R1+0x14d8], R6 ;  /* 0x0014d80601007387 */ /* 0x0001e80000100a00 */
[----:B0-----:R-:W3:Y:S04]  /*c1060*/  LDL.LU.64 R6, [R1+0x6ab0] ;  /* 0x006ab00001067983 */ /* 0x001ee80000300a00 */
[----:B------:R-:W3:Y:S02]  /*c1070*/  LDL.LU.64 R4, [R1+0x6aa8] ;  /* 0x006aa80001047983 */ /* 0x000ee40000300a00 */
[----:B---3--:R-:W-:Y:S02]  /*c1080*/  HMMA.16816.F32 R8, R4, R10, R12 ;  /* 0x0000000a0408723c */ /* 0x008fe4000000180c */
[----:B------:R-:W3:Y:S04]  /*c1090*/  LDL.LU.64 R14, [R1+0x6aa0] ;  /* 0x006aa000010e7983 */ /* 0x000ee80000300a00 */
[----:B------:R-:W2:-:S13]  /*c10a0*/  LDL.LU.64 R12, [R1+0x6a98] ;  /* 0x006a9800010c7983 */ /* 0x000e9a0000300a00 */
[----:B------:R-:W-:Y:S04]  /*c10b0*/  STL.64 [R1+0x14c0], R8 ;  /* 0x0014c00801007387 */ /* 0x000fe80000100a00 */
[----:B------:R0:W-:Y:S04]  /*c10c0*/  STL.64 [R1+0x14c8], R10 ;  /* 0x0014c80a01007387 */ /* 0x0001e80000100a00 */
[----:B0-----:R-:W3:Y:S04]  /*c10d0*/  LDL.LU.64 R10, [R1+0x6a90] ;  /* 0x006a9000010a7983 */ /* 0x001ee80000300a00 */
[----:B------:R-:W3:Y:S02]  /*c10e0*/  LDL.LU.64 R8, [R1+0x6a88] ;  /* 0x006a880001087983 */ /* 0x000ee40000300a00 */
[----:B---3--:R-:W-:-:S15]  /*c10f0*/  HMMA.16816.F32 R8, R4, R14, R8 ;  /* 0x0000000e0408723c */ /* 0x008fde0000001808 */
[----:B------:R-:W-:-:S04]  /*c1100*/  NOP ;  /* 0x0000000000007918 */ /* 0x000fc80000000000 */
[----:B------:R0:W-:Y:S04]  /*c1110*/  STL.64 [R1+0x14b0], R8 ;  /* 0x0014b00801007387 */ /* 0x0001e80000100a00 */
[----:B------:R1:W-:Y:S01]  /*c1120*/  STL.64 [R1+0x14b8], R10 ;  /* 0x0014b80a01007387 */ /* 0x0003e20000100a00 */
[----:B0-----:R-:W-:Y:S02]  /*c1130*/  IMAD.MOV.U32 R9, RZ, RZ, R14 ;  /* 0x000000ffff097224 */ /* 0x001fe400078e000e */
[----:B------:R-:W-:Y:S01]  /*c1140*/  IMAD.MOV.U32 R8, RZ, RZ, R15 ;  /* 0x000000ffff087224 */ /* 0x000fe200078e000f */
[----:B-1----:R-:W3:Y:S04]  /*c1150*/  LDL.LU.64 R10, [R1+0x6a80] ;  /* 0x006a8000010a7983 */ /* 0x002ee80000300a00 */
[----:B------:R-:W4:Y:S02]  /*c1160*/  LDL.LU.64 R14, [R1+0x6a78] ;  /* 0x006a7800010e7983 */ /* 0x000f240000300a00 */
        /* <DEDUP_REMOVED lines=11> */
[----:B------:R-:W3:Y:S04]  /*c1220*/  LDL.LU.64 R20, [R1+0x6a58] ;  /* 0x006a580001147983 */ /* 0x000ee80000300a00 */
[----:B------:R0:W-:Y:S04]  /*c1230*/  STL.64 [R1+0x69c0], R10 ;  /* 0x0069c00a01007387 */ /* 0x0001e80000100a00 */
[----:B0-----:R-:W4:Y:S01]  /*c1240*/  LDL.LU.64 R10, [R1+0x340] ;  /* 0x00034000010a7983 */ /* 0x001f220000300a00 */
        /* <DEDUP_REMOVED lines=11> */
[----:B------:R-:W-:Y:S04]  /*c1300*/  STL [R1+0x695c], R12 ;  /* 0x00695c0c01007387 */ /* 0x000fe80000100800 */
[----:B------:R-:W-:Y:S01]  /*c1310*/  STL [R1+0x6958], R13 ;  /* 0x0069580d01007387 */ /* 0x000fe20000100800 */
[----:B--2---:R-:W-:Y:S03]  /*c1320*/  HMMA.16816.F32 R20, R4, R22, R24 ;  /* 0x000000160414723c */ /* 0x004fe60000001818 */
[----:B------:R-:W2:Y:S04]  /*c1330*/  LDL.LU.64 R26, [R1+0x6a38] ;  /* 0x006a3800011a7983 */ /* 0x000ea80000300a00 */
[----:B------:R-:W2:-:S12]  /*c1340*/  LDL.LU.64 R24, [R1+0x6a30] ;  /* 0x006a300001187983 */ /* 0x000e980000300a00 */
[----:B------:R-:W-:Y:S01]  /*c1350*/  STL.64 [R1+0x1460], R20 ;  /* 0x0014601401007387 */ /* 0x000fe20000100a00 */
[----:B------:R-:W-:-:S03]  /*c1360*/  IMAD.MOV.U32 R0, RZ, RZ, R23 ;  /* 0x000000ffff007224 */ /* 0x000fc600078e0017 */
[----:B------:R0:W-:Y:S04]  /*c1370*/  STL [R1+0x1468], R22 ;  /* 0x0014681601007387 */ /* 0x0001e80000100800 */
[----:B0-----:R-:W4:Y:S04]  /*c1380*/  LDL.LU.64 R22, [R1+0x6a28] ;  /* 0x006a280001167983 */ /* 0x001f280000300a00 */
[----:B------:R-:W4:Y:S04]  /*c1390*/  LDL.LU.64 R20, [R1+0x6a20] ;  /* 0x006a200001147983 */ /* 0x000f280000300a00 */
[----:B------:R-:W-:Y:S01]  /*c13a0*/  STL [R1+0x5be8], R0 ;  /* 0x005be80001007387 */ /* 0x000fe20000100800 */
[----:B----4-:R-:W-:-:S15]  /*c13b0*/  HMMA.16816.F32 R20, R4, R10, R20 ;  /* 0x0000000a0414723c */ /* 0x010fde0000001814 */
[----:B------:R-:W-:-:S04]  /*c13c0*/  NOP ;  /* 0x0000000000007918 */ /* 0x000fc80000000000 */
[----:B------:R-:W-:Y:S04]  /*c13d0*/  STL.64 [R1+0x1450], R20 ;  /* 0x0014501401007387 */ /* 0x000fe80000100a00 */
[----:B------:R0:W-:Y:S04]  /*c13e0*/  STL.64 [R1+0x1458], R22 ;  /* 0x0014581601007387 */ /* 0x0001e80000100a00 */
[----:B0-----:R-:W5:Y:S04]  /*c13f0*/  LDL.LU.64 R22, [R1+0x6a18] ;  /* 0x006a180001167983 */ /* 0x001f680000300a00 */
[----:B------:R-:W2:Y:S01]  /*c1400*/  LDL.LU.64 R20, [R1+0x6a10] ;  /* 0x006a100001147983 */ /* 0x000ea20000300a00 */
[----:B------:R-:W-:-:S02]  /*c1410*/  IMAD.MOV.U32 R0, RZ, RZ, R11 ;  /* 0x000000ffff007224 */ /* 0x000fc400078e000b */
[----:B------:R-:W-:-:S03]  /*c1420*/  IMAD.MOV.U32 R13, RZ, RZ, R10 ;  /* 0x000000ffff0d7224 */ /* 0x000fc600078e000a */
[----:B------:R-:W-:Y:S04]  /*c1430*/  STL [R1+0x6964], R0 ;  /* 0x0069640001007387 */ /* 0x000fe80000100800 */
[----:B------:R-:W-:Y:S01]  /*c1440*/  STL [R1+0x6960], R13 ;  /* 0x0069600d01007387 */ /* 0x000fe20000100800 */
[----:B-----5:R-:W-:Y:S01]  /*c1450*/  HMMA.16816.F32 R16, R4, R22, R16 ;  /* 0x000000160410723c */ /* 0x020fe20000001810 */
[----:B------:R-:W-:-:S05]  /*c1460*/  IMAD.MOV.U32 R12, RZ, RZ, R23 ;  /* 0x000000ffff0c7224 */ /* 0x000fca00078e0017 */
[----:B------:R-:W-:-:S13]  /*c1470*/  STL [R1+0x6968], R12 ;  /* 0x0069680c01007387 */ /* 0x000fda0000100800 */
[----:B------:R-:W-:Y:S04]  /*c1480*/  STL.64 [R1+0x1440], R16 ;  /* 0x0014401001007387 */ /* 0x000fe80000100a00 */
[----:B------:R2:W-:Y:S02]  /*c1490*/  STL.64 [R1+0x1448], R18 ;  /* 0x0014481201007387 */ /* 0x0005e40000100a00 */
[----:B--2---:R-:W-:Y:S02]  /*c14a0*/  HMMA.16816.F32 R16, R4, R20, R24 ;  /* 0x000000140410723c */ /* 0x004fe40000001818 */
[----:B------:R0:W-:Y:S04]  /*c14b0*/  STL.64 [R1+0x6978], R20 ;  /* 0x0069781401007387 */ /* 0x0001e80000100a00 */
[----:B0-----:R-:W2:-:S13]  /*c14c0*/  LDL.LU R20, [R1+0x1240] ;  /* 0x0012400001147983 */ /* 0x001e9a0000300800 */
[----:B------:R0:W-:Y:S04]  /*c14d0*/  STL.64 [R1+0x1430], R16 ;  /* 0x0014301001007387 */ /* 0x0001e80000100a00 */
[----:B------:R1:W-:Y:S04]  /*c14e0*/  STL.64 [R1+0x1438], R18 ;  /* 0x0014381201007387 */ /* 0x0003e80000100a00 */
[----:B------:R-:W2:Y:S04]  /*c14f0*/  LDL.LU R21, [R1+0x1244] ;  /* 0x0012440001157983 */ /* 0x000ea80000300800 */
[----:B------:R-:W3:Y:S04]  /*c1500*/  LDL.LU R22, [R1+0x1248] ;  /* 0x0012480001167983 */ /* 0x000ee80000300800 */
[----:B------:R-:W3:Y:S04]  /*c1510*/  LDL.LU R23, [R1+0x124c] ;  /* 0x00124c0001177983 */ /* 0x000ee80000300800 */
[----:B------:R-:W4:Y:S04]  /*c1520*/  LDL.LU.64 R12, [R1+0x328] ;  /* 0x00032800010c7983 */ /* 0x000f280000300a00 */
[----:B0-----:R-:W5:Y:S04]  /*c1530*/  LDL.LU R16, [R1+0x12a0] ;  /* 0x0012a00001107983 */ /* 0x001f680000300800 */
[----:B------:R-:W5:Y:S04]  /*c1540*/  LDL.LU R17, [R1+0x12a4] ;  /* 0x0012a40001117983 */ /* 0x000f680000300800 */
[----:B-1----:R-:W2:Y:S04]  /*c1550*/  LDL.LU R18, [R1+0x12a8] ;  /* 0x0012a80001127983 */ /* 0x002ea80000300800 */
        /* <DEDUP_REMOVED lines=13> */
[----:B---3--:R0:W-:Y:S02]  /*c1630*/  STL.64 [R1+0x6988], R22 ;  /* 0x0069881601007387 */ /* 0x0081e40000100a00 */
[----:B0-----:R-:W-:-:S02]  /*c1640*/  IMAD.MOV.U32 R23, RZ, RZ, R8 ;  /* 0x000000ffff177224 */ /* 0x001fc400078e0008 */
[----:B------:R-:W-:Y:S01]  /*c1650*/  IMAD.MOV.U32 R22, RZ, RZ, R9 ;  /* 0x000000ffff167224 */ /* 0x000fe200078e0009 */
[----:B------:R-:W3:Y:S04]  /*c1660*/  LDL.LU R8, [R1+0x1280] ;  /* 0x0012800001087983 */ /* 0x000ee80000300800 */
[----:B------:R-:W3:Y:S04]  /*c1670*/  LDL.LU R9, [R1+0x1284] ;  /* 0x0012840001097983 */ /* 0x000ee80000300800 */
[----:B------:R-:W5:Y:S04]  /*c1680*/  LDL.LU R10, [R1+0x1288] ;  /* 0x00128800010a7983 */ /* 0x000f680000300800 */
[----:B------:R-:W5:Y:S01]  /*c1690*/  LDL.LU R11, [R1+0x128c] ;  /* 0x00128c00010b7983 */ /* 0x000f620000300800 */
[----:B----4-:R-:W-:Y:S01]  /*c16a0*/  IMAD.MOV.U32 R0, RZ, RZ, R12 ;  /* 0x000000ffff007224 */ /* 0x010fe200078e000c */
[C---:B--2---:R-:W-:Y:S02]  /*c16b0*/  HMMA.16816.F32 R16, R4.reuse, R12, R16 ;  /* 0x0000000c0410723c */ /* 0x044fe40000001810 */
[----:B-----5:R-:W-:Y:S04]  /*c16c0*/  STL.64 [R1+0x69d8], R10 ;  /* 0x0069d80a01007387 */ /* 0x020fe80000100a00 */
        /* <DEDUP_REMOVED lines=12> */
[----:B------:R-:W-:Y:S04]  /*c1790*/  STL.64 [R1+0x1420], R16 ;  /* 0x0014201001007387 */ /* 0x000fe80000100a00 */
[----:B------:R0:W-:Y:S04]  /*c17a0*/  STL.64 [R1+0x1428], R18 ;  /* 0x0014281201007387 */ /* 0x0001e80000100a00 */
[----:B0-----:R-:W5:Y:S04]  /*c17b0*/  LDL.LU.64 R18, [R1+0x6a08] ;  /* 0x006a080001127983 */ /* 0x001f680000300a00 */
[----:B------:R-:W5:Y:S04]  /*c17c0*/  LDL.LU.64 R16, [R1+0x6a00] ;  /* 0x006a000001107983 */ /* 0x000f680000300a00 */
[----:B------:R-:W2:Y:S04]  /*c17d0*/  LDL.LU R20, [R1+0x378] ;  /* 0x0003780001147983 */ /* 0x000ea80000300800 */
[----:B------:R-:W2:Y:S04]  /*c17e0*/  LDL.LU R21, [R1+0x37c] ;  /* 0x00037c0001157983 */ /* 0x000ea80000300800 */
[----:B------:R0:W-:Y:S04]  /*c17f0*/  STL [R1+0x6970], R13 ;  /* 0x0069700d01007387 */ /* 0x0001e80000100800 */
[----:B0-----:R-:W5:Y:S04]  /*c1800*/  LDL.64 R12, [R1+0x270] ;  /* 0x00027000010c7983 */ /* 0x001f680000100a00 */
[----:B------:R-:W-:Y:S01]  /*c1810*/  STL [R1+0x696c], R0 ;  /* 0x00696c0001007387 */ /* 0x000fe20000100800 */
[----:B-----5:R-:W-:-:S15]  /*c1820*/  HMMA.16816.F32 R16, R4, R12, R16 ;  /* 0x0000000c0410723c */ /* 0x020fde0000001810 */
[----:B------:R-:W-:-:S04]  /*c1830*/  NOP ;  /* 0x0000000000007918 */ /* 0x000fc80000000000 */
[----:B------:R-:W-:Y:S04]  /*c1840*/  STL.64 [R1+0x1410], R16 ;  /* 0x0014101001007387 */ /* 0x000fe80000100a00 */
[----:B------:R0:W-:Y:S04]  /*c1850*/  STL.64 [R1+0x1418], R18 ;  /* 0x0014181201007387 */ /* 0x0001e80000100a00 */
[----:B0-----:R-:W4:Y:S04]  /*c1860*/  LDL.LU.64 R18, [R1+0x69f8] ;  /* 0x0069f80001127983 */ /* 0x001f280000300a00 */
[----:B------:R-:W4:Y:S01]  /*c1870*/  LDL.LU.64 R16, [R1+0x69f0] ;  /* 0x0069f00001107983 */ /* 0x000f220000300a00 */
[----:B------:R-:W-:-:S05]  /*c1880*/  IMAD.MOV.U32 R12, RZ, RZ, R13 ;  /* 0x000000ffff0c7224 */ /* 0x000fca00078e000d */
[----:B------:R-:W-:Y:S01]  /*c1890*/  STL [R1+0x6974], R12 ;  /* 0x0069740c01007387 */ /* 0x000fe20000100800 */
[----:B----4-:R-:W-:-:S15]  /*c18a0*/  HMMA.16816.F32 R16, R4, R22, R16 ;  /* 0x000000160410723c */ /* 0x010fde0000001810 */
[----:B------:R-:W-:-:S04]  /*c18b0*/  NOP ;  /* 0x0000000000007918 */ /* 0x000fc80000000000 */
[----:B------:R-:W-:Y:S04]  /*c18c0*/  STL.64 [R1+0x1400], R16 ;  /* 0x0014001001007387 */ /* 0x000fe80000100a00 */
[----:B------:R0:W-:Y:S04]  /*c18d0*/  STL.64 [R1+0x1408], R18 ;  /* 0x0014081201007387 */ /* 0x0001e80000100a00 */
[----:B0-----:R-:W4:Y:S04]  /*c18e0*/  LDL.LU.64 R18, [R1+0x69e8] ;  /* 0x0069e80001127983 */ /* 0x001f280000300a00 */
[----:B------:R-:W2:Y:S01]  /*c18f0*/  LDL.LU.64 R16, [R1+0x69e0] ;  /* 0x0069e00001107983 */ /* 0x000ea20000300a00 */
[----:B------:R-:W-:Y:S01]  /*c1900*/  IMAD.MOV.U32 R13, RZ, RZ, R22 ;  /* 0x000000ffff0d7224 */ /* 0x000fe200078e0016 */
[----:B--2---:R-:W-:Y:S01]  /*c1910*/  HMMA.16816.F32 R8, R4, R16, R8 ;  /* 0x000000100408723c */ /* 0x004fe20000001808 */
[----:B------:R-:W-:-:S15]  /*c1920*/  IMAD.MOV.U32 R12, RZ, RZ, R17 ;  /* 0x000000ffff0c7224 */ /* 0x000fde00078e0011 */
[----:B------:R-:W-:-:S03]  /*c1930*/  NOP ;  /* 0x0000000000007918 */ /* 0x000fc60000000000 */
[----:B------:R-:W-:Y:S04]  /*c1940*/  STL.64 [R1+0x13f0], R8 ;  /* 0x0013f00801007387 */ /* 0x000fe80000100a00 */
[----:B------:R0:W-:Y:S04]  /*c1950*/  STL.64 [R1+0x13f8], R10 ;  /* 0x0013f80a01007387 */ /* 0x0001e80000100a00 */
[----:B0-----:R-:W4:Y:S04]  /*c1960*/  LDL.LU.64 R10, [R1+0x69d8] ;  /* 0x0069d800010a7983 */ /* 0x001f280000300a00 */
[----:B------:R-:W4:Y:S04]  /*c1970*/  LDL.LU.64 R8, [R1+0x69d0] ;  /* 0x0069d00001087983 */ /* 0x000f280000300a00 */
[----:B------:R-:W2:Y:S04]  /*c1980*/  LDL.LU.64 R16, [R1+0x69c8] ;  /* 0x0069c80001107983 */ /* 0x000ea80000300a00 */
[----:B------:R-:W-:Y:S04]  /*c1990*/  STL.64 [R1+0x6998], R14 ;  /* 0x0069980e01007387 */ /* 0x000fe80000100a00 */
[----:B------:R0:W-:Y:S04]  /*c19a0*/  STL.64 [R1+0x6990], R12 ;  /* 0x0069900c01007387 */ /* 0x0001e80000100a00 */
[----:B0-----:R-:W5:Y:S04]  /*c19b0*/  LDL.LU R12, [R1+0x1250] ;  /* 0x00125000010c7983 */ /* 0x001f680000300800 */
[----:B------:R-:W5:Y:S04]  /*c19c0*/  LDL.LU R13, [R1+0x1254] ;  /* 0x00125400010d7983 */ /* 0x000f680000300800 */
[----:B------:R-:W2:Y:S04]  /*c19d0*/  LDL.LU R14, [R1+0x1258] ;  /* 0x00125800010e7983 */ /* 0x000ea80000300800 */
[----:B------:R-:W2:Y:S01]  /*c19e0*/  LDL.LU R15, [R1+0x125c] ;  /* 0x00125c00010f7983 */ /* 0x000ea20000300800 */
[----:B----4-:R-:W-:Y:S03]  /*c19f0*/  HMMA.16816.F32 R8, R4, R18, R8 ;  /* 0x000000120408723c */ /* 0x010fe60000001808 */
[----:B--2---:R-:W-:Y:S04]  /*c1a00*/  STL.64 [R1+0x69b0], R14 ;  /* 0x0069b00e01007387 */ /* 0x004fe80000100a00 */
[----:B-----5:R0:W-:Y:S04]  /*c1a10*/  STL.64 [R1+0x69a8], R12 ;  /* 0x0069a80c01007387 */ /* 0x0201e80000100a00 */
[----:B0-----:R-:W2:Y:S04]  /*c1a20*/  LDL.LU R12, [R1+0x1260] ;  /* 0x00126000010c7983 */ /* 0x001ea80000300800 */
[----:B------:R-:W2:Y:S04]  /*c1a30*/  LDL.LU R13, [R1+0x1264] ;  /* 0x00126400010d7983 */ /* 0x000ea80000300800 */
[----:B------:R-:W2:Y:S04]  /*c1a40*/  LDL.LU R14, [R1+0x1268] ;  /* 0x00126800010e7983 */ /* 0x000ea80000300800 */
[----:B------:R-:W2:Y:S04]  /*c1a50*/  LDL.LU R15, [R1+0x126c] ;  /* 0x00126c00010f7983 */ /* 0x000ea80000300800 */
[----:B------:R0:W-:Y:S04]  /*c1a60*/  STL.64 [R1+0x13e0], R8 ;  /* 0x0013e00801007387 */ /* 0x0001e80000100a00 */
[----:B------:R1:W-:Y:S01]  /*c1a70*/  STL.64 [R1+0x13e8], R10 ;  /* 0x0013e80a01007387 */ /* 0x0003e20000100a00 */
[----:B0-----:R-:W-:-:S02]  /*c1a80*/  IMAD.MOV.U32 R9, RZ, RZ, R18 ;  /* 0x000000ffff097224 */ /* 0x001fc400078e0012 */
[----:B------:R-:W-:Y:S01]  /*c1a90*/  IMAD.MOV.U32 R8, RZ, RZ, R19 ;  /* 0x000000ffff087224 */ /* 0x000fe200078e0013 */
[----:B-1----:R-:W4:Y:S04]  /*c1aa0*/  LDL.LU.64 R10, [R1+0x69c0] ;  /* 0x0069c000010a7983 */ /* 0x002f280000300a00 */
[----:B------:R-:W2:Y:S01]  /*c1ab0*/  LDL.LU.64 R18, [R1+0x69b8] ;  /* 0x0069b80001127983 */ /* 0x000ea20000300a00 */
[----:B---3--:R-:W-:Y:S01]  /*c1ac0*/  HMMA.16816.F32 R24, R4, R28, R24 ;  /* 0x0000001c0418723c */ /* 0x008fe20000001818 */
[----:B------:R-:W-:Y:S02]  /*c1ad0*/  IMAD.MOV.U32 R0, RZ, RZ, R23 ;  /* 0x000000ffff007224 */ /* 0x000fe400078e0017 */
[----:B------:R-:W3:Y:S04]  /*c1ae0*/  LDL.LU R4, [R1+0x1220] ;  /* 0x0012200001047983 */ /* 0x000ee80000300800 */
        /* <DEDUP_REMOVED lines=17> */
[----:B------:R-:W5:-:S13]  /*c1c00*/  LDL.LU.64 R12, [R1+0x6990] ;  /* 0x00699000010c7983 */ /* 0x000f5a0000300a00 */
[----:B------:R-:W-:Y:S04]  /*c1c10*/  STL.64 [R1+0x13b0], R20 ;  /* 0x0013b01401007387 */ /* 0x000fe80000100a00 */
[----:B------:R0:W-:Y:S04]  /*c1c20*/  STL.64 [R1+0x13b8], R22 ;  /* 0x0013b81601007387 */ /* 0x0001e80000100a00 */
[----:B0-----:R-:W2:Y:S04]  /*c1c30*/  LDL.LU.64 R22, [R1+0x6988] ;  /* 0x0069880001167983 */ /* 0x001ea80000300a00 */
[----:B------:R-:W2:Y:S02]  /*c1c40*/  LDL.LU.64 R20, [R1+0x6980] ;  /* 0x0069800001147983 */ /* 0x000ea40000300a00 */
[----:B--2---:R-:W-:-:S15]  /*c1c50*/  HMMA.16816.F32 R20, R16, R14, R20 ;  /* 0x0000000e1014723c */ /* 0x004fde0000001814 */
[----:B------:R-:W-:-:S04]  /*c1c60*/  NOP ;  /* 0x0000000000007918 */ /* 0x000fc80000000000 */
[----:B------:R-:W-:Y:S04]  /*c1c70*/  STL [R1+0x13a4], R21 ;  /* 0x0013a41501007387 */ /* 0x000fe80000100800 */
[----:B------:R0:W-:Y:S02]  /*c1c80*/  STL.64 [R1+0x13a8], R22 ;  /* 0x0013a81601007387 */ /* 0x0001e40000100a00 */
[----:B0-----:R-:W-:Y:S02]  /*c1c90*/  IMAD.MOV.U32 R23, RZ, RZ, R20 ;  /* 0x000000ffff177224 */ /* 0x001fe400078e0014 */
[----:B------:R-:W2:Y:S04]  /*c1ca0*/  LDL.LU.64 R20, [R1+0x6978] ;  /* 0x0069780001147983 */ /* 0x000ea80000300a00 */
[----:B------:R0:W-:Y:S04]  /*c1cb0*/  STL [R1+0x5bec], R23 ;  /* 0x005bec1701007387 */ /* 0x0001e80000100800 */
[----:B0-----:R-:W2:Y:S04]  /*c1cc0*/  LDL.64 R22, [R1+0x320] ;  /* 0x0003200001167983 */ /* 0x001ea80000100a00 */
[----:B--2---:R-:W-:Y:S04]  /*c1cd0*/  STL.64 [R1+0x68f0], R22 ;  /* 0x0068f01601007387 */ /* 0x004fe80000100a00 */
[----:B------:R4:W-:Y:S04]  /*c1ce0*/  STL.64 [R1+0x6900], R20 ;  /* 0x0069001401007387 */ /* 0x0009e80000100a00 */
[----:B------:R-:W2:Y:S01]  /*c1cf0*/  LDL R14, [R1+0x2e0] ;  /* 0x0002e000010e7983 */ /* 0x000ea20000100800 */
[----:B----4-:R-:W-:-:S15]  /*c1d00*/  HMMA.16816.F32 R20, R16, R10, R24 ;  /* 0x0000000a1014723c */ /* 0x010fde0000001818 */
[----:B------:R-:W-:-:S04]  /*c1d10*/  NOP ;  /* 0x0000000000007918 */ /* 0x000fc80000000000 */
[----:B------:R-:W-:Y:S04]  /*c1d20*/  STL.64 [R1+0x1390], R20 ;  /* 0x0013901401007387 */ /* 0x000fe80000100a00 */
[----:B------:R-:W-:Y:S04]  /*c1d30*/  STL.64 [R1+0x1398], R22 ;  /* 0x0013981601007387 */ /* 0x000fe80000100a00 */
[----:B------:R-:W2:Y:S01]  /*c1d40*/  LDL R15, [R1+0x2e4] ;  /* 0x0002e400010f7983 */ /* 0x000ea20000100800 */
[----:B---3--:R-:W-:Y:S03]  /*c1d50*/  HMMA.16816.F32 R4, R16, R2, R4 ;  /* 0x000000021004723c */ /* 0x008fe60000001804 */
[----:B--2---:R-:W-:Y:S04]  /*c1d60*/  STL.64 [R1+0x6948], R14 ;  /* 0x0069480e01007387 */ /* 0x004fe80000100a00 */
[----:B------:R-:W2:-:S12]  /*c1d70*/  LDL R2, [R1+0x300] ;  /* 0x0003000001027983 */ /* 0x000e980000100800 */
[----:B------:R-:W-:Y:S04]  /*c1d80*/  STL.64 [R1+0x1380], R4 ;  /* 0x0013800401007387 */ /* 0x000fe80000100a00 */
[----:B------:R0:W-:Y:S04]  /*c1d90*/  STL.64 [R1+0x1388], R6 ;  /* 0x0013880601007387 */ /* 0x0001e80000100a00 */
[----:B------:R-:W2:Y:S01]  /*c1da0*/  LDL R3, [R1+0x304] ;  /* 0x0003040001037983 */ /* 0x000ea20000100800 */
[----:B0-----:R-:W-:Y:S02]  /*c1db0*/  IMAD.MOV.U32 R6, RZ, RZ, R9 ;  /* 0x000000ffff067224 */ /* 0x001fe400078e0009 */
[----:B------:R-:W-:-:S05]  /*c1dc0*/  IMAD.MOV.U32 R7, RZ, RZ, R8 ;  /* 0x000000ffff077224 */ /* 0x000fca00078e0008 */
[----:B------:R0:W-:Y:S04]  /*c1dd0*/  STL.64 [R1+0x6890], R6 ;  /* 0x0068900601007387 */ /* 0x0001e80000100a00 */
[----:B------:R-:W3:Y:S04]  /*c1de0*/  LDL.64 R10, [R1+0x2c0] ;  /* 0x0002c000010a7983 */ /* 0x000ee80000100a00 */
[----:B------:R-:W4:Y:S04]  /*c1df0*/  LDL.64 R8, [R1+0x2d0] ;  /* 0x0002d00001087983 */ /* 0x000f280000100a00 */
[----:B---3--:R1:W-:Y:S04]  /*c1e00*/  STL.64 [R1+0x6848], R10 ;  /* 0x0068480a01007387 */ /* 0x0083e80000100a00 */
[----:B----4-:R3:W-:Y:S04]  /*c1e10*/  STL.64 [R1+0x6840], R8 ;  /* 0x0068400801007387 */ /* 0x0107e80000100a00 */
[----:B------:R-:W4:Y:S04]  /*c1e20*/  LDL R24, [R1+0x2b0] ;  /* 0x0002b00001187983 */ /* 0x000f280000100800 */
[----:B------:R-:W4:Y:S04]  /*c1e30*/  LDL R25, [R1+0x2b4] ;  /* 0x0002b40001197983 */ /* 0x000f280000100800 */
[----:B------:R-:W2:Y:S01]  /*c1e40*/  LDL.LU R4, [R1+0x240] ;  /* 0x0002400001047983 */ /* 0x000ea20000300800 */
[----:B-----5:R-:W-:-:S03]  /*c1e50*/  IMAD.MOV.U32 R5, RZ, RZ, R12 ;  /* 0x000000ffff057224 */ /* 0x020fc600078e000c */
[----:B------:R-:W5:Y:S01]  /*c1e60*/  LDL.LU R12, [R1+0x6974] ;  /* 0x00697400010c7983 */ /* 0x000f620000300800 */
[----:B0-----:R-:W-:-:S03]  /*c1e70*/  IMAD.MOV.U32 R6, RZ, RZ, R13 ;  /* 0x000000ffff067224 */ /* 0x001fc600078e000d */
[----:B--2---:R-:W-:Y:S04]  /*c1e80*/  STL.64 [R1+0x68a8], R4 ;  /* 0x0068a80401007387 */ /* 0x004fe80000100a00 */
[----:B-1----:R-:W2:Y:S04]  /*c1e90*/  LDL R10, [R1+0x208] ;  /* 0x00020800010a7983 */ /* 0x002ea80000100800 */
[----:B------:R-:W2:Y:S04]  /*c1ea0*/  LDL R11, [R1+0x20c] ;  /* 0x00020c00010b7983 */ /* 0x000ea80000100800 */
[----:B---3--:R-:W3:Y:S04]  /*c1eb0*/  LDL R8, [R1+0x200] ;  /* 0x0002000001087983 */ /* 0x008ee80000100800 */
[----:B------:R-:W3:Y:S01]  /*c1ec0*/  LDL R9, [R1+0x204] ;  /* 0x0002040001097983 */ /* 0x000ee20000100800 */
[----:B------:R-:W-:-:S03]  /*c1ed0*/  IMAD.MOV.U32 R7, RZ, RZ, R0 ;  /* 0x000000ffff077224 */ /* 0x000fc600078e0000 */
[----:B------:R-:W4:Y:S04]  /*c1ee0*/  LDL.LU R13, [R1+0x6970] ;  /* 0x00697000010d7983 */ /* 0x000f280000300800 */
[----:B------:R-:W4:Y:S04]  /*c1ef0*/  LDL.LU R0, [R1+0x696c] ;  /* 0x00696c0001007983 */ /* 0x000f280000300800 */
[----:B------:R-:W-:Y:S04]  /*c1f00*/  STL.64 [R1+0x68c0], R6 ;  /* 0x0068c00601007387 */ /* 0x000fe80000100a00 */
[----:B--2---:R-:W-:Y:S04]  /*c1f10*/  STL.64 [R1+0x6888], R10 ;  /* 0x0068880a01007387 */ /* 0x004fe80000100a00 */
[----:B---3--:R0:W-:Y:S04]  /*c1f20*/  STL.64 [R1+0x6880], R8 ;  /* 0x0068800801007387 */ /* 0x0081e80000100a00 */
[----:B0-----:R-:W2:Y:S04]  /*c1f30*/  LDL.LU R8, [R1+0x10b0] ;  /* 0x0010b00001087983 */ /* 0x001ea80000300800 */
[----:B------:R-:W2:Y:S04]  /*c1f40*/  LDL.LU R9, [R1+0x10b4] ;  /* 0x0010b40001097983 */ /* 0x000ea80000300800 */
[----:B------:R-:W3:Y:S04]  /*c1f50*/  LDL.LU R10, [R1+0x10b8] ;  /* 0x0010b800010a7983 */ /* 0x000ee80000300800 */
[----:B------:R-:W3:Y:S04]  /*c1f60*/  LDL.LU R11, [R1+0x10bc] ;  /* 0x0010bc00010b7983 */ /* 0x000ee80000300800 */
[----:B------:R-:W2:Y:S01]  /*c1f70*/  LDL.LU R4, [R1+0x270] ;  /* 0x0002700001047983 */ /* 0x000ea20000300800 */
[----:B-----5:R-:W-:-:S03]  /*c1f80*/  IMAD.MOV.U32 R5, RZ, RZ, R12 ;  /* 0x000000ffff057224 */ /* 0x020fc600078e000c */
[----:B------:R-:W5:Y:S04]  /*c1f90*/  LDL.LU R12, [R1+0x6968] ;  /* 0x00696800010c7983 */ /* 0x000f680000300800 */
[----:B--2---:R-:W-:Y:S04]  /*c1fa0*/  STL.64 [R1+0x68d8], R4 ;  /* 0x0068d80401007387 */ /* 0x004fe80000100a00 */
[----:B---3--:R-:W-:Y:S04]  /*c1fb0*/  STL.64 [R1+0x68a0], R10 ;  /* 0x0068a00a01007387 */ /* 0x008fe80000100a00 */
[----:B------:R0:W-:Y:S04]  /*c1fc0*/  STL.64 [R1+0x6898], R8 ;  /* 0x0068980801007387 */ /* 0x0001e80000100a00 */
[----:B0-----:R-:W2:Y:S04]  /*c1fd0*/  LDL.LU R8, [R1+0x10c0] ;  /* 0x0010c00001087983 */ /* 0x001ea80000300800 */
[----:B------:R-:W2:Y:S04]  /*c1fe0*/  LDL.LU R9, [R1+0x10c4] ;  /* 0x0010c40001097983 */ /* 0x000ea80000300800 */
[----:B------:R-:W3:Y:S04]  /*c1ff0*/  LDL.LU R10, [R1+0x10c8] ;  /* 0x0010c800010a7983 */ /* 0x000ee80000300800 */
[----:B------:R-:W3:Y:S01]  /*c2000*/  LDL.LU R11, [R1+0x10cc] ;  /* 0x0010cc00010b7983 */ /* 0x000ee20000300800 */
[----:B----4-:R-:W-:-:S02]  /*c2010*/  IMAD.MOV.U32 R6, RZ, RZ, R0 ;  /* 0x000000ffff067224 */ /* 0x010fc400078e0000 */
        /* <DEDUP_REMOVED lines=14> */
[----:B------:R-:W2:Y:S04]  /*c2100*/  LDL.LU R4, [R1+0x11d0] ;  /* 0x0011d00001047983 */ /* 0x000ea80000300800 */
[----:B------:R-:W2:Y:S04]  /*c2110*/  LDL.LU R5, [R1+0x11d4] ;  /* 0x0011d40001057983 */ /* 0x000ea80000300800 */
[----:B------:R-:W2:Y:S04]  /*c2120*/  LDL.LU R6, [R1+0x11d8] ;  /* 0x0011d80001067983 */ /* 0x000ea80000300800 */
[----:B------:R-:W2:Y:S01]  /*c2130*/  LDL.LU R7, [R1+0x11dc] ;  /* 0x0011dc0001077983 */ /* 0x000ea20000300800 */
[----:B----4-:R-:W-:-:S02]  /*c2140*/  IMAD.MOV.U32 R20, RZ, RZ, R13 ;  /* 0x000000ffff147224 */ /* 0x010fc400078e000d */
[----:B------:R-:W-:Y:S01]  /*c2150*/  IMAD.MOV.U32 R21, RZ, RZ, R0 ;  /* 0x000000ffff157224 */ /* 0x000fe200078e0000 */
[----:B------:R-:W5:Y:S04]  /*c2160*/  LDL.LU R13, [R1+0x6958] ;  /* 0x00695800010d7983 */ /* 0x000f680000300800 */
        /* <DEDUP_REMOVED lines=8> */
[----:B------:R-:W2:Y:S04]  /*c21f0*/  LDL.LU R23, [R1+0x34c] ;  /* 0x00034c0001177983 */ /* 0x000ea80000300800 */
[----:B--2---:R0:W-:Y:S04]  /*c2200*/  STL.64 [R1+0x6950], R22 ;  /* 0x0069501601007387 */ /* 0x0041e80000100a00 */
[----:B------:R-:W5:Y:S04]  /*c2210*/  LDL.LU R20, [R1+0x1210] ;  /* 0x0012100001147983 */ /* 0x000f680000300800 */
[----:B------:R-:W5:Y:S04]  /*c2220*/  LDL.LU R21, [R1+0x1214] ;  /* 0x0012140001157983 */ /* 0x000f680000300800 */
[----:B0-----:R-:W5:Y:S04]  /*c2230*/  LDL.LU R22, [R1+0x1218] ;  /* 0x0012180001167983 */ /* 0x001f680000300800 */
[----:B------:R-:W5:Y:S04]  /*c2240*/  LDL.LU R23, [R1+0x121c] ;  /* 0x00121c0001177983 */ /* 0x000f680000300800 */
[----:B----4-:R-:W-:Y:S04]  /*c2250*/  STL.64 [R1+0x6928], R6 ;  /* 0x0069280601007387 */ /* 0x010fe80000100a00 */
        /* <DEDUP_REMOVED lines=23> */
[----:B------:R-:W4:Y:S01]  /*c23d0*/  LDL.LU.64 R26, [R1+0x2a0] ;  /* 0x0002a000011a7983 */ /* 0x000f220000300a00 */
[C---:B-----5:R-:W-:Y:S03]  /*c23e0*/  HMMA.16816.F32 R12, R16.reuse, R12, R20 ;  /* 0x0000000c100c723c */ /* 0x060fe60000001814 */
[----:B----4-:R-:W-:Y:S04]  /*c23f0*/  STL.64 [R1+0x6828], R26 ;  /* 0x0068281a01007387 */ /* 0x010fe80000100a00 */
[----:B------:R0:W-:Y:S04]  /*c2400*/  STL.64 [R1+0x6820], R24 ;  /* 0x0068201801007387 */ /* 0x0001e80000100a00 */
[----:B0-----:R-:W4:Y:S04]  /*c2410*/  LDL.LU R24, [R1+0x1080] ;  /* 0x0010800001187983 */ /* 0x001f280000300800 */
[----:B------:R-:W4:Y:S04]  /*c2420*/  LDL.LU R25, [R1+0x1084] ;  /* 0x0010840001197983 */ /* 0x000f280000300800 */
[----:B------:R-:W4:Y:S04]  /*c2430*/  LDL.LU R26, [R1+0x1088] ;  /* 0x00108800011a7983 */ /* 0x000f280000300800 */
[----:B------:R-:W4:Y:S04]  /*c2440*/  LDL.LU R27, [R1+0x108c] ;  /* 0x00108c00011b7983 */ /* 0x000f280000300800 */
[----:B------:R-:W2:Y:S04]  /*c2450*/  LDL.LU.64 R22, [R1+0x6950] ;  /* 0x0069500001167983 */ /* 0x000ea80000300a00 */
[----:B------:R-:W-:Y:S04]  /*c2460*/  STL.64 [R1+0x1370], R12 ;  /* 0x0013700c01007387 */ /* 0x000fe80000100a00 */
[----:B------:R0:W-:Y:S04]  /*c2470*/  STL.64 [R1+0x1378], R14 ;  /* 0x0013780e01007387 */ /* 0x0001e80000100a00 */
[----:B0-----:R-:W5:Y:S04]  /*c2480*/  LDL.LU.64 R14, [R1+0x6948] ;  /* 0x00694800010e7983 */ /* 0x001f680000300a00 */
[----:B------:R-:W3:Y:S01]  /*c2490*/  LDL.64 R12, [R1+0x290] ;  /* 0x00029000010c7983 */ /* 0x000ee20000100a00 */
[C---:B--2---:R-:W-:Y:S03]  /*c24a0*/  HMMA.16816.F32 R20, R16.reuse, R22, R4 ;  /* 0x000000161014723c */ /* 0x044fe60000001804 */
[----:B-----5:R-:W-:Y:S04]  /*c24b0*/  STL.64 [R1+0x6858], R14 ;  /* 0x0068580e01007387 */ /* 0x020fe80000100a00 */
[----:B---3--:R0:W-:Y:S04]  /*c24c0*/  STL.64 [R1+0x6850], R12 ;  /* 0x0068500c01007387 */ /* 0x0081e80000100a00 */
        /* <DEDUP_REMOVED lines=18> */
[----:B------:R0:W-:Y:S04]  /*c25f0*/  STL.64 [R1+0x50], R20 ;  /* 0x0000501401007387 */ /* 0x0001e80000100a00 */
[----:B------:R3:W-:Y:S04]  /*c2600*/  STL.64 [R1+0x58], R22 ;  /* 0x0000581601007387 */ /* 0x0007e80000100a00 */
[----:B0-----:R-:W3:Y:S02]  /*c2610*/  LDL.LU.64 R20, [R1+0x6900] ;  /* 0x0069000001147983 */ /* 0x001ee40000300a00 */
[----:B---3--:R-:W-:Y:S02]  /*c2620*/  HMMA.16816.F32 R20, R16, R20, R4 ;  /* 0x000000141014723c */ /* 0x008fe40000001804 */
[----:B------:R-:W3:-:S15]  /*c2630*/  LDL.LU.64 R6, [R1+0x68f8] ;  /* 0x0068f80001067983 */ /* 0x000ede0000300a00 */
[----:B------:R-:W-:Y:S02]  /*c2640*/  NOP ;  /* 0x0000000000007918 */ /* 0x000fe40000000000 */
[----:B------:R-:W-:Y:S04]  /*c2650*/  STL.64 [R1+0x1340], R20 ;  /* 0x0013401401007387 */ /* 0x000fe80000100a00 */
[----:B------:R0:W-:Y:S04]  /*c2660*/  STL.64 [R1+0x1348], R22 ;  /* 0x0013481601007387 */ /* 0x0001e80000100a00 */
[----:B0-----:R-:W4:Y:S04]  /*c2670*/  LDL.LU.64 R22, [R1+0x68f0] ;  /* 0x0068f00001167983 */ /* 0x001f280000300a00 */
[----:B------:R-:W5:Y:S01]  /*c2680*/  LDL.LU.64 R20, [R1+0x220] ;  /* 0x0002200001147983 */ /* 0x000f620000300a00 */
[----:B---3--:R-:W-:Y:S03]  /*c2690*/  HMMA.16816.F32 R4, R16, R6, R8 ;  /* 0x000000061004723c */ /* 0x008fe60000001808 */
[----:B------:R-:W3:Y:S04]  /*c26a0*/  LDL.LU.64 R10, [R1+0x68e8] ;  /* 0x0068e800010a7983 */ /* 0x000ee80000300a00 */
[----:B------:R-:W3:-:S12]  /*c26b0*/  LDL.LU.64 R8, [R1+0x68e0] ;  /* 0x0068e00001087983 */ /* 0x000ed80000300a00 */
        /* <DEDUP_REMOVED lines=22> */
[----:B------:R-:W4:Y:S04]  /*c2820*/  LDL.LU.64 R10, [R1+0x6888] ;  /* 0x00688800010a7983 */ /* 0x000f280000300a00 */
[----:B------:R-:W4:-:S13]  /*c2830*/  LDL.LU.64 R8, [R1+0x6880] ;  /* 0x0068800001087983 */ /* 0x000f1a0000300a00 */
[----:B------:R0:W-:Y:S04]  /*c2840*/  STL.64 [R1+0x58f0], R6 ;  /* 0x0058f00601007387 */ /* 0x0001e80000100a00 */
[----:B0-----:R-:W3:Y:S04]  /*c2850*/  LDL.LU R6, [R1+0x268] ;  /* 0x0002680001067983 */ /* 0x001ee80000300800 */
[----:B------:R-:W3:Y:S04]  /*c2860*/  LDL.LU R7, [R1+0x26c] ;  /* 0x00026c0001077983 */ /* 0x000ee80000300800 */
[----:B------:R0:W-:Y:S04]  /*c2870*/  STL.64 [R1+0x58e8], R4 ;  /* 0x0058e80401007387 */ /* 0x0001e80000100a00 */
[----:B0-----:R-:W2:Y:S04]  /*c2880*/  LDL.LU R4, [R1+0x280] ;  /* 0x0002800001047983 */ /* 0x001ea80000300800 */
[----:B------:R-:W2:Y:S04]  /*c2890*/  LDL.LU R5, [R1+0x284] ;  /* 0x0002840001057983 */ /* 0x000ea80000300800 */
[----:B---3--:R-:W-:Y:S04]  /*c28a0*/  STL.64 [R1+0x67f8], R6 ;  /* 0x0067f80601007387 */ /* 0x008fe80000100a00 */
[----:B--2---:R0:W-:Y:S02]  /*c28b0*/  STL.64 [R1+0x67f0], R4 ;  /* 0x0067f00401007387 */ /* 0x0041e40000100a00 */
[----:B0-----:R-:W-:Y:S02]  /*c28c0*/  HMMA.16816.F32 R4, R16, R28, R12 ;  /* 0x0000001c1004723c */ /* 0x001fe4000000180c */
[----:B------:R-:W2:-:S15]  /*c28d0*/  LDL.LU R16, [R1+0x2f0] ;  /* 0x0002f00001107983 */ /* 0x000e9e0000300800 */
[----:B------:R-:W-:Y:S02]  /*c28e0*/  NOP ;  /* 0x0000000000007918 */ /* 0x000fe40000000000 */
[----:B------:R-:W-:Y:S04]  /*c28f0*/  STL.64 [R1+0x1300], R4 ;  /* 0x0013000401007387 */ /* 0x000fe80000100a00 */
[----:B------:R4:W-:Y:S04]  /*c2900*/  STL.64 [R1+0x1308], R6 ;  /* 0x0013080601007387 */ /* 0x0009e80000100a00 */
[----:B------:R-:W2:Y:S04]  /*c2910*/  LDL.LU R17, [R1+0x2f4] ;  /* 0x0002f40001117983 */ /* 0x000ea80000300800 */
[----:B------:R-:W3:Y:S04]  /*c2920*/  LDL.LU R18, [R1+0x250] ;  /* 0x0002500001127983 */ /* 0x000ee80000300800 */
[----:B------:R-:W3:Y:S01]  /*c2930*/  LDL.LU R19, [R1+0x254] ;  /* 0x0002540001137983 */ /* 0x000ee20000300800 */
[----:B----4-:R-:W-:Y:S03]  /*c2940*/  HMMA.16816.F32 R4, R8, R22, R24 ;  /* 0x000000160804723c */ /* 0x010fe60000001818 */
[----:B---3--:R-:W-:Y:S04]  /*c2950*/  STL.64 [R1+0x6868], R18 ;  /* 0x0068681201007387 */ /* 0x008fe80000100a00 */
[----:B--2---:R0:W-:Y:S04]  /*c2960*/  STL.64 [R1+0x6860], R16 ;  /* 0x0068601001007387 */ /* 0x0041e80000100a00 */
[----:B------:R-:W2:Y:S08]  /*c2970*/  LDL.LU R24, [R1+0x1020] ;  /* 0x0010200001187983 */ /* 0x000eb00000300800 */
[----:B------:R-:W-:Y:S04]  /*c2980*/  STL.64 [R1+0x12f0], R4 ;  /* 0x0012f00401007387 */ /* 0x000fe80000100a00 */
[----:B------:R-:W-:Y:S04]  /*c2990*/  STL.64 [R1+0x12f8], R6 ;  /* 0x0012f80601007387 */ /* 0x000fe80000100a00 */
[----:B------:R-:W2:Y:S04]  /*c29a0*/  LDL.LU R25, [R1+0x1024] ;  /* 0x0010240001197983 */ /* 0x000ea80000300800 */
[----:B------:R-:W3:Y:S04]  /*c29b0*/  LDL.LU R26, [R1+0x1028] ;  /* 0x00102800011a7983 */ /* 0x000ee80000300800 */
[----:B------:R-:W3:Y:S04]  /*c29c0*/  LDL.LU R27, [R1+0x102c] ;  /* 0x00102c00011b7983 */ /* 0x000ee80000300800 */
[----:B------:R-:W4:Y:S04]  /*c29d0*/  LDL.LU R8, [R1+0x1040] ;  /* 0x0010400001087983 */ /* 0x000f280000300800 */
[----:B------:R-:W4:Y:S04]  /*c29e0*/  LDL.LU R9, [R1+0x1044] ;  /* 0x0010440001097983 */ /* 0x000f280000300800 */
[----:B------:R-:W2:Y:S04]  /*c29f0*/  LDL.LU R10, [R1+0x1048] ;  /* 0x00104800010a7983 */ /* 0x000ea80000300800 */
[----:B------:R-:W2:Y:S04]  /*c2a00*/  LDL.LU R11, [R1+0x104c] ;  /* 0x00104c00010b7983 */ /* 0x000ea80000300800 */
[----:B--2---:R-:W-:Y:S04]  /*c2a10*/  STL.64 [R1+0x6878], R10 ;  /* 0x0068780a01007387 */ /* 0x004fe80000100a00 */
[----:B----4-:R1:W-:Y:S04]  /*c2a20*/  STL.64 [R1+0x6870], R8 ;  /* 0x0068700801007387 */ /* 0x0103e80000100a00 */
[----:B------:R-:W2:Y:S04]  /*c2a30*/  LDL.LU R12, [R1+0x1050] ;  /* 0x00105000010c7983 */ /* 0x000ea80000300800 */
[----:B------:R-:W2:Y:S04]  /*c2a40*/  LDL.LU R13, [R1+0x1054] ;  /* 0x00105400010d7983 */ /* 0x000ea80000300800 */
[----:B------:R-:W2:Y:S04]  /*c2a50*/  LDL.LU R14, [R1+0x1058] ;  /* 0x00105800010e7983 */ /* 0x000ea80000300800 */
[----:B------:R-:W2:Y:S04]  /*c2a60*/  LDL.LU R15, [R1+0x105c] ;  /* 0x00105c00010f7983 */ /* 0x000ea80000300800 */
[----:B0-----:R-:W4:Y:S04]  /*c2a70*/  LDL.LU R16, [R1+0x1060] ;  /* 0x0010600001107983 */ /* 0x001f280000300800 */
[----:B------:R-:W4:Y:S04]  /*c2a80*/  LDL.LU R17, [R1+0x1064] ;  /* 0x0010640001117983 */ /* 0x000f280000300800 */
[----:B------:R-:W4:Y:S04]  /*c2a90*/  LDL.LU R18, [R1+0x1068] ;  /* 0x0010680001127983 */ /* 0x000f280000300800 */
[----:B------:R-:W4:Y:S04]  /*c2aa0*/  LDL.LU R19, [R1+0x106c] ;  /* 0x00106c0001137983 */ /* 0x000f280000300800 */
[----:B------:R-:W2:Y:S04]  /*c2ab0*/  LDL R28, [R1+0x310] ;  /* 0x00031000011c7983 */ /* 0x000ea80000100800 */
[----:B------:R-:W2:Y:S04]  /*c2ac0*/  LDL R29, [R1+0x314] ;  /* 0x00031400011d7983 */ /* 0x000ea80000100800 */
[----:B-1----:R-:W2:Y:S04]  /*c2ad0*/  LDL.LU R8, [R1+0x1070] ;  /* 0x0010700001087983 */ /* 0x002ea80000300800 */
        /* <DEDUP_REMOVED lines=33> */
[----:B0-----:R-:W2:Y:S04]  /*c2cf0*/  LDL.LU.64 R20, [R1+0x200] ;  /* 0x0002000001147983 */ /* 0x001ea80000300a00 */
[----:B------:R-:W2:Y:S02]  /*c2d00*/  LDL.LU.64 R22, [R1+0x208] ;  /* 0x0002080001167983 */ /* 0x000ea40000300a00 */
[C---:B--2---:R-:W-:Y:S08]  /*c2d10*/  HMMA.16816.F32 R8, R20.reuse, R28, R8 ;  /* 0x0000001c1408723c */ /* 0x044ff00000001808 */
[C---:B----4-:R-:W-:Y:S11]  /*c2d20*/  HMMA.16816.F32 R16, R20.reuse, R2, R16 ;  /* 0x000000021410723c */ /* 0x050ff60000001810 */
[----:B------:R-:W-:Y:S04]  /*c2d30*/  STL.64 [R1+0x12e0], R8 ;  /* 0x0012e00801007387 */ /* 0x000fe80000100a00 */
[----:B------:R0:W-:Y:S04]  /*c2d40*/  STL.64 [R1+0x12e8], R10 ;  /* 0x0012e80a01007387 */ /* 0x0001e80000100a00 */
[----:B0-----:R-:W2:Y:S04]  /*c2d50*/  LDL.LU.64 R10, [R1+0x6878] ;  /* 0x00687800010a7983 */ /* 0x001ea80000300a00 */
[----:B------:R-:W2:Y:S04]  /*c2d60*/  LDL.LU.64 R8, [R1+0x6870] ;  /* 0x0068700001087983 */ /* 0x000ea80000300a00 */
[----:B------:R-:W-:Y:S04]  /*c2d70*/  STL.64 [R1+0x12d0], R16 ;  /* 0x0012d01001007387 */ /* 0x000fe80000100a00 */
[----:B------:R0:W-:Y:S04]  /*c2d80*/  STL.64 [R1+0x12d8], R18 ;  /* 0x0012d81201007387 */ /* 0x0001e80000100a00 */
[----:B0-----:R-:W4:Y:S04]  /*c2d90*/  LDL.LU.64 R18, [R1+0x6868] ;  /* 0x0068680001127983 */ /* 0x001f280000300a00 */
        /* <DEDUP_REMOVED lines=11> */
[----:B0-----:R-:W2:Y:S04]  /*c2e50*/  LDL.LU.64 R10, [R1+0x6848] ;  /* 0x00684800010a7983 */ /* 0x001ea80000300a00 */
        /* <DEDUP_REMOVED lines=42> */
[----:B------:R-:W2:Y:S04]  /*c3100*/  LDL.LU.64 R4, [R1+0x67f0] ;  /* 0x0067f00001047983 */ /* 0x000ea80000300a00 */
[----:B------:R-:W-:Y:S01]  /*c3110*/  STL [R1+0x6740], R13 ;  /* 0x0067400d01007387 */ /* 0x000fe20000100800 */
[----:B------:R-:W-:Y:S01]  /*c3120*/  IMAD.MOV.U32 R0, RZ, RZ, R23 ;  /* 0x000000ffff007224 */ /* 0x000fe200078e0017 */
[----:B--2---:R-:W-:-:S15]  /*c3130*/  HMMA.16816.F32 R24, R20, R4, R24 ;  /* 0x000000041418723c */ /* 0x004fde0000001818 */
[----:B------:R-:W-:-:S04]  /*c3140*/  NOP ;  /* 0x0000000000007918 */ /* 0x000fc80000000000 */
[----:B------:R-:W-:Y:S04]  /*c3150*/  STL.64 [R1+0x1250], R24 ;  /* 0x0012501801007387 */ /* 0x000fe80000100a00 */
[----:B------:R3:W-:Y:S02]  /*c3160*/  STL.64 [R1+0x1258], R26 ;  /* 0x0012581a01007387 */ /* 0x0007e40000100a00 */
[----:B---3--:R-:W-:Y:S01]  /*c3170*/  HMMA.16816.F32 R24, R20, R6, R8 ;  /* 0x000000061418723c */ /* 0x008fe20000001808 */
[----:B------:R-:W-:Y:S02]  /*c3180*/  IMAD.MOV.U32 R8, RZ, RZ, R22 ;  /* 0x000000ffff087224 */ /* 0x000fe400078e0016 */
[----:B------:R-:W-:Y:S02]  /*c3190*/  IMAD.MOV.U32 R10, RZ, RZ, R20 ;  /* 0x000000ffff0a7224 */ /* 0x000fe400078e0014 */
[----:B------:R-:W-:-:S14]  /*c31a0*/  IMAD.MOV.U32 R9, RZ, RZ, R21 ;  /* 0x000000ffff097224 */ /* 0x000fdc00078e0015 */
[----:B------:R-:W-:Y:S04]  /*c31b0*/  STL.64 [R1+0x1240], R24 ;  /* 0x0012401801007387 */ /* 0x000fe80000100a00 */
[----:B------:R-:W-:Y:S04]  /*c31c0*/  STL.64 [R1+0x1248], R26 ;  /* 0x0012481a01007387 */ /* 0x000fe80000100a00 */
[----:B------:R-:W4:Y:S04]  /*c31d0*/  LDL.LU.64 R22, [R1+0x67e8] ;  /* 0x0067e80001167983 */ /* 0x000f280000300a00 */
[----:B------:R-:W4:Y:S04]  /*c31e0*/  LDL.LU.64 R20, [R1+0x67e0] ;  /* 0x0067e00001147983 */ /* 0x000f280000300a00 */
[----:B------:R-:W-:Y:S04]  /*c31f0*/  STL.64 [R1+0x6710], R6 ;  /* 0x0067100601007387 */ /* 0x000fe80000100a00 */
[----:B------:R0:W-:Y:S04]  /*c3200*/  STL.64 [R1+0x6708], R4 ;  /* 0x0067080401007387 */ /* 0x0001e80000100a00 */
[----:B0-----:R-:W2:Y:S04]  /*c3210*/  LDL.LU.64 R4, [R1+0x1e0] ;  /* 0x0001e00001047983 */ /* 0x001ea80000300a00 */
[----:B------:R-:W3:Y:S04]  /*c3220*/  LDL.LU.64 R6, [R1+0x1e8] ;  /* 0x0001e80001067983 */ /* 0x000ee80000300a00 */
[----:B---3--:R0:W-:Y:S04]  /*c3230*/  STL.64 [R1+0x67a0], R6 ;  /* 0x0067a00601007387 */ /* 0x0081e80000100a00 */
[----:B--2---:R1:W-:Y:S01]  /*c3240*/  STL.64 [R1+0x6798], R4 ;  /* 0x0067980401007387 */ /* 0x0043e20000100a00 */
[----:B0-----:R-:W-:-:S02]  /*c3250*/  IMAD.MOV.U32 R6, RZ, RZ, R8 ;  /* 0x000000ffff067224 */ /* 0x001fc400078e0008 */
[----:B------:R-:W-:Y:S02]  /*c3260*/  IMAD.MOV.U32 R7, RZ, RZ, R0 ;  /* 0x000000ffff077224 */ /* 0x000fe400078e0000 */
[----:B-1----:R-:W-:Y:S02]  /*c3270*/  IMAD.MOV.U32 R4, RZ, RZ, R10 ;  /* 0x000000ffff047224 */ /* 0x002fe400078e000a */
[----:B------:R-:W-:-:S07]  /*c3280*/  IMAD.MOV.U32 R5, RZ, RZ, R9 ;  /* 0x000000ffff057224 */ /* 0x000fce00078e0009 */
[----:B----4-:R-:W-:Y:S01]  /*c3290*/  HMMA.16816.F32 R8, R4, R18, R20 ;  /* 0x000000120408723c */ /* 0x010fe20000001814 */
[----:B------:R-:W-:Y:S04]  /*c32a0*/  STL.64 [R1+0x6770], R18 ;  /* 0x0067701201007387 */ /* 0x000fe80000100a00 */
[----:B------:R0:W-:-:S14]  /*c32b0*/  STL.64 [R1+0x6768], R16 ;  /* 0x0067681001007387 */ /* 0x0001dc0000100a00 */
[----:B------:R-:W-:Y:S04]  /*c32c0*/  STL.64 [R1+0x1230], R8 ;  /* 0x0012300801007387 */ /* 0x000fe80000100a00 */
[----:B------:R-:W-:Y:S04]  /*c32d0*/  STL.64 [R1+0x1238], R10 ;  /* 0x0012380a01007387 */ /* 0x000fe80000100a00 */
[----:B------:R-:W2:Y:S04]  /*c32e0*/  LDL.LU R24, [R1+0xf00] ;  /* 0x000f000001187983 */ /* 0x000ea80000300800 */
[----:B------:R-:W2:Y:S04]  /*c32f0*/  LDL.LU R25, [R1+0xf04] ;  /* 0x000f040001197983 */ /* 0x000ea80000300800 */
[----:B------:R-:W3:Y:S04]  /*c3300*/  LDL.LU R26, [R1+0xf08] ;  /* 0x000f0800011a7983 */ /* 0x000ee80000300800 */
[----:B------:R-:W3:Y:S04]  /*c3310*/  LDL.LU R27, [R1+0xf0c] ;  /* 0x000f0c00011b7983 */ /* 0x000ee80000300800 */
        /* <DEDUP_REMOVED lines=37> */
[----:B--2---:R-:W-:Y:S03]  /*c3570*/  HMMA.16816.F32 R20, R4, R28, R20 ;  /* 0x0000001c0414723c */ /* 0x004fe60000001814 */
        /* <DEDUP_REMOVED lines=12> */
[----:B------:R-:W-:Y:S04]  /*c3640*/  STL.64 [R1+0x1220], R20 ;  /* 0x0012201401007387 */ /* 0x000fe80000100a00 */
[----:B------:R0:W-:Y:S04]  /*c3650*/  STL.64 [R1+0x1228], R22 ;  /* 0x0012281601007387 */ /* 0x0001e80000100a00 */
[----:B0-----:R-:W5:Y:S04]  /*c3660*/  LDL.LU.64 R22, [R1+0x67d8] ;  /* 0x0067d80001167983 */ /* 0x001f680000300a00 */
[----:B------:R-:W4:Y:S01]  /*c3670*/  LDL.LU.64 R20, [R1+0x67d0] ;  /* 0x0067d00001147983 */ /* 0x000f220000300a00 */
[----:B------:R-:W-:-:S02]  /*c3680*/  IMAD.MOV.U32 R13, RZ, RZ, R28 ;  /* 0x000000ffff0d7224 */ /* 0x000fc400078e001c */
[----:B------:R-:W-:Y:S02]  /*c3690*/  IMAD.MOV.U32 R0, RZ, RZ, R29 ;  /* 0x000000ffff007224 */ /* 0x000fe400078e001d */
[----:B------:R-:W2:Y:S01]  /*c36a0*/  LDL.LU.64 R28, [R1+0x67c8] ;  /* 0x0067c800011c7983 */ /* 0x000ea20000300a00 */
        /* <DEDUP_REMOVED lines=8> */
[----:B------:R-:W5:-:S13]  /*c3730*/  LDL.LU.64 R16, [R1+0x67a8] ;  /* 0x0067a80001107983 */ /* 0x000f5a0000300a00 */
        /* <DEDUP_REMOVED lines=9> */
[----:B------:R-:W2:Y:S04]  /*c37d0*/  LDL.LU.64 R16, [R1+0x6788] ;  /* 0x0067880001107983 */ /* 0x000ea80000300a00 */
[----:B------:R0:W-:Y:S04]  /*c37e0*/  STL.64 [R1+0x66e0], R22 ;  /* 0x0066e01601007387 */ /* 0x0001e80000100a00 */
[----:B0-----:R-:W2:Y:S04]  /*c37f0*/  LDL.64 R22, [R1+0x310] ;  /* 0x0003100001167983 */ /* 0x001ea80000100a00 */
[----:B------:R-:W-:Y:S01]  /*c3800*/  STL.64 [R1+0x66d8], R20 ;  /* 0x0066d81401007387 */ /* 0x000fe20000100a00 */
[----:B--2---:R-:W-:-:S15]  /*c3810*/  HMMA.16816.F32 R16, R4, R22, R16 ;  /* 0x000000160410723c */ /* 0x004fde0000001810 */
[----:B------:R-:W-:-:S04]  /*c3820*/  NOP ;  /* 0x0000000000007918 */ /* 0x000fc80000000000 */
[----:B------:R-:W-:Y:S04]  /*c3830*/  STL.64 [R1+0x11e0], R16 ;  /* 0x0011e01001007387 */ /* 0x000fe80000100a00 */
[----:B------:R0:W-:Y:S04]  /*c3840*/  STL.64 [R1+0x11e8], R18 ;  /* 0x0011e81201007387 */ /* 0x0001e80000100a00 */
[----:B0-----:R-:W2:Y:S04]  /*c3850*/  LDL.LU.64 R18, [R1+0x6780] ;  /* 0x0067800001127983 */ /* 0x001ea80000300a00 */
[----:B------:R-:W2:Y:S01]  /*c3860*/  LDL.LU.64 R16, [R1+0x6778] ;  /* 0x0067780001107983 */ /* 0x000ea20000300a00 */
[----:B------:R-:W-:-:S02]  /*c3870*/  IMAD.MOV.U32 R21, RZ, RZ, R22 ;  /* 0x000000ffff157224 */ /* 0x000fc400078e0016 */
[----:B------:R-:W-:-:S05]  /*c3880*/  IMAD.MOV.U32 R20, RZ, RZ, R23 ;  /* 0x000000ffff147224 */ /* 0x000fca00078e0017 */
        /* <DEDUP_REMOVED lines=15> */
[----:B0-----:R-:W5:Y:S04]  /*c3980*/  LDL.LU.64 R10, [R1+0x6760] ;  /* 0x00676000010a7983 */ /* 0x001f680000300a00 */
[----:B------:R-:W5:Y:S04]  /*c3990*/  LDL.LU.64 R8, [R1+0x6758] ;  /* 0x0067580001087983 */ /* 0x000f680000300a00 */
[----:B--2---:R-:W-:Y:S04]  /*c39a0*/  STL.64 [R1+0x6700], R18 ;  /* 0x0067001201007387 */ /* 0x004fe80000100a00 */
[----:B------:R0:W-:Y:S04]  /*c39b0*/  STL.64 [R1+0x66f8], R16 ;  /* 0x0066f81001007387 */ /* 0x0001e80000100a00 */
[----:B0-----:R-:W2:Y:S04]  /*c39c0*/  LDL.LU R16, [R1+0xeb0] ;  /* 0x000eb00001107983 */ /* 0x001ea80000300800 */
[----:B------:R-:W2:Y:S04]  /*c39d0*/  LDL.LU R17, [R1+0xeb4] ;  /* 0x000eb40001117983 */ /* 0x000ea80000300800 */
[----:B------:R-:W2:Y:S04]  /*c39e0*/  LDL.LU R18, [R1+0xeb8] ;  /* 0x000eb80001127983 */ /* 0x000ea80000300800 */
[----:B------:R-:W2:Y:S01]  /*c39f0*/  LDL.LU R19, [R1+0xebc] ;  /* 0x000ebc0001137983 */ /* 0x000ea20000300800 */
[----:B-----5:R-:W-:-:S15]  /*c3a00*/  HMMA.16816.F32 R8, R4, R14, R8 ;  /* 0x0000000e0408723c */ /* 0x020fde0000001808 */
[----:B------:R-:W-:-:S04]  /*c3a10*/  NOP ;  /* 0x0000000000007918 */ /* 0x000fc80000000000 */
[----:B------:R-:W-:Y:S01]  /*c3a20*/  IMAD.MOV.U32 R2, RZ, RZ, R10 ;  /* 0x000000ffff027224 */ /* 0x000fe200078e000a */
[----:B------:R0:W-:Y:S01]  /*c3a30*/  STL.64 [R1+0x11b0], R8 ;  /* 0x0011b00801007387 */ /* 0x0001e20000100a00 */
[----:B------:R-:W-:-:S03]  /*c3a40*/  IMAD.MOV.U32 R3, RZ, RZ, R11 ;  /* 0x000000ffff037224 */ /* 0x000fc600078e000b */
[----:B------:R-:W5:Y:S04]  /*c3a50*/  LDL.LU.64 R10, [R1+0x6750] ;  /* 0x00675000010a7983 */ /* 0x000f680000300a00 */
[----:B0-----:R-:W3:Y:S04]  /*c3a60*/  LDL.LU.64 R8, [R1+0x6748] ;  /* 0x0067480001087983 */ /* 0x001ee80000300a00 */
[----:B------:R-:W-:Y:S04]  /*c3a70*/  STL [R1+0x594c], R3 ;  /* 0x00594c0301007387 */ /* 0x000fe80000100800 */
[----:B------:R0:W-:Y:S02]  /*c3a80*/  STL [R1+0x5948], R2 ;  /* 0x0059480201007387 */ /* 0x0001e40000100800 */
[----:B0-----:R-:W-:-:S02]  /*c3a90*/  IMAD.MOV.U32 R2, RZ, RZ, R13 ;  /* 0x000000ffff027224 */ /* 0x001fc400078e000d */
[----:B------:R-:W2:Y:S01]  /*c3aa0*/  LDL.LU R13, [R1+0x6740] ;  /* 0x00674000010d7983 */ /* 0x000ea20000300800 */
        /* <DEDUP_REMOVED lines=11> */
[----:B------:R-:W4:Y:S04]  /*c3b60*/  LDL.LU.64 R24, [R1+0x6720] ;  /* 0x0067200001187983 */ /* 0x000f280000300a00 */
[----:B------:R-:W-:Y:S04]  /*c3b70*/  STL.64 [R1+0x6658], R10 ;  /* 0x0066580a01007387 */ /* 0x000fe80000100a00 */
[----:B------:R0:W-:Y:S04]  /*c3b80*/  STL.64 [R1+0x6650], R8 ;  /* 0x0066500801007387 */ /* 0x0001e80000100a00 */
[----:B0-----:R-:W3:Y:S04]  /*c3b90*/  LDL.LU R8, [R1+0xee0] ;  /* 0x000ee00001087983 */ /* 0x001ee80000300800 */
[----:B------:R-:W3:Y:S04]  /*c3ba0*/  LDL.LU R9, [R1+0xee4] ;  /* 0x000ee40001097983 */ /* 0x000ee80000300800 */
[----:B------:R-:W3:Y:S04]  /*c3bb0*/  LDL.LU R10, [R1+0xee8] ;  /* 0x000ee800010a7983 */ /* 0x000ee80000300800 */
[----:B------:R-:W3:Y:S01]  /*c3bc0*/  LDL.LU R11, [R1+0xeec] ;  /* 0x000eec00010b7983 */ /* 0x000ee20000300800 */
[----:B--2---:R-:W-:Y:S01]  /*c3bd0*/  HMMA.16816.F32 R16, R4, R12, R16 ;  /* 0x0000000c0410723c */ /* 0x004fe20000001810 */
[----:B------:R-:W-:-:S02]  /*c3be0*/  IMAD.MOV.U32 R3, RZ, RZ, R0 ;  /* 0x000000ffff037224 */ /* 0x000fc400078e0000 */
[----:B------:R-:W-:-:S05]  /*c3bf0*/  IMAD.MOV.U32 R0, RZ, RZ, R7 ;  /* 0x000000ffff007224 */ /* 0x000fca00078e0007 */
[C---:B----4-:R-:W-:Y:S08]  /*c3c00*/  HMMA.16816.F32 R20, R4.reuse, R24, R20 ;  /* 0x000000180414723c */ /* 0x050ff00000001814 */
[----:B---3--:R-:W-:Y:S11]  /*c3c10*/  HMMA.16816.F32 R8, R4, R26, R8 ;  /* 0x0000001a0408723c */ /* 0x008ff60000001808 */
[----:B------:R0:W-:Y:S04]  /*c3c20*/  STL.64 [R1+0x1180], R20 ;  /* 0x0011801401007387 */ /* 0x0001e80000100a00 */
[----:B------:R-:W-:Y:S04]  /*c3c30*/  STL.64 [R1+0x1188], R22 ;  /* 0x0011881601007387 */ /* 0x000fe80000100a00 */
[----:B0-----:R-:W2:Y:S04]  /*c3c40*/  LDL.LU.64 R20, [R1+0x6718] ;  /* 0x0067180001147983 */ /* 0x001ea80000300a00 */
[----:B------:R-:W-:Y:S04]  /*c3c50*/  STL.64 [R1+0x6668], R26 ;  /* 0x0066681a01007387 */ /* 0x000fe80000100a00 */
[----:B------:R-:W-:Y:S04]  /*c3c60*/  STL.64 [R1+0x6660], R24 ;  /* 0x0066601801007387 */ /* 0x000fe80000100a00 */
[----:B------:R0:W-:Y:S04]  /*c3c70*/  STL.64 [R1+0x1170], R8 ;  /* 0x0011700801007387 */ /* 0x0001e80000100a00 */
[----:B------:R1:W-:Y:S04]  /*c3c80*/  STL.64 [R1+0x1178], R10 ;  /* 0x0011780a01007387 */ /* 0x0003e80000100a00 */
[----:B------:R-:W-:Y:S04]  /*c3c90*/  STL.64 [R1+0x1160], R16 ;  /* 0x0011601001007387 */ /* 0x000fe80000100a00 */
[----:B------:R-:W-:Y:S01]  /*c3ca0*/  STL.64 [R1+0x1168], R18 ;  /* 0x0011681201007387 */ /* 0x000fe20000100a00 */
[----:B0-----:R-:W-:-:S02]  /*c3cb0*/  IMAD.MOV.U32 R8, RZ, RZ, R6 ;  /* 0x000000ffff087224 */ /* 0x001fc400078e0006 */
[----:B------:R-:W-:Y:S01]  /*c3cc0*/  IMAD.MOV.U32 R9, RZ, RZ, R5 ;  /* 0x000000ffff097224 */ /* 0x000fe200078e0005 */
[----:B------:R-:W3:Y:S01]  /*c3cd0*/  LDL.LU.64 R6, [R1+0x6710] ;  /* 0x0067100001067983 */ /* 0x000ee20000300a00 */
[----:B-1----:R-:W-:-:S03]  /*c3ce0*/  IMAD.MOV.U32 R10, RZ, RZ, R4 ;  /* 0x000000ffff0a7224 */ /* 0x002fc600078e0004 */
[----:B------:R-:W4:Y:S04]  /*c3cf0*/  LDL.LU.64 R4, [R1+0x6708] ;  /* 0x0067080001047983 */ /* 0x000f280000300a00 */
[----:B------:R-:W-:Y:S04]  /*c3d00*/  STL.64 [R1+0x6678], R14 ;  /* 0x0066780e01007387 */ /* 0x000fe80000100a00 */
[----:B------:R0:W-:Y:S04]  /*c3d10*/  STL.64 [R1+0x6670], R12 ;  /* 0x0066700c01007387 */ /* 0x0001e80000100a00 */
[----:B0-----:R-:W5:Y:S04]  /*c3d20*/  LDL.LU R12, [R1+0xe10] ;  /* 0x000e1000010c7983 */ /* 0x001f680000300800 */
[----:B------:R-:W5:Y:S04]  /*c3d30*/  LDL.LU R13, [R1+0xe14] ;  /* 0x000e1400010d7983 */ /* 0x000f680000300800 */
[----:B------:R-:W2:Y:S04]  /*c3d40*/  LDL.LU R14, [R1+0xe18] ;  /* 0x000e1800010e7983 */ /* 0x000ea80000300800 */
[----:B------:R-:W2:Y:S04]  /*c3d50*/  LDL.LU R15, [R1+0xe1c] ;  /* 0x000e1c00010f7983 */ /* 0x000ea80000300800 */
[----:B--2---:R0:W-:Y:S04]  /*c3d60*/  STL.64 [R1+0x6688], R14 ;  /* 0x0066880e01007387 */ /* 0x0041e80000100a00 */
[----:B-----5:R1:W-:Y:S01]  /*c3d70*/  STL.64 [R1+0x6680], R12 ;  /* 0x0066800c01007387 */ /* 0x0203e20000100a00 */
[----:B0-----:R-:W-:-:S02]  /*c3d80*/  IMAD.MOV.U32 R14, RZ, RZ, R21 ;  /* 0x000000ffff0e7224 */ /* 0x001fc400078e0015 */
[----:B------:R-:W-:-:S05]  /*c3d90*/  IMAD.MOV.U32 R15, RZ, RZ, R20 ;  /* 0x000000ffff0f7224 */ /* 0x000fca00078e0014 */
[----:B------:R0:W-:Y:S04]  /*c3da0*/  STL.64 [R1+0x66a0], R14 ;  /* 0x0066a00e01007387 */ /* 0x0001e80000100a00 */
[----:B-1----:R-:W2:Y:S04]  /*c3db0*/  LDL.LU R12, [R1+0xe30] ;  /* 0x000e3000010c7983 */ /* 0x002ea80000300800 */
[----:B------:R-:W2:Y:S04]  /*c3dc0*/  LDL.LU R13, [R1+0xe34] ;  /* 0x000e3400010d7983 */ /* 0x000ea80000300800 */
[----:B0-----:R-:W5:Y:S04]  /*c3dd0*/  LDL.LU R14, [R1+0xe38] ;  /* 0x000e3800010e7983 */ /* 0x001f680000300800 */
[----:B------:R-:W5:Y:S04]  /*c3de0*/  LDL.LU R15, [R1+0xe3c] ;  /* 0x000e3c00010f7983 */ /* 0x000f680000300800 */
[----:B-----5:R0:W-:Y:S04]  /*c3df0*/  STL.64 [R1+0x66b0], R14 ;  /* 0x0066b00e01007387 */ /* 0x0201e80000100a00 */
[----:B--2---:R1:W-:Y:S01]  /*c3e00*/  STL.64 [R1+0x66a8], R12 ;  /* 0x0066a80c01007387 */ /* 0x0043e20000100a00 */
[----:B0-----:R-:W-:-:S03]  /*c3e10*/  IMAD.MOV.U32 R14, RZ, RZ, R8 ;  /* 0x000000ffff0e7224 */ /* 0x001fc600078e0008 */
[----:B------:R-:W3:Y:S01]  /*c3e20*/  LDL.LU R8, [R1+0xe90] ;  /* 0x000e900001087983 */ /* 0x000ee20000300800 */
[----:B-1----:R-:W-:Y:S02]  /*c3e30*/  IMAD.MOV.U32 R13, RZ, RZ, R9 ;  /* 0x000000ffff0d7224 */ /* 0x002fe400078e0009 */
[----:B------:R-:W-:Y:S01]  /*c3e40*/  IMAD.MOV.U32 R12, RZ, RZ, R10 ;  /* 0x000000ffff0c7224 */ /* 0x000fe200078e000a */
        /* <DEDUP_REMOVED lines=23> */
[----:B0-----:R-:W5:Y:S04]  /*c3fc0*/  LDL.LU R24, [R1+0xe20] ;  /* 0x000e200001187983 */ /* 0x001f680000300800 */
[----:B------:R-:W5:Y:S04]  /*c3fd0*/  LDL.LU R25, [R1+0xe24] ;  /* 0x000e240001197983 */ /* 0x000f680000300800 */
[----:B------:R-:W2:Y:S04]  /*c3fe0*/  LDL.LU R26, [R1+0xe28] ;  /* 0x000e2800011a7983 */ /* 0x000ea80000300800 */
[----:B------:R-:W2:Y:S01]  /*c3ff0*/  LDL.LU R27, [R1+0xe2c] ;  /* 0x000e2c00011b7983 */ /* 0x000ea20000300800 */
[----:B------:R-:W-:-:S07]  /*c4000*/  IMAD.MOV.U32 R15, RZ, RZ, R0 ;  /* 0x000000ffff0f7224 */ /* 0x000fce00078e0000 */
[C---:B----4-:R-:W-:Y:S01]  /*c4010*/  HMMA.16816.F32 R16, R12.reuse, R4, R16 ;  /* 0x000000040c10723c */ /* 0x050fe20000001810 */
[----:B--2---:R-:W-:Y:S04]  /*c4020*/  STL.64 [R1+0x66c0], R26 ;  /* 0x0066c01a01007387 */ /* 0x004fe80000100a00 */
[----:B-----5:R0:W-:Y:S04]  /*c4030*/  STL.64 [R1+0x66b8], R24 ;  /* 0x0066b81801007387 */ /* 0x0201e80000100a00 */
[----:B0-----:R-:W2:Y:S04]  /*c4040*/  LDL.LU R24, [R1+0xe40] ;  /* 0x000e400001187983 */ /* 0x001ea80000300800 */
[----:B------:R-:W2:Y:S04]  /*c4050*/  LDL.LU R25, [R1+0xe44] ;  /* 0x000e440001197983 */ /* 0x000ea80000300800 */
[----:B------:R-:W4:Y:S04]  /*c4060*/  LDL.LU R26, [R1+0xe48] ;  /* 0x000e4800011a7983 */ /* 0x000f280000300800 */
[----:B------:R-:W4:Y:S01]  /*c4070*/  LDL.LU R27, [R1+0xe4c] ;  /* 0x000e4c00011b7983 */ /* 0x000f220000300800 */
[C---:B---3--:R-:W-:Y:S03]  /*c4080*/  HMMA.16816.F32 R8, R12.reuse, R6, R8 ;  /* 0x000000060c08723c */ /* 0x048fe60000001808 */
        /* <DEDUP_REMOVED lines=9> */
[----:B------:R-:W4:Y:S04]  /*c4120*/  LDL.LU.64 R16, [R1+0x66f8] ;  /* 0x0066f80001107983 */ /* 0x000f280000300a00 */
[----:B------:R0:W-:Y:S04]  /*c4130*/  STL.64 [R1+0x1140], R8 ;  /* 0x0011400801007387 */ /* 0x0001e80000100a00 */
[----:B------:R1:W-:Y:S04]  /*c4140*/  STL.64 [R1+0x1148], R10 ;  /* 0x0011480a01007387 */ /* 0x0003e80000100a00 */
[----:B0-----:R-:W5:Y:S04]  /*c4150*/  LDL.LU R8, [R1+0xdf0] ;  /* 0x000df00001087983 */ /* 0x001f680000300800 */
[----:B------:R-:W5:Y:S04]  /*c4160*/  LDL.LU R9, [R1+0xdf4] ;  /* 0x000df40001097983 */ /* 0x000f680000300800 */
[----:B-1----:R-:W5:Y:S04]  /*c4170*/  LDL.LU R10, [R1+0xdf8] ;  /* 0x000df800010a7983 */ /* 0x002f680000300800 */
[----:B------:R-:W5:Y:S04]  /*c4180*/  LDL.LU R11, [R1+0xdfc] ;  /* 0x000dfc00010b7983 */ /* 0x000f680000300800 */
[----:B------:R0:W-:Y:S04]  /*c4190*/  STL [R1+0x660c], R7 ;  /* 0x00660c0701007387 */ /* 0x0001e80000100800 */
[----:B------:R1:W-:Y:S04]  /*c41a0*/  STL [R1+0x6628], R6 ;  /* 0x0066280601007387 */ /* 0x0003e80000100800 */
[----:B------:R1:W-:Y:S04]  /*c41b0*/  STL.64 [R1+0x6620], R4 ;  /* 0x0066200401007387 */ /* 0x0003e80000100a00 */
[----:B0-----:R-:W2:Y:S04]  /*c41c0*/  LDL R7, [R1+0x1cc] ;  /* 0x0001cc0001077983 */ /* 0x001ea80000100800 */
[----:B-1----:R-:W2:Y:S04]  /*c41d0*/  LDL R6, [R1+0x1c8] ;  /* 0x0001c80001067983 */ /* 0x002ea80000100800 */
[----:B------:R-:W2:Y:S04]  /*c41e0*/  LDL R4, [R1+0x1c0] ;  /* 0x0001c00001047983 */ /* 0x000ea80000100800 */
[----:B------:R-:W2:Y:S01]  /*c41f0*/  LDL R5, [R1+0x1c4] ;  /* 0x0001c40001057983 */ /* 0x000ea20000100800 */
        /* <DEDUP_REMOVED lines=13> */
[----:B------:R0:W-:Y:S04]  /*c42d0*/  STL [R1+0x6600], R3 ;  /* 0x0066000301007387 */ /* 0x0001e80000100800 */
[----:B0-----:R-:W3:Y:S01]  /*c42e0*/  LDL.64 R2, [R1+0x300] ;  /* 0x0003000001027983 */ /* 0x001ee20000100a00 */
[----:B--2---:R-:W-:-:S15]  /*c42f0*/  HMMA.16816.F32 R24, R12, R20, R24 ;  /* 0x000000140c18723c */ /* 0x004fde0000001818 */
        /* <DEDUP_REMOVED lines=8> */
[----:B------:R-:W-:Y:S04]  /*c4380*/  STL.64 [R1+0x1100], R12 ;  /* 0x0011000c01007387 */ /* 0x000fe80000100a00 */
[----:B------:R0:W-:Y:S04]  /*c4390*/  STL.64 [R1+0x1108], R14 ;  /* 0x0011080e01007387 */ /* 0x0001e80000100a00 */
[----:B0-----:R-:W3:Y:S04]  /*c43a0*/  LDL.LU.64 R14, [R1+0x66b0] ;  /* 0x0066b000010e7983 */ /* 0x001ee80000300a00 */
[----:B------:R-:W3:Y:S04]  /*c43b0*/  LDL.LU.64 R12, [R1+0x66a8] ;  /* 0x0066a800010c7983 */ /* 0x000ee80000300a00 */
[----:B------:R-:W-:Y:S01]  /*c43c0*/  STL [R1+0x6608], R29 ;  /* 0x0066081d01007387 */ /* 0x000fe20000100800 */
[----:B---3--:R-:W-:-:S15]  /*c43d0*/  HMMA.16816.F32 R12, R4, R22, R12 ;  /* 0x00000016040c723c */ /* 0x008fde000000180c */
[----:B------:R-:W-:-:S04]  /*c43e0*/  NOP ;  /* 0x0000000000007918 */ /* 0x000fc80000000000 */
[----:B------:R-:W-:Y:S04]  /*c43f0*/  STL.64 [R1+0x10f0], R12 ;  /* 0x0010f00c01007387 */ /* 0x000fe80000100a00 */
[----:B------:R0:W-:Y:S04]  /*c4400*/  STL.64 [R1+0x10f8], R14 ;  /* 0x0010f80e01007387 */ /* 0x0001e80000100a00 */
[----:B0-----:R-:W2:Y:S04]  /*c4410*/  LDL.LU.64 R14, [R1+0x66a0] ;  /* 0x0066a000010e7983 */ /* 0x001ea80000300a00 */
[----:B------:R-:W-:Y:S04]  /*c4420*/  STL.64 [R1+0x65c8], R22 ;  /* 0x0065c81601007387 */ /* 0x000fe80000100a00 */
[----:B------:R0:W-:Y:S04]  /*c4430*/  STL.64 [R1+0x65c0], R20 ;  /* 0x0065c01401007387 */ /* 0x0001e80000100a00 */
[----:B0-----:R-:W3:Y:S04]  /*c4440*/  LDL.LU R20, [R1+0xdd0] ;  /* 0x000dd00001147983 */ /* 0x001ee80000300800 */
[----:B------:R-:W3:Y:S04]  /*c4450*/  LDL.LU R21, [R1+0xdd4] ;  /* 0x000dd40001157983 */ /* 0x000ee80000300800 */
[----:B------:R-:W3:Y:S04]  /*c4460*/  LDL.LU R22, [R1+0xdd8] ;  /* 0x000dd80001167983 */ /* 0x000ee80000300800 */
[----:B------:R-:W3:Y:S01]  /*c4470*/  LDL.LU R23, [R1+0xddc] ;  /* 0x000ddc0001177983 */ /* 0x000ee20000300800 */
[----:B--2---:R-:W-:Y:S03]  /*c4480*/  HMMA.16816.F32 R12, R4, R14, R24 ;  /* 0x0000000e040c723c */ /* 0x004fe60000001818 */
[----:B------:R-:W4:Y:S04]  /*c4490*/  LDL.LU.64 R26, [R1+0x6698] ;  /* 0x00669800011a7983 */ /* 0x000f280000300a00 */
[----:B------:R-:W4:-:S12]  /*c44a0*/  LDL.LU.64 R24, [R1+0x6690] ;  /* 0x0066900001187983 */ /* 0x000f180000300a00 */
        /* <DEDUP_REMOVED lines=8> */
[----:B0-----:R-:W5:Y:S01]  /*c4530*/  LDL.LU.64 R14, [R1+0x6678] ;  /* 0x00667800010e7983 */ /* 0x001f620000300a00 */
[----:B----4-:R-:W-:Y:S03]  /*c4540*/  HMMA.16816.F32 R24, R4, R16, R24 ;  /* 0x000000100418723c */ /* 0x010fe60000001818 */
[----:B------:R-:W2:-:S15]  /*c4550*/  LDL.LU.64 R12, [R1+0x6670] ;  /* 0x00667000010c7983 */ /* 0x000e9e0000300a00 */
[----:B------:R-:W-:Y:S01]  /*c4560*/  NOP ;  /* 0x0000000000007918 */ /* 0x000fe20000000000 */
        /* <DEDUP_REMOVED lines=10> */
[----:B-----5:R-:W-:-:S15]  /*c4610*/  HMMA.16816.F32 R8, R4, R14, R8 ;  /* 0x0000000e0408723c */ /* 0x020fde0000001808 */
[----:B------:R-:W-:-:S04]  /*c4620*/  NOP ;  /* 0x0000000000007918 */ /* 0x000fc80000000000 */
[----:B------:R-:W-:Y:S04]  /*c4630*/  STL.64 [R1+0x10b0], R8 ;  /* 0x0010b00801007387 */ /* 0x000fe80000100a00 */
[----:B------:R0:W-:Y:S04]  /*c4640*/  STL.64 [R1+0x10b8], R10 ;  /* 0x0010b80a01007387 */ /* 0x0001e80000100a00 */
[----:B0-----:R-:W5:Y:S04]  /*c4650*/  LDL.LU.64 R10, [R1+0x6658] ;  /* 0x00665800010a7983 */ /* 0x001f680000300a00 */
[----:B------:R-:W3:Y:S04]  /*c4660*/  LDL.LU.64 R8, [R1+0x6650] ;  /* 0x0066500001087983 */ /* 0x000ee80000300a00 */
[----:B------:R-:W-:Y:S04]  /*c4670*/  STL.64 [R1+0x6638], R14 ;  /* 0x0066380e01007387 */ /* 0x000fe80000100a00 */
[----:B--2---:R3:W-:Y:S02]  /*c4680*/  STL.64 [R1+0x6630], R12 ;  /* 0x0066300c01007387 */ /* 0x0047e40000100a00 */
[C---:B---3--:R-:W-:Y:S02]  /*c4690*/  HMMA.16816.F32 R12, R4.reuse, R8, R16 ;  /* 0x00000008040c723c */ /* 0x048fe40000001810 */
[----:B------:R-:W2:Y:S06]  /*c46a0*/  LDL.LU R16, [R1+0xd70] ;  /* 0x000d700001107983 */ /* 0x000eac0000300800 */
[----:B-----5:R-:W-:Y:S11]  /*c46b0*/  HMMA.16816.F32 R4, R4, R10, R20 ;  /* 0x0000000a0404723c */ /* 0x020ff60000001814 */
[----:B------:R0:W-:Y:S04]  /*c46c0*/  STL.64 [R1+0x1090], R12 ;  /* 0x0010900c01007387 */ /* 0x0001e80000100a00 */
[----:B------:R1:W-:Y:S04]  /*c46d0*/  STL.64 [R1+0x1098], R14 ;  /* 0x0010980e01007387 */ /* 0x0003e80000100a00 */
[----:B------:R-:W-:Y:S04]  /*c46e0*/  STL.64 [R1+0x1080], R4 ;  /* 0x0010800401007387 */ /* 0x000fe80000100a00 */
[----:B------:R-:W-:Y:S04]  /*c46f0*/  STL.64 [R1+0x1088], R6 ;  /* 0x0010880601007387 */ /* 0x000fe80000100a00 */
[----:B------:R-:W2:Y:S04]  /*c4700*/  LDL.LU R17, [R1+0xd74] ;  /* 0x000d740001117983 */ /* 0x000ea80000300800 */
[----:B------:R-:W3:Y:S04]  /*c4710*/  LDL.LU R18, [R1+0xd78] ;  /* 0x000d780001127983 */ /* 0x000ee80000300800 */
[----:B------:R-:W3:Y:S04]  /*c4720*/  LDL.LU R19, [R1+0xd7c] ;  /* 0x000d7c0001137983 */ /* 0x000ee80000300800 */
        /* <DEDUP_REMOVED lines=18> */
[----:B------:R-:W2:Y:S04]  /*c4850*/  LDL.LU R18, [R1+0xd88] ;  /* 0x000d880001127983 */ /* 0x000ea80000300800 */
[----:B------:R-:W2:Y:S04]  /*c4860*/  LDL.LU R19, [R1+0xd8c] ;  /* 0x000d8c0001137983 */ /* 0x000ea80000300800 */
[----:B--2---:R-:W-:Y:S04]  /*c4870*/  STL.64 [R1+0x6618], R18 ;  /* 0x0066181201007387 */ /* 0x004fe80000100a00 */
[----:B---3--:R0:W-:Y:S04]  /*c4880*/  STL.64 [R1+0x6610], R16 ;  /* 0x0066101001007387 */ /* 0x0081e80000100a00 */
[----:B0-----:R-:W2:Y:S04]  /*c4890*/  LDL.LU.64 R16, [R1+0x1c0] ;  /* 0x0001c00001107983 */ /* 0x001ea80000300a00 */
[----:B------:R-:W2:Y:S04]  /*c48a0*/  LDL.LU.64 R18, [R1+0x1c8] ;  /* 0x0001c80001127983 */ /* 0x000ea80000300a00 */
        /* <DEDUP_REMOVED lines=26> */
[----:B------:R-:W5:Y:S04]  /*c4a50*/  LDL.LU.64 R12, [R1+0x6630] ;  /* 0x00663000010c7983 */ /* 0x000f680000300a00 */
[----:B------:R0:W-:Y:S04]  /*c4a60*/  STL.64 [R1+0x6558], R26 ;  /* 0x0065581a01007387 */ /* 0x0001e80000100a00 */
[----:B------:R1:W-:Y:S01]  /*c4a70*/  STL.64 [R1+0x6550], R24 ;  /* 0x0065501801007387 */ /* 0x0003e20000100a00 */
[----:B------:R-:W-:-:S02]  /*c4a80*/  IMAD.MOV.U32 R0, RZ, RZ, R3 ;  /* 0x000000ffff007224 */ /* 0x000fc400078e0003 */
[----:B------:R-:W-:Y:S01]  /*c4a90*/  IMAD.MOV.U32 R2, RZ, RZ, R18 ;  /* 0x000000ffff027224 */ /* 0x000fe200078e0012 */
[----:B0-----:R-:W3:Y:S04]  /*c4aa0*/  LDL.64 R26, [R1+0x1a8] ;  /* 0x0001a800011a7983 */ /* 0x001ee80000100a00 */
[----:B-1----:R-:W3:Y:S01]  /*c4ab0*/  LDL.64 R24, [R1+0x1a0] ;  /* 0x0001a00001187983 */ /* 0x002ee20000100a00 */
[----:B------:R-:W-:Y:S02]  /*c4ac0*/  IMAD.MOV.U32 R3, RZ, RZ, R19 ;  /* 0x000000ffff037224 */ /* 0x000fe400078e0013 */
[----:B------:R-:W-:Y:S01]  /*c4ad0*/  IMAD.MOV.U32 R29, RZ, RZ, R17 ;  /* 0x000000ffff1d7224 */ /* 0x000fe200078e0011 */
[----:B-----5:R-:W-:-:S15]  /*c4ae0*/  HMMA.16816.F32 R4, R16, R12, R4 ;  /* 0x0000000c1004723c */ /* 0x020fde0000001804 */
[----:B------:R-:W-:-:S04]  /*c4af0*/  NOP ;  /* 0x0000000000007918 */ /* 0x000fc80000000000 */
[----:B------:R-:W-:Y:S04]  /*c4b00*/  STL.64 [R1+0x1050], R4 ;  /* 0x0010500401007387 */ /* 0x000fe80000100a00 */
[----:B------:R0:W-:Y:S04]  /*c4b10*/  STL.64 [R1+0x1058], R6 ;  /* 0x0010580601007387 */ /* 0x0001e80000100a00 */
[----:B0-----:R-:W5:Y:S01]  /*c4b20*/  LDL.LU R6, [R1+0x6628] ;  /* 0x0066280001067983 */ /* 0x001f620000300800 */
[----:B------:R-:W-:-:S03]  /*c4b30*/  IMAD.MOV.U32 R7, RZ, RZ, R16 ;  /* 0x000000ffff077224 */ /* 0x000fc600078e0010 */
[----:B------:R-:W2:Y:S04]  /*c4b40*/  LDL.LU.64 R4, [R1+0x6620] ;  /* 0x0066200001047983 */ /* 0x000ea80000300a00 */
[----:B------:R-:W2:Y:S04]  /*c4b50*/  LDL.LU.64 R18, [R1+0x6618] ;  /* 0x0066180001127983 */ /* 0x000ea80000300a00 */
[----:B------:R-:W2:Y:S04]  /*c4b60*/  LDL.LU.64 R16, [R1+0x6610] ;  /* 0x0066100001107983 */ /* 0x000ea80000300a00 */
[----:B----4-:R0:W-:Y:S04]  /*c4b70*/  STL.64 [R1+0x6588], R14 ;  /* 0x0065880e01007387 */ /* 0x0101e80000100a00 */
[----:B------:R1:W-:Y:S01]  /*c4b80*/  STL.64 [R1+0x6580], R12 ;  /* 0x0065800c01007387 */ /* 0x0003e20000100a00 */
[----:B0-----:R-:W-:-:S02]  /*c4b90*/  IMAD.MOV.U32 R14, RZ, RZ, R2 ;  /* 0x000000ffff0e7224 */ /* 0x001fc400078e0002 */
[----:B------:R-:W-:Y:S02]  /*c4ba0*/  IMAD.MOV.U32 R15, RZ, RZ, R3 ;  /* 0x000000ffff0f7224 */ /* 0x000fe400078e0003 */
[----:B-1----:R-:W-:Y:S02]  /*c4bb0*/  IMAD.MOV.U32 R12, RZ, RZ, R7 ;  /* 0x000000ffff0c7224 */ /* 0x002fe400078e0007 */
[----:B------:R-:W-:Y:S01]  /*c4bc0*/  IMAD.MOV.U32 R13, RZ, RZ, R29 ;  /* 0x000000ffff0d7224 */ /* 0x000fe200078e001d */
[----:B------:R-:W5:Y:S04]  /*c4bd0*/  LDL.LU R7, [R1+0x660c] ;  /* 0x00660c0001077983 */ /* 0x000f680000300800 */
[----:B------:R-:W4:Y:S04]  /*c4be0*/  LDL.LU R29, [R1+0x6608] ;  /* 0x00660800011d7983 */ /* 0x000f280000300800 */
        /* <DEDUP_REMOVED lines=25> */
[----:B------:R-:W3:Y:S04]  /*c4d80*/  LDL.LU.64 R20, [R1+0x65d0] ;  /* 0x0065d00001147983 */ /* 0x000ee80000300a00 */
[----:B------:R-:W-:Y:S04]  /*c4d90*/  STL.64 [R1+0x6598], R18 ;  /* 0x0065981201007387 */ /* 0x000fe80000100a00 */
[----:B-----5:R0:W-:Y:S04]  /*c4da0*/  STL.64 [R1+0x6590], R16 ;  /* 0x0065901001007387 */ /* 0x0201e80000100a00 */
        /* <DEDUP_REMOVED lines=9> */
[----:B------:R-:W2:Y:S04]  /*c4e40*/  LDL.LU.64 R20, [R1+0x65c0] ;  /* 0x0065c00001147983 */ /* 0x000ea80000300a00 */
[----:B----4-:R-:W-:Y:S01]  /*c4e50*/  STL [R1+0x64e8], R29 ;  /* 0x0064e81d01007387 */ /* 0x010fe20000100800 */
[C---:B--2---:R-:W-:Y:S08]  /*c4e60*/  HMMA.16816.F32 R16, R12.reuse, R20, R16 ;  /* 0x000000140c10723c */ /* 0x044ff00000001810 */
[----:B------:R-:W-:Y:S08]  /*c4e70*/  HMMA.16816.F32 R12, R12, R28, R4 ;  /* 0x0000001c0c0c723c */ /* 0x000ff00000001804 */
[----:B---3--:R-:W-:Y:S03]  /*c4e80*/  HMMA.16816.F32 R4, R24, R22, R8 ;  /* 0x000000161804723c */ /* 0x008fe60000001808 */
[----:B------:R-:W-:Y:S04]  /*c4e90*/  STL.64 [R1+0x1000], R16 ;  /* 0x0010001001007387 */ /* 0x000fe80000100a00 */
[----:B------:R-:W-:Y:S04]  /*c4ea0*/  STL.64 [R1+0x1008], R18 ;  /* 0x0010081201007387 */ /* 0x000fe80000100a00 */
[----:B------:R-:W-:Y:S04]  /*c4eb0*/  STL.64 [R1+0xfe0], R12 ;  /* 0x000fe00c01007387 */ /* 0x000fe80000100a00 */
[----:B------:R-:W-:Y:S04]  /*c4ec0*/  STL.64 [R1+0xfe8], R14 ;  /* 0x000fe80e01007387 */ /* 0x000fe80000100a00 */
[----:B------:R0:W-:Y:S04]  /*c4ed0*/  STL.64 [R1+0xfd0], R4 ;  /* 0x000fd00401007387 */ /* 0x0001e80000100a00 */
[----:B------:R1:W-:Y:S04]  /*c4ee0*/  STL.64 [R1+0xfd8], R6 ;  /* 0x000fd80601007387 */ /* 0x0003e80000100a00 */
        /* <DEDUP_REMOVED lines=9> */
[----:B--2---:R-:W-:Y:S04]  /*c4f80*/  STL.64 [R1+0x6520], R4 ;  /* 0x0065200401007387 */ /* 0x004fe80000100a00 */
[----:B------:R-:W2:Y:S04]  /*c4f90*/  LDL.LU R24, [R1+0xc90] ;  /* 0x000c900001187983 */ /* 0x000ea80000300800 */
        /* <DEDUP_REMOVED lines=10> */
[----:B--2---:R-:W-:Y:S04]  /*c5040*/  STL.64 [R1+0x65a0], R24 ;  /* 0x0065a01801007387 */ /* 0x004fe80000100a00 */
[----:B------:R-:W2:Y:S04]  /*c5050*/  LDL.LU R12, [R1+0xcc0] ;  /* 0x000cc000010c7983 */ /* 0x000ea80000300800 */
        /* <DEDUP_REMOVED lines=9> */
[----:B------:R-:W2:Y:S04]  /*c50f0*/  LDL R18, [R1+0x300] ;  /* 0x0003000001127983 */ /* 0x000ea80000100800 */
[----:B0-----:R-:W3:Y:S04]  /*c5100*/  LDL.LU R12, [R1+0xce0] ;  /* 0x000ce000010c7983 */ /* 0x001ee80000300800 */
[----:B------:R-:W3:Y:S04]  /*c5110*/  LDL.LU R13, [R1+0xce4] ;  /* 0x000ce400010d7983 */ /* 0x000ee80000300800 */
[----:B------:R-:W3:Y:S04]  /*c5120*/  LDL.LU R14, [R1+0xce8] ;  /* 0x000ce800010e7983 */ /* 0x000ee80000300800 */
[----:B------:R-:W3:Y:S04]  /*c5130*/  LDL.LU R15, [R1+0xcec] ;  /* 0x000cec00010f7983 */ /* 0x000ee80000300800 */
[----:B------:R-:W3:Y:S04]  /*c5140*/  LDL.64 R16, [R1+0x310] ;  /* 0x0003100001107983 */ /* 0x000ee80000100a00 */
[----:B------:R-:W2:Y:S04]  /*c5150*/  LDL.LU R24, [R1+0xcd0] ;  /* 0x000cd00001187983 */ /* 0x000ea80000300800 */
[----:B------:R-:W2:Y:S04]  /*c5160*/  LDL.LU R25, [R1+0xcd4] ;  /* 0x000cd40001197983 */ /* 0x000ea80000300800 */
[----:B------:R-:W2:Y:S04]  /*c5170*/  LDL.LU R26, [R1+0xcd8] ;  /* 0x000cd800011a7983 */ /* 0x000ea80000300800 */
[----:B------:R-:W2:Y:S04]  /*c5180*/  LDL.LU R27, [R1+0xcdc] ;  /* 0x000cdc00011b7983 */ /* 0x000ea80000300800 */
[----:B------:R-:W4:Y:S04]  /*c5190*/  LDL.LU R8, [R1+0xcb0] ;  /* 0x000cb00001087983 */ /* 0x000f280000300800 */
[----:B------:R-:W4:Y:S04]  /*c51a0*/  LDL.LU R9, [R1+0xcb4] ;  /* 0x000cb40001097983 */ /* 0x000f280000300800 */
[----:B------:R-:W4:Y:S04]  /*c51b0*/  LDL.LU R10, [R1+0xcb8] ;  /* 0x000cb800010a7983 */ /* 0x000f280000300800 */
[----:B------:R-:W4:Y:S04]  /*c51c0*/  LDL.LU R11, [R1+0xcbc] ;  /* 0x000cbc00010b7983 */ /* 0x000f280000300800 */
[----:B------:R-:W-:Y:S04]  /*c51d0*/  STL.64 [R1+0x64f8], R22 ;  /* 0x0064f81601007387 */ /* 0x000fe80000100a00 */
[----:B------:R0:W-:Y:S04]  /*c51e0*/  STL.64 [R1+0x64f0], R20 ;  /* 0x0064f01401007387 */ /* 0x0001e80000100a00 */
        /* <DEDUP_REMOVED lines=10> */
[----:B------:R-:W-:Y:S01]  /*c5290*/  IMAD.MOV.U32 R19, RZ, RZ, R0 ;  /* 0x000000ffff137224 */ /* 0x000fe200078e0000 */
[----:B---3--:R-:W-:Y:S01]  /*c52a0*/  HMMA.16816.F32 R12, R4, R16, R12 ;  /* 0x00000010040c723c */ /* 0x008fe2000000180c */
[----:B------:R-:W-:Y:S01]  /*c52b0*/  IMAD.MOV.U32 R29, RZ, RZ, R16 ;  /* 0x000000ffff1d7224 */ /* 0x000fe200078e0010 */
[----:B-----5:R-:W-:Y:S04]  /*c52c0*/  STL.64 [R1+0x6538], R22 ;  /* 0x0065381601007387 */ /* 0x020fe80000100a00 */
[----:B--2---:R0:W-:Y:S04]  /*c52d0*/  STL.64 [R1+0x6530], R20 ;  /* 0x0065301401007387 */ /* 0x0041e80000100a00 */
[----:B0-----:R-:W2:Y:S04]  /*c52e0*/  LDL.LU R20, [R1+0xc70] ;  /* 0x000c700001147983 */ /* 0x001ea80000300800 */
[----:B------:R-:W2:Y:S04]  /*c52f0*/  LDL.LU R21, [R1+0xc74] ;  /* 0x000c740001157983 */ /* 0x000ea80000300800 */
[----:B------:R-:W3:Y:S04]  /*c5300*/  LDL.LU R22, [R1+0xc78] ;  /* 0x000c780001167983 */ /* 0x000ee80000300800 */
[----:B------:R-:W3:Y:S01]  /*c5310*/  LDL.LU R23, [R1+0xc7c] ;  /* 0x000c7c0001177983 */ /* 0x000ee20000300800 */
[----:B------:R-:W-:-:S02]  /*c5320*/  IMAD.MOV.U32 R0, RZ, RZ, R17 ;  /* 0x000000ffff007224 */ /* 0x000fc400078e0011 */
[C---:B------:R-:W-:Y:S01]  /*c5330*/  HMMA.16816.F32 R16, R4.reuse, R18, R24 ;  /* 0x000000120410723c */ /* 0x040fe20000001818 */
        /* <DEDUP_REMOVED lines=10> */
[----:B------:R-:W5:Y:S04]  /*c53e0*/  LDL.LU.64 R26, [R1+0x65a8] ;  /* 0x0065a800011a7983 */ /* 0x000f680000300a00 */
[----:B------:R-:W5:Y:S04]  /*c53f0*/  LDL.LU.64 R24, [R1+0x65a0] ;  /* 0x0065a00001187983 */ /* 0x000f680000300a00 */
        /* <DEDUP_REMOVED lines=39> */
[----:B0-----:R-:W4:Y:S04]  /*c5670*/  LDL.LU.64 R22, [R1+0x6548] ;  /* 0x0065480001167983 */ /* 0x001f280000300a00 */
[----:B------:R-:W4:Y:S02]  /*c5680*/  LDL.LU.64 R20, [R1+0x6540] ;  /* 0x0065400001147983 */ /* 0x000f240000300a00 */
[----:B----4-:R-:W-:Y:S02]  /*c5690*/  HMMA.16816.F32 R4, R4, R26, R20 ;  /* 0x0000001a0404723c */ /* 0x010fe40000001814 */
[----:B------:R-:W2:Y:S04]  /*c56a0*/  LDL.LU.64 R22, [R1+0x6538] ;  /* 0x0065380001167983 */ /* 0x000ea80000300a00 */
[----:B------:R-:W2:-:S13]  /*c56b0*/  LDL.LU.64 R20, [R1+0x6530] ;  /* 0x0065300001147983 */ /* 0x000e9a0000300a00 */
[----:B------:R-:W-:Y:S04]  /*c56c0*/  STL.64 [R1+0xf40], R4 ;  /* 0x000f400401007387 */ /* 0x000fe80000100a00 */
[----:B------:R0:W-:Y:S04]  /*c56d0*/  STL.64 [R1+0xf48], R6 ;  /* 0x000f480601007387 */ /* 0x0001e80000100a00 */
[----:B0-----:R-:W3:Y:S04]  /*c56e0*/  LDL.LU.64 R6, [R1+0x6528] ;  /* 0x0065280001067983 */ /* 0x001ee80000300a00 */
[----:B------:R-:W3:Y:S04]  /*c56f0*/  LDL.LU.64 R4, [R1+0x6520] ;  /* 0x0065200001047983 */ /* 0x000ee80000300a00 */
[----:B------:R-:W-:Y:S04]  /*c5700*/  STL [R1+0x6434], R27 ;  /* 0x0064341b01007387 */ /* 0x000fe80000100800 */
[----:B------:R-:W-:Y:S04]  /*c5710*/  STL [R1+0x6450], R26 ;  /* 0x0064501a01007387 */ /* 0x000fe80000100800 */
        /* <DEDUP_REMOVED lines=10> */
[----:B------:R-:W-:Y:S04]  /*c57c0*/  STL.64 [R1+0x6480], R14 ;  /* 0x0064800e01007387 */ /* 0x000fe80000100a00 */
[----:B------:R0:W-:Y:S04]  /*c57d0*/  STL [R1+0x6478], R12 ;  /* 0x0064780c01007387 */ /* 0x0001e80000100800 */
        /* <DEDUP_REMOVED lines=22> */
[----:B----4-:R-:W-:Y:S03]  /*c5940*/  HMMA.16816.F32 R12, R24, R2, R12 ;  /* 0x00000002180c723c */ /* 0x010fe6000000180c */
[----:B------:R0:W-:Y:S02]  /*c5950*/  STL [R1+0x6418], R3 ;  /* 0x0064180301007387 */ /* 0x0001e40000100800 */
[----:B0-----:R-:W-:-:S03]  /*c5960*/  IMAD.MOV.U32 R3, RZ, RZ, R27 ;  /* 0x000000ffff037224 */ /* 0x001fc600078e001b */
[----:B---3--:R-:W-:-:S15]  /*c5970*/  HMMA.16816.F32 R4, R24, R18, R4 ;  /* 0x000000121804723c */ /* 0x008fde0000001804 */
[----:B------:R-:W-:-:S04]  /*c5980*/  NOP ;  /* 0x0000000000007918 */ /* 0x000fc80000000000 */
[----:B------:R-:W-:Y:S04]  /*c5990*/  STL.64 [R1+0xf00], R4 ;  /* 0x000f000401007387 */ /* 0x000fe80000100a00 */
[----:B------:R5:W-:Y:S02]  /*c59a0*/  STL.64 [R1+0xf08], R6 ;  /* 0x000f080601007387 */ /* 0x000be40000100a00 */
[----:B-----5:R-:W-:Y:S02]  /*c59b0*/  HMMA.16816.F32 R4, R24, R20, R8 ;  /* 0x000000141804723c */ /* 0x020fe40000001808 */
[----:B------:R-:W-:Y:S04]  /*c59c0*/  STL.64 [R1+0xef0], R12 ;  /* 0x000ef00c01007387 */ /* 0x000fe80000100a00 */
[----:B------:R-:W-:Y:S01]  /*c59d0*/  STL.64 [R1+0xef8], R14 ;  /* 0x000ef80e01007387 */ /* 0x000fe20000100a00 */
[----:B------:R-:W-:-:S02]  /*c59e0*/  IMAD.MOV.U32 R10, RZ, RZ, R24 ;  /* 0x000000ffff0a7224 */ /* 0x000fc400078e0018 */
[----:B------:R-:W-:Y:S02]  /*c59f0*/  IMAD.MOV.U32 R9, RZ, RZ, R25 ;  /* 0x000000ffff097224 */ /* 0x000fe400078e0019 */
[----:B------:R-:W-:-:S08]  /*c5a00*/  IMAD.MOV.U32 R8, RZ, RZ, R26 ;  /* 0x000000ffff087224 */ /* 0x000fd000078e001a */
[----:B------:R-:W-:Y:S04]  /*c5a10*/  STL.64 [R1+0xee0], R4 ;  /* 0x000ee00401007387 */ /* 0x000fe80000100a00 */
[----:B------:R0:W-:Y:S04]  /*c5a20*/  STL.64 [R1+0xee8], R6 ;  /* 0x000ee80601007387 */ /* 0x0001e80000100a00 */
[----:B--2---:R-:W-:Y:S04]  /*c5a30*/  STL.64 [R1+0x64d0], R22 ;  /* 0x0064d01601007387 */ /* 0x004fe80000100a00 */
[----:B------:R-:W-:Y:S04]  /*c5a40*/  STL.64 [R1+0x64c8], R20 ;  /* 0x0064c81401007387 */ /* 0x000fe80000100a00 */
[----:B------:R-:W2:Y:S04]  /*c5a50*/  LDL.LU R24, [R1+0xb50] ;  /* 0x000b500001187983 */ /* 0x000ea80000300800 */
[----:B------:R-:W2:Y:S04]  /*c5a60*/  LDL.LU R25, [R1+0xb54] ;  /* 0x000b540001197983 */ /* 0x000ea80000300800 */
[----:B------:R-:W3:Y:S04]  /*c5a70*/  LDL.LU R26, [R1+0xb58] ;  /* 0x000b5800011a7983 */ /* 0x000ee80000300800 */
[----:B------:R-:W3:Y:S04]  /*c5a80*/  LDL.LU R27, [R1+0xb5c] ;  /* 0x000b5c00011b7983 */ /* 0x000ee80000300800 */
[----:B0-----:R-:W4:Y:S04]  /*c5a90*/  LDL R6, [R1+0x188] ;  /* 0x0001880001067983 */ /* 0x001f280000100800 */
[----:B------:R-:W4:Y:S04]  /*c5aa0*/  LDL R7, [R1+0x18c] ;  /* 0x00018c0001077983 */ /* 0x000f280000100800 */
[----:B------:R-:W5:Y:S04]  /*c5ab0*/  LDL R4, [R1+0x180] ;  /* 0x0001800001047983 */ /* 0x000f680000100800 */
[----:B------:R-:W5:Y:S04]  /*c5ac0*/  LDL R5, [R1+0x184] ;  /* 0x0001840001057983 */ /* 0x000f680000100800 */
[----:B----4-:R-:W-:Y:S04]  /*c5ad0*/  STL.64 [R1+0x64e0], R6 ;  /* 0x0064e00601007387 */ /* 0x010fe80000100a00 */
[----:B-----5:R0:W-:Y:S04]  /*c5ae0*/  STL.64 [R1+0x64d8], R4 ;  /* 0x0064d80401007387 */ /* 0x0201e80000100a00 */
[----:B0-----:R-:W4:Y:S04]  /*c5af0*/  LDL.LU R4, [R1+0xbe0] ;  /* 0x000be00001047983 */ /* 0x001f280000300800 */
[----:B------:R-:W4:Y:S04]  /*c5b00*/  LDL.LU R5, [R1+0xbe4] ;  /* 0x000be40001057983 */ /* 0x000f280000300800 */
[----:B------:R-:W4:Y:S04]  /*c5b10*/  LDL.LU R6, [R1+0xbe8] ;  /* 0x000be80001067983 */ /* 0x000f280000300800 */
[----:B------:R-:W4:Y:S04]  /*c5b20*/  LDL.LU R7, [R1+0xbec] ;  /* 0x000bec0001077983 */ /* 0x000f280000300800 */
[----:B------:R-:W5:Y:S04]  /*c5b30*/  LDL.64 R16, [R1+0x300] ;  /* 0x0003000001107983 */ /* 0x000f680000100a00 */
[----:B------:R0:W-:Y:S04]  /*c5b40*/  STL.64 [R1+0x64a8], R18 ;  /* 0x0064a81201007387 */ /* 0x0001e80000100a00 */
[----:B-----5:R1:W-:Y:S04]  /*c5b50*/  STL.64 [R1+0x64a0], R16 ;  /* 0x0064a01001007387 */ /* 0x0203e80000100a00 */
[----:B------:R-:W5:Y:S04]  /*c5b60*/  LDL.LU R12, [R1+0xb80] ;  /* 0x000b8000010c7983 */ /* 0x000f680000300800 */
[----:B------:R-:W5:Y:S04]  /*c5b70*/  LDL.LU R13, [R1+0xb84] ;  /* 0x000b8400010d7983 */ /* 0x000f680000300800 */
[----:B------:R-:W2:Y:S04]  /*c5b80*/  LDL.LU R14, [R1+0xb88] ;  /* 0x000b8800010e7983 */ /* 0x000ea80000300800 */
[----:B------:R-:W2:Y:S01]  /*c5b90*/  LDL.LU R15, [R1+0xb8c] ;  /* 0x000b8c00010f7983 */ /* 0x000ea20000300800 */
[----:B0-----:R-:W-:-:S02]  /*c5ba0*/  IMAD.MOV.U32 R18, RZ, RZ, R29 ;  /* 0x000000ffff127224 */ /* 0x001fc400078e001d */
[----:B------:R-:W-:Y:S01]  /*c5bb0*/  IMAD.MOV.U32 R19, RZ, RZ, R0 ;  /* 0x000000ffff137224 */ /* 0x000fe200078e0000 */
[----:B------:R-:W4:Y:S04]  /*c5bc0*/  LDL.LU R29, [R1+0x64e8] ;  /* 0x0064e800011d7983 */ /* 0x000f280000300800 */
[----:B------:R0:W-:Y:S04]  /*c5bd0*/  STL.64 [R1+0x64c0], R18 ;  /* 0x0064c01201007387 */ /* 0x0001e80000100a00 */
[----:B-1----:R-:W3:Y:S04]  /*c5be0*/  LDL.LU R16, [R1+0xbd0] ;  /* 0x000bd00001107983 */ /* 0x002ee80000300800 */
[----:B------:R-:W3:Y:S04]  /*c5bf0*/  LDL.LU R17, [R1+0xbd4] ;  /* 0x000bd40001117983 */ /* 0x000ee80000300800 */
[----:B0-----:R-:W3:Y:S04]  /*c5c00*/  LDL.LU R18, [R1+0xbd8] ;  /* 0x000bd80001127983 */ /* 0x001ee80000300800 */
[----:B------:R-:W3:Y:S04]  /*c5c10*/  LDL.LU R19, [R1+0xbdc] ;  /* 0x000bdc0001137983 */ /* 0x000ee80000300800 */
[----:B--2---:R-:W-:Y:S04]  /*c5c20*/  STL.64 [R1+0x6498], R14 ;  /* 0x0064980e01007387 */ /* 0x004fe80000100a00 */
[----:B-----5:R0:W-:Y:S04]  /*c5c30*/  STL.64 [R1+0x6490], R12 ;  /* 0x0064900c01007387 */ /* 0x0201e80000100a00 */
[----:B0-----:R-:W2:Y:S04]  /*c5c40*/  LDL.LU R12, [R1+0xb90] ;  /* 0x000b9000010c7983 */ /* 0x001ea80000300800 */
[----:B------:R-:W2:Y:S04]  /*c5c50*/  LDL.LU R13, [R1+0xb94] ;  /* 0x000b9400010d7983 */ /* 0x000ea80000300800 */
[----:B------:R-:W5:Y:S04]  /*c5c60*/  LDL.LU R14, [R1+0xb98] ;  /* 0x000b9800010e7983 */ /* 0x000f680000300800 */
[----:B------:R-:W5:Y:S01]  /*c5c70*/  LDL.LU R15, [R1+0xb9c] ;  /* 0x000b9c00010f7983 */ /* 0x000f620000300800 */
[----:B------:R-:W-:-:S02]  /*c5c80*/  IMAD.MOV.U32 R20, RZ, RZ, R10 ;  /* 0x000000ffff147224 */ /* 0x000fc400078e000a */
[----:B------:R-:W-:Y:S02]  /*c5c90*/  IMAD.MOV.U32 R21, RZ, RZ, R9 ;  /* 0x000000ffff157224 */ /* 0x000fe400078e0009 */
[----:B------:R-:W-:Y:S02]  /*c5ca0*/  IMAD.MOV.U32 R22, RZ, RZ, R8 ;  /* 0x000000ffff167224 */ /* 0x000fe400078e0008 */
[----:B------:R-:W-:-:S07]  /*c5cb0*/  IMAD.MOV.U32 R23, RZ, RZ, R3 ;  /* 0x000000ffff177224 */ /* 0x000fce00078e0003 */
[----:B----4-:R-:W-:Y:S01]  /*c5cc0*/  HMMA.16816.F32 R20, R20, R28, R4 ;  /* 0x0000001c1414723c */ /* 0x010fe20000001804 */
[----:B-----5:R-:W-:Y:S04]  /*c5cd0*/  STL.64 [R1+0x64b8], R14 ;  /* 0x0064b80e01007387 */ /* 0x020fe80000100a00 */
[----:B--2---:R0:W-:Y:S04]  /*c5ce0*/  STL.64 [R1+0x64b0], R12 ;  /* 0x0064b00c01007387 */ /* 0x0041e80000100a00 */
[----:B0-----:R-:W2:Y:S04]  /*c5cf0*/  LDL.LU R12, [R1+0xbc0] ;  /* 0x000bc000010c7983 */ /* 0x001ea80000300800 */
[----:B------:R-:W2:Y:S04]  /*c5d00*/  LDL.LU R13, [R1+0xbc4] ;  /* 0x000bc400010d7983 */ /* 0x000ea80000300800 */
[----:B------:R-:W2:Y:S04]  /*c5d10*/  LDL.LU R14, [R1+0xbc8] ;  /* 0x000bc800010e7983 */ /* 0x000ea80000300800 */
[----:B------:R-:W2:Y:S04]  /*c5d20*/  LDL.LU R15, [R1+0xbcc] ;  /* 0x000bcc00010f7983 */ /* 0x000ea80000300800 */
[----:B------:R-:W4:Y:S04]  /*c5d30*/  LDL.LU R8, [R1+0xb70] ;  /* 0x000b700001087983 */ /* 0x000f280000300800 */
        /* <DEDUP_REMOVED lines=9> */
[----:B------:R-:W5:Y:S04]  /*c5dd0*/  LDL.LU.64 R6, [R1+0x64e0] ;  /* 0x0064e00001067983 */ /* 0x000f680000300a00 */
[----:B------:R-:W5:Y:S04]  /*c5de0*/  LDL.LU.64 R4, [R1+0x64d8] ;  /* 0x0064d80001047983 */ /* 0x000f680000300a00 */
[----:B------:R-:W-:Y:S04]  /*c5df0*/  STL.64 [R1+0xec0], R20 ;  /* 0x000ec01401007387 */ /* 0x000fe80000100a00 */
[----:B------:R0:W-:Y:S04]  /*c5e00*/  STL.64 [R1+0xec8], R22 ;  /* 0x000ec81601007387 */ /* 0x0001e80000100a00 */
[----:B0-----:R-:W5:Y:S04]  /*c5e10*/  LDL.LU.64 R22, [R1+0x64d0] ;  /* 0x0064d00001167983 */ /* 0x001f680000300a00 */
[----:B------:R-:W2:Y:S01]  /*c5e20*/  LDL.LU.64 R20, [R1+0x64c8] ;  /* 0x0064c80001147983 */ /* 0x000ea20000300a00 */
[----:B-----5:R-:W-:Y:S03]  /*c5e30*/  HMMA.16816.F32 R4, R4, R22, R16 ;  /* 0x000000160404723c */ /* 0x020fe60000001810 */
[----:B------:R-:W5:-:S15]  /*c5e40*/  LDL.LU.64 R18, [R1+0x64c0] ;  /* 0x0064c00001127983 */ /* 0x000f5e0000300a00 */
[----:B------:R-:W-:Y:S01]  /*c5e50*/  NOP ;  /* 0x0000000000007918 */ /* 0x000fe20000000000 */
[----:B------:R0:W-:Y:S04]  /*c5e60*/  STL.64 [R1+0xeb0], R4 ;  /* 0x000eb00401007387 */ /* 0x0001e80000100a00 */
[----:B------:R1:W-:Y:S04]  /*c5e70*/  STL.64 [R1+0xeb8], R6 ;  /* 0x000eb80601007387 */ /* 0x0003e80000100a00 */
[----:B0-----:R-:W2:Y:S04]  /*c5e80*/  LDL.LU R4, [R1+0xb40] ;  /* 0x000b400001047983 */ /* 0x001ea80000300800 */
[----:B------:R-:W2:Y:S04]  /*c5e90*/  LDL.LU R5, [R1+0xb44] ;  /* 0x000b440001057983 */ /* 0x000ea80000300800 */
[----:B-1----:R-:W2:Y:S04]  /*c5ea0*/  LDL.LU R6, [R1+0xb48] ;  /* 0x000b480001067983 */ /* 0x002ea80000300800 */
[----:B------:R-:W2:Y:S04]  /*c5eb0*/  LDL.LU R7, [R1+0xb4c] ;  /* 0x000b4c0001077983 */ /* 0x000ea80000300800 */
[----:B--2---:R-:W-:Y:S04]  /*c5ec0*/  STL.64 [R1+0x6440], R6 ;  /* 0x0064400601007387 */ /* 0x004fe80000100a00 */
        /* <DEDUP_REMOVED lines=9> */
[----:B-----5:R-:W-:Y:S03]  /*c5f60*/  HMMA.16816.F32 R16, R4, R18, R12 ;  /* 0x000000120410723c */ /* 0x020fe6000000180c */
[----:B------:R-:W5:Y:S04]  /*c5f70*/  LDL.LU.64 R14, [R1+0x64b8] ;  /* 0x0064b800010e7983 */ /* 0x000f680000300a00 */
[----:B------:R-:W5:-:S12]  /*c5f80*/  LDL.LU.64 R12, [R1+0x64b0] ;  /* 0x0064b000010c7983 */ /* 0x000f580000300a00 */
[----:B------:R-:W-:Y:S04]  /*c5f90*/  STL.64 [R1+0xea0], R16 ;  /* 0x000ea01001007387 */ /* 0x000fe80000100a00 */
[----:B------:R0:W-:Y:S04]  /*c5fa0*/  STL.64 [R1+0xea8], R18 ;  /* 0x000ea81201007387 */ /* 0x0001e80000100a00 */
[----:B0-----:R-:W2:Y:S04]  /*c5fb0*/  LDL.LU.64 R18, [R1+0x64a8] ;  /* 0x0064a80001127983 */ /* 0x001ea80000300a00 */
[----:B------:R-:W5:Y:S02]  /*c5fc0*/  LDL.LU.64 R16, [R1+0x64a0] ;  /* 0x0064a00001107983 */ /* 0x000f640000300a00 */
[----:B-----5:R-:W-:Y:S01]  /*c5fd0*/  HMMA.16816.F32 R12, R4, R16, R12 ;  /* 0x00000010040c723c */ /* 0x020fe2000000180c */
[----:B------:R-:W-:-:S02]  /*c5fe0*/  IMAD.MOV.U32 R3, RZ, RZ, R16 ;  /* 0x000000ffff037224 */ /* 0x000fc400078e0010 */
[----:B------:R-:W-:-:S15]  /*c5ff0*/  IMAD.MOV.U32 R0, RZ, RZ, R17 ;  /* 0x000000ffff007224 */ /* 0x000fde00078e0011 */
[----:B------:R-:W-:Y:S01]  /*c6000*/  NOP ;  /* 0x0000000000007918 */ /* 0x000fe20000000000 */
[----:B------:R-:W-:Y:S04]  /*c6010*/  STL.64 [R1+0xe90], R12 ;  /* 0x000e900c01007387 */ /* 0x000fe80000100a00 */
[----:B------:R0:W-:Y:S04]  /*c6020*/  STL.64 [R1+0xe98], R14 ;  /* 0x000e980e01007387 */ /* 0x0001e80000100a00 */
[----:B0-----:R-:W5:Y:S04]  /*c6030*/  LDL.LU.64 R14, [R1+0x6498] ;  /* 0x00649800010e7983 */ /* 0x001f680000300a00 */
[----:B------:R-:W5:Y:S04]  /*c6040*/  LDL.LU.64 R12, [R1+0x6490] ;  /* 0x00649000010c7983 */ /* 0x000f680000300a00 */
[----:B------:R-:W5:Y:S02]  /*c6050*/  LDL.LU.64 R16, [R1+0x6488] ;  /* 0x0064880001107983 */ /* 0x000f640000300a00 */
[----:B-----5:R-:W-:-:S15]  /*c6060*/  HMMA.16816.F32 R12, R4, R16, R12 ;  /* 0x00000010040c723c */ /* 0x020fde000000180c */
[----:B------:R-:W-:-:S04]  /*c6070*/  NOP ;  /* 0x0000000000007918 */ /* 0x000fc80000000000 */
[----:B------:R-:W-:Y:S04]  /*c6080*/  STL.64 [R1+0xe80], R12 ;  /* 0x000e800c01007387 */ /* 0x000fe80000100a00 */
[----:B------:R0:W-:Y:S04]  /*c6090*/  STL.64 [R1+0xe88], R14 ;  /* 0x000e880e01007387 */ /* 0x0001e80000100a00 */
[----:B0-----:R-:W4:Y:S04]  /*c60a0*/  LDL.LU.64 R14, [R1+0x6480] ;  /* 0x00648000010e7983 */ /* 0x001f280000300a00 */
[----:B------:R-:W5:Y:S04]  /*c60b0*/  LDL.LU R12, [R1+0x6478] ;  /* 0x00647800010c7983 */ /* 0x000f680000300800 */
[----:B--2---:R-:W-:Y:S04]  /*c60c0*/  STL.64 [R1+0x6400], R18 ;  /* 0x0064001201007387 */ /* 0x004fe80000100a00 */
        /* <DEDUP_REMOVED lines=10> */
[----:B------:R-:W3:Y:S04]  /*c6170*/  LDL.LU.64 R8, [R1+0x6468] ;  /* 0x0064680001087983 */ /* 0x000ee80000300a00 */
[----:B------:R-:W-:Y:S01]  /*c6180*/  STL.64 [R1+0x6390], R14 ;  /* 0x0063900e01007387 */ /* 0x000fe20000100a00 */
[----:B---3--:R-:W-:-:S15]  /*c6190*/  HMMA.16816.F32 R24, R4, R8, R24 ;  /* 0x000000080418723c */ /* 0x008fde0000001818 */
[----:B------:R-:W-:-:S04]  /*c61a0*/  NOP ;  /* 0x0000000000007918 */ /* 0x000fc80000000000 */
[----:B------:R-:W-:Y:S04]  /*c61b0*/  STL.64 [R1+0xe50], R24 ;  /* 0x000e501801007387 */ /* 0x000fe80000100a00 */
[----:B------:R0:W-:Y:S04]  /*c61c0*/  STL.64 [R1+0xe58], R26 ;  /* 0x000e581a01007387 */ /* 0x0001e80000100a00 */
[----:B0-----:R-:W4:Y:S04]  /*c61d0*/  LDL.LU.64 R26, [R1+0x6460] ;  /* 0x00646000011a7983 */ /* 0x001f280000300a00 */
[----:B------:R-:W4:Y:S01]  /*c61e0*/  LDL.LU.64 R24, [R1+0x6458] ;  /* 0x0064580001187983 */ /* 0x000f220000300a00 */
[----:B------:R-:W-:-:S02]  /*c61f0*/  IMAD.MOV.U32 R15, RZ, RZ, R6 ;  /* 0x000000ffff0f7224 */ /* 0x000fc400078e0006 */
[----:B------:R-:W-:Y:S02]  /*c6200*/  IMAD.MOV.U32 R14, RZ, RZ, R7 ;  /* 0x000000ffff0e7224 */ /* 0x000fe400078e0007 */
[----:B------:R-:W-:Y:S01]  /*c6210*/  IMAD.MOV.U32 R13, RZ, RZ, R5 ;  /* 0x000000ffff0d7224 */ /* 0x000fe200078e0005 */
[----:B----4-:R-:W-:-:S15]  /*c6220*/  HMMA.16816.F32 R24, R4, R10, R24 ;  /* 0x0000000a0418723c */ /* 0x010fde0000001818 */
[----:B------:R-:W-:-:S04]  /*c6230*/  NOP ;  /* 0x0000000000007918 */ /* 0x000fc80000000000 */
[----:B------:R-:W-:Y:S04]  /*c6240*/  STL.64 [R1+0xe40], R24 ;  /* 0x000e401801007387 */ /* 0x000fe80000100a00 */
[----:B------:R0:W-:Y:S04]  /*c6250*/  STL.64 [R1+0xe48], R26 ;  /* 0x000e481a01007387 */ /* 0x0001e80000100a00 */
[----:B0-----:R-:W2:Y:S01]  /*c6260*/  LDL.LU R26, [R1+0x6450] ;  /* 0x00645000011a7983 */ /* 0x001ea20000300800 */
[----:B------:R-:W-:-:S03]  /*c6270*/  IMAD.MOV.U32 R27, RZ, RZ, R4 ;  /* 0x000000ffff1b7224 */ /* 0x000fc600078e0004 */
[----:B------:R-:W3:Y:S04]  /*c6280*/  LDL.LU.64 R24, [R1+0x6448] ;  /* 0x0064480001187983 */ /* 0x000ee80000300a00 */
[----:B------:R-:W3:Y:S04]  /*c6290*/  LDL.LU.64 R6, [R1+0x6440] ;  /* 0x0064400001067983 */ /* 0x000ee80000300a00 */
[----:B------:R-:W3:Y:S04]  /*c62a0*/  LDL.LU.64 R4, [R1+0x6438] ;  /* 0x0064380001047983 */ /* 0x000ee80000300a00 */
[----:B------:R-:W-:Y:S04]  /*c62b0*/  STL.64 [R1+0x6358], R10 ;  /* 0x0063580a01007387 */ /* 0x000fe80000100a00 */
[----:B------:R0:W-:Y:S04]  /*c62c0*/  STL.64 [R1+0x6350], R8 ;  /* 0x0063500801007387 */ /* 0x0001e80000100a00 */
[----:B0-----:R-:W4:Y:S04]  /*c62d0*/  LDL.LU.64 R8, [R1+0x160] ;  /* 0x0001600001087983 */ /* 0x001f280000300a00 */
[----:B------:R-:W2:Y:S04]  /*c62e0*/  LDL.LU.64 R10, [R1+0x168] ;  /* 0x00016800010a7983 */ /* 0x000ea80000300a00 */
[----:B--2---:R-:W-:Y:S04]  /*c62f0*/  STL.64 [R1+0x63b0], R10 ;  /* 0x0063b00a01007387 */ /* 0x004fe80000100a00 */
[----:B----4-:R0:W-:Y:S02]  /*c6300*/  STL.64 [R1+0x63a8], R8 ;  /* 0x0063a80801007387 */ /* 0x0101e40000100a00 */
[----:B0-----:R-:W-:-:S02]  /*c6310*/  IMAD.MOV.U32 R8, RZ, RZ, R27 ;  /* 0x000000ffff087224 */ /* 0x001fc400078e001b */
[----:B------:R-:W2:Y:S01]  /*c6320*/  LDL.LU R27, [R1+0x6434] ;  /* 0x00643400011b7983 */ /* 0x000ea20000300800 */
[----:B------:R-:W-:-:S03]  /*c6330*/  IMAD.MOV.U32 R9, RZ, RZ, R13 ;  /* 0x000000ffff097224 */ /* 0x000fc600078e000d */
[----:B------:R-:W4:Y:S01]  /*c6340*/  LDL.LU R13, [R1+0x6430] ;  /* 0x00643000010d7983 */ /* 0x000f220000300800 */
[----:B------:R-:W-:Y:S02]  /*c6350*/  IMAD.MOV.U32 R10, RZ, RZ, R15 ;  /* 0x000000ffff0a7224 */ /* 0x000fe400078e000f */
[----:B------:R-:W-:-:S07]  /*c6360*/  IMAD.MOV.U32 R11, RZ, RZ, R14 ;  /* 0x000000ffff0b7224 */ /* 0x000fce00078e000e */
[----:B---3--:R-:W-:-:S15]  /*c6370*/  HMMA.16816.F32 R4, R8, R24, R4 ;  /* 0x000000180804723c */ /* 0x008fde0000001804 */
[----:B------:R-:W-:-:S04]  /*c6380*/  NOP ;  /* 0x0000000000007918 */ /* 0x000fc80000000000 */
[----:B------:R-:W-:Y:S04]  /*c6390*/  STL.64 [R1+0xe30], R4 ;  /* 0x000e300401007387 */ /* 0x000fe80000100a00 */
[----:B------:R0:W-:Y:S04]  /*c63a0*/  STL.64 [R1+0xe38], R6 ;  /* 0x000e380601007387 */ /* 0x0001e80000100a00 */
[----:B0-----:R-:W3:Y:S04]  /*c63b0*/  LDL.LU.64 R6, [R1+0x6428] ;  /* 0x0064280001067983 */ /* 0x001ee80000300a00 */
[----:B------:R-:W3:Y:S04]  /*c63c0*/  LDL.LU.64 R4, [R1+0x6420] ;  /* 0x0064200001047983 */ /* 0x000ee80000300a00 */
[----:B------:R5:W-:Y:S04]  /*c63d0*/  STL [R1+0x634c], R24 ;  /* 0x00634c1801007387 */ /* 0x000be80000100800 */
[----:B------:R-:W-:Y:S01]  /*c63e0*/  STL [R1+0x6348], R25 ;  /* 0x0063481901007387 */ /* 0x000fe20000100800 */
[----:B-----5:R-:W-:Y:S01]  /*c63f0*/  IMAD.MOV.U32 R24, RZ, RZ, R12 ;  /* 0x000000ffff187224 */ /* 0x020fe200078e000c */
[----:B--2---:R-:W-:-:S15]  /*c6400*/  HMMA.16816.F32 R16, R8, R26, R16 ;  /* 0x0000001a0810723c */ /* 0x004fde0000001810 */
[----:B------:R-:W-:-:S04]  /*c6410*/  NOP ;  /* 0x0000000000007918 */ /* 0x000fc80000000000 */
[----:B------:R-:W-:Y:S04]  /*c6420*/  STL.64 [R1+0xe20], R16 ;  /* 0x000e201001007387 */ /* 0x000fe80000100a00 */
[----:B------:R4:W-:Y:S02]  /*c6430*/  STL.64 [R1+0xe28], R18 ;  /* 0x000e281201007387 */ /* 0x0009e40000100a00 */
[----:B----4-:R-:W-:Y:S01]  /*c6440*/  HMMA.16816.F32 R16, R8, R12, R20 ;  /* 0x0000000c0810723c */ /* 0x010fe20000001814 */
[----:B------:R-:W-:-:S15]  /*c6450*/  IMAD.MOV.U32 R25, RZ, RZ, R13 ;  /* 0x000000ffff197224 */ /* 0x000fde00078e000d */
[----:B------:R-:W-:-:S03]  /*c6460*/  NOP ;  /* 0x0000000000007918 */ /* 0x000fc60000000000 */
[----:B------:R-:W-:Y:S04]  /*c6470*/  STL.64 [R1+0xe10], R16 ;  /* 0x000e101001007387 */ /* 0x000fe80000100a00 */
[----:B------:R-:W-:Y:S04]  /*c6480*/  STL.64 [R1+0xe18], R18 ;  /* 0x000e181201007387 */ /* 0x000fe80000100a00 */
[----:B------:R-:W-:Y:S04]  /*c6490*/  STL.64 [R1+0x6368], R26 ;  /* 0x0063681a01007387 */ /* 0x000fe80000100a00 */
[----:B------:R0:W-:Y:S04]  /*c64a0*/  STL.64 [R1+0x6360], R24 ;  /* 0x0063601801007387 */ /* 0x0001e80000100a00 */
[----:B0-----:R-:W2:Y:S04]  /*c64b0*/  LDL.LU R24, [R1+0xa60] ;  /* 0x000a600001187983 */ /* 0x001ea80000300800 */
        /* <DEDUP_REMOVED lines=13> */
[----:B0-----:R-:W3:Y:S04]  /*c6590*/  LDL.LU R16, [R1+0xaf0] ;  /* 0x000af00001107983 */ /* 0x001ee80000300800 */
[----:B------:R-:W3:Y:S04]  /*c65a0*/  LDL.LU R17, [R1+0xaf4] ;  /* 0x000af40001117983 */ /* 0x000ee80000300800 */
[----:B------:R-:W3:Y:S04]  /*c65b0*/  LDL.LU R18, [R1+0xaf8] ;  /* 0x000af80001127983 */ /* 0x000ee80000300800 */
[----:B------:R-:W3:Y:S04]  /*c65c0*/  LDL.LU R19, [R1+0xafc] ;  /* 0x000afc0001137983 */ /* 0x000ee80000300800 */
        /* <DEDUP_REMOVED lines=22> */
[----:B---3--:R-:W-:Y:S03]  /*c6730*/  HMMA.16816.F32 R16, R8, R4, R16 ;  /* 0x000000040810723c */ /* 0x008fe60000001810 */
[----:B--2---:R-:W-:Y:S04]  /*c6740*/  STL.64 [R1+0x63d0], R14 ;  /* 0x0063d00e01007387 */ /* 0x004fe80000100a00 */
[----:B-----5:R0:W-:Y:S04]  /*c6750*/  STL.64 [R1+0x63c8], R12 ;  /* 0x0063c80c01007387 */ /* 0x0201e80000100a00 */
[----:B0-----:R-:W2:Y:S04]  /*c6760*/  LDL.LU R12, [R1+0xab0] ;  /* 0x000ab000010c7983 */ /* 0x001ea80000300800 */
[----:B------:R-:W2:Y:S04]  /*c6770*/  LDL.LU R13, [R1+0xab4] ;  /* 0x000ab400010d7983 */ /* 0x000ea80000300800 */
[----:B------:R-:W2:Y:S04]  /*c6780*/  LDL.LU R14, [R1+0xab8] ;  /* 0x000ab800010e7983 */ /* 0x000ea80000300800 */
[----:B------:R-:W2:Y:S04]  /*c6790*/  LDL.LU R15, [R1+0xabc] ;  /* 0x000abc00010f7983 */ /* 0x000ea80000300800 */
[----:B----4-:R0:W-:Y:S02]  /*c67a0*/  STL.64 [R1+0x6378], R26 ;  /* 0x0063781a01007387 */ /* 0x0101e40000100a00 */
[----:B0-----:R-:W-:-:S02]  /*c67b0*/  IMAD.MOV.U32 R26, RZ, RZ, R3 ;  /* 0x000000ffff1a7224 */ /* 0x001fc400078e0003 */
[----:B------:R-:W3:Y:S04]  /*c67c0*/  LDL.LU R3, [R1+0x6418] ;  /* 0x0064180001037983 */ /* 0x000ee80000300800 */
[----:B------:R0:W-:Y:S04]  /*c67d0*/  STL.64 [R1+0x6370], R24 ;  /* 0x0063701801007387 */ /* 0x0001e80000100a00 */
[----:B0-----:R-:W4:Y:S04]  /*c67e0*/  LDL.64 R24, [R1+0x310] ;  /* 0x0003100001187983 */ /* 0x001f280000100a00 */
        /* <DEDUP_REMOVED lines=16> */
[C---:B-----5:R-:W-:Y:S03]  /*c68f0*/  HMMA.16816.F32 R20, R8.reuse, R18, R20 ;  /* 0x000000120814723c */ /* 0x060fe60000001814 */
        /* <DEDUP_REMOVED lines=15> */
[----:B------:R-:W5:Y:S02]  /*c69f0*/  LDL.LU.64 R20, [R1+0x63d8] ;  /* 0x0063d80001147983 */ /* 0x000f640000300a00 */
[----:B-----5:R-:W-:-:S15]  /*c6a00*/  HMMA.16816.F32 R12, R8, R20, R12 ;  /* 0x00000014080c723c */ /* 0x020fde000000180c */
[----:B------:R-:W-:-:S04]  /*c6a10*/  NOP ;  /* 0x0000000000007918 */ /* 0x000fc80000000000 */
[----:B------:R-:W-:Y:S04]  /*c6a20*/  STL.64 [R1+0xdc0], R12 ;  /* 0x000dc00c01007387 */ /* 0x000fe80000100a00 */
[----:B------:R0:W-:Y:S04]  /*c6a30*/  STL.64 [R1+0xdc8], R14 ;  /* 0x000dc80e01007387 */ /* 0x0001e80000100a00 */
[----:B0-----:R-:W5:Y:S04]  /*c6a40*/  LDL.LU.64 R14, [R1+0x63d0] ;  /* 0x0063d000010e7983 */ /* 0x001f680000300a00 */
[----:B------:R-:W5:Y:S02]  /*c6a50*/  LDL.LU.64 R12, [R1+0x63c8] ;  /* 0x0063c800010c7983 */ /* 0x000f640000300a00 */
[----:B-----5:R-:W-:Y:S02]  /*c6a60*/  HMMA.16816.F32 R8, R8, R28, R12 ;  /* 0x0000001c0808723c */ /* 0x020fe4000000180c */
[----:B------:R-:W3:Y:S04]  /*c6a70*/  LDL.LU.64 R14, [R1+0x63c0] ;  /* 0x0063c000010e7983 */ /* 0x000ee80000300a00 */
[----:B------:R-:W3:-:S13]  /*c6a80*/  LDL.LU.64 R12, [R1+0x63b8] ;  /* 0x0063b800010c7983 */ /* 0x000eda0000300a00 */
        /* <DEDUP_REMOVED lines=9> */
[----:B------:R-:W3:Y:S01]  /*c6b20*/  LDL.LU.64 R12, [R1+0x6398] ;  /* 0x00639800010c7983 */ /* 0x000ee20000300a00 */
[----:B------:R-:W-:-:S03]  /*c6b30*/  IMAD.MOV.U32 R27, RZ, RZ, R0 ;  /* 0x000000ffff1b7224 */ /* 0x000fc600078e0000 */
[----:B------:R-:W-:Y:S04]  /*c6b40*/  STL.64 [R1+0x62e0], R22 ;  /* 0x0062e01601007387 */ /* 0x000fe80000100a00 */
[----:B------:R0:W-:Y:S01]  /*c6b50*/  STL.64 [R1+0x62d8], R20 ;  /* 0x0062d81401007387 */ /* 0x0001e20000100a00 */
[----:B----4-:R-:W-:-:S03]  /*c6b60*/  IMAD.MOV.U32 R0, RZ, RZ, R25 ;  /* 0x000000ffff007224 */ /* 0x010fc600078e0019 */
[----:B0-----:R-:W4:Y:S04]  /*c6b70*/  LDL.LU R20, [R1+0xa30] ;  /* 0x000a300001147983 */ /* 0x001f280000300800 */
[----:B------:R-:W4:Y:S04]  /*c6b80*/  LDL.LU R21, [R1+0xa34] ;  /* 0x000a340001157983 */ /* 0x000f280000300800 */
[----:B------:R-:W4:Y:S04]  /*c6b90*/  LDL.LU R22, [R1+0xa38] ;  /* 0x000a380001167983 */ /* 0x000f280000300800 */
[----:B------:R-:W4:Y:S01]  /*c6ba0*/  LDL.LU R23, [R1+0xa3c] ;  /* 0x000a3c0001177983 */ /* 0x000f220000300800 */
[----:B---3--:R-:W-:-:S15]  /*c6bb0*/  HMMA.16816.F32 R12, R8, R24, R12 ;  /* 0x00000018080c723c */ /* 0x008fde000000180c */
[----:B------:R-:W-:-:S04]  /*c6bc0*/  NOP ;  /* 0x0000000000007918 */ /* 0x000fc80000000000 */
[----:B------:R0:W-:Y:S02]  /*c6bd0*/  STL.64 [R1+0xd80], R12 ;  /* 0x000d800c01007387 */ /* 0x0001e40000100a00 */
[----:B0-----:R-:W-:Y:S02]  /*c6be0*/  IMAD.MOV.U32 R12, RZ, RZ, R24 ;  /* 0x000000ffff0c7224 */ /* 0x001fe400078e0018 */
[C---:B--2---:R-:W-:Y:S01]  /*c6bf0*/  HMMA.16816.F32 R24, R8.reuse, R26, R4 ;  /* 0x0000001a0818723c */ /* 0x044fe20000001804 */
[----:B------:R0:W-:Y:S04]  /*c6c00*/  STL.64 [R1+0xd88], R14 ;  /* 0x000d880e01007387 */ /* 0x0001e80000100a00 */
[----:B0-----:R-:W2:Y:S04]  /*c6c10*/  LDL.LU.64 R14, [R1+0x6390] ;  /* 0x00639000010e7983 */ /* 0x001ea80000300a00 */
[----:B------:R-:W3:Y:S04]  /*c6c20*/  LDL.LU.64 R6, [R1+0x6388] ;  /* 0x0063880001067983 */ /* 0x000ee80000300a00 */
[----:B------:R-:W3:Y:S06]  /*c6c30*/  LDL.LU.64 R4, [R1+0x6380] ;  /* 0x0063800001047983 */ /* 0x000eec0000300a00 */
        /* <DEDUP_REMOVED lines=10> */
[----:B------:R0:W-:Y:S04]  /*c6ce0*/  STL.64 [R1+0x6298], R16 ;  /* 0x0062981001007387 */ /* 0x0001e80000100a00 */
[----:B------:R1:W-:Y:S04]  /*c6cf0*/  STL.64 [R1+0x62f8], R18 ;  /* 0x0062f81201007387 */ /* 0x0003e80000100a00 */
[----:B0-----:R-:W2:Y:S04]  /*c6d00*/  LDL.LU R16, [R1+0xa40] ;  /* 0x000a400001107983 */ /* 0x001ea80000300800 */
[----:B------:R-:W2:Y:S04]  /*c6d10*/  LDL.LU R17, [R1+0xa44] ;  /* 0x000a440001117983 */ /* 0x000ea80000300800 */
[----:B-1----:R-:W2:Y:S04]  /*c6d20*/  LDL.LU R18, [R1+0xa48] ;  /* 0x000a480001127983 */ /* 0x002ea80000300800 */
[----:B------:R-:W2:Y:S01]  /*c6d30*/  LDL.LU R19, [R1+0xa4c] ;  /* 0x000a4c0001137983 */ /* 0x000ea20000300800 */
[----:B------:R-:W-:Y:S01]  /*c6d40*/  IMAD.MOV.U32 R13, RZ, RZ, R9 ;  /* 0x000000ffff0d7224 */ /* 0x000fe200078e0009 */
[----:B--2---:R-:W-:-:S15]  /*c6d50*/  HMMA.16816.F32 R16, R8, R14, R16 ;  /* 0x0000000e0810723c */ /* 0x004fde0000001810 */
[----:B------:R-:W-:-:S04]  /*c6d60*/  NOP ;  /* 0x0000000000007918 */ /* 0x000fc80000000000 */
[----:B------:R0:W-:Y:S04]  /*c6d70*/  STL.64 [R1+0xd40], R16 ;  /* 0x000d401001007387 */ /* 0x0001e80000100a00 */
[----:B------:R1:W-:Y:S01]  /*c6d80*/  STL.64 [R1+0xd48], R18 ;  /* 0x000d481201007387 */ /* 0x0003e20000100a00 */
[----:B0-----:R-:W-:Y:S02]  /*c6d90*/  IMAD.MOV.U32 R17, RZ, RZ, R10 ;  /* 0x000000ffff117224 */ /* 0x001fe400078e000a */
[----:B------:R-:W-:Y:S02]  /*c6da0*/  IMAD.MOV.U32 R16, RZ, RZ, R11 ;  /* 0x000000ffff107224 */ /* 0x000fe400078e000b */
[----:B-1----:R-:W-:Y:S01]  /*c6db0*/  IMAD.MOV.U32 R18, RZ, RZ, R8 ;  /* 0x000000ffff127224 */ /* 0x002fe200078e0008 */
[----:B------:R-:W3:Y:S04]  /*c6dc0*/  LDL.LU.64 R10, [R1+0x6358] ;  /* 0x00635800010a7983 */ /* 0x000ee80000300a00 */
[----:B------:R-:W4:Y:S04]  /*c6dd0*/  LDL.LU.64 R8, [R1+0x6350] ;  /* 0x0063500001087983 */ /* 0x000f280000300a00 */
[----:B------:R0:W-:Y:S04]  /*c6de0*/  STL.64 [R1+0x6290], R14 ;  /* 0x0062900e01007387 */ /* 0x0001e80000100a00 */
[----:B------:R1:W-:Y:S01]  /*c6df0*/  STL [R1+0x62b0], R12 ;  /* 0x0062b00c01007387 */ /* 0x0003e20000100800 */
[----:B0-----:R-:W-:-:S02]  /*c6e00*/  IMAD.MOV.U32 R14, RZ, RZ, R17 ;  /* 0x000000ffff0e7224 */ /* 0x001fc400078e0011 */
[----:B-1----:R-:W-:Y:S02]  /*c6e10*/  IMAD.MOV.U32 R12, RZ, RZ, R18 ;  /* 0x000000ffff0c7224 */ /* 0x002fe400078e0012 */
[----:B------:R-:W-:-:S07]  /*c6e20*/  IMAD.MOV.U32 R15, RZ, RZ, R16 ;  /* 0x000000ffff0f7224 */ /* 0x000fce00078e0010 */
[C---:B---3--:R-:W-:Y:S08]  /*c6e30*/  HMMA.16816.F32 R4, R12.reuse, R10, R4 ;  /* 0x0000000a0c04723c */ /* 0x048ff00000001804 */
[----:B----4-:R-:W-:Y:S01]  /*c6e40*/  HMMA.16816.F32 R16, R12, R8, R20 ;  /* 0x000000080c10723c */ /* 0x010fe20000001814 */
[----:B------:R-:W2:-:S15]  /*c6e50*/  LDL.LU R20, [R1+0x990] ;  /* 0x0009900001147983 */ /* 0x000e9e0000300800 */
[----:B------:R-:W-:-:S03]  /*c6e60*/  NOP ;  /* 0x0000000000007918 */ /* 0x000fc60000000000 */
[----:B------:R0:W-:Y:S04]  /*c6e70*/  STL.64 [R1+0xd30], R16 ;  /* 0x000d301001007387 */ /* 0x0001e80000100a00 */
[----:B------:R1:W-:Y:S04]  /*c6e80*/  STL.64 [R1+0xd38], R18 ;  /* 0x000d381201007387 */ /* 0x0003e80000100a00 */
[----:B------:R-:W-:Y:S04]  /*c6e90*/  STL.64 [R1+0xd20], R4 ;  /* 0x000d200401007387 */ /* 0x000fe80000100a00 */
[----:B------:R-:W-:Y:S04]  /*c6ea0*/  STL.64 [R1+0xd28], R6 ;  /* 0x000d280601007387 */ /* 0x000fe80000100a00 */
[----:B------:R-:W2:Y:S04]  /*c6eb0*/  LDL.LU R21, [R1+0x994] ;  /* 0x0009940001157983 */ /* 0x000ea80000300800 */
[----:B------:R-:W3:Y:S04]  /*c6ec0*/  LDL.LU R22, [R1+0x998] ;  /* 0x0009980001167983 */ /* 0x000ee80000300800 */
[----:B------:R-:W3:Y:S04]  /*c6ed0*/  LDL.LU R23, [R1+0x99c] ;  /* 0x00099c0001177983 */ /* 0x000ee80000300800 */
[----:B0-----:R-:W4:Y:S04]  /*c6ee0*/  LDL.LU R16, [R1+0x9b0] ;  /* 0x0009b00001107983 */ /* 0x001f280000300800 */
[----:B------:R-:W4:Y:S04]  /*c6ef0*/  LDL.LU R17, [R1+0x9b4] ;  /* 0x0009b40001117983 */ /* 0x000f280000300800 */
[----:B-1----:R-:W2:Y:S04]  /*c6f00*/  LDL.LU R18, [R1+0x9b8] ;  /* 0x0009b80001127983 */ /* 0x002ea80000300800 */
[----:B------:R-:W2:Y:S04]  /*c6f10*/  LDL.LU R19, [R1+0x9bc] ;  /* 0x0009bc0001137983 */ /* 0x000ea80000300800 */
[----:B--2---:R-:W-:Y:S04]  /*c6f20*/  STL.64 [R1+0x6308], R18 ;  /* 0x0063081201007387 */ /* 0x004fe80000100a00 */
[----:B----4-:R0:W-:Y:S04]  /*c6f30*/  STL.64 [R1+0x6300], R16 ;  /* 0x0063001001007387 */ /* 0x0101e80000100a00 */
[----:B0-----:R-:W2:Y:S04]  /*c6f40*/  LDL.LU R16, [R1+0x9d0] ;  /* 0x0009d00001107983 */ /* 0x001ea80000300800 */
[----:B------:R-:W2:Y:S04]  /*c6f50*/  LDL.LU R17, [R1+0x9d4] ;  /* 0x0009d40001117983 */ /* 0x000ea80000300800 */
[----:B------:R-:W4:Y:S04]  /*c6f60*/  LDL.LU R18, [R1+0x9d8] ;  /* 0x0009d80001127983 */ /* 0x000f280000300800 */
[----:B------:R-:W4:Y:S01]  /*c6f70*/  LDL.LU R19, [R1+0x9dc] ;  /* 0x0009dc0001137983 */ /* 0x000f220000300800 */
[----:B------:R-:W-:-:S02]  /*c6f80*/  IMAD.MOV.U32 R6, RZ, RZ, R24 ;  /* 0x000000ffff067224 */ /* 0x000fc400078e0018 */
[----:B------:R-:W-:Y:S01]  /*c6f90*/  IMAD.MOV.U32 R7, RZ, RZ, R25 ;  /* 0x000000ffff077224 */ /* 0x000fe200078e0019 */
[----:B----4-:R-:W-:Y:S04]  /*c6fa0*/  STL.64 [R1+0x6328], R18 ;  /* 0x0063281201007387 */ /* 0x010fe80000100a00 */
[----:B--2---:R-:W-:Y:S04]  /*c6fb0*/  STL.64 [R1+0x6320], R16 ;  /* 0x0063201001007387 */ /* 0x004fe80000100a00 */
[----:B------:R-:W2:Y:S04]  /*c6fc0*/  LDL.LU R24, [R1+0x634c] ;  /* 0x00634c0001187983 */ /* 0x000ea80000300800 */
[----:B------:R-:W2:Y:S04]  /*c6fd0*/  LDL.LU R25, [R1+0x6348] ;  /* 0x0063480001197983 */ /* 0x000ea80000300800 */
[----:B------:R0:W-:Y:S04]  /*c6fe0*/  STL.64 [R1+0x6330], R6 ;  /* 0x0063300601007387 */ /* 0x0001e80000100a00 */
[----:B------:R-:W4:Y:S04]  /*c6ff0*/  LDL.LU R4, [R1+0xa00] ;  /* 0x000a000001047983 */ /* 0x000f280000300800 */
[----:B------:R-:W4:Y:S04]  /*c7000*/  LDL.LU R5, [R1+0xa04] ;  /* 0x000a040001057983 */ /* 0x000f280000300800 */
[----:B0-----:R-:W2:Y:S04]  /*c7010*/  LDL.LU R6, [R1+0xa08] ;  /* 0x000a080001067983 */ /* 0x001ea80000300800 */
[----:B------:R-:W2:Y:S04]  /*c7020*/  LDL.LU R7, [R1+0xa0c] ;  /* 0x000a0c0001077983 */ /* 0x000ea80000300800 */
[----:B--2---:R-:W-:Y:S04]  /*c7030*/  STL.64 [R1+0x6340], R6 ;  /* 0x0063400601007387 */ /* 0x004fe80000100a00 */
[----:B----4-:R0:W-:Y:S04]  /*c7040*/  STL.64 [R1+0x6338], R4 ;  /* 0x0063380401007387 */ /* 0x0101e80000100a00 */
        /* <DEDUP_REMOVED lines=42> */
[----:B------:R0:W-:Y:S04]  /*c72f0*/  STL.64 [R1+0x6258], R26 ;  /* 0x0062581a01007387 */ /* 0x0001e80000100a00 */
[----:B------:R1:W-:Y:S04]  /*c7300*/  STL.64 [R1+0x6250], R24 ;  /* 0x0062501801007387 */ /* 0x0003e80000100a00 */
[----:B0-----:R-:W5:Y:S04]  /*c7310*/  LDL R26, [R1+0x148] ;  /* 0x00014800011a7983 */ /* 0x001f680000100800 */
[----:B-1----:R-:W5:Y:S04]  /*c7320*/  LDL R24, [R1+0x140] ;  /* 0x0001400001187983 */ /* 0x002f680000100800 */
[----:B------:R-:W5:Y:S04]  /*c7330*/  LDL R25, [R1+0x144] ;  /* 0x0001440001197983 */ /* 0x000f680000100800 */
[----:B------:R-:W5:Y:S01]  /*c7340*/  LDL R27, [R1+0x14c] ;  /* 0x00014c00011b7983 */ /* 0x000f620000100800 */
[----:B----4-:R-:W-:Y:S03]  /*c7350*/  HMMA.16816.F32 R4, R12, R6, R16 ;  /* 0x000000060c04723c */ /* 0x010fe60000001810 */
[----:B------:R-:W4:Y:S04]  /*c7360*/  LDL.LU.64 R18, [R1+0x6328] ;  /* 0x0063280001127983 */ /* 0x000f280000300a00 */
[----:B------:R-:W4:-:S12]  /*c7370*/  LDL.LU.64 R16, [R1+0x6320] ;  /* 0x0063200001107983 */ /* 0x000f180000300a00 */
[----:B------:R-:W-:Y:S04]  /*c7380*/  STL.64 [R1+0xce0], R4 ;  /* 0x000ce00401007387 */ /* 0x000fe80000100a00 */
[----:B------:R0:W-:Y:S04]  /*c7390*/  STL.64 [R1+0xce8], R6 ;  /* 0x000ce80601007387 */ /* 0x0001e80000100a00 */
[----:B0-----:R-:W2:Y:S04]  /*c73a0*/  LDL.LU.64 R6, [R1+0x6318] ;  /* 0x0063180001067983 */ /* 0x001ea80000300a00 */
[----:B------:R-:W4:Y:S02]  /*c73b0*/  LDL.LU.64 R4, [R1+0x6310] ;  /* 0x0063100001047983 */ /* 0x000f240000300a00 */
[----:B----4-:R-:W-:-:S15]  /*c73c0*/  HMMA.16816.F32 R16, R12, R4, R16 ;  /* 0x000000040c10723c */ /* 0x010fde0000001810 */
[----:B------:R-:W-:-:S04]  /*c73d0*/  NOP ;  /* 0x0000000000007918 */ /* 0x000fc80000000000 */
        /* <DEDUP_REMOVED lines=9> */
[----:B0-----:R-:W3:Y:S02]  /*c7470*/  LDL.LU.64 R18, [R1+0x62f8] ;  /* 0x0062f80001127983 */ /* 0x001ee40000300a00 */
        /* <DEDUP_REMOVED lines=21> */
[----:B------:R0:W-:Y:S04]  /*c75d0*/  STL.64 [R1+0xc80], R12 ;  /* 0x000c800c01007387 */ /* 0x0001e80000100a00 */
[----:B------:R-:W-:Y:S04]  /*c75e0*/  STL.64 [R1+0xc88], R14 ;  /* 0x000c880e01007387 */ /* 0x000fe80000100a00 */
[----:B0-----:R-:W2:Y:S04]  /*c75f0*/  LDL.LU R12, [R1+0x62b0] ;  /* 0x0062b000010c7983 */ /* 0x001ea80000300800 */
[----:B------:R-:W-:Y:S04]  /*c7600*/  STL [R1+0x61f4], R28 ;  /* 0x0061f41c01007387 */ /* 0x000fe80000100800 */
[----:B------:R-:W-:Y:S04]  /*c7610*/  STL [R1+0x61f0], R29 ;  /* 0x0061f01d01007387 */ /* 0x000fe80000100800 */
[----:B------:R-:W3:Y:S04]  /*c7620*/  LDL.64 R4, [R1+0x290] ;  /* 0x0002900001047983 */ /* 0x000ee80000100a00 */
[----:B------:R-:W-:Y:S01]  /*c7630*/  STL.64 [R1+0x6238], R6 ;  /* 0x0062380601007387 */ /* 0x000fe20000100a00 */
[----:B-----5:R-:W-:-:S15]  /*c7640*/  HMMA.16816.F32 R8, R24, R22, R8 ;  /* 0x000000161808723c */ /* 0x020fde0000001808 */
[----:B------:R-:W-:-:S04]  /*c7650*/  NOP ;  /* 0x0000000000007918 */ /* 0x000fc80000000000 */
[----:B------:R-:W-:Y:S04]  /*c7660*/  STL.64 [R1+0xc70], R8 ;  /* 0x000c700801007387 */ /* 0x000fe80000100a00 */
[----:B------:R-:W-:Y:S04]  /*c7670*/  STL.64 [R1+0xc78], R10 ;  /* 0x000c780a01007387 */ /* 0x000fe80000100a00 */
        /* <DEDUP_REMOVED lines=10> */
[----:B------:R-:W4:Y:S04]  /*c7720*/  LDL.LU R7, [R1+0x7fc] ;  /* 0x0007fc0001077983 */ /* 0x000f280000300800 */
[----:B------:R-:W5:Y:S04]  /*c7730*/  LDL.LU R8, [R1+0x820] ;  /* 0x0008200001087983 */ /* 0x000f680000300800 */
[----:B------:R-:W5:Y:S04]  /*c7740*/  LDL.LU R9, [R1+0x824] ;  /* 0x0008240001097983 */ /* 0x000f680000300800 */
[----:B------:R-:W3:Y:S04]  /*c7750*/  LDL.LU R10, [R1+0x828] ;  /* 0x00082800010a7983 */ /* 0x000ee80000300800 */
[----:B------:R-:W3:Y:S01]  /*c7760*/  LDL.LU R11, [R1+0x82c] ;  /* 0x00082c00010b7983 */ /* 0x000ee20000300800 */
[----:B--2---:R-:W-:-:S03]  /*c7770*/  IMAD.MOV.U32 R28, RZ, RZ, R12 ;  /* 0x000000ffff1c7224 */ /* 0x004fc600078e000c */
[----:B---3--:R-:W-:Y:S04]  /*c7780*/  STL.64 [R1+0x62a8], R10 ;  /* 0x0062a80a01007387 */ /* 0x008fe80000100a00 */
[----:B-----5:R0:W-:Y:S04]  /*c7790*/  STL.64 [R1+0x62a0], R8 ;  /* 0x0062a00801007387 */ /* 0x0201e80000100a00 */
[----:B------:R-:W2:Y:S04]  /*c77a0*/  LDL.LU R12, [R1+0x840] ;  /* 0x00084000010c7983 */ /* 0x000ea80000300800 */
[----:B------:R-:W2:Y:S04]  /*c77b0*/  LDL.LU R13, [R1+0x844] ;  /* 0x00084400010d7983 */ /* 0x000ea80000300800 */
[----:B------:R-:W2:Y:S04]  /*c77c0*/  LDL.LU R14, [R1+0x848] ;  /* 0x00084800010e7983 */ /* 0x000ea80000300800 */
[----:B------:R-:W2:Y:S04]  /*c77d0*/  LDL.LU R15, [R1+0x84c] ;  /* 0x00084c00010f7983 */ /* 0x000ea80000300800 */
[----:B0-----:R-:W3:Y:S04]  /*c77e0*/  LDL.LU R8, [R1+0x850] ;  /* 0x0008500001087983 */ /* 0x001ee80000300800 */
[----:B------:R-:W3:Y:S04]  /*c77f0*/  LDL.LU R9, [R1+0x854] ;  /* 0x0008540001097983 */ /* 0x000ee80000300800 */
[----:B------:R-:W3:Y:S04]  /*c7800*/  LDL.LU R10, [R1+0x858] ;  /* 0x00085800010a7983 */ /* 0x000ee80000300800 */
[----:B------:R-:W3:Y:S04]  /*c7810*/  LDL.LU R11, [R1+0x85c] ;  /* 0x00085c00010b7983 */ /* 0x000ee80000300800 */
[----:B------:R-:W3:Y:S04]  /*c7820*/  LDL.64 R16, [R1+0x300] ;  /* 0x0003000001107983 */ /* 0x000ee80000100a00 */
[----:B----4-:R-:W-:Y:S04]  /*c7830*/  STL.64 [R1+0x6268], R6 ;  /* 0x0062680601007387 */ /* 0x010fe80000100a00 */
        /* <DEDUP_REMOVED lines=14> */
[----:B------:R-:W5:Y:S04]  /*c7920*/  LDL.LU R21, [R1+0x864] ;  /* 0x0008640001157983 */ /* 0x000f680000300800 */
[----:B------:R-:W5:Y:S04]  /*c7930*/  LDL.LU R22, [R1+0x868] ;  /* 0x0008680001167983 */ /* 0x000f680000300800 */
[----:B------:R-:W5:Y:S01]  /*c7940*/  LDL.LU R23, [R1+0x86c] ;  /* 0x00086c0001177983 */ /* 0x000f620000300800 */
[----:B------:R-:W-:-:S07]  /*c7950*/  IMAD.MOV.U32 R29, RZ, RZ, R0 ;  /* 0x000000ffff1d7224 */ /* 0x000fce00078e0000 */
[----:B-----5:R-:W-:-:S15]  /*c7960*/  HMMA.16816.F32 R20, R24, R28, R20 ;  /* 0x0000001c1814723c */ /* 0x020fde0000001814 */
[----:B------:R-:W-:-:S04]  /*c7970*/  NOP ;  /* 0x0000000000007918 */ /* 0x000fc80000000000 */
[----:B------:R0:W-:Y:S04]  /*c7980*/  STL.64 [R1+0xc60], R20 ;  /* 0x000c601401007387 */ /* 0x0001e80000100a00 */
[----:B------:R1:W-:Y:S04]  /*c7990*/  STL.64 [R1+0xc68], R22 ;  /* 0x000c681601007387 */ /* 0x0003e80000100a00 */
[----:B0-----:R-:W5:Y:S04]  /*c79a0*/  LDL.LU R20, [R1+0x7b0] ;  /* 0x0007b00001147983 */ /* 0x001f680000300800 */
[----:B------:R-:W5:Y:S04]  /*c79b0*/  LDL.LU R21, [R1+0x7b4] ;  /* 0x0007b40001157983 */ /* 0x000f680000300800 */
[----:B-1----:R-:W2:Y:S04]  /*c79c0*/  LDL.LU R22, [R1+0x7b8] ;  /* 0x0007b80001167983 */ /* 0x002ea80000300800 */
[----:B------:R-:W2:Y:S01]  /*c79d0*/  LDL.LU R23, [R1+0x7bc] ;  /* 0x0007bc0001177983 */ /* 0x000ea20000300800 */
[----:B---3--:R-:W-:Y:S03]  /*c79e0*/  HMMA.16816.F32 R8, R24, R16, R8 ;  /* 0x000000101808723c */ /* 0x008fe60000001808 */
[----:B--2---:R-:W-:Y:S04]  /*c79f0*/  STL.64 [R1+0x6210], R22 ;  /* 0x0062101601007387 */ /* 0x004fe80000100a00 */
[----:B-----5:R0:W-:Y:S04]  /*c7a00*/  STL.64 [R1+0x6208], R20 ;  /* 0x0062081401007387 */ /* 0x0201e80000100a00 */
        /* <DEDUP_REMOVED lines=16> */
[----:B------:R-:W5:Y:S02]  /*c7b10*/  LDL.LU.64 R16, [R1+0x6298] ;  /* 0x0062980001107983 */ /* 0x000f640000300a00 */
[----:B-----5:R-:W-:-:S15]  /*c7b20*/  HMMA.16816.F32 R12, R24, R16, R12 ;  /* 0x00000010180c723c */ /* 0x020fde000000180c */
        /* <DEDUP_REMOVED lines=14> */
[----:B0-----:R-:W3:Y:S04]  /*c7c10*/  LDL.LU.64 R6, [R1+0x6278] ;  /* 0x0062780001067983 */ /* 0x001ee80000300a00 */
[----:B------:R-:W3:Y:S02]  /*c7c20*/  LDL.LU.64 R4, [R1+0x6270] ;  /* 0x0062700001047983 */ /* 0x000ee40000300a00 */
[----:B---3--:R-:W-:Y:S02]  /*c7c30*/  HMMA.16816.F32 R24, R24, R10, R4 ;  /* 0x0000000a1818723c */ /* 0x008fe40000001804 */
[----:B------:R-:W3:Y:S04]  /*c7c40*/  LDL.LU.64 R6, [R1+0x6268] ;  /* 0x0062680001067983 */ /* 0x000ee80000300a00 */
[----:B------:R-:W3:-:S13]  /*c7c50*/  LDL.LU.64 R4, [R1+0x6260] ;  /* 0x0062600001047983 */ /* 0x000eda0000300a00 */
[----:B------:R-:W-:Y:S04]  /*c7c60*/  STL.64 [R1+0xc00], R24 ;  /* 0x000c001801007387 */ /* 0x000fe80000100a00 */
[----:B------:R0:W-:Y:S04]  /*c7c70*/  STL.64 [R1+0xc08], R26 ;  /* 0x000c081a01007387 */ /* 0x0001e80000100a00 */
[----:B0-----:R-:W4:Y:S04]  /*c7c80*/  LDL.LU.64 R26, [R1+0x6258] ;  /* 0x00625800011a7983 */ /* 0x001f280000300a00 */
[----:B------:R-:W3:Y:S04]  /*c7c90*/  LDL.LU.64 R24, [R1+0x6250] ;  /* 0x0062500001187983 */ /* 0x000ee80000300a00 */
        /* <DEDUP_REMOVED lines=20> */
[----:B------:R-:W4:Y:S04]  /*c7de0*/  LDL.LU R26, [R1+0x788] ;  /* 0x00078800011a7983 */ /* 0x000f280000300800 */
[----:B------:R-:W4:Y:S01]  /*c7df0*/  LDL.LU R27, [R1+0x78c] ;  /* 0x00078c00011b7983 */ /* 0x000f220000300800 */
[----:B--2---:R-:W-:Y:S01]  /*c7e00*/  HMMA.16816.F32 R20, R8, R4, R20 ;  /* 0x000000040814723c */ /* 0x004fe20000001814 */
[----:B------:R-:W-:-:S02]  /*c7e10*/  IMAD.MOV.U32 R12, RZ, RZ, R4 ;  /* 0x000000ffff0c7224 */ /* 0x000fc400078e0004 */
[----:B------:R-:W-:-:S15]  /*c7e20*/  IMAD.MOV.U32 R0, RZ, RZ, R5 ;  /* 0x000000ffff007224 */ /* 0x000fde00078e0005 */
[----:B------:R-:W-:Y:S01]  /*c7e30*/  NOP ;  /* 0x0000000000007918 */ /* 0x000fe20000000000 */
[----:B------:R-:W-:Y:S04]  /*c7e40*/  STL.64 [R1+0xbd0], R20 ;  /* 0x000bd01401007387 */ /* 0x000fe80000100a00 */
[----:B------:R0:W-:Y:S04]  /*c7e50*/  STL.64 [R1+0xbd8], R22 ;  /* 0x000bd81601007387 */ /* 0x0001e80000100a00 */
[----:B0-----:R-:W2:Y:S04]  /*c7e60*/  LDL.LU.64 R22, [R1+0x6228] ;  /* 0x0062280001167983 */ /* 0x001ea80000300a00 */
[----:B------:R-:W2:Y:S04]  /*c7e70*/  LDL.LU.64 R20, [R1+0x6220] ;  /* 0x0062200001147983 */ /* 0x000ea80000300a00 */
[----:B------:R-:W2:Y:S04]  /*c7e80*/  LDL.LU.64 R4, [R1+0x6218] ;  /* 0x0062180001047983 */ /* 0x000ea80000300a00 */
[----:B------:R-:W-:Y:S04]  /*c7e90*/  STL [R1+0x61a0], R0 ;  /* 0x0061a00001007387 */ /* 0x000fe80000100800 */
[----:B------:R-:W-:Y:S04]  /*c7ea0*/  STL.64 [R1+0x6168], R14 ;  /* 0x0061680e01007387 */ /* 0x000fe80000100a00 */
[----:B------:R0:W-:Y:S04]  /*c7eb0*/  STL [R1+0x6160], R12 ;  /* 0x0061600c01007387 */ /* 0x0001e80000100800 */
        /* <DEDUP_REMOVED lines=21> */
[----:B------:R-:W3:Y:S04]  /*c8010*/  LDL.LU R7, [R1+0x7ac] ;  /* 0x0007ac0001077983 */ /* 0x000ee80000300800 */
[----:B------:R-:W-:Y:S04]  /*c8020*/  STL.64 [R1+0x6178], R18 ;  /* 0x0061781201007387 */ /* 0x000fe80000100a00 */
[----:B------:R-:W-:Y:S01]  /*c8030*/  STL.64 [R1+0x6170], R16 ;  /* 0x0061701001007387 */ /* 0x000fe20000100a00 */
[----:B---3--:R-:W-:-:S15]  /*c8040*/  HMMA.16816.F32 R4, R8, R18, R4 ;  /* 0x000000120804723c */ /* 0x008fde0000001804 */
[----:B------:R-:W-:-:S04]  /*c8050*/  NOP ;  /* 0x0000000000007918 */ /* 0x000fc80000000000 */
[----:B------:R-:W-:Y:S04]  /*c8060*/  STL.64 [R1+0xb90], R4 ;  /* 0x000b900401007387 */ /* 0x000fe80000100a00 */
[----:B------:R5:W-:Y:S02]  /*c8070*/  STL.64 [R1+0xb98], R6 ;  /* 0x000b980601007387 */ /* 0x000be40000100a00 */
[C---:B-----5:R-:W-:Y:S08]  /*c8080*/  HMMA.16816.F32 R4, R8.reuse, R2, R12 ;  /* 0x000000020804723c */ /* 0x060ff0000000180c */
[----:B----4-:R-:W-:Y:S01]  /*c8090*/  HMMA.16816.F32 R12, R8, R20, R24 ;  /* 0x00000014080c723c */ /* 0x010fe20000001818 */
[----:B------:R-:W-:Y:S04]  /*c80a0*/  STL [R1+0x61a8], R2 ;  /* 0x0061a80201007387 */ /* 0x000fe80000100800 */
[----:B------:R-:W-:Y:S06]  /*c80b0*/  STL [R1+0x61a4], R3 ;  /* 0x0061a40301007387 */ /* 0x000fec0000100800 */
[----:B------:R-:W-:Y:S04]  /*c80c0*/  STL.64 [R1+0xb80], R4 ;  /* 0x000b800401007387 */ /* 0x000fe80000100a00 */
[----:B------:R-:W-:Y:S04]  /*c80d0*/  STL.64 [R1+0xb88], R6 ;  /* 0x000b880601007387 */ /* 0x000fe80000100a00 */
[----:B------:R0:W-:Y:S04]  /*c80e0*/  STL.64 [R1+0xb70], R12 ;  /* 0x000b700c01007387 */ /* 0x0001e80000100a00 */
[----:B------:R1:W-:Y:S04]  /*c80f0*/  STL.64 [R1+0xb78], R14 ;  /* 0x000b780e01007387 */ /* 0x0003e80000100a00 */
[----:B--2---:R-:W-:Y:S04]  /*c8100*/  STL.64 [R1+0x61d8], R22 ;  /* 0x0061d81601007387 */ /* 0x004fe80000100a00 */
[----:B------:R-:W-:Y:S04]  /*c8110*/  STL.64 [R1+0x61d0], R20 ;  /* 0x0061d01401007387 */ /* 0x000fe80000100a00 */
[----:B------:R-:W2:Y:S04]  /*c8120*/  LDL.LU R24, [R1+0x700] ;  /* 0x0007000001187983 */ /* 0x000ea80000300800 */
[----:B------:R-:W2:Y:S04]  /*c8130*/  LDL.LU R25, [R1+0x704] ;  /* 0x0007040001197983 */ /* 0x000ea80000300800 */
[----:B------:R-:W3:Y:S04]  /*c8140*/  LDL.LU R26, [R1+0x708] ;  /* 0x00070800011a7983 */ /* 0x000ee80000300800 */
[----:B------:R-:W3:Y:S04]  /*c8150*/  LDL.LU R27, [R1+0x70c] ;  /* 0x00070c00011b7983 */ /* 0x000ee80000300800 */
[----:B0-----:R-:W4:Y:S04]  /*c8160*/  LDL.LU R12, [R1+0x730] ;  /* 0x00073000010c7983 */ /* 0x001f280000300800 */
[----:B------:R-:W4:Y:S04]  /*c8170*/  LDL.LU R13, [R1+0x734] ;  /* 0x00073400010d7983 */ /* 0x000f280000300800 */
[----:B-1----:R-:W5:Y:S04]  /*c8180*/  LDL.LU R14, [R1+0x738] ;  /* 0x00073800010e7983 */ /* 0x002f680000300800 */
[----:B------:R-:W5:Y:S04]  /*c8190*/  LDL.LU R15, [R1+0x73c] ;  /* 0x00073c00010f7983 */ /* 0x000f680000300800 */
[----:B------:R-:W2:Y:S01]  /*c81a0*/  LDL.64 R16, [R1+0x310] ;  /* 0x0003100001107983 */ /* 0x000ea20000100a00 */
[----:B------:R-:W-:-:S02]  /*c81b0*/  IMAD.MOV.U32 R18, RZ, RZ, R28 ;  /* 0x000000ffff127224 */ /* 0x000fc400078e001c */
[----:B------:R-:W-:Y:S01]  /*c81c0*/  IMAD.MOV.U32 R19, RZ, RZ, R29 ;  /* 0x000000ffff137224 */ /* 0x000fe200078e001d */
[----:B-----5:R-:W-:Y:S04]  /*c81d0*/  STL.64 [R1+0x6188], R14 ;  /* 0x0061880e01007387 */ /* 0x020fe80000100a00 */
[----:B----4-:R0:W-:Y:S04]  /*c81e0*/  STL.64 [R1+0x6180], R12 ;  /* 0x0061800c01007387 */ /* 0x0101e80000100a00 */
[----:B------:R-:W4:Y:S04]  /*c81f0*/  LDL.LU R28, [R1+0x61f4] ;  /* 0x0061f400011c7983 */ /* 0x000f280000300800 */
[----:B------:R-:W-:Y:S04]  /*c8200*/  STL [R1+0x61ac], R18 ;  /* 0x0061ac1201007387 */ /* 0x000fe80000100800 */
[----:B------:R-:W4:Y:S04]  /*c8210*/  LDL.LU R29, [R1+0x61f0] ;  /* 0x0061f000011d7983 */ /* 0x000f280000300800 */
[----:B------:R-:W-:Y:S04]  /*c8220*/  STL [R1+0x61c8], R19 ;  /* 0x0061c81301007387 */ /* 0x000fe80000100800 */
[----:B--2---:R1:W-:Y:S04]  /*c8230*/  STL.64 [R1+0x61c0], R16 ;  /* 0x0061c01001007387 */ /* 0x0043e80000100a00 */
[----:B0-----:R-:W2:Y:S04]  /*c8240*/  LDL.LU R12, [R1+0x740] ;  /* 0x00074000010c7983 */ /* 0x001ea80000300800 */
[----:B------:R-:W2:Y:S04]  /*c8250*/  LDL.LU R13, [R1+0x744] ;  /* 0x00074400010d7983 */ /* 0x000ea80000300800 */
[----:B------:R-:W5:Y:S04]  /*c8260*/  LDL.LU R14, [R1+0x748] ;  /* 0x00074800010e7983 */ /* 0x000f680000300800 */
[----:B------:R-:W5:Y:S04]  /*c8270*/  LDL.LU R15, [R1+0x74c] ;  /* 0x00074c00010f7983 */ /* 0x000f680000300800 */
[----:B-1----:R-:W2:Y:S04]  /*c8280*/  LDL.LU R16, [R1+0x760] ;  /* 0x0007600001107983 */ /* 0x002ea80000300800 */
[----:B------:R-:W2:Y:S04]  /*c8290*/  LDL.LU R17, [R1+0x764] ;  /* 0x0007640001117983 */ /* 0x000ea80000300800 */
[----:B------:R-:W2:Y:S04]  /*c82a0*/  LDL.LU R18, [R1+0x768] ;  /* 0x0007680001127983 */ /* 0x000ea80000300800 */
[----:B------:R-:W2:Y:S04]  /*c82b0*/  LDL.LU R19, [R1+0x76c] ;  /* 0x00076c0001137983 */ /* 0x000ea80000300800 */
[----:B--2---:R-:W-:Y:S04]  /*c82c0*/  STL.64 [R1+0x61e8], R18 ;  /* 0x0061e81201007387 */ /* 0x004fe80000100a00 */
[----:B------:R0:W-:Y:S04]  /*c82d0*/  STL.64 [R1+0x61e0], R16 ;  /* 0x0061e01001007387 */ /* 0x0001e80000100a00 */
[----:B0-----:R-:W4:Y:S04]  /*c82e0*/  LDL.LU R16, [R1+0x770] ;  /* 0x0007700001107983 */ /* 0x001f280000300800 */
[----:B------:R-:W4:Y:S04]  /*c82f0*/  LDL.LU R17, [R1+0x774] ;  /* 0x0007740001117983 */ /* 0x000f280000300800 */
[----:B------:R-:W4:Y:S04]  /*c8300*/  LDL.LU R18, [R1+0x778] ;  /* 0x0007780001127983 */ /* 0x000f280000300800 */
[----:B------:R-:W4:Y:S04]  /*c8310*/  LDL.LU R19, [R1+0x77c] ;  /* 0x00077c0001137983 */ /* 0x000f280000300800 */
[----:B-----5:R-:W-:Y:S04]  /*c8320*/  STL.64 [R1+0x6198], R14 ;  /* 0x0061980e01007387 */ /* 0x020fe80000100a00 */
[----:B------:R0:W-:Y:S04]  /*c8330*/  STL.64 [R1+0x6190], R12 ;  /* 0x0061900c01007387 */ /* 0x0001e80000100a00 */
[----:B0-----:R-:W2:Y:S04]  /*c8340*/  LDL.LU R12, [R1+0x750] ;  /* 0x00075000010c7983 */ /* 0x001ea80000300800 */
[----:B------:R-:W2:Y:S04]  /*c8350*/  LDL.LU R13, [R1+0x754] ;  /* 0x00075400010d7983 */ /* 0x000ea80000300800 */
[----:B------:R-:W5:Y:S04]  /*c8360*/  LDL.LU R14, [R1+0x758] ;  /* 0x00075800010e7983 */ /* 0x000f680000300800 */
[----:B------:R-:W5:Y:S01]  /*c8370*/  LDL.LU R15, [R1+0x75c] ;  /* 0x00075c00010f7983 */ /* 0x000f620000300800 */
[----:B------:R-:W-:-:S02]  /*c8380*/  IMAD.MOV.U32 R4, RZ, RZ, R8 ;  /* 0x000000ffff047224 */ /* 0x000fc400078e0008 */
[----:B------:R-:W-:Y:S02]  /*c8390*/  IMAD.MOV.U32 R3, RZ, RZ, R9 ;  /* 0x000000ffff037224 */ /* 0x000fe400078e0009 */
[----:B------:R-:W-:Y:S02]  /*c83a0*/  IMAD.MOV.U32 R2, RZ, RZ, R10 ;  /* 0x000000ffff027224 */ /* 0x000fe400078e000a */
[----:B------:R-:W-:Y:S02]  /*c83b0*/  IMAD.MOV.U32 R0, RZ, RZ, R11 ;  /* 0x000000ffff007224 */ /* 0x000fe400078e000b */
[----:B------:R-:W-:Y:S01]  /*c83c0*/  IMAD.MOV.U32 R20, RZ, RZ, R4 ;  /* 0x000000ffff147224 */ /* 0x000fe200078e0004 */
[----:B-----5:R0:W-:Y:S04]  /*c83d0*/  STL.64 [R1+0x61b8], R14 ;  /* 0x0061b80e01007387 */ /* 0x0201e80000100a00 */
[----:B--2---:R1:W-:Y:S04]  /*c83e0*/  STL.64 [R1+0x61b0], R12 ;  /* 0x0061b00c01007387 */ /* 0x0043e80000100a00 */
[----:B0-----:R-:W2:Y:S04]  /*c83f0*/  LDL.64 R14, [R1+0x128] ;  /* 0x00012800010e7983 */ /* 0x001ea80000100a00 */
[----:B-1----:R-:W5:Y:S04]  /*c8400*/  LDL.64 R12, [R1+0x120] ;  /* 0x00012000010c7983 */ /* 0x002f680000100a00 */
[----:B------:R-:W2:Y:S04]  /*c8410*/  LDL.LU R8, [R1+0x720] ;  /* 0x0007200001087983 */ /* 0x000ea80000300800 */
        /* <DEDUP_REMOVED lines=12> */
[----:B------:R-:W2:Y:S01]  /*c84e0*/  LDL.LU R7, [R1+0x6ec] ;  /* 0x0006ec0001077983 */ /* 0x000ea20000300800 */
[----:B------:R-:W-:-:S02]  /*c84f0*/  IMAD.MOV.U32 R21, RZ, RZ, R3 ;  /* 0x000000ffff157224 */ /* 0x000fc400078e0003 */
[----:B------:R-:W-:Y:S02]  /*c8500*/  IMAD.MOV.U32 R22, RZ, RZ, R2 ;  /* 0x000000ffff167224 */ /* 0x000fe400078e0002 */
[----:B------:R-:W-:-:S07]  /*c8510*/  IMAD.MOV.U32 R23, RZ, RZ, R0 ;  /* 0x000000ffff177224 */ /* 0x000fce00078e0000 */
[----:B----4-:R-:W-:Y:S01]  /*c8520*/  HMMA.16816.F32 R20, R20, R28, R16 ;  /* 0x0000001c1414723c */ /* 0x010fe20000001810 */
[----:B--2---:R-:W-:Y:S04]  /*c8530*/  STL.64 [R1+0x6128], R6 ;  /* 0x0061280601007387 */ /* 0x004fe80000100a00 */
[----:B------:R0:W-:Y:S04]  /*c8540*/  STL.64 [R1+0x6120], R4 ;  /* 0x0061200401007387 */ /* 0x0001e80000100a00 */
        /* <DEDUP_REMOVED lines=8> */
[----:B0-----:R-:W4:Y:S04]  /*c85d0*/  LDL.LU.64 R22, [R1+0x61d8] ;  /* 0x0061d80001167983 */ /* 0x001f280000300a00 */
[----:B------:R-:W2:Y:S01]  /*c85e0*/  LDL.LU.64 R20, [R1+0x61d0] ;  /* 0x0061d00001147983 */ /* 0x000ea20000300a00 */
[----:B------:R-:W-:-:S02]  /*c85f0*/  IMAD.MOV.U32 R3, RZ, RZ, R14 ;  /* 0x000000ffff037224 */ /* 0x000fc400078e000e */
[----:B------:R-:W-:Y:S02]  /*c8600*/  IMAD.MOV.U32 R0, RZ, RZ, R15 ;  /* 0x000000ffff007224 */ /* 0x000fe400078e000f */
[----:B-----5:R-:W-:Y:S01]  /*c8610*/  IMAD.MOV.U32 R2, RZ, RZ, R13 ;  /* 0x000000ffff027224 */ /* 0x020fe200078e000d */
[----:B----4-:R-:W-:-:S15]  /*c8620*/  HMMA.16816.F32 R16, R12, R22, R16 ;  /* 0x000000160c10723c */ /* 0x010fde0000001810 */
[----:B------:R-:W-:-:S04]  /*c8630*/  NOP ;  /* 0x0000000000007918 */ /* 0x000fc80000000000 */
[----:B------:R-:W-:Y:S04]  /*c8640*/  STL.64 [R1+0xb50], R16 ;  /* 0x000b501001007387 */ /* 0x000fe80000100a00 */
[----:B------:R0:W-:Y:S04]  /*c8650*/  STL.64 [R1+0xb58], R18 ;  /* 0x000b581201007387 */ /* 0x0001e80000100a00 */
[----:B0-----:R-:W4:Y:S01]  /*c8660*/  LDL.LU R19, [R1+0x61c8] ;  /* 0x0061c80001137983 */ /* 0x001f220000300800 */
[----:B------:R-:W-:-:S03]  /*c8670*/  IMAD.MOV.U32 R18, RZ, RZ, R12 ;  /* 0x000000ffff127224 */ /* 0x000fc600078e000c */
[----:B------:R-:W5:Y:S04]  /*c8680*/  LDL.LU.64 R16, [R1+0x61c0] ;  /* 0x0061c00001107983 */ /* 0x000f680000300a00 */
[----:B------:R-:W5:Y:S04]  /*c8690*/  LDL.LU.64 R14, [R1+0x61b8] ;  /* 0x0061b800010e7983 */ /* 0x000f680000300a00 */
[----:B------:R-:W5:Y:S04]  /*c86a0*/  LDL.LU.64 R12, [R1+0x61b0] ;  /* 0x0061b000010c7983 */ /* 0x000f680000300a00 */
[----:B------:R0:W-:Y:S04]  /*c86b0*/  STL.64 [R1+0x60f0], R22 ;  /* 0x0060f01601007387 */ /* 0x0001e80000100a00 */
[----:B--2---:R1:W-:Y:S01]  /*c86c0*/  STL.64 [R1+0x60e8], R20 ;  /* 0x0060e81401007387 */ /* 0x0043e20000100a00 */
[----:B0-----:R-:W-:-:S02]  /*c86d0*/  IMAD.MOV.U32 R22, RZ, RZ, R3 ;  /* 0x000000ffff167224 */ /* 0x001fc400078e0003 */
[----:B------:R-:W-:Y:S02]  /*c86e0*/  IMAD.MOV.U32 R23, RZ, RZ, R0 ;  /* 0x000000ffff177224 */ /* 0x000fe400078e0000 */
[----:B-1----:R-:W-:Y:S02]  /*c86f0*/  IMAD.MOV.U32 R20, RZ, RZ, R18 ;  /* 0x000000ffff147224 */ /* 0x002fe400078e0012 */
[----:B------:R-:W-:Y:S01]  /*c8700*/  IMAD.MOV.U32 R21, RZ, RZ, R2 ;  /* 0x000000ffff157224 */ /* 0x000fe200078e0002 */
[----:B------:R-:W4:Y:S04]  /*c8710*/  LDL.LU R18, [R1+0x61ac] ;  /* 0x0061ac0001127983 */ /* 0x000f280000300800 */
[----:B------:R-:W2:Y:S04]  /*c8720*/  LDL.LU R2, [R1+0x61a8] ;  /* 0x0061a80001027983 */ /* 0x000ea80000300800 */
[----:B------:R-:W2:Y:S04]  /*c8730*/  LDL.LU R3, [R1+0x61a4] ;  /* 0x0061a40001037983 */ /* 0x000ea80000300800 */
[----:B------:R-:W2:Y:S01]  /*c8740*/  LDL.LU R0, [R1+0x61a0] ;  /* 0x0061a00001007983 */ /* 0x000ea20000300800 */
[----:B-----5:R-:W-:Y:S03]  /*c8750*/  HMMA.16816.F32 R20, R20, R16, R12 ;  /* 0x000000101414723c */ /* 0x020fe6000000180c */
[----:B------:R-:W4:Y:S04]  /*c8760*/  LDL.LU.64 R14, [R1+0x6198] ;  /* 0x00619800010e7983 */ /* 0x000f280000300a00 */
[----:B------:R-:W4:-:S12]  /*c8770*/  LDL.LU.64 R12, [R1+0x6190] ;  /* 0x00619000010c7983 */ /* 0x000f180000300a00 */
[----:B------:R0:W-:Y:S04]  /*c8780*/  STL.64 [R1+0xb40], R20 ;  /* 0x000b401401007387 */ /* 0x0001e80000100a00 */
[----:B------:R-:W-:Y:S01]  /*c8790*/  STL.64 [R1+0xb48], R22 ;  /* 0x000b481601007387 */ /* 0x000fe20000100a00 */
[----:B0-----:R-:W-:Y:S02]  /*c87a0*/  IMAD.MOV.U32 R21, RZ, RZ, R16 ;  /* 0x000000ffff157224 */ /* 0x001fe400078e0010 */
[----:B------:R-:W-:-:S05]  /*c87b0*/  IMAD.MOV.U32 R20, RZ, RZ, R17 ;  /* 0x000000ffff147224 */ /* 0x000fca00078e0011 */
        /* <DEDUP_REMOVED lines=8> */
[----:B0-----:R-:W5:Y:S04]  /*c8840*/  LDL.LU.64 R18, [R1+0x6178] ;  /* 0x0061780001127983 */ /* 0x001f680000300a00 */
[----:B------:R-:W4:Y:S02]  /*c8850*/  LDL.LU.64 R16, [R1+0x6170] ;  /* 0x0061700001107983 */ /* 0x000f240000300a00 */
[----:B----4-:R-:W-:-:S15]  /*c8860*/  HMMA.16816.F32 R12, R20, R16, R12 ;  /* 0x00000010140c723c */ /* 0x010fde000000180c */
[----:B------:R-:W-:-:S04]  /*c8870*/  NOP ;  /* 0x0000000000007918 */ /* 0x000fc80000000000 */
[----:B------:R-:W-:Y:S04]  /*c8880*/  STL.64 [R1+0xb10], R12 ;  /* 0x000b100c01007387 */ /* 0x000fe80000100a00 */
[----:B------:R0:W-:Y:S04]  /*c8890*/  STL.64 [R1+0xb18], R14 ;  /* 0x000b180e01007387 */ /* 0x0001e80000100a00 */
[----:B0-----:R-:W4:Y:S04]  /*c88a0*/  LDL.LU.64 R14, [R1+0x6168] ;  /* 0x00616800010e7983 */ /* 0x001f280000300a00 */
[----:B------:R-:W2:Y:S04]  /*c88b0*/  LDL.LU R12, [R1+0x6160] ;  /* 0x00616000010c7983 */ /* 0x000ea80000300800 */
[----:B------:R-:W-:Y:S01]  /*c88c0*/  STL.64 [R1+0x6078], R16 ;  /* 0x0060781001007387 */ /* 0x000fe20000100a00 */
[----:B----4-:R-:W-:-:S15]  /*c88d0*/  HMMA.16816.F32 R8, R20, R14, R8 ;  /* 0x0000000e1408723c */ /* 0x010fde0000001808 */
[----:B------:R-:W-:-:S04]  /*c88e0*/  NOP ;  /* 0x0000000000007918 */ /* 0x000fc80000000000 */
[----:B------:R-:W-:Y:S04]  /*c88f0*/  STL.64 [R1+0xb00], R8 ;  /* 0x000b000801007387 */ /* 0x000fe80000100a00 */
[----:B------:R0:W-:Y:S04]  /*c8900*/  STL.64 [R1+0xb08], R10 ;  /* 0x000b080a01007387 */ /* 0x0001e80000100a00 */
[----:B0-----:R-:W4:Y:S04]  /*c8910*/  LDL.LU.64 R10, [R1+0x6158] ;  /* 0x00615800010a7983 */ /* 0x001f280000300a00 */
[----:B------:R-:W3:Y:S01]  /*c8920*/  LDL.LU.64 R8, [R1+0x6150] ;  /* 0x0061500001087983 */ /* 0x000ee20000300a00 */
[----:B--2---:R-:W-:-:S03]  /*c8930*/  IMAD.MOV.U32 R16, RZ, RZ, R12 ;  /* 0x000000ffff107224 */ /* 0x004fc600078e000c */
[----:B------:R0:W-:Y:S04]  /*c8940*/  STL.64 [R1+0x6070], R14 ;  /* 0x0060700e01007387 */ /* 0x0001e80000100a00 */
[----:B------:R-:W2:Y:S04]  /*c8950*/  LDL.LU R12, [R1+0x6b0] ;  /* 0x0006b000010c7983 */ /* 0x000ea80000300800 */
[----:B------:R-:W2:Y:S04]  /*c8960*/  LDL.LU R13, [R1+0x6b4] ;  /* 0x0006b400010d7983 */ /* 0x000ea80000300800 */
[----:B0-----:R-:W2:Y:S04]  /*c8970*/  LDL.LU R14, [R1+0x6b8] ;  /* 0x0006b800010e7983 */ /* 0x001ea80000300800 */
        /* <DEDUP_REMOVED lines=37> */
[----:B------:R-:W-:-:S07]  /*c8bd0*/  IMAD.MOV.U32 R17, RZ, RZ, R0 ;  /* 0x000000ffff117224 */ /* 0x000fce00078e0000 */
[C---:B----4-:R-:W-:Y:S08]  /*c8be0*/  HMMA.16816.F32 R24, R20.reuse, R16, R24 ;  /* 0x000000101418723c */ /* 0x050ff00000001818 */
[C---:B--2---:R-:W-:Y:S11]  /*c8bf0*/  HMMA.16816.F32 R12, R20.reuse, R6, R12 ;  /* 0x00000006140c723c */ /* 0x044ff6000000180c */
[----:B------:R-:W-:Y:S04]  /*c8c00*/  STL.64 [R1+0xab0], R24 ;  /* 0x000ab01801007387 */ /* 0x000fe80000100a00 */
[----:B------:R3:W-:Y:S02]  /*c8c10*/  STL.64 [R1+0xab8], R26 ;  /* 0x000ab81a01007387 */ /* 0x0007e40000100a00 */
[----:B---3--:R-:W-:Y:S01]  /*c8c20*/  HMMA.16816.F32 R24, R20, R4, R8 ;  /* 0x000000041418723c */ /* 0x008fe20000001808 */
[----:B------:R-:W-:-:S02]  /*c8c30*/  IMAD.MOV.U32 R10, RZ, RZ, R20 ;  /* 0x000000ffff0a7224 */ /* 0x000fc400078e0014 */
[----:B------:R-:W-:-:S15]  /*c8c40*/  IMAD.MOV.U32 R9, RZ, RZ, R21 ;  /* 0x000000ffff097224 */ /* 0x000fde00078e0015 */
[----:B------:R-:W-:Y:S01]  /*c8c50*/  NOP ;  /* 0x0000000000007918 */ /* 0x000fe20000000000 */
[----:B------:R-:W-:Y:S04]  /*c8c60*/  STL.64 [R1+0xaa0], R24 ;  /* 0x000aa01801007387 */ /* 0x000fe80000100a00 */
[----:B------:R-:W-:Y:S04]  /*c8c70*/  STL.64 [R1+0xaa8], R26 ;  /* 0x000aa81a01007387 */ /* 0x000fe80000100a00 */
[----:B------:R0:W-:Y:S04]  /*c8c80*/  STL.64 [R1+0xa90], R12 ;  /* 0x000a900c01007387 */ /* 0x0001e80000100a00 */
[----:B------:R1:W-:Y:S04]  /*c8c90*/  STL.64 [R1+0xa98], R14 ;  /* 0x000a980e01007387 */ /* 0x0003e80000100a00 */
[----:B------:R-:W2:Y:S04]  /*c8ca0*/  LDL.LU.64 R20, [R1+0x6108] ;  /* 0x0061080001147983 */ /* 0x000ea80000300a00 */
[----:B------:R-:W3:Y:S04]  /*c8cb0*/  LDL.64 R16, [R1+0x300] ;  /* 0x0003000001107983 */ /* 0x000ee80000100a00 */
        /* <DEDUP_REMOVED lines=9> */
[----:B------:R-:W4:Y:S04]  /*c8d50*/  LDL.LU R15, [R1+0x64c] ;  /* 0x00064c00010f7983 */ /* 0x000f280000300800 */
[----:B----4-:R0:W-:Y:S04]  /*c8d60*/  STL.64 [R1+0x6098], R14 ;  /* 0x0060980e01007387 */ /* 0x0101e80000100a00 */
[----:B--2---:R1:W-:Y:S01]  /*c8d70*/  STL.64 [R1+0x6090], R12 ;  /* 0x0060900c01007387 */ /* 0x0043e20000100a00 */
[----:B0-----:R-:W-:-:S02]  /*c8d80*/  IMAD.MOV.U32 R14, RZ, RZ, R21 ;  /* 0x000000ffff0e7224 */ /* 0x001fc400078e0015 */
[----:B------:R-:W-:-:S05]  /*c8d90*/  IMAD.MOV.U32 R15, RZ, RZ, R20 ;  /* 0x000000ffff0f7224 */ /* 0x000fca00078e0014 */
[----:B------:R0:W-:Y:S04]  /*c8da0*/  STL.64 [R1+0x60b0], R14 ;  /* 0x0060b00e01007387 */ /* 0x0001e80000100a00 */
[----:B-1----:R-:W2:Y:S04]  /*c8db0*/  LDL.LU R12, [R1+0x660] ;  /* 0x00066000010c7983 */ /* 0x002ea80000300800 */
[----:B------:R-:W2:Y:S04]  /*c8dc0*/  LDL.LU R13, [R1+0x664] ;  /* 0x00066400010d7983 */ /* 0x000ea80000300800 */
[----:B0-----:R-:W4:Y:S04]  /*c8dd0*/  LDL.LU R14, [R1+0x668] ;  /* 0x00066800010e7983 */ /* 0x001f280000300800 */
[----:B------:R-:W4:Y:S01]  /*c8de0*/  LDL.LU R15, [R1+0x66c] ;  /* 0x00066c00010f7983 */ /* 0x000f220000300800 */
[----:B------:R-:W-:-:S02]  /*c8df0*/  IMAD.MOV.U32 R8, RZ, RZ, R22 ;  /* 0x000000ffff087224 */ /* 0x000fc400078e0016 */
[----:B------:R-:W-:Y:S01]  /*c8e00*/  IMAD.MOV.U32 R0, RZ, RZ, R23 ;  /* 0x000000ffff007224 */ /* 0x000fe200078e0017 */
[----:B----4-:R0:W-:Y:S04]  /*c8e10*/  STL.64 [R1+0x60c0], R14 ;  /* 0x0060c00e01007387 */ /* 0x0101e80000100a00 */
[----:B--2---:R1:W-:Y:S01]  /*c8e20*/  STL.64 [R1+0x60b8], R12 ;  /* 0x0060b80c01007387 */ /* 0x0043e20000100a00 */
[----:B0-----:R-:W-:Y:S02]  /*c8e30*/  IMAD.MOV.U32 R14, RZ, RZ, R8 ;  /* 0x000000ffff0e7224 */ /* 0x001fe400078e0008 */
[----:B-1----:R-:W-:Y:S01]  /*c8e40*/  IMAD.MOV.U32 R13, RZ, RZ, R9 ;  /* 0x000000ffff0d7224 */ /* 0x002fe200078e0009 */
[----:B------:R-:W2:Y:S01]  /*c8e50*/  LDL.LU R8, [R1+0x620] ;  /* 0x0006200001087983 */ /* 0x000ea20000300800 */
[----:B------:R-:W-:-:S03]  /*c8e60*/  IMAD.MOV.U32 R12, RZ, RZ, R10 ;  /* 0x000000ffff0c7224 */ /* 0x000fc600078e000a */
[----:B------:R-:W2:Y:S04]  /*c8e70*/  LDL.LU R9, [R1+0x624] ;  /* 0x0006240001097983 */ /* 0x000ea80000300800 */
        /* <DEDUP_REMOVED lines=22> */
[----:B------:R-:W4:Y:S04]  /*c8fe0*/  LDL.LU R10, [R1+0x678] ;  /* 0x00067800010a7983 */ /* 0x000f280000300800 */
[----:B------:R-:W4:Y:S01]  /*c8ff0*/  LDL.LU R11, [R1+0x67c] ;  /* 0x00067c00010b7983 */ /* 0x000f220000300800 */
[----:B------:R-:W-:-:S03]  /*c9000*/  IMAD.MOV.U32 R15, RZ, RZ, R0 ;  /* 0x000000ffff0f7224 */ /* 0x000fc600078e0000 */
[----:B----4-:R-:W-:Y:S04]  /*c9010*/  STL.64 [R1+0x60e0], R10 ;  /* 0x0060e00a01007387 */ /* 0x010fe80000100a00 */
[----:B--2---:R0:W-:Y:S04]  /*c9020*/  STL.64 [R1+0x60d8], R8 ;  /* 0x0060d80801007387 */ /* 0x0041e80000100a00 */
[----:B0-----:R-:W2:Y:S04]  /*c9030*/  LDL.LU R8, [R1+0x680] ;  /* 0x0006800001087983 */ /* 0x001ea80000300800 */
[----:B------:R-:W2:Y:S04]  /*c9040*/  LDL.LU R9, [R1+0x684] ;  /* 0x0006840001097983 */ /* 0x000ea80000300800 */
[----:B------:R-:W2:Y:S04]  /*c9050*/  LDL.LU R10, [R1+0x688] ;  /* 0x00068800010a7983 */ /* 0x000ea80000300800 */
[----:B------:R-:W2:Y:S04]  /*c9060*/  LDL.LU R11, [R1+0x68c] ;  /* 0x00068c00010b7983 */ /* 0x000ea80000300800 */
[----:B------:R-:W4:Y:S04]  /*c9070*/  LDL.LU R24, [R1+0x600] ;  /* 0x0006000001187983 */ /* 0x000f280000300800 */
[----:B------:R-:W4:Y:S04]  /*c9080*/  LDL.LU R25, [R1+0x604] ;  /* 0x0006040001197983 */ /* 0x000f280000300800 */
[----:B------:R-:W2:Y:S04]  /*c9090*/  LDL.LU R26, [R1+0x608] ;  /* 0x00060800011a7983 */ /* 0x000ea80000300800 */
[----:B------:R-:W2:Y:S01]  /*c90a0*/  LDL.LU R27, [R1+0x60c] ;  /* 0x00060c00011b7983 */ /* 0x000ea20000300800 */
[C---:B-----5:R-:W-:Y:S03]  /*c90b0*/  HMMA.16816.F32 R20, R12.reuse, R18, R20 ;  /* 0x000000120c14723c */ /* 0x060fe60000001814 */
        /* <DEDUP_REMOVED lines=8> */
[----:B0-----:R-:W4:Y:S04]  /*c9140*/  LDL.LU.64 R4, [R1+0x100] ;  /* 0x0001000001047983 */ /* 0x001f280000300a00 */
[----:B------:R-:W4:Y:S04]  /*c9150*/  LDL.LU.64 R6, [R1+0x108] ;  /* 0x0001080001067983 */ /* 0x000f280000300a00 */
        /* <DEDUP_REMOVED lines=17> */
[----:B------:R-:W5:Y:S04]  /*c9270*/  LDL.LU.64 R10, [R1+0x60d0] ;  /* 0x0060d000010a7983 */ /* 0x000f680000300a00 */
[----:B------:R-:W5:-:S13]  /*c9280*/  LDL.LU.64 R8, [R1+0x60c8] ;  /* 0x0060c80001087983 */ /* 0x000f5a0000300a00 */
        /* <DEDUP_REMOVED lines=9> */
[----:B------:R0:W-:Y:S04]  /*c9320*/  STL.64 [R1+0x6008], R22 ;  /* 0x0060081601007387 */ /* 0x0001e80000100a00 */
[----:B0-----:R-:W4:Y:S04]  /*c9330*/  LDL.64 R22, [R1+0x290] ;  /* 0x0002900001167983 */ /* 0x001f280000100a00 */
[----:B------:R-:W-:Y:S01]  /*c9340*/  STL.64 [R1+0x6000], R20 ;  /* 0x0060001401007387 */ /* 0x000fe20000100a00 */
[----:B-----5:R-:W-:Y:S03]  /*c9350*/  HMMA.16816.F32 R12, R4, R14, R8 ;  /* 0x0000000e040c723c */ /* 0x020fe60000001808 */
[----:B------:R-:W5:Y:S04]  /*c9360*/  LDL.LU.64 R10, [R1+0x60a8] ;  /* 0x0060a800010a7983 */ /* 0x000f680000300a00 */
[----:B------:R-:W5:-:S12]  /*c9370*/  LDL.LU.64 R8, [R1+0x60a0] ;  /* 0x0060a00001087983 */ /* 0x000f580000300a00 */
        /* <DEDUP_REMOVED lines=17> */
[----:B0-----:R-:W5:Y:S04]  /*c9490*/  LDL.LU.64 R14, [R1+0x6070] ;  /* 0x00607000010e7983 */ /* 0x001f680000300a00 */
        /* <DEDUP_REMOVED lines=10> */
[----:B0-----:R-:W2:Y:S04]  /*c9540*/  LDL.LU.64 R10, [R1+0x6068] ;  /* 0x00606800010a7983 */ /* 0x001ea80000300a00 */
        /* <DEDUP_REMOVED lines=20> */
[----:B0-----:R-:W3:Y:S04]  /*c9690*/  LDL.LU R8, [R1+0x5f0] ;  /* 0x0005f00001087983 */ /* 0x001ee80000300800 */
[----:B------:R-:W3:Y:S04]  /*c96a0*/  LDL.LU R9, [R1+0x5f4] ;  /* 0x0005f40001097983 */ /* 0x000ee80000300800 */
[----:B------:R-:W3:Y:S04]  /*c96b0*/  LDL.LU R10, [R1+0x5f8] ;  /* 0x0005f800010a7983 */ /* 0x000ee80000300800 */
[----:B------:R-:W3:Y:S04]  /*c96c0*/  LDL.LU R11, [R1+0x5fc] ;  /* 0x0005fc00010b7983 */ /* 0x000ee80000300800 */
[----:B--2---:R-:W-:Y:S01]  /*c96d0*/  STL [R1+0x5f74], R24 ;  /* 0x005f741801007387 */ /* 0x004fe20000100800 */
[----:B---3--:R-:W-:Y:S03]  /*c96e0*/  HMMA.16816.F32 R8, R4, R24, R8 ;  /* 0x000000180408723c */ /* 0x008fe60000001808 */
[----:B------:R-:W-:-:S15]  /*c96f0*/  STL [R1+0x5f70], R25 ;  /* 0x005f701901007387 */ /* 0x000fde0000100800 */
[----:B------:R-:W-:Y:S01]  /*c9700*/  NOP ;  /* 0x0000000000007918 */ /* 0x000fe20000000000 */
[----:B------:R-:W-:Y:S04]  /*c9710*/  STL.64 [R1+0x9b0], R8 ;  /* 0x0009b00801007387 */ /* 0x000fe80000100a00 */
[----:B------:R5:W-:Y:S02]  /*c9720*/  STL.64 [R1+0x9b8], R10 ;  /* 0x0009b80a01007387 */ /* 0x000be40000100a00 */
[----:B-----5:R-:W-:Y:S02]  /*c9730*/  HMMA.16816.F32 R8, R4, R26, R12 ;  /* 0x0000001a0408723c */ /* 0x020fe4000000180c */
[----:B------:R-:W2:-:S15]  /*c9740*/  LDL.LU R12, [R1+0x530] ;  /* 0x00053000010c7983 */ /* 0x000e9e0000300800 */
[----:B------:R-:W-:Y:S02]  /*c9750*/  NOP ;  /* 0x0000000000007918 */ /* 0x000fe40000000000 */
[----:B------:R0:W-:Y:S04]  /*c9760*/  STL.64 [R1+0x9a0], R8 ;  /* 0x0009a00801007387 */ /* 0x0001e80000100a00 */
[----:B------:R1:W-:Y:S04]  /*c9770*/  STL.64 [R1+0x9a8], R10 ;  /* 0x0009a80a01007387 */ /* 0x0003e80000100a00 */
[----:B------:R-:W2:Y:S04]  /*c9780*/  LDL.LU R13, [R1+0x534] ;  /* 0x00053400010d7983 */ /* 0x000ea80000300800 */
[----:B------:R-:W3:Y:S04]  /*c9790*/  LDL.LU R14, [R1+0x538] ;  /* 0x00053800010e7983 */ /* 0x000ee80000300800 */
[----:B------:R-:W3:Y:S01]  /*c97a0*/  LDL.LU R15, [R1+0x53c] ;  /* 0x00053c00010f7983 */ /* 0x000ee20000300800 */
[----:B----4-:R-:W-:Y:S01]  /*c97b0*/  HMMA.16816.F32 R16, R4, R22, R16 ;  /* 0x000000160410723c */ /* 0x010fe20000001810 */
[----:B0-----:R-:W-:-:S02]  /*c97c0*/  IMAD.MOV.U32 R8, RZ, RZ, R6 ;  /* 0x000000ffff087224 */ /* 0x001fc400078e0006 */
[----:B-1----:R-:W-:Y:S02]  /*c97d0*/  IMAD.MOV.U32 R10, RZ, RZ, R4 ;  /* 0x000000ffff0a7224 */ /* 0x002fe400078e0004 */
[----:B------:R-:W-:Y:S01]  /*c97e0*/  IMAD.MOV.U32 R9, RZ, RZ, R5 ;  /* 0x000000ffff097224 */ /* 0x000fe200078e0005 */
[----:B---3--:R0:W-:Y:S04]  /*c97f0*/  STL.64 [R1+0x5f98], R14 ;  /* 0x005f980e01007387 */ /* 0x0081e80000100a00 */
[----:B--2---:R1:W-:Y:S09]  /*c9800*/  STL.64 [R1+0x5f90], R12 ;  /* 0x005f900c01007387 */ /* 0x0043f20000100a00 */
[----:B------:R-:W-:Y:S04]  /*c9810*/  STL.64 [R1+0x990], R16 ;  /* 0x0009901001007387 */ /* 0x000fe80000100a00 */
[----:B------:R-:W-:Y:S01]  /*c9820*/  STL.64 [R1+0x998], R18 ;  /* 0x0009981201007387 */ /* 0x000fe20000100a00 */
[----:B0-----:R-:W-:-:S02]  /*c9830*/  IMAD.MOV.U32 R15, RZ, RZ, R0 ;  /* 0x000000ffff0f7224 */ /* 0x001fc400078e0000 */
[----:B------:R-:W-:Y:S02]  /*c9840*/  IMAD.MOV.U32 R0, RZ, RZ, R7 ;  /* 0x000000ffff007224 */ /* 0x000fe400078e0007 */
[----:B------:R-:W2:Y:S04]  /*c9850*/  LDL.LU.64 R6, [R1+0x6038] ;  /* 0x0060380001067983 */ /* 0x000ea80000300a00 */
[----:B------:R-:W3:Y:S04]  /*c9860*/  LDL.LU.64 R4, [R1+0x6030] ;  /* 0x0060300001047983 */ /* 0x000ee80000300a00 */
[----:B-1----:R-:W4:Y:S01]  /*c9870*/  LDL.64 R12, [R1+0x310] ;  /* 0x00031000010c7983 */ /* 0x002f220000100a00 */
[----:B------:R-:W-:-:S05]  /*c9880*/  IMAD.MOV.U32 R14, RZ, RZ, R20 ;  /* 0x000000ffff0e7224 */ /* 0x000fca00078e0014 */
[----:B------:R-:W-:Y:S04]  /*c9890*/  STL.64 [R1+0x5fc8], R14 ;  /* 0x005fc80e01007387 */ /* 0x000fe80000100a00 */
[----:B----4-:R0:W-:Y:S04]  /*c98a0*/  STL.64 [R1+0x5fc0], R12 ;  /* 0x005fc00c01007387 */ /* 0x0101e80000100a00 */
[----:B0-----:R-:W4:Y:S04]  /*c98b0*/  LDL.LU R12, [R1+0x560] ;  /* 0x00056000010c7983 */ /* 0x001f280000300800 */
[----:B------:R-:W4:Y:S04]  /*c98c0*/  LDL.LU R13, [R1+0x564] ;  /* 0x00056400010d7983 */ /* 0x000f280000300800 */
[----:B------:R-:W5:Y:S04]  /*c98d0*/  LDL.LU R14, [R1+0x568] ;  /* 0x00056800010e7983 */ /* 0x000f680000300800 */
[----:B------:R-:W5:Y:S01]  /*c98e0*/  LDL.LU R15, [R1+0x56c] ;  /* 0x00056c00010f7983 */ /* 0x000f620000300800 */
[----:B------:R-:W-:-:S02]  /*c98f0*/  IMAD.MOV.U32 R24, RZ, RZ, R22 ;  /* 0x000000ffff187224 */ /* 0x000fc400078e0016 */
[----:B------:R-:W-:Y:S01]  /*c9900*/  IMAD.MOV.U32 R25, RZ, RZ, R23 ;  /* 0x000000ffff197224 */ /* 0x000fe200078e0017 */
[----:B-----5:R0:W-:Y:S04]  /*c9910*/  STL.64 [R1+0x5fd8], R14 ;  /* 0x005fd80e01007387 */ /* 0x0201e80000100a00 */
[----:B----4-:R-:W-:Y:S04]  /*c9920*/  STL.64 [R1+0x5fd0], R12 ;  /* 0x005fd00c01007387 */ /* 0x010fe80000100a00 */
[----:B------:R-:W-:Y:S04]  /*c9930*/  STL.64 [R1+0x5fa8], R26 ;  /* 0x005fa81a01007387 */ /* 0x000fe80000100a00 */
[----:B------:R1:W-:Y:S01]  /*c9940*/  STL.64 [R1+0x5fa0], R24 ;  /* 0x005fa01801007387 */ /* 0x0003e20000100a00 */
[----:B0-----:R-:W-:-:S03]  /*c9950*/  IMAD.MOV.U32 R14, RZ, RZ, R8 ;  /* 0x000000ffff0e7224 */ /* 0x001fc600078e0008 */
[----:B-1----:R-:W4:Y:S04]  /*c9960*/  LDL.LU R24, [R1+0x540] ;  /* 0x0005400001187983 */ /* 0x002f280000300800 */
[----:B------:R-:W4:Y:S04]  /*c9970*/  LDL.LU R25, [R1+0x544] ;  /* 0x0005440001197983 */ /* 0x000f280000300800 */
[----:B------:R-:W5:Y:S04]  /*c9980*/  LDL.LU R26, [R1+0x548] ;  /* 0x00054800011a7983 */ /* 0x000f680000300800 */
[----:B------:R-:W5:Y:S01]  /*c9990*/  LDL.LU R27, [R1+0x54c] ;  /* 0x00054c00011b7983 */ /* 0x000f620000300800 */
[----:B------:R-:W-:-:S03]  /*c99a0*/  IMAD.MOV.U32 R13, RZ, RZ, R9 ;  /* 0x000000ffff0d7224 */ /* 0x000fc600078e0009 */
[----:B------:R-:W3:Y:S01]  /*c99b0*/  LDL.LU R8, [R1+0x5c0] ;  /* 0x0005c00001087983 */ /* 0x000ee20000300800 */
[----:B------:R-:W-:-:S03]  /*c99c0*/  IMAD.MOV.U32 R12, RZ, RZ, R10 ;  /* 0x000000ffff0c7224 */ /* 0x000fc600078e000a */
[----:B------:R-:W3:Y:S04]  /*c99d0*/  LDL.LU R9, [R1+0x5c4] ;  /* 0x0005c40001097983 */ /* 0x000ee80000300800 */
        /* <DEDUP_REMOVED lines=21> */
[----:B------:R-:W5:Y:S01]  /*c9b30*/  LDL.LU R27, [R1+0x55c] ;  /* 0x00055c00011b7983 */ /* 0x000f620000300800 */
[----:B------:R-:W-:-:S07]  /*c9b40*/  IMAD.MOV.U32 R15, RZ, RZ, R0 ;  /* 0x000000ffff0f7224 */ /* 0x000fce00078e0000 */
[C---:B---3--:R-:W-:Y:S01]  /*c9b50*/  HMMA.16816.F32 R8, R12.reuse, R4, R8 ;  /* 0x000000040c08723c */ /* 0x048fe20000001808 */
[----:B-----5:R-:W-:Y:S04]  /*c9b60*/  STL.64 [R1+0x5fe8], R26 ;  /* 0x005fe81a01007387 */ /* 0x020fe80000100a00 */
[----:B----4-:R0:W-:Y:S04]  /*c9b70*/  STL.64 [R1+0x5fe0], R24 ;  /* 0x005fe01801007387 */ /* 0x0101e80000100a00 */
        /* <DEDUP_REMOVED lines=9> */
[----:B------:R-:W3:Y:S04]  /*c9c10*/  LDL.LU R26, [R1+0x588] ;  /* 0x00058800011a7983 */ /* 0x000ee80000300800 */
[----:B------:R-:W3:Y:S04]  /*c9c20*/  LDL.LU R27, [R1+0x58c] ;  /* 0x00058c00011b7983 */ /* 0x000ee80000300800 */
[----:B------:R0:W-:Y:S04]  /*c9c30*/  STL.64 [R1+0x970], R8 ;  /* 0x0009700801007387 */ /* 0x0001e80000100a00 */
[----:B------:R1:W-:Y:S04]  /*c9c40*/  STL.64 [R1+0x978], R10 ;  /* 0x0009780a01007387 */ /* 0x0003e80000100a00 */
[----:B0-----:R-:W4:Y:S04]  /*c9c50*/  LDL.LU R8, [R1+0x520] ;  /* 0x0005200001087983 */ /* 0x001f280000300800 */
[----:B------:R-:W4:Y:S04]  /*c9c60*/  LDL.LU R9, [R1+0x524] ;  /* 0x0005240001097983 */ /* 0x000f280000300800 */
[----:B-1----:R-:W4:Y:S04]  /*c9c70*/  LDL.LU R10, [R1+0x528] ;  /* 0x00052800010a7983 */ /* 0x002f280000300800 */
[----:B------:R-:W4:Y:S04]  /*c9c80*/  LDL.LU R11, [R1+0x52c] ;  /* 0x00052c00010b7983 */ /* 0x000f280000300800 */
[----:B------:R-:W-:Y:S04]  /*c9c90*/  STL.64 [R1+0x950], R16 ;  /* 0x0009501001007387 */ /* 0x000fe80000100a00 */
[----:B------:R0:W-:Y:S04]  /*c9ca0*/  STL.64 [R1+0x958], R18 ;  /* 0x0009581201007387 */ /* 0x0001e80000100a00 */
[----:B0-----:R-:W2:Y:S04]  /*c9cb0*/  LDL.LU.64 R18, [R1+0x6028] ;  /* 0x0060280001127983 */ /* 0x001ea80000300a00 */
[----:B------:R-:W5:Y:S04]  /*c9cc0*/  LDL.LU.64 R16, [R1+0x6020] ;  /* 0x0060200001107983 */ /* 0x000f680000300a00 */
[----:B------:R0:W-:Y:S04]  /*c9cd0*/  STL.64 [R1+0x5f40], R6 ;  /* 0x005f400601007387 */ /* 0x0001e80000100a00 */
[----:B------:R1:W-:Y:S04]  /*c9ce0*/  STL.64 [R1+0x5f38], R4 ;  /* 0x005f380401007387 */ /* 0x0003e80000100a00 */
[----:B0-----:R-:W3:Y:S04]  /*c9cf0*/  LDL R6, [R1+0xd8] ;  /* 0x0000d80001067983 */ /* 0x001ee80000100800 */
[----:B-1----:R-:W3:Y:S04]  /*c9d00*/  LDL R4, [R1+0xd0] ;  /* 0x0000d00001047983 */ /* 0x002ee80000100800 */
[----:B------:R-:W3:Y:S04]  /*c9d10*/  LDL R5, [R1+0xd4] ;  /* 0x0000d40001057983 */ /* 0x000ee80000100800 */
[----:B------:R-:W3:Y:S01]  /*c9d20*/  LDL R7, [R1+0xdc] ;  /* 0x0000dc0001077983 */ /* 0x000ee20000100800 */
        /* <DEDUP_REMOVED lines=23> */
[----:B0-----:R-:W2:Y:S04]  /*c9ea0*/  LDL.LU.64 R14, [R1+0x5fd8] ;  /* 0x005fd800010e7983 */ /* 0x001ea80000300a00 */
        /* <DEDUP_REMOVED lines=20> */
[----:B------:R-:W2:Y:S01]  /*c9ff0*/  LDL.LU.64 R24, [R1+0x5fb0] ;  /* 0x005fb00001187983 */ /* 0x000ea20000300a00 */
[----:B------:R-:W-:-:S02]  /*ca000*/  IMAD.MOV.U32 R0, RZ, RZ, R13 ;  /* 0x000000ffff007224 */ /* 0x000fc400078e000d */
[----:B--2---:R-:W-:Y:S01]  /*ca010*/  HMMA.16816.F32 R12, R4, R14, R24 ;  /* 0x0000000e040c723c */ /* 0x004fe20000001818 */
[----:B------:R-:W2:Y:S04]  /*ca020*/  LDL.LU.64 R26, [R1+0x5fa8] ;  /* 0x005fa800011a7983 */ /* 0x000ea80000300a00 */
[----:B------:R-:W3:-:S14]  /*ca030*/  LDL.LU.64 R24, [R1+0x5fa0] ;  /* 0x005fa00001187983 */ /* 0x000edc0000300a00 */
        /* <DEDUP_REMOVED lines=19> */
[----:B0-----:R-:W4:Y:S04]  /*ca170*/  LDL.LU.64 R10, [R1+0x5f80] ;  /* 0x005f8000010a7983 */ /* 0x001f280000300a00 */
[----:B------:R-:W5:Y:S04]  /*ca180*/  LDL.LU.64 R8, [R1+0x5f78] ;  /* 0x005f780001087983 */ /* 0x000f680000300a00 */
[----:B------:R0:W-:Y:S01]  /*ca190*/  STL.64 [R1+0x5e98], R14 ;  /* 0x005e980e01007387 */ /* 0x0001e20000100a00 */
[C---:B-----5:R-:W-:Y:S08]  /*ca1a0*/  HMMA.16816.F32 R16, R4.reuse, R8, R16 ;  /* 0x000000080410723c */ /* 0x060ff00000001810 */
[----:B----4-:R-:W-:Y:S01]  /*ca1b0*/  HMMA.16816.F32 R4, R4, R10, R20 ;  /* 0x0000000a0404723c */ /* 0x010fe20000001814 */
[----:B------:R-:W-:-:S02]  /*ca1c0*/  IMAD.MOV.U32 R13, RZ, RZ, R8 ;  /* 0x000000ffff0d7224 */ /* 0x000fc400078e0008 */
[----:B------:R-:W-:Y:S02]  /*ca1d0*/  IMAD.MOV.U32 R12, RZ, RZ, R9 ;  /* 0x000000ffff0c7224 */ /* 0x000fe400078e0009 */
[----:B0-----:R-:W-:Y:S02]  /*ca1e0*/  IMAD.MOV.U32 R15, RZ, RZ, R10 ;  /* 0x000000ffff0f7224 */ /* 0x001fe400078e000a */
[----:B------:R-:W-:-:S04]  /*ca1f0*/  IMAD.MOV.U32 R14, RZ, RZ, R11 ;  /* 0x000000ffff0e7224 */ /* 0x000fc800078e000b */
[----:B------:R-:W-:Y:S04]  /*ca200*/  STL.64 [R1+0x880], R16 ;  /* 0x0008801001007387 */ /* 0x000fe80000100a00 */
[----:B------:R-:W-:Y:S04]  /*ca210*/  STL.64 [R1+0x888], R18 ;  /* 0x0008881201007387 */ /* 0x000fe80000100a00 */
[----:B------:R-:W-:Y:S04]  /*ca220*/  STL.64 [R1+0x860], R4 ;  /* 0x0008600401007387 */ /* 0x000fe80000100a00 */
[----:B------:R3:W-:Y:S04]  /*ca230*/  STL.64 [R1+0x868], R6 ;  /* 0x0008680601007387 */ /* 0x0007e80000100a00 */
[----:B------:R-:W4:Y:S04]  /*ca240*/  LDL.LU R8, [R1+0x4c0] ;  /* 0x0004c00001087983 */ /* 0x000f280000300800 */
[----:B------:R-:W4:Y:S04]  /*ca250*/  LDL.LU R9, [R1+0x4c4] ;  /* 0x0004c40001097983 */ /* 0x000f280000300800 */
[----:B------:R-:W5:Y:S04]  /*ca260*/  LDL.LU R10, [R1+0x4c8] ;  /* 0x0004c800010a7983 */ /* 0x000f680000300800 */
[----:B------:R-:W5:Y:S01]  /*ca270*/  LDL.LU R11, [R1+0x4cc] ;  /* 0x0004cc00010b7983 */ /* 0x000f620000300800 */
[----:B---3--:R-:W-:-:S02]  /*ca280*/  IMAD.MOV.U32 R6, RZ, RZ, R24 ;  /* 0x000000ffff067224 */ /* 0x008fc400078e0018 */
[----:B------:R-:W-:Y:S01]  /*ca290*/  IMAD.MOV.U32 R7, RZ, RZ, R25 ;  /* 0x000000ffff077224 */ /* 0x000fe200078e0019 */
[----:B-----5:R-:W-:Y:S04]  /*ca2a0*/  STL.64 [R1+0x5f60], R10 ;  /* 0x005f600a01007387 */ /* 0x020fe80000100a00 */
[----:B----4-:R0:W-:Y:S04]  /*ca2b0*/  STL.64 [R1+0x5f58], R8 ;  /* 0x005f580801007387 */ /* 0x0101e80000100a00 */
[----:B------:R-:W3:Y:S04]  /*ca2c0*/  LDL.LU R24, [R1+0x5f74] ;  /* 0x005f740001187983 */ /* 0x000ee80000300800 */
[----:B------:R-:W3:Y:S04]  /*ca2d0*/  LDL.LU R25, [R1+0x5f70] ;  /* 0x005f700001197983 */ /* 0x000ee80000300800 */
[----:B------:R1:W-:Y:S04]  /*ca2e0*/  STL.64 [R1+0x5f68], R6 ;  /* 0x005f680601007387 */ /* 0x0003e80000100a00 */
[----:B0-----:R-:W2:Y:S04]  /*ca2f0*/  LDL.LU R8, [R1+0x4e0] ;  /* 0x0004e00001087983 */ /* 0x001ea80000300800 */
[----:B------:R-:W2:Y:S04]  /*ca300*/  LDL.LU R9, [R1+0x4e4] ;  /* 0x0004e40001097983 */ /* 0x000ea80000300800 */
[----:B------:R-:W2:Y:S04]  /*ca310*/  LDL.LU R10, [R1+0x4e8] ;  /* 0x0004e800010a7983 */ /* 0x000ea80000300800 */
[----:B------:R-:W2:Y:S04]  /*ca320*/  LDL.LU R11, [R1+0x4ec] ;  /* 0x0004ec00010b7983 */ /* 0x000ea80000300800 */
[----:B------:R-:W3:Y:S04]  /*ca330*/  LDL.LU R4, [R1+0x4f0] ;  /* 0x0004f00001047983 */ /* 0x000ee80000300800 */
[----:B------:R-:W3:Y:S04]  /*ca340*/  LDL.LU R5, [R1+0x4f4] ;  /* 0x0004f40001057983 */ /* 0x000ee80000300800 */
[----:B-1----:R-:W3:Y:S04]  /*ca350*/  LDL.LU R6, [R1+0x4f8] ;  /* 0x0004f80001067983 */ /* 0x002ee80000300800 */
[----:B------:R-:W3:Y:S04]  /*ca360*/  LDL.LU R7, [R1+0x4fc] ;  /* 0x0004fc0001077983 */ /* 0x000ee80000300800 */
        /* <DEDUP_REMOVED lines=16> */
[----:B0-----:R-:W3:Y:S04]  /*ca470*/  LDL.LU.64 R20, [R1+0xd0] ;  /* 0x0000d00001147983 */ /* 0x001ee80000300a00 */
[----:B------:R-:W3:Y:S04]  /*ca480*/  LDL.LU.64 R22, [R1+0xd8] ;  /* 0x0000d80001167983 */ /* 0x000ee80000300a00 */
[----:B------:R-:W-:Y:S04]  /*ca490*/  STL.64 [R1+0x5ee8], R14 ;  /* 0x005ee80e01007387 */ /* 0x000fe80000100a00 */
[----:B-----5:R0:W-:Y:S04]  /*ca4a0*/  STL.64 [R1+0x5ee0], R12 ;  /* 0x005ee00c01007387 */ /* 0x0201e80000100a00 */
[----:B0-----:R-:W2:Y:S04]  /*ca4b0*/  LDL.LU R12, [R1+0x480] ;  /* 0x00048000010c7983 */ /* 0x001ea80000300800 */
[----:B------:R-:W2:Y:S04]  /*ca4c0*/  LDL.LU R13, [R1+0x484] ;  /* 0x00048400010d7983 */ /* 0x000ea80000300800 */
[----:B------:R-:W5:Y:S04]  /*ca4d0*/  LDL.LU R14, [R1+0x488] ;  /* 0x00048800010e7983 */ /* 0x000f680000300800 */
[----:B------:R-:W5:Y:S01]  /*ca4e0*/  LDL.LU R15, [R1+0x48c] ;  /* 0x00048c00010f7983 */ /* 0x000f620000300800 */
[C---:B---3--:R-:W-:Y:S03]  /*ca4f0*/  HMMA.16816.F32 R4, R20.reuse, R24, R4 ;  /* 0x000000181404723c */ /* 0x048fe60000001804 */
[----:B-----5:R-:W-:Y:S04]  /*ca500*/  STL.64 [R1+0x5f20], R14 ;  /* 0x005f200e01007387 */ /* 0x020fe80000100a00 */
[----:B--2---:R0:W-:Y:S04]  /*ca510*/  STL.64 [R1+0x5f18], R12 ;  /* 0x005f180c01007387 */ /* 0x0041e80000100a00 */
[----:B0-----:R-:W2:Y:S04]  /*ca520*/  LDL.LU R12, [R1+0x4a0] ;  /* 0x0004a000010c7983 */ /* 0x001ea80000300800 */
[----:B------:R-:W2:Y:S04]  /*ca530*/  LDL.LU R13, [R1+0x4a4] ;  /* 0x0004a400010d7983 */ /* 0x000ea80000300800 */
[----:B------:R-:W2:Y:S04]  /*ca540*/  LDL.LU R14, [R1+0x4a8] ;  /* 0x0004a800010e7983 */ /* 0x000ea80000300800 */
[----:B------:R-:W2:Y:S04]  /*ca550*/  LDL.LU R15, [R1+0x4ac] ;  /* 0x0004ac00010f7983 */ /* 0x000ea80000300800 */
[----:B------:R-:W-:Y:S04]  /*ca560*/  STL.64 [R1+0x850], R4 ;  /* 0x0008500401007387 */ /* 0x000fe80000100a00 */
[----:B------:R0:W-:Y:S04]  /*ca570*/  STL.64 [R1+0x858], R6 ;  /* 0x0008580601007387 */ /* 0x0001e80000100a00 */
[----:B0-----:R-:W4:Y:S01]  /*ca580*/  LDL.LU.64 R6, [R1+0x5f68] ;  /* 0x005f680001067983 */ /* 0x001f220000300a00 */
[----:B------:R-:W-:-:S15]  /*ca590*/  HMMA.16816.F32 R8, R20, R26, R8 ;  /* 0x0000001a1408723c */ /* 0x000fde0000001808 */
[----:B------:R-:W-:-:S04]  /*ca5a0*/  NOP ;  /* 0x0000000000007918 */ /* 0x000fc80000000000 */
[----:B------:R-:W-:Y:S04]  /*ca5b0*/  STL.64 [R1+0x840], R8 ;  /* 0x0008400801007387 */ /* 0x000fe80000100a00 */
[----:B------:R0:W-:Y:S04]  /*ca5c0*/  STL.64 [R1+0x848], R10 ;  /* 0x0008480a01007387 */ /* 0x0001e80000100a00 */
[----:B0-----:R-:W3:Y:S04]  /*ca5d0*/  LDL.LU.64 R10, [R1+0x5f60] ;  /* 0x005f6000010a7983 */ /* 0x001ee80000300a00 */
[----:B------:R-:W3:Y:S04]  /*ca5e0*/  LDL.LU.64 R8, [R1+0x5f58] ;  /* 0x005f580001087983 */ /* 0x000ee80000300a00 */
[----:B------:R0:W-:Y:S04]  /*ca5f0*/  STL.64 [R1+0x5e60], R26 ;  /* 0x005e601a01007387 */ /* 0x0001e80000100a00 */
[----:B------:R1:W-:Y:S04]  /*ca600*/  STL.64 [R1+0x5e58], R24 ;  /* 0x005e581801007387 */ /* 0x0003e80000100a00 */
[----:B0-----:R-:W5:Y:S04]  /*ca610*/  LDL R26, [R1+0xa8] ;  /* 0x0000a800011a7983 */ /* 0x001f680000100800 */
[----:B-1----:R-:W5:Y:S04]  /*ca620*/  LDL R24, [R1+0xa0] ;  /* 0x0000a00001187983 */ /* 0x002f680000100800 */
[----:B------:R-:W5:Y:S04]  /*ca630*/  LDL R25, [R1+0xa4] ;  /* 0x0000a40001197983 */ /* 0x000f680000100800 */
[----:B------:R-:W5:Y:S01]  /*ca640*/  LDL R27, [R1+0xac] ;  /* 0x0000ac00011b7983 */ /* 0x000f620000100800 */
[----:B----4-:R-:W-:Y:S03]  /*ca650*/  HMMA.16816.F32 R4, R20, R6, R16 ;  /* 0x000000061404723c */ /* 0x010fe60000001810 */
[----:B------:R-:W2:Y:S04]  /*ca660*/  LDL.LU.64 R18, [R1+0x5f50] ;  /* 0x005f500001127983 */ /* 0x000ea80000300a00 */
[----:B------:R-:W4:-:S12]  /*ca670*/  LDL.LU.64 R16, [R1+0x5f48] ;  /* 0x005f480001107983 */ /* 0x000f180000300a00 */
        /* <DEDUP_REMOVED lines=13> */
[----:B------:R0:W-:Y:S04]  /*ca750*/  STL.64 [R1+0x800], R8 ;  /* 0x0008000801007387 */ /* 0x0001e80000100a00 */
[----:B------:R1:W-:Y:S04]  /*ca760*/  STL.64 [R1+0x808], R10 ;  /* 0x0008080a01007387 */ /* 0x0003e80000100a00 */
[----:B0-----:R-:W2:Y:S04]  /*ca770*/  LDL.LU.64 R8, [R1+0x70] ;  /* 0x0000700001087983 */ /* 0x001ea80000300a00 */
[----:B-1----:R-:W3:Y:S01]  /*ca780*/  LDL.LU.64 R10, [R1+0x78] ;  /* 0x00007800010a7983 */ /* 0x002ee20000300a00 */
[----:B------:R-:W-:Y:S01]  /*ca790*/  HMMA.16816.F32 R12, R20, R18, R12 ;  /* 0x00000012140c723c */ /* 0x000fe2000000180c */
[----:B------:R-:W-:-:S02]  /*ca7a0*/  IMAD.MOV.U32 R5, RZ, RZ, R22 ;  /* 0x000000ffff057224 */ /* 0x000fc400078e0016 */
[----:B------:R-:W-:Y:S02]  /*ca7b0*/  IMAD.MOV.U32 R4, RZ, RZ, R23 ;  /* 0x000000ffff047224 */ /* 0x000fe400078e0017 */
[----:B------:R-:W-:Y:S02]  /*ca7c0*/  IMAD.MOV.U32 R28, RZ, RZ, R20 ;  /* 0x000000ffff1c7224 */ /* 0x000fe400078e0014 */
[----:B------:R-:W-:Y:S01]  /*ca7d0*/  IMAD.MOV.U32 R29, RZ, RZ, R21 ;  /* 0x000000ffff1d7224 */ /* 0x000fe200078e0015 */
[----:B---3--:R-:W-:Y:S04]  /*ca7e0*/  STL.64 [R1+0x5df0], R10 ;  /* 0x005df00a01007387 */ /* 0x008fe80000100a00 */
[----:B--2---:R0:W-:Y:S04]  /*ca7f0*/  STL.64 [R1+0x5de8], R8 ;  /* 0x005de80801007387 */ /* 0x0041e80000100a00 */
[----:B0-----:R-:W5:Y:S04]  /*ca800*/  LDL.LU R8, [R1+0x460] ;  /* 0x0004600001087983 */ /* 0x001f680000300800 */
[----:B------:R-:W5:Y:S04]  /*ca810*/  LDL.LU R9, [R1+0x464] ;  /* 0x0004640001097983 */ /* 0x000f680000300800 */
[----:B------:R-:W5:Y:S04]  /*ca820*/  LDL.LU R10, [R1+0x468] ;  /* 0x00046800010a7983 */ /* 0x000f680000300800 */
[----:B------:R-:W5:Y:S04]  /*ca830*/  LDL.LU R11, [R1+0x46c] ;  /* 0x00046c00010b7983 */ /* 0x000f680000300800 */
[----:B------:R-:W-:Y:S04]  /*ca840*/  STL.64 [R1+0x7f0], R12 ;  /* 0x0007f00c01007387 */ /* 0x000fe80000100a00 */
[----:B------:R0:W-:Y:S04]  /*ca850*/  STL.64 [R1+0x7f8], R14 ;  /* 0x0007f80e01007387 */ /* 0x0001e80000100a00 */
[----:B0-----:R-:W2:Y:S04]  /*ca860*/  LDL.LU.64 R14, [R1+0x5f20] ;  /* 0x005f2000010e7983 */ /* 0x001ea80000300a00 */
[----:B------:R-:W2:Y:S04]  /*ca870*/  LDL.LU.64 R12, [R1+0x5f18] ;  /* 0x005f1800010c7983 */ /* 0x000ea80000300a00 */
[----:B------:R-:W3:Y:S04]  /*ca880*/  LDL.LU.64 R22, [R1+0x5f10] ;  /* 0x005f100001167983 */ /* 0x000ee80000300a00 */
[----:B------:R-:W3:Y:S04]  /*ca890*/  LDL.LU.64 R20, [R1+0x5f08] ;  /* 0x005f080001147983 */ /* 0x000ee80000300a00 */
[----:B------:R0:W-:Y:S04]  /*ca8a0*/  STL [R1+0x5e18], R19 ;  /* 0x005e181301007387 */ /* 0x0001e80000100800 */
[----:B------:R1:W-:Y:S04]  /*ca8b0*/  STL [R1+0x5ea8], R18 ;  /* 0x005ea81201007387 */ /* 0x0003e80000100800 */
[----:B----4-:R4:W-:Y:S01]  /*ca8c0*/  STL.64 [R1+0x5ea0], R16 ;  /* 0x005ea01001007387 */ /* 0x0109e20000100a00 */
[----:B0-----:R-:W-:-:S02]  /*ca8d0*/  IMAD.MOV.U32 R19, RZ, RZ, R4 ;  /* 0x000000ffff137224 */ /* 0x001fc400078e0004 */
[----:B-1----:R-:W-:Y:S02]  /*ca8e0*/  IMAD.MOV.U32 R18, RZ, RZ, R5 ;  /* 0x000000ffff127224 */ /* 0x002fe400078e0005 */
[----:B----4-:R-:W-:Y:S02]  /*ca8f0*/  IMAD.MOV.U32 R16, RZ, RZ, R28 ;  /* 0x000000ffff107224 */ /* 0x010fe400078e001c */
[----:B------:R-:W-:Y:S01]  /*ca900*/  IMAD.MOV.U32 R17, RZ, RZ, R29 ;  /* 0x000000ffff117224 */ /* 0x000fe200078e001d */
[----:B------:R-:W4:Y:S04]  /*ca910*/  LDL.LU R28, [R1+0x5f04] ;  /* 0x005f0400011c7983 */ /* 0x000f280000300800 */
[----:B------:R-:W4:Y:S02]  /*ca920*/  LDL.LU R29, [R1+0x5f00] ;  /* 0x005f0000011d7983 */ /* 0x000f240000300800 */
[----:B---3--:R-:W-:-:S15]  /*ca930*/  HMMA.16816.F32 R20, R16, R2, R20 ;  /* 0x000000021014723c */ /* 0x008fde0000001814 */
        /* <DEDUP_REMOVED lines=9> */
[----:B0-----:R-:W4:Y:S04]  /*ca9d0*/  LDL.LU.64 R14, [R1+0x5ee8] ;  /* 0x005ee800010e7983 */ /* 0x001f280000300a00 */
[----:B------:R-:W4:Y:S01]  /*ca9e0*/  LDL.LU.64 R12, [R1+0x5ee0] ;  /* 0x005ee000010c7983 */ /* 0x000f220000300a00 */
[----:B-----5:R-:W-:Y:S08]  /*ca9f0*/  HMMA.16816.F32 R8, R24, R22, R8 ;  /* 0x000000161808723c */ /* 0x020ff00000001808 */
[----:B----4-:R-:W-:Y:S01]  /*caa00*/  HMMA.16816.F32 R16, R16, R28, R12 ;  /* 0x0000001c1010723c */ /* 0x010fe2000000180c */
[----:B------:R-:W2:Y:S04]  /*caa10*/  LDL.LU.64 R14, [R1+0x5ed8] ;  /* 0x005ed800010e7983 */ /* 0x000ea80000300a00 */
[----:B------:R-:W3:Y:S04]  /*caa20*/  LDL.LU.64 R12, [R1+0x5ed0] ;  /* 0x005ed000010c7983 */ /* 0x000ee80000300a00 */
[----:B------:R-:W4:Y:S10]  /*caa30*/  LDL.64 R4, [R1+0x290] ;  /* 0x0002900001047983 */ /* 0x000f340000100a00 */
[----:B------:R-:W-:Y:S04]  /*caa40*/  STL.64 [R1+0x7c0], R16 ;  /* 0x0007c01001007387 */ /* 0x000fe80000100a00 */
[----:B------:R-:W-:Y:S04]  /*caa50*/  STL.64 [R1+0x7c8], R18 ;  /* 0x0007c81201007387 */ /* 0x000fe80000100a00 */
[----:B------:R-:W-:Y:S04]  /*caa60*/  STL.64 [R1+0x5e40], R6 ;  /* 0x005e400601007387 */ /* 0x000fe80000100a00 */
[----:B------:R-:W-:Y:S04]  /*caa70*/  STL.64 [R1+0x7b0], R8 ;  /* 0x0007b00801007387 */ /* 0x000fe80000100a00 */
[----:B------:R-:W-:Y:S04]  /*caa80*/  STL.64 [R1+0x7b8], R10 ;  /* 0x0007b80a01007387 */ /* 0x000fe80000100a00 */
[----:B----4-:R0:W-:Y:S04]  /*caa90*/  STL.64 [R1+0x5e38], R4 ;  /* 0x005e380401007387 */ /* 0x0101e80000100a00 */
[----:B0-----:R-:W4:Y:S04]  /*caaa0*/  LDL.LU R4, [R1+0x3e0] ;  /* 0x0003e00001047983 */ /* 0x001f280000300800 */
[----:B------:R-:W4:Y:S04]  /*caab0*/  LDL.LU R5, [R1+0x3e4] ;  /* 0x0003e40001057983 */ /* 0x000f280000300800 */
[----:B------:R-:W5:Y:S04]  /*caac0*/  LDL.LU R6, [R1+0x3e8] ;  /* 0x0003e80001067983 */ /* 0x000f680000300800 */
[----:B------:R-:W5:Y:S01]  /*caad0*/  LDL.LU R7, [R1+0x3ec] ;  /* 0x0003ec0001077983 */ /* 0x000f620000300800 */
[----:B--2---:R-:W-:-:S02]  /*caae0*/  IMAD.MOV.U32 R26, RZ, RZ, R15 ;  /* 0x000000ffff1a7224 */ /* 0x004fc400078e000f */
[----:B------:R-:W-:Y:S02]  /*caaf0*/  IMAD.MOV.U32 R27, RZ, RZ, R14 ;  /* 0x000000ffff1b7224 */ /* 0x000fe400078e000e */
[----:B---3--:R-:W-:Y:S02]  /*cab00*/  IMAD.MOV.U32 R24, RZ, RZ, R13 ;  /* 0x000000ffff187224 */ /* 0x008fe400078e000d */
[----:B------:R-:W-:Y:S01]  /*cab10*/  IMAD.MOV.U32 R25, RZ, RZ, R12 ;  /* 0x000000ffff197224 */ /* 0x000fe200078e000c */
[----:B------:R-:W-:Y:S04]  /*cab20*/  STL.64 [R1+0x5e78], R26 ;  /* 0x005e781a01007387 */ /* 0x000fe80000100a00 */
[----:B-----5:R-:W-:Y:S04]  /*cab30*/  STL.64 [R1+0x5e50], R6 ;  /* 0x005e500601007387 */ /* 0x020fe80000100a00 */
[----:B----4-:R0:W-:Y:S04]  /*cab40*/  STL.64 [R1+0x5e48], R4 ;  /* 0x005e480401007387 */ /* 0x0101e80000100a00 */
[----:B0-----:R-:W2:Y:S04]  /*cab50*/  LDL.LU R4, [R1+0x3f0] ;  /* 0x0003f00001047983 */ /* 0x001ea80000300800 */
[----:B------:R-:W2:Y:S04]  /*cab60*/  LDL.LU R5, [R1+0x3f4] ;  /* 0x0003f40001057983 */ /* 0x000ea80000300800 */
[----:B------:R-:W3:Y:S04]  /*cab70*/  LDL.LU R6, [R1+0x3f8] ;  /* 0x0003f80001067983 */ /* 0x000ee80000300800 */
        /* <DEDUP_REMOVED lines=8> */
[----:B------:R-:W4:Y:S04]  /*cac00*/  LDL.LU R12, [R1+0x430] ;  /* 0x00043000010c7983 */ /* 0x000f280000300800 */
[----:B------:R-:W4:Y:S04]  /*cac10*/  LDL.LU R13, [R1+0x434] ;  /* 0x00043400010d7983 */ /* 0x000f280000300800 */
[----:B------:R-:W5:Y:S04]  /*cac20*/  LDL.LU R14, [R1+0x438] ;  /* 0x00043800010e7983 */ /* 0x000f680000300800 */
[----:B------:R-:W5:Y:S04]  /*cac30*/  LDL.LU R15, [R1+0x43c] ;  /* 0x00043c00010f7983 */ /* 0x000f680000300800 */
[----:B-----5:R-:W-:Y:S04]  /*cac40*/  STL.64 [R1+0x5ec8], R14 ;  /* 0x005ec80e01007387 */ /* 0x020fe80000100a00 */
[----:B----4-:R0:W-:Y:S04]  /*cac50*/  STL.64 [R1+0x5ec0], R12 ;  /* 0x005ec00c01007387 */ /* 0x0101e80000100a00 */
[----:B------:R-:W4:Y:S04]  /*cac60*/  LDL R18, [R1+0x300] ;  /* 0x0003000001127983 */ /* 0x000f280000100800 */
[----:B------:R-:W4:Y:S04]  /*cac70*/  LDL R19, [R1+0x304] ;  /* 0x0003040001137983 */ /* 0x000f280000100800 */
[----:B------:R-:W5:Y:S04]  /*cac80*/  LDL R10, [R1+0x310] ;  /* 0x00031000010a7983 */ /* 0x000f680000100800 */
[----:B0-----:R-:W5:Y:S04]  /*cac90*/  LDL.LU R12, [R1+0x450] ;  /* 0x00045000010c7983 */ /* 0x001f680000300800 */
[----:B------:R-:W5:Y:S04]  /*caca0*/  LDL.LU R13, [R1+0x454] ;  /* 0x00045400010d7983 */ /* 0x000f680000300800 */
[----:B------:R-:W5:Y:S04]  /*cacb0*/  LDL.LU R14, [R1+0x458] ;  /* 0x00045800010e7983 */ /* 0x000f680000300800 */
[----:B------:R-:W5:Y:S04]  /*cacc0*/  LDL.LU R15, [R1+0x45c] ;  /* 0x00045c00010f7983 */ /* 0x000f680000300800 */
        /* <DEDUP_REMOVED lines=27> */
[----:B------:R-:W3:Y:S01]  /*cae80*/  LDL.LU R23, [R1+0x3cc] ;  /* 0x0003cc0001177983 */ /* 0x000ee20000300800 */
[----:B------:R-:W-:-:S03]  /*cae90*/  IMAD.MOV.U32 R11, RZ, RZ, R0 ;  /* 0x000000ffff0b7224 */ /* 0x000fc600078e0000 */
[----:B---3--:R-:W-:Y:S04]  /*caea0*/  STL.64 [R1+0x5e30], R22 ;  /* 0x005e301601007387 */ /* 0x008fe80000100a00 */
[----:B--2---:R0:W-:Y:S04]  /*caeb0*/  STL.64 [R1+0x5e28], R20 ;  /* 0x005e281401007387 */ /* 0x0041e80000100a00 */
[----:B0-----:R-:W5:Y:S04]  /*caec0*/  LDL.LU.64 R20, [R1+0xa0] ;  /* 0x0000a00001147983 */ /* 0x001f680000300a00 */
[----:B------:R-:W5:Y:S02]  /*caed0*/  LDL.LU.64 R22, [R1+0xa8] ;  /* 0x0000a80001167983 */ /* 0x000f640000300a00 */
[C---:B-----5:R-:W-:Y:S08]  /*caee0*/  HMMA.16816.F32 R8, R20.reuse, R10, R12 ;  /* 0x0000000a1408723c */ /* 0x060ff0000000180c */
[C---:B----4-:R-:W-:Y:S01]  /*caef0*/  HMMA.16816.F32 R16, R20.reuse, R18, R24 ;  /* 0x000000121410723c */ /* 0x050fe20000001818 */
[----:B------:R-:W2:Y:S04]  /*caf00*/  LDL.LU.64 R14, [R1+0x5ec8] ;  /* 0x005ec800010e7983 */ /* 0x000ea80000300a00 */
[----:B------:R-:W2:Y:S06]  /*caf10*/  LDL.LU.64 R12, [R1+0x5ec0] ;  /* 0x005ec000010c7983 */ /* 0x000eac0000300a00 */
[----:B------:R0:W-:Y:S04]  /*caf20*/  STL.64 [R1+0x7a0], R8 ;  /* 0x0007a00801007387 */ /* 0x0001e80000100a00 */
[----:B------:R1:W-:Y:S04]  /*caf30*/  STL.64 [R1+0x7a8], R10 ;  /* 0x0007a80a01007387 */ /* 0x0003e80000100a00 */
[----:B0-----:R-:W3:Y:S04]  /*caf40*/  LDL.LU R8, [R1+0x3a0] ;  /* 0x0003a00001087983 */ /* 0x001ee80000300800 */
[----:B------:R-:W3:Y:S04]  /*caf50*/  LDL.LU R9, [R1+0x3a4] ;  /* 0x0003a40001097983 */ /* 0x000ee80000300800 */
[----:B-1----:R-:W3:Y:S04]  /*caf60*/  LDL.LU R10, [R1+0x3a8] ;  /* 0x0003a800010a7983 */ /* 0x002ee80000300800 */
[----:B------:R-:W3:Y:S04]  /*caf70*/  LDL.LU R11, [R1+0x3ac] ;  /* 0x0003ac00010b7983 */ /* 0x000ee80000300800 */
[----:B------:R-:W4:Y:S04]  /*caf80*/  LDL.LU.64 R26, [R1+0x5eb8] ;  /* 0x005eb800011a7983 */ /* 0x000f280000300a00 */
[----:B------:R-:W4:Y:S04]  /*caf90*/  LDL.LU.64 R24, [R1+0x5eb0] ;  /* 0x005eb00001187983 */ /* 0x000f280000300a00 */
[----:B------:R-:W-:Y:S04]  /*cafa0*/  STL.64 [R1+0x790], R16 ;  /* 0x0007901001007387 */ /* 0x000fe80000100a00 */
[----:B------:R0:W-:Y:S04]  /*cafb0*/  STL.64 [R1+0x798], R18 ;  /* 0x0007981201007387 */ /* 0x0001e80000100a00 */
[----:B0-----:R-:W3:Y:S04]  /*cafc0*/  LDL.LU R18, [R1+0x5ea8] ;  /* 0x005ea80001127983 */ /* 0x001ee80000300800 */
[----:B------:R-:W2:Y:S02]  /*cafd0*/  LDL.LU.64 R16, [R1+0x5ea0] ;  /* 0x005ea00001107983 */ /* 0x000ea40000300a00 */
[----:B--2---:R-:W-:-:S15]  /*cafe0*/  HMMA.16816.F32 R12, R20, R16, R12 ;  /* 0x00000010140c723c */ /* 0x004fde000000180c */
[----:B------:R-:W-:-:S04]  /*caff0*/  NOP ;  /* 0x0000000000007918 */ /* 0x000fc80000000000 */
[----:B------:R-:W-:Y:S04]  /*cb000*/  STL.64 [R1+0x780], R12 ;  /* 0x0007800c01007387 */ /* 0x000fe80000100a00 */
[----:B------:R0:W-:Y:S04]  /*cb010*/  STL.64 [R1+0x788], R14 ;  /* 0x0007880e01007387 */ /* 0x0001e80000100a00 */
[----:B0-----:R-:W4:Y:S02]  /*cb020*/  LDL.LU.64 R14, [R1+0x5e98] ;  /* 0x005e9800010e7983 */ /* 0x001f240000300a00 */
[----:B----4-:R-:W-:Y:S02]  /*cb030*/  HMMA.16816.F32 R12, R20, R14, R24 ;  /* 0x0000000e140c723c */ /* 0x010fe40000001818 */
[----:B------:R-:W2:-:S15]  /*cb040*/  LDL.LU.64 R24, [R1+0x5e90] ;  /* 0x005e900001187983 */ /* 0x000e9e0000300a00 */
[----:B------:R-:W-:Y:S02]  /*cb050*/  NOP ;  /* 0x0000000000007918 */ /* 0x000fe40000000000 */
[----:B------:R0:W-:Y:S04]  /*cb060*/  STL.64 [R1+0x770], R12 ;  /* 0x0007700c01007387 */ /* 0x0001e80000100a00 */
[----:B------:R1:W-:Y:S04]  /*cb070*/  STL.64 [R1+0x778], R14 ;  /* 0x0007780e01007387 */ /* 0x0003e80000100a00 */
[----:B0-----:R-:W4:Y:S04]  /*cb080*/  LDL.LU R12, [R1+0x390] ;  /* 0x00039000010c7983 */ /* 0x001f280000300800 */
[----:B------:R-:W4:Y:S04]  /*cb090*/  LDL.LU R13, [R1+0x394] ;  /* 0x00039400010d7983 */ /* 0x000f280000300800 */
[----:B-1----:R-:W4:Y:S04]  /*cb0a0*/  LDL.LU R14, [R1+0x398] ;  /* 0x00039800010e7983 */ /* 0x002f280000300800 */
        /* <DEDUP_REMOVED lines=19> */
[----:B------:R-:W5:Y:S04]  /*cb1e0*/  LDL.LU.64 R4, [R1+0x5e48] ;  /* 0x005e480001047983 */ /* 0x000f680000300a00 */
[----:B------:R-:W-:Y:S04]  /*cb1f0*/  STL [R1+0x5dc8], R24 ;  /* 0x005dc81801007387 */ /* 0x000fe80000100800 */
[----:B------:R-:W-:Y:S01]  /*cb200*/  STL [R1+0x5d78], R25 ;  /* 0x005d781901007387 */ /* 0x000fe20000100800 */
[----:B-----5:R-:W-:-:S15]  /*cb210*/  HMMA.16816.F32 R4, R20, R26, R4 ;  /* 0x0000001a1404723c */ /* 0x020fde0000001804 */
[----:B------:R-:W-:-:S04]  /*cb220*/  NOP ;  /* 0x0000000000007918 */ /* 0x000fc80000000000 */
[----:B------:R-:W-:Y:S04]  /*cb230*/  STL.64 [R1+0x730], R4 ;  /* 0x0007300401007387 */ /* 0x000fe80000100a00 */
[----:B------:R0:W-:Y:S04]  /*cb240*/  STL.64 [R1+0x738], R6 ;  /* 0x0007380601007387 */ /* 0x0001e80000100a00 */
[----:B0-----:R-:W2:Y:S04]  /*cb250*/  LDL.LU.64 R6, [R1+0x5e40] ;  /* 0x005e400001067983 */ /* 0x001ea80000300a00 */
[----:B------:R-:W5:Y:S04]  /*cb260*/  LDL.LU.64 R4, [R1+0x5e38] ;  /* 0x005e380001047983 */ /* 0x000f680000300a00 */
[----:B------:R0:W-:Y:S04]  /*cb270*/  STL.64 [R1+0x5d80], R26 ;  /* 0x005d801a01007387 */ /* 0x0001e80000100a00 */
[----:B------:R-:W5:Y:S04]  /*cb280*/  LDL.LU R24, [R1+0x3d0] ;  /* 0x0003d00001187983 */ /* 0x000f680000300800 */
[----:B------:R-:W5:Y:S04]  /*cb290*/  LDL.LU R25, [R1+0x3d4] ;  /* 0x0003d40001197983 */ /* 0x000f680000300800 */
[----:B0-----:R-:W5:Y:S04]  /*cb2a0*/  LDL.LU R26, [R1+0x3d8] ;  /* 0x0003d800011a7983 */ /* 0x001f680000300800 */
[----:B------:R-:W5:Y:S01]  /*cb2b0*/  LDL.LU R27, [R1+0x3dc] ;  /* 0x0003dc00011b7983 */ /* 0x000f620000300800 */
[----:B------:R-:W-:Y:S01]  /*cb2c0*/  IMAD.MOV.U32 R19, RZ, RZ, R21 ;  /* 0x000000ffff137224 */ /* 0x000fe200078e0015 */
[----:B-----5:R-:W-:Y:S01]  /*cb2d0*/  HMMA.16816.F32 R24, R20, R4, R24 ;  /* 0x000000041418723c */ /* 0x020fe20000001818 */
[----:B------:R-:W-:-:S15]  /*cb2e0*/  IMAD.MOV.U32 R0, RZ, RZ, R5 ;  /* 0x000000ffff007224 */ /* 0x000fde00078e0005 */
[----:B------:R-:W-:-:S03]  /*cb2f0*/  NOP ;  /* 0x0000000000007918 */ /* 0x000fc60000000000 */
[----:B------:R0:W-:Y:S04]  /*cb300*/  STL.64 [R1+0x720], R24 ;  /* 0x0007201801007387 */ /* 0x0001e80000100a00 */
[----:B------:R1:W-:Y:S01]  /*cb310*/  STL.64 [R1+0x728], R26 ;  /* 0x0007281a01007387 */ /* 0x0003e20000100a00 */
[----:B0-----:R-:W-:Y:S02]  /*cb320*/  IMAD.MOV.U32 R24, RZ, RZ, R20 ;  /* 0x000000ffff187224 */ /* 0x001fe400078e0014 */
[----:B-1----:R-:W-:Y:S02]  /*cb330*/  IMAD.MOV.U32 R26, RZ, RZ, R22 ;  /* 0x000000ffff1a7224 */ /* 0x002fe400078e0016 */
[----:B------:R-:W-:Y:S02]  /*cb340*/  IMAD.MOV.U32 R27, RZ, RZ, R23 ;  /* 0x000000ffff1b7224 */ /* 0x000fe400078e0017 */
[----:B------:R-:W-:Y:S01]  /*cb350*/  IMAD.MOV.U32 R25, RZ, RZ, R4 ;  /* 0x000000ffff197224 */ /* 0x000fe200078e0004 */
[----:B------:R-:W5:Y:S04]  /*cb360*/  LDL.LU.64 R22, [R1+0x5e30] ;  /* 0x005e300001167983 */ /* 0x000f680000300a00 */
[----:B------:R-:W5:Y:S04]  /*cb370*/  LDL.LU.64 R20, [R1+0x5e28] ;  /* 0x005e280001147983 */ /* 0x000f680000300a00 */
[----:B------:R-:W5:Y:S04]  /*cb380*/  LDL.LU.64 R4, [R1+0x5e20] ;  /* 0x005e200001047983 */ /* 0x000f680000300a00 */
[----:B------:R0:W-:Y:S02]  /*cb390*/  STL [R1+0x5dcc], R25 ;  /* 0x005dcc1901007387 */ /* 0x0001e40000100800 */
[----:B0-----:R-:W-:-:S02]  /*cb3a0*/  IMAD.MOV.U32 R25, RZ, RZ, R19 ;  /* 0x000000ffff197224 */ /* 0x001fc400078e0013 */
[----:B------:R-:W3:Y:S05]  /*cb3b0*/  LDL.LU R19, [R1+0x5e18] ;  /* 0x005e180001137983 */ /* 0x000eea0000300800 */
[----:B-----5:R-:W-:-:S15]  /*cb3c0*/  HMMA.16816.F32 R20, R24, R4, R20 ;  /* 0x000000041814723c */ /* 0x020fde0000001814 */
[----:B------:R-:W-:-:S04]  /*cb3d0*/  NOP ;  /* 0x0000000000007918 */ /* 0x000fc80000000000 */
[----:B------:R-:W-:Y:S04]  /*cb3e0*/  STL.64 [R1+0x710], R20 ;  /* 0x0007101401007387 */ /* 0x000fe80000100a00 */
[----:B------:R0:W-:Y:S04]  /*cb3f0*/  STL.64 [R1+0x718], R22 ;  /* 0x0007181601007387 */ /* 0x0001e80000100a00 */
[----:B0-----:R-:W2:Y:S04]  /*cb400*/  LDL.LU.64 R22, [R1+0x5e10] ;  /* 0x005e100001167983 */ /* 0x001ea80000300a00 */
[----:B------:R-:W2:Y:S01]  /*cb410*/  LDL.LU.64 R20, [R1+0x5e08] ;  /* 0x005e080001147983 */ /* 0x000ea20000300a00 */
[C---:B---3--:R-:W-:Y:S08]  /*cb420*/  HMMA.16816.F32 R8, R24.reuse, R18, R8 ;  /* 0x000000121808723c */ /* 0x048ff00000001808 */
[C---:B----4-:R-:W-:Y:S08]  /*cb430*/  HMMA.16816.F32 R12, R24.reuse, R2, R12 ;  /* 0x00000002180c723c */ /* 0x050ff0000000180c */
        /* <DEDUP_REMOVED lines=24> */
[----:B0-----:R-:W2:Y:S04]  /*cb5c0*/  LDL.LU.64 R14, [R1+0x5de0] ;  /* 0x005de000010e7983 */ /* 0x001ea80000300a00 */
[----:B------:R-:W2:Y:S01]  /*cb5d0*/  LDL.LU.64 R12, [R1+0x5dd8] ;  /* 0x005dd800010c7983 */ /* 0x000ea20000300a00 */
[----:B---3--:R-:W-:-:S15]  /*cb5e0*/  HMMA.16816.F32 R16, R24, R20, R16 ;  /* 0x000000141810723c */ /* 0x008fde0000001810 */
[----:B------:R-:W-:-:S04]  /*cb5f0*/  NOP ;  /* 0x0000000000007918 */ /* 0x000fc80000000000 */
[----:B------:R-:W-:Y:S04]  /*cb600*/  STL.64 [R1+0x6d0], R16 ;  /* 0x0006d01001007387 */ /* 0x000fe80000100a00 */
[----:B------:R4:W-:Y:S02]  /*cb610*/  STL.64 [R1+0x6d8], R18 ;  /* 0x0006d81201007387 */ /* 0x0009e40000100a00 */
[----:B----4-:R-:W-:Y:S08]  /*cb620*/  HMMA.16816.F32 R16, R24, R28, R4 ;  /* 0x0000001c1810723c */ /* 0x010ff00000001804 */
[----:B--2---:R-:W-:Y:S11]  /*cb630*/  HMMA.16816.F32 R4, R8, R22, R12 ;  /* 0x000000160804723c */ /* 0x004ff6000000180c */
[----:B------:R-:W-:Y:S08]  /*cb640*/  STL.64 [R1+0x6c0], R16 ;  /* 0x0006c01001007387 */ /* 0x000ff00000100a00 */
[----:B------:R-:W-:Y:S01]  /*cb650*/  IMAD.MOV.U32 R15, RZ, RZ, R4 ;  /* 0x000000ffff0f7224 */ /* 0x000fe200078e0004 */
[----:B------:R-:W-:Y:S01]  /*cb660*/  STL.64 [R1+0x6c8], R18 ;  /* 0x0006c81201007387 */ /* 0x000fe20000100a00 */
[----:B------:R-:W-:-:S03]  /*cb670*/  IMAD.MOV.U32 R14, RZ, RZ, R5 ;  /* 0x000000ffff0e7224 */ /* 0x000fc600078e0005 */
[----:B------:R-:W2:Y:S01]  /*cb680*/  LDL.LU R4, [R1+0x960] ;  /* 0x0009600001047983 */ /* 0x000ea20000300800 */
[----:B------:R-:W-:-:S03]  /*cb690*/  IMAD.MOV.U32 R13, RZ, RZ, R6 ;  /* 0x000000ffff0d7224 */ /* 0x000fc600078e0006 */
[----:B------:R-:W2:Y:S01]  /*cb6a0*/  LDL.LU R5, [R1+0x964] ;  /* 0x0009640001057983 */ /* 0x000ea20000300800 */
[----:B------:R-:W-:-:S03]  /*cb6b0*/  IMAD.MOV.U32 R12, RZ, RZ, R7 ;  /* 0x000000ffff0c7224 */ /* 0x000fc600078e0007 */
[----:B------:R-:W3:Y:S04]  /*cb6c0*/  LDL.LU R6, [R1+0x968] ;  /* 0x0009680001067983 */ /* 0x000ee80000300800 */
[----:B------:R-:W3:Y:S04]  /*cb6d0*/  LDL.LU R7, [R1+0x96c] ;  /* 0x00096c0001077983 */ /* 0x000ee80000300800 */
[----:B------:R-:W4:Y:S04]  /*cb6e0*/  LDL R24, [R1+0x310] ;  /* 0x0003100001187983 */ /* 0x000f280000100800 */
[----:B------:R-:W4:Y:S04]  /*cb6f0*/  LDL R25, [R1+0x314] ;  /* 0x0003140001197983 */ /* 0x000f280000100800 */
[----:B---3--:R-:W-:Y:S04]  /*cb700*/  STL.64 [R1+0x5d90], R6 ;  /* 0x005d900601007387 */ /* 0x008fe80000100a00 */
[----:B--2---:R0:W-:Y:S04]  /*cb710*/  STL.64 [R1+0x5d88], R4 ;  /* 0x005d880401007387 */ /* 0x0041e80000100a00 */
[----:B0-----:R-:W2:Y:S04]  /*cb720*/  LDL.LU R4, [R1+0x900] ;  /* 0x0009000001047983 */ /* 0x001ea80000300800 */
[----:B------:R-:W2:Y:S04]  /*cb730*/  LDL.LU R5, [R1+0x904] ;  /* 0x0009040001057983 */ /* 0x000ea80000300800 */
[----:B------:R-:W3:Y:S04]  /*cb740*/  LDL.LU R6, [R1+0x908] ;  /* 0x0009080001067983 */ /* 0x000ee80000300800 */
[----:B------:R-:W3:Y:S04]  /*cb750*/  LDL.LU R7, [R1+0x90c] ;  /* 0x00090c0001077983 */ /* 0x000ee80000300800 */
[----:B------:R-:W5:Y:S04]  /*cb760*/  LDL R18, [R1+0x300] ;  /* 0x0003000001127983 */ /* 0x000f680000100800 */
[----:B------:R-:W5:Y:S04]  /*cb770*/  LDL R19, [R1+0x304] ;  /* 0x0003040001137983 */ /* 0x000f680000100800 */
[----:B-----5:R0:W-:Y:S04]  /*cb780*/  STL.64 [R1+0x5dd0], R18 ;  /* 0x005dd01201007387 */ /* 0x0201e80000100a00 */
[----:B------:R-:W4:Y:S04]  /*cb790*/  LDL.LU R16, [R1+0x830] ;  /* 0x0008300001107983 */ /* 0x000f280000300800 */
[----:B------:R-:W4:Y:S04]  /*cb7a0*/  LDL.LU R17, [R1+0x834] ;  /* 0x0008340001117983 */ /* 0x000f280000300800 */
[----:B0-----:R-:W4:Y:S04]  /*cb7b0*/  LDL.LU R18, [R1+0x838] ;  /* 0x0008380001127983 */ /* 0x001f280000300800 */
[----:B------:R-:W4:Y:S04]  /*cb7c0*/  LDL.LU R19, [R1+0x83c] ;  /* 0x00083c0001137983 */ /* 0x000f280000300800 */
[----:B---3--:R-:W-:Y:S04]  /*cb7d0*/  STL.64 [R1+0x5da0], R6 ;  /* 0x005da00601007387 */ /* 0x008fe80000100a00 */
[----:B--2---:R0:W-:Y:S04]  /*cb7e0*/  STL.64 [R1+0x5d98], R4 ;  /* 0x005d980401007387 */ /* 0x0041e80000100a00 */
[----:B0-----:R-:W2:Y:S04]  /*cb7f0*/  LDL.LU R4, [R1+0x8b0] ;  /* 0x0008b00001047983 */ /* 0x001ea80000300800 */
[----:B------:R-:W2:Y:S04]  /*cb800*/  LDL.LU R5, [R1+0x8b4] ;  /* 0x0008b40001057983 */ /* 0x000ea80000300800 */
[----:B------:R-:W3:Y:S04]  /*cb810*/  LDL.LU R6, [R1+0x8b8] ;  /* 0x0008b80001067983 */ /* 0x000ee80000300800 */
[----:B------:R-:W3:Y:S01]  /*cb820*/  LDL.LU R7, [R1+0x8bc] ;  /* 0x0008bc0001077983 */ /* 0x000ee20000300800 */
[----:B----4-:R-:W-:Y:S03]  /*cb830*/  HMMA.16816.F32 R16, R8, R24, R16 ;  /* 0x000000180810723c */ /* 0x010fe60000001810 */
[----:B---3--:R-:W-:Y:S04]  /*cb840*/  STL.64 [R1+0x5dc0], R6 ;  /* 0x005dc00601007387 */ /* 0x008fe80000100a00 */
[----:B--2---:R0:W-:Y:S04]  /*cb850*/  STL.64 [R1+0x5db8], R4 ;  /* 0x005db80401007387 */ /* 0x0041e80000100a00 */
[----:B0-----:R-:W2:Y:S04]  /*cb860*/  LDL.LU R4, [R1+0x870] ;  /* 0x0008700001047983 */ /* 0x001ea80000300800 */
[----:B------:R-:W2:Y:S04]  /*cb870*/  LDL.LU R5, [R1+0x874] ;  /* 0x0008740001057983 */ /* 0x000ea80000300800 */
[----:B------:R-:W2:Y:S04]  /*cb880*/  LDL.LU R6, [R1+0x878] ;  /* 0x0008780001067983 */ /* 0x000ea80000300800 */
[----:B------:R-:W2:Y:S04]  /*cb890*/  LDL.LU R7, [R1+0x87c] ;  /* 0x00087c0001077983 */ /* 0x000ea80000300800 */
[----:B------:R-:W3:Y:S04]  /*cb8a0*/  LDL.64 R26, [R1+0x2e0] ;  /* 0x0002e000011a7983 */ /* 0x000ee80000100a00 */
[----:B------:R-:W-:Y:S04]  /*cb8b0*/  STL.64 [R1+0x5d08], R22 ;  /* 0x005d081601007387 */ /* 0x000fe80000100a00 */
[----:B------:R0:W-:Y:S01]  /*cb8c0*/  STL.64 [R1+0x5d00], R20 ;  /* 0x005d001401007387 */ /* 0x0001e20000100a00 */
[----:B------:R-:W-:-:S03]  /*cb8d0*/  IMAD.MOV.U32 R25, RZ, RZ, R8 ;  /* 0x000000ffff197224 */ /* 0x000fc600078e0008 */
[----:B0-----:R-:W4:Y:S04]  /*cb8e0*/  LDL.LU R20, [R1+0x910] ;  /* 0x0009100001147983 */ /* 0x001f280000300800 */
[----:B------:R-:W4:Y:S04]  /*cb8f0*/  LDL.LU R21, [R1+0x914] ;  /* 0x0009140001157983 */ /* 0x000f280000300800 */
[----:B------:R-:W4:Y:S04]  /*cb900*/  LDL.LU R22, [R1+0x918] ;  /* 0x0009180001167983 */ /* 0x000f280000300800 */
[----:B------:R-:W4:Y:S04]  /*cb910*/  LDL.LU R23, [R1+0x91c] ;  /* 0x00091c0001177983 */ /* 0x000f280000300800 */
[----:B------:R0:W-:Y:S01]  /*cb920*/  STL.64 [R1+0x4f18], R14 ;  /* 0x004f180e01007387 */ /* 0x0001e20000100a00 */
[----:B------:R-:W-:-:S03]  /*cb930*/  IMAD.MOV.U32 R24, RZ, RZ, R9 ;  /* 0x000000ffff187224 */ /* 0x000fc600078e0009 */
[----:B0-----:R-:W4:Y:S04]  /*cb940*/  LDL R14, [R1+0x2d0] ;  /* 0x0002d000010e7983 */ /* 0x001f280000100800 */
[----:B------:R-:W4:Y:S04]  /*cb950*/  LDL R15, [R1+0x2d4] ;  /* 0x0002d400010f7983 */ /* 0x000f280000100800 */
[----:B------:R0:W-:Y:S04]  /*cb960*/  STL.64 [R1+0x4f10], R12 ;  /* 0x004f100c01007387 */ /* 0x0001e80000100a00 */
[----:B0-----:R-:W5:Y:S04]  /*cb970*/  LDL.LU.64 R12, [R1+0x2c0] ;  /* 0x0002c000010c7983 */ /* 0x001f680000300a00 */
[----:B------:R-:W-:Y:S04]  /*cb980*/  STL.64 [R1+0x6a0], R16 ;  /* 0x0006a01001007387 */ /* 0x000fe80000100a00 */
[----:B------:R0:W-:Y:S04]  /*cb990*/  STL.64 [R1+0x6a8], R18 ;  /* 0x0006a81201007387 */ /* 0x0001e80000100a00 */
[----:B0-----:R-:W2:Y:S04]  /*cb9a0*/  LDL.LU.64 R18, [R1+0x5dd0] ;  /* 0x005dd00001127983 */ /* 0x001ea80000300a00 */
[----:B------:R-:W2:Y:S01]  /*cb9b0*/  LDL.LU R8, [R1+0x10] ;  /* 0x0000100001087983 */ /* 0x000ea20000300800 */
[----:B------:R-:W-:-:S03]  /*cb9c0*/  IMAD.MOV.U32 R17, RZ, RZ, R10 ;  /* 0x000000ffff117224 */ /* 0x000fc600078e000a */
[----:B------:R-:W2:Y:S01]  /*cb9d0*/  LDL.LU R9, [R1+0x14] ;  /* 0x0000140001097983 */ /* 0x000ea20000300800 */
[----:B------:R-:W-:-:S03]  /*cb9e0*/  IMAD.MOV.U32 R16, RZ, RZ, R11 ;  /* 0x000000ffff107224 */ /* 0x000fc600078e000b */
        /* <DEDUP_REMOVED lines=8> */
[----:B--2---:R0:W-:Y:S04]  /*cba70*/  STL.64 [R1+0x5cd8], R10 ;  /* 0x005cd80a01007387 */ /* 0x0041e80000100a00 */
[----:B------:R1:W-:Y:S01]  /*cba80*/  STL.64 [R1+0x5cd0], R8 ;  /* 0x005cd00801007387 */ /* 0x0003e20000100a00 */
[----:B0-----:R-:W-:-:S02]  /*cba90*/  IMAD.MOV.U32 R10, RZ, RZ, R17 ;  /* 0x000000ffff0a7224 */ /* 0x001fc400078e0011 */
[----:B-1----:R-:W-:Y:S02]  /*cbaa0*/  IMAD.MOV.U32 R8, RZ, RZ, R25 ;  /* 0x000000ffff087224 */ /* 0x002fe400078e0019 */
[----:B------:R-:W-:Y:S02]  /*cbab0*/  IMAD.MOV.U32 R9, RZ, RZ, R24 ;  /* 0x000000ffff097224 */ /* 0x000fe400078e0018 */
[----:B------:R-:W-:Y:S01]  /*cbac0*/  IMAD.MOV.U32 R11, RZ, RZ, R16 ;  /* 0x000000ffff0b7224 */ /* 0x000fe200078e0010 */
[----:B------:R-:W2:Y:S04]  /*cbad0*/  LDL.LU R25, [R1+0x5dcc] ;  /* 0x005dcc0001197983 */ /* 0x000ea80000300800 */
[----:B------:R-:W2:Y:S02]  /*cbae0*/  LDL.LU R24, [R1+0x5dc8] ;  /* 0x005dc80001187983 */ /* 0x000ea40000300800 */
[----:B------:R-:W-:Y:S02]  /*cbaf0*/  HMMA.16816.F32 R16, R8, R18, R4 ;  /* 0x000000120810723c */ /* 0x000fe40000001804 */
        /* <DEDUP_REMOVED lines=11> */
[----:B------:R-:W3:Y:S04]  /*cbbb0*/  LDL.LU.64 R4, [R1+0x5d98] ;  /* 0x005d980001047983 */ /* 0x000ee80000300a00 */
[----:B------:R-:W-:Y:S01]  /*cbbc0*/  STL.64 [R1+0x5cb0], R16 ;  /* 0x005cb01001007387 */ /* 0x000fe20000100a00 */
        /* <DEDUP_REMOVED lines=8> */
[----:B------:R-:W2:Y:S04]  /*cbc50*/  LDL.LU.64 R26, [R1+0x5d80] ;  /* 0x005d8000011a7983 */ /* 0x000ea80000300a00 */
[----:B------:R-:W-:Y:S04]  /*cbc60*/  STL.64 [R1+0x5d28], R18 ;  /* 0x005d281201007387 */ /* 0x000fe80000100a00 */
[----:B------:R4:W-:Y:S02]  /*cbc70*/  STL.64 [R1+0x5d20], R16 ;  /* 0x005d201001007387 */ /* 0x0009e40000100a00 */
[----:B----4-:R-:W-:Y:S02]  /*cbc80*/  HMMA.16816.F32 R16, R8, R14, R20 ;  /* 0x0000000e0810723c */ /* 0x010fe40000001814 */
[----:B------:R-:W3:-:S15]  /*cbc90*/  LDL.LU R20, [R1+0xd10] ;  /* 0x000d100001147983 */ /* 0x000ede0000300800 */
[----:B------:R-:W-:Y:S02]  /*cbca0*/  NOP ;  /* 0x0000000000007918 */ /* 0x000fe40000000000 */
[----:B------:R-:W-:Y:S04]  /*cbcb0*/  STL.64 [R1+0x660], R16 ;  /* 0x0006601001007387 */ /* 0x000fe80000100a00 */
[----:B------:R-:W-:Y:S01]  /*cbcc0*/  STL.64 [R1+0x668], R18 ;  /* 0x0006681201007387 */ /* 0x000fe20000100a00 */
        /* <DEDUP_REMOVED lines=21> */
[----:B----4-:R-:W-:Y:S04]  /*cbe20*/  STL.64 [R1+0x5d58], R22 ;  /* 0x005d581601007387 */ /* 0x010fe80000100a00 */
[----:B---3--:R-:W-:Y:S04]  /*cbe30*/  STL.64 [R1+0x5d50], R20 ;  /* 0x005d501401007387 */ /* 0x008fe80000100a00 */
[----:B------:R-:W3:Y:S04]  /*cbe40*/  LDL.LU R25, [R1+0x5d78] ;  /* 0x005d780001197983 */ /* 0x000ee80000300800 */
[----:B------:R0:W-:Y:S04]  /*cbe50*/  STL.64 [R1+0x5d60], R6 ;  /* 0x005d600601007387 */ /* 0x0001e80000100a00 */
[----:B------:R-:W4:Y:S04]  /*cbe60*/  LDL.LU R4, [R1+0x9e0] ;  /* 0x0009e00001047983 */ /* 0x000f280000300800 */
[----:B------:R-:W4:Y:S04]  /*cbe70*/  LDL.LU R5, [R1+0x9e4] ;  /* 0x0009e40001057983 */ /* 0x000f280000300800 */
[----:B0-----:R-:W5:Y:S04]  /*cbe80*/  LDL.LU R6, [R1+0x9e8] ;  /* 0x0009e80001067983 */ /* 0x001f680000300800 */
        /* <DEDUP_REMOVED lines=11> */
[----:B------:R-:W5:Y:S04]  /*cbf40*/  LDL.LU R16, [R1+0xbb0] ;  /* 0x000bb00001107983 */ /* 0x000f680000300800 */
[----:B------:R-:W5:Y:S04]  /*cbf50*/  LDL.LU R17, [R1+0xbb4] ;  /* 0x000bb40001117983 */ /* 0x000f680000300800 */
[----:B------:R-:W5:Y:S04]  /*cbf60*/  LDL.LU R18, [R1+0xbb8] ;  /* 0x000bb80001127983 */ /* 0x000f680000300800 */
[----:B------:R-:W5:Y:S04]  /*cbf70*/  LDL.LU R19, [R1+0xbbc] ;  /* 0x000bbc0001137983 */ /* 0x000f680000300800 */
[----:B------:R0:W-:Y:S04]  /*cbf80*/  STL.64 [R1+0x5c90], R14 ;  /* 0x005c900e01007387 */ /* 0x0001e80000100a00 */
[----:B0-----:R-:W2:Y:S04]  /*cbf90*/  LDL.64 R14, [R1+0x310] ;  /* 0x00031000010e7983 */ /* 0x001ea80000100a00 */
[----:B------:R0:W-:Y:S04]  /*cbfa0*/  STL.64 [R1+0x5c88], R12 ;  /* 0x005c880c01007387 */ /* 0x0001e80000100a00 */
[----:B--2---:R1:W-:Y:S04]  /*cbfb0*/  STL.64 [R1+0x5cc8], R14 ;  /* 0x005cc80e01007387 */ /* 0x0043e80000100a00 */
[----:B0-----:R-:W2:Y:S04]  /*cbfc0*/  LDL.LU R12, [R1+0xdb0] ;  /* 0x000db000010c7983 */ /* 0x001ea80000300800 */
[----:B------:R-:W2:Y:S04]  /*cbfd0*/  LDL.LU R13, [R1+0xdb4] ;  /* 0x000db400010d7983 */ /* 0x000ea80000300800 */
[----:B-1----:R-:W2:Y:S04]  /*cbfe0*/  LDL.LU R14, [R1+0xdb8] ;  /* 0x000db800010e7983 */ /* 0x002ea80000300800 */
[----:B------:R-:W2:Y:S01]  /*cbff0*/  LDL.LU R15, [R1+0xdbc] ;  /* 0x000dbc00010f7983 */ /* 0x000ea20000300800 */
[C---:B---3--:R-:W-:Y:S03]  /*cc000*/  HMMA.16816.F32 R4, R8.reuse, R24, R4 ;  /* 0x000000180804723c */ /* 0x048fe60000001804 */
[----:B--2---:R-:W-:Y:S04]  /*cc010*/  STL.64 [R1+0x5ce8], R14 ;  /* 0x005ce80e01007387 */ /* 0x004fe80000100a00 */
[----:B------:R0:W-:Y:S04]  /*cc020*/  STL.64 [R1+0x5ce0], R12 ;  /* 0x005ce00c01007387 */ /* 0x0001e80000100a00 */
        /* <DEDUP_REMOVED lines=19> */
[----:B------:R-:W-:Y:S04]  /*cc160*/  STL.64 [R1+0x5c70], R26 ;  /* 0x005c701a01007387 */ /* 0x000fe80000100a00 */
[----:B------:R0:W-:Y:S04]  /*cc170*/  STL.64 [R1+0x5c68], R24 ;  /* 0x005c681801007387 */ /* 0x0001e80000100a00 */
[----:B0-----:R-:W3:Y:S04]  /*cc180*/  LDL.LU R24, [R1+0xe70] ;  /* 0x000e700001187983 */ /* 0x001ee80000300800 */
[----:B------:R-:W3:Y:S04]  /*cc190*/  LDL.LU R25, [R1+0xe74] ;  /* 0x000e740001197983 */ /* 0x000ee80000300800 */
[----:B------:R-:W3:Y:S04]  /*cc1a0*/  LDL.LU R26, [R1+0xe78] ;  /* 0x000e7800011a7983 */ /* 0x000ee80000300800 */
[----:B------:R-:W3:Y:S01]  /*cc1b0*/  LDL.LU R27, [R1+0xe7c] ;  /* 0x000e7c00011b7983 */ /* 0x000ee20000300800 */
[----:B----4-:R-:W-:Y:S03]  /*cc1c0*/  HMMA.16816.F32 R4, R8, R6, R20 ;  /* 0x000000060804723c */ /* 0x010fe60000001814 */
[----:B------:R-:W4:Y:S04]  /*cc1d0*/  LDL.LU.64 R22, [R1+0x5d58] ;  /* 0x005d580001167983 */ /* 0x000f280000300a00 */
[----:B------:R-:W4:-:S12]  /*cc1e0*/  LDL.LU.64 R20, [R1+0x5d50] ;  /* 0x005d500001147983 */ /* 0x000f180000300a00 */
[----:B------:R-:W-:Y:S04]  /*cc1f0*/  STL.64 [R1+0x620], R4 ;  /* 0x0006200401007387 */ /* 0x000fe80000100a00 */
[----:B------:R0:W-:Y:S04]  /*cc200*/  STL.64 [R1+0x628], R6 ;  /* 0x0006280601007387 */ /* 0x0001e80000100a00 */
[----:B0-----:R-:W5:Y:S04]  /*cc210*/  LDL.LU.64 R6, [R1+0x5d48] ;  /* 0x005d480001067983 */ /* 0x001f680000300a00 */
[----:B------:R-:W4:Y:S02]  /*cc220*/  LDL.LU.64 R4, [R1+0x5d40] ;  /* 0x005d400001047983 */ /* 0x000f240000300a00 */
[C---:B----4-:R-:W-:Y:S08]  /*cc230*/  HMMA.16816.F32 R20, R8.reuse, R4, R20 ;  /* 0x000000040814723c */ /* 0x050ff00000001814 */
[C---:B-----5:R-:W-:Y:S11]  /*cc240*/  HMMA.16816.F32 R16, R8.reuse, R6, R16 ;  /* 0x000000060810723c */ /* 0x060ff60000001810 */
[----:B------:R-:W-:Y:S04]  /*cc250*/  STL.64 [R1+0x610], R20 ;  /* 0x0006101401007387 */ /* 0x000fe80000100a00 */
[----:B------:R0:W-:Y:S04]  /*cc260*/  STL.64 [R1+0x618], R22 ;  /* 0x0006181601007387 */ /* 0x0001e80000100a00 */
[----:B0-----:R-:W4:Y:S04]  /*cc270*/  LDL.LU.64 R22, [R1+0x5d38] ;  /* 0x005d380001167983 */ /* 0x001f280000300a00 */
[----:B------:R-:W4:Y:S04]  /*cc280*/  LDL.LU.64 R20, [R1+0x5d30] ;  /* 0x005d300001147983 */ /* 0x000f280000300a00 */
[----:B------:R-:W-:Y:S04]  /*cc290*/  STL.64 [R1+0x5c30], R4 ;  /* 0x005c300401007387 */ /* 0x000fe80000100a00 */
[----:B------:R-:W-:Y:S04]  /*cc2a0*/  STL.64 [R1+0x600], R16 ;  /* 0x0006001001007387 */ /* 0x000fe80000100a00 */
[----:B------:R0:W-:Y:S04]  /*cc2b0*/  STL.64 [R1+0x608], R18 ;  /* 0x0006081201007387 */ /* 0x0001e80000100a00 */
[----:B0-----:R-:W4:Y:S04]  /*cc2c0*/  LDL.LU.64 R18, [R1+0x5d28] ;  /* 0x005d280001127983 */ /* 0x001f280000300a00 */
[----:B------:R-:W5:Y:S01]  /*cc2d0*/  LDL.LU.64 R16, [R1+0x5d20] ;  /* 0x005d200001107983 */ /* 0x000f620000300a00 */
[----:B----4-:R-:W-:-:S15]  /*cc2e0*/  HMMA.16816.F32 R20, R8, R18, R20 ;  /* 0x000000120814723c */ /* 0x010fde0000001814 */
        /* <DEDUP_REMOVED lines=18> */
[----:B------:R-:W4:Y:S04]  /*cc410*/  LDL.LU.64 R14, [R1+0x5ce8] ;  /* 0x005ce800010e7983 */ /* 0x000f280000300a00 */
[----:B------:R-:W4:-:S13]  /*cc420*/  LDL.LU.64 R12, [R1+0x5ce0] ;  /* 0x005ce000010c7983 */ /* 0x000f1a0000300a00 */
[----:B------:R-:W-:Y:S04]  /*cc430*/  STL.64 [R1+0x5c0], R8 ;  /* 0x0005c00801007387 */ /* 0x000fe80000100a00 */
[----:B------:R0:W-:Y:S04]  /*cc440*/  STL.64 [R1+0x5c8], R10 ;  /* 0x0005c80a01007387 */ /* 0x0001e80000100a00 */
[----:B0-----:R-:W4:Y:S04]  /*cc450*/  LDL.LU.64 R10, [R1+0x5cd8] ;  /* 0x005cd800010a7983 */ /* 0x001f280000300a00 */
[----:B------:R-:W4:Y:S04]  /*cc460*/  LDL.LU.64 R8, [R1+0x5cd0] ;  /* 0x005cd00001087983 */ /* 0x000f280000300a00 */
[----:B------:R-:W-:Y:S04]  /*cc470*/  STL [R1+0x5bf4], R28 ;  /* 0x005bf41c01007387 */ /* 0x000fe80000100800 */
[----:B------:R-:W-:Y:S01]  /*cc480*/  STL [R1+0x5bf0], R29 ;  /* 0x005bf01d01007387 */ /* 0x000fe20000100800 */
[----:B----4-:R-:W-:-:S15]  /*cc490*/  HMMA.16816.F32 R12, R8, R22, R12 ;  /* 0x00000016080c723c */ /* 0x010fde000000180c */
[----:B------:R-:W-:-:S04]  /*cc4a0*/  NOP ;  /* 0x0000000000007918 */ /* 0x000fc80000000000 */
[----:B------:R-:W-:Y:S04]  /*cc4b0*/  STL.64 [R1+0x5b0], R12 ;  /* 0x0005b00c01007387 */ /* 0x000fe80000100a00 */
[----:B------:R0:W-:Y:S04]  /*cc4c0*/  STL.64 [R1+0x5b8], R14 ;  /* 0x0005b80e01007387 */ /* 0x0001e80000100a00 */
[----:B0-----:R-:W3:Y:S01]  /*cc4d0*/  LDL.LU.64 R14, [R1+0x5cc8] ;  /* 0x005cc800010e7983 */ /* 0x001ee20000300a00 */
[----:B------:R-:W-:-:S05]  /*cc4e0*/  IMAD.MOV.U32 R0, RZ, RZ, R22 ;  /* 0x000000ffff007224 */ /* 0x000fca00078e0016 */
[----:B------:R-:W-:Y:S01]  /*cc4f0*/  STL [R1+0x5bf8], R0 ;  /* 0x005bf80001007387 */ /* 0x000fe20000100800 */
[----:B---3--:R-:W-:-:S15]  /*cc500*/  HMMA.16816.F32 R24, R8, R14, R24 ;  /* 0x0000000e0818723c */ /* 0x008fde0000001818 */
[----:B------:R-:W-:-:S04]  /*cc510*/  NOP ;  /* 0x0000000000007918 */ /* 0x000fc80000000000 */
[----:B------:R-:W-:Y:S04]  /*cc520*/  STL.64 [R1+0x5a0], R24 ;  /* 0x0005a01801007387 */ /* 0x000fe80000100a00 */
[----:B------:R-:W-:Y:S04]  /*cc530*/  STL.64 [R1+0x5a8], R26 ;  /* 0x0005a81a01007387 */ /* 0x000fe80000100a00 */
[----:B------:R-:W2:Y:S04]  /*cc540*/  LDL.64 R4, [R1+0x290] ;  /* 0x0002900001047983 */ /* 0x000ea80000100a00 */
[----:B------:R-:W-:Y:S04]  /*cc550*/  STL.64 [R1+0x5c50], R6 ;  /* 0x005c500601007387 */ /* 0x000fe80000100a00 */
        /* <DEDUP_REMOVED lines=18> */
[----:B------:R-:W-:Y:S02]  /*cc680*/  IMAD.MOV.U32 R29, RZ, RZ, R14 ;  /* 0x000000ffff1d7224 */ /* 0x000fe400078e000e */
[----:B------:R-:W-:Y:S02]  /*cc690*/  IMAD.MOV.U32 R23, RZ, RZ, R15 ;  /* 0x000000ffff177224 */ /* 0x000fe400078e000f */
[----:B-----5:R-:W-:Y:S02]  /*cc6a0*/  IMAD.MOV.U32 R14, RZ, RZ, R17 ;  /* 0x000000ffff0e7224 */ /* 0x020fe400078e0011 */
[----:B------:R-:W-:Y:S01]  /*cc6b0*/  IMAD.MOV.U32 R15, RZ, RZ, R16 ;  /* 0x000000ffff0f7224 */ /* 0x000fe200078e0010 */
[----:B---3--:R-:W-:Y:S04]  /*cc6c0*/  STL.64 [R1+0x5ca0], R6 ;  /* 0x005ca00601007387 */ /* 0x008fe80000100a00 */
[----:B--2---:R0:W-:Y:S04]  /*cc6d0*/  STL.64 [R1+0x5c98], R4 ;  /* 0x005c980401007387 */ /* 0x0041e80000100a00 */
[----:B------:R-:W-:Y:S04]  /*cc6e0*/  STL.64 [R1+0x5ca8], R14 ;  /* 0x005ca80e01007387 */ /* 0x000fe80000100a00 */
        /* <DEDUP_REMOVED lines=10> */
[----:B------:R-:W2:Y:S04]  /*cc790*/  LDL.64 R16, [R1+0x300] ;  /* 0x0003000001107983 */ /* 0x000ea80000100a00 */
        /* <DEDUP_REMOVED lines=25> */
[----:B------:R-:W5:Y:S04]  /*cc930*/  LDL.LU R22, [R1+0x1628] ;  /* 0x0016280001167983 */ /* 0x000f680000300800 */
[----:B------:R-:W5:Y:S01]  /*cc940*/  LDL.LU R23, [R1+0x162c] ;  /* 0x00162c0001177983 */ /* 0x000f620000300800 */
[----:B------:R-:W-:-:S02]  /*cc950*/  IMAD.MOV.U32 R0, RZ, RZ, R16 ;  /* 0x000000ffff007224 */ /* 0x000fc400078e0010 */
[----:B------:R-:W-:Y:S01]  /*cc960*/  IMAD.MOV.U32 R28, RZ, RZ, R17 ;  /* 0x000000ffff1c7224 */ /* 0x000fe200078e0011 */
        /* <DEDUP_REMOVED lines=10> */
[----:B------:R-:W3:Y:S02]  /*cca10*/  LDL.LU.64 R16, [R1+0x5cb0] ;  /* 0x005cb00001107983 */ /* 0x000ee40000300a00 */
[----:B---3--:R-:W-:-:S15]  /*cca20*/  HMMA.16816.F32 R12, R8, R16, R12 ;  /* 0x00000010080c723c */ /* 0x008fde000000180c */
[----:B------:R-:W-:-:S04]  /*cca30*/  NOP ;  /* 0x0000000000007918 */ /* 0x000fc80000000000 */
[----:B------:R-:W-:Y:S04]  /*cca40*/  STL.64 [R1+0x580], R12 ;  /* 0x0005800c01007387 */ /* 0x000fe80000100a00 */
[----:B------:R0:W-:Y:S04]  /*cca50*/  STL.64 [R1+0x588], R14 ;  /* 0x0005880e01007387 */ /* 0x0001e80000100a00 */
[----:B0-----:R-:W5:Y:S02]  /*cca60*/  LDL.LU.64 R14, [R1+0x5ca8] ;  /* 0x005ca800010e7983 */ /* 0x001f640000300a00 */
[----:B-----5:R-:W-:Y:S02]  /*cca70*/  HMMA.16816.F32 R12, R8, R14, R4 ;  /* 0x0000000e080c723c */ /* 0x020fe40000001804 */
[----:B------:R-:W3:Y:S04]  /*cca80*/  LDL.LU.64 R6, [R1+0x5ca0] ;  /* 0x005ca00001067983 */ /* 0x000ee80000300a00 */
[----:B------:R-:W3:-:S13]  /*cca90*/  LDL.LU.64 R4, [R1+0x5c98] ;  /* 0x005c980001047983 */ /* 0x000eda0000300a00 */
[----:B------:R-:W-:Y:S04]  /*ccaa0*/  STL.64 [R1+0x570], R12 ;  /* 0x0005700c01007387 */ /* 0x000fe80000100a00 */
[----:B------:R0:W-:Y:S04]  /*ccab0*/  STL.64 [R1+0x578], R14 ;  /* 0x0005780e01007387 */ /* 0x0001e80000100a00 */
[----:B0-----:R-:W3:Y:S04]  /*ccac0*/  LDL.LU.64 R14, [R1+0x5c90] ;  /* 0x005c9000010e7983 */ /* 0x001ee80000300a00 */
[----:B------:R-:W4:Y:S01]  /*ccad0*/  LDL.LU.64 R12, [R1+0x5c88] ;  /* 0x005c8800010c7983 */ /* 0x000f220000300a00 */
[C---:B---3--:R-:W-:Y:S08]  /*ccae0*/  HMMA.16816.F32 R4, R8.reuse, R14, R4 ;  /* 0x0000000e0804723c */ /* 0x048ff00000001804 */
[C---:B----4-:R-:W-:Y:S11]  /*ccaf0*/  HMMA.16816.F32 R24, R8.reuse, R12, R24 ;  /* 0x0000000c0818723c */ /* 0x050ff60000001818 */
[----:B------:R-:W-:Y:S04]  /*ccb00*/  STL.64 [R1+0x560], R4 ;  /* 0x0005600401007387 */ /* 0x000fe80000100a00 */
[----:B------:R0:W-:Y:S04]  /*ccb10*/  STL.64 [R1+0x568], R6 ;  /* 0x0005680601007387 */ /* 0x0001e80000100a00 */
[----:B0-----:R-:W3:Y:S04]  /*ccb20*/  LDL.LU.64 R6, [R1+0x5c80] ;  /* 0x005c800001067983 */ /* 0x001ee80000300a00 */
[----:B------:R-:W3:Y:S04]  /*ccb30*/  LDL.LU.64 R4, [R1+0x5c78] ;  /* 0x005c780001047983 */ /* 0x000ee80000300a00 */
[----:B------:R-:W-:Y:S04]  /*ccb40*/  STL.64 [R1+0x5b50], R14 ;  /* 0x005b500e01007387 */ /* 0x000fe80000100a00 */
[----:B------:R-:W-:Y:S04]  /*ccb50*/  STL.64 [R1+0x550], R24 ;  /* 0x0005501801007387 */ /* 0x000fe80000100a00 */
[----:B------:R0:W-:Y:S04]  /*ccb60*/  STL.64 [R1+0x558], R26 ;  /* 0x0005581a01007387 */ /* 0x0001e80000100a00 */
[----:B0-----:R-:W4:Y:S04]  /*ccb70*/  LDL.LU.64 R26, [R1+0x5c70] ;  /* 0x005c7000011a7983 */ /* 0x001f280000300a00 */
        /* <DEDUP_REMOVED lines=51> */
[----:B------:R-:W4:Y:S04]  /*cceb0*/  LDL.LU.64 R20, [R1+0x5c00] ;  /* 0x005c000001147983 */ /* 0x000f280000300a00 */
[----:B------:R-:W-:Y:S01]  /*ccec0*/  STL.64 [R1+0x5b80], R18 ;  /* 0x005b801201007387 */ /* 0x000fe20000100a00 */
[----:B---3--:R-:W-:Y:S03]  /*cced0*/  HMMA.16816.F32 R4, R8, R2, R4 ;  /* 0x000000020804723c */ /* 0x008fe60000001804 */
[----:B------:R-:W-:-:S15]  /*ccee0*/  STL.64 [R1+0x5b78], R16 ;  /* 0x005b781001007387 */ /* 0x000fde0000100a00 */
[----:B------:R-:W-:Y:S01]  /*ccef0*/  NOP ;  /* 0x0000000000007918 */ /* 0x000fe20000000000 */
[----:B------:R-:W-:Y:S04]  /*ccf00*/  STL.64 [R1+0x4e0], R4 ;  /* 0x0004e00401007387 */ /* 0x000fe80000100a00 */
[----:B------:R0:W-:Y:S02]  /*ccf10*/  STL.64 [R1+0x4e8], R6 ;  /* 0x0004e80601007387 */ /* 0x0001e40000100a00 */
[----:B0-----:R-:W-:Y:S02]  /*ccf20*/  IMAD.MOV.U32 R6, RZ, RZ, R15 ;  /* 0x000000ffff067224 */ /* 0x001fe400078e000f */
[----:B------:R-:W-:Y:S01]  /*ccf30*/  IMAD.MOV.U32 R7, RZ, RZ, R14 ;  /* 0x000000ffff077224 */ /* 0x000fe200078e000e */
[----:B----4-:R-:W-:-:S15]  /*ccf40*/  HMMA.16816.F32 R16, R8, R20, R24 ;  /* 0x000000140810723c */ /* 0x010fde0000001818 */
[----:B------:R-:W-:-:S04]  /*ccf50*/  NOP ;  /* 0x0000000000007918 */ /* 0x000fc80000000000 */
[----:B------:R-:W-:Y:S04]  /*ccf60*/  STL.64 [R1+0x4d0], R16 ;  /* 0x0004d01001007387 */ /* 0x000fe80000100a00 */
[----:B------:R-:W-:Y:S04]  /*ccf70*/  STL.64 [R1+0x4d8], R18 ;  /* 0x0004d81201007387 */ /* 0x000fe80000100a00 */
[----:B------:R-:W3:Y:S04]  /*ccf80*/  LDL.LU R24, [R1+0x1560] ;  /* 0x0015600001187983 */ /* 0x000ee80000300800 */
[----:B------:R-:W3:Y:S04]  /*ccf90*/  LDL.LU R25, [R1+0x1564] ;  /* 0x0015640001197983 */ /* 0x000ee80000300800 */
[----:B------:R-:W4:Y:S04]  /*ccfa0*/  LDL.LU R26, [R1+0x1568] ;  /* 0x00156800011a7983 */ /* 0x000f280000300800 */
[----:B------:R-:W4:Y:S04]  /*ccfb0*/  LDL.LU R27, [R1+0x156c] ;  /* 0x00156c00011b7983 */ /* 0x000f280000300800 */
[----:B------:R-:W5:Y:S04]  /*ccfc0*/  LDL.64 R14, [R1+0x2e0] ;  /* 0x0002e000010e7983 */ /* 0x000f680000100a00 */
[----:B-----5:R-:W-:Y:S04]  /*ccfd0*/  STL.64 [R1+0x5b70], R14 ;  /* 0x005b700e01007387 */ /* 0x020fe80000100a00 */
[----:B------:R-:W-:Y:S04]  /*ccfe0*/  STL.64 [R1+0x5b68], R12 ;  /* 0x005b680c01007387 */ /* 0x000fe80000100a00 */
        /* <DEDUP_REMOVED lines=8> */
[----:B------:R-:W2:Y:S04]  /*cd070*/  LDL.LU R14, [R1+0x1598] ;  /* 0x00159800010e7983 */ /* 0x000ea80000300800 */
[----:B------:R-:W2:Y:S01]  /*cd080*/  LDL.LU R15, [R1+0x159c] ;  /* 0x00159c00010f7983 */ /* 0x000ea20000300800 */
[----:B------:R-:W-:-:S02]  /*cd090*/  IMAD.MOV.U32 R18, RZ, RZ, R0 ;  /* 0x000000ffff127224 */ /* 0x000fc400078e0000 */
[----:B------:R-:W-:Y:S01]  /*cd0a0*/  IMAD.MOV.U32 R19, RZ, RZ, R28 ;  /* 0x000000ffff137224 */ /* 0x000fe200078e001c */
[----:B--2---:R-:W-:Y:S04]  /*cd0b0*/  STL.64 [R1+0x5b90], R14 ;  /* 0x005b900e01007387 */ /* 0x004fe80000100a00 */
[----:B-----5:R0:W-:Y:S04]  /*cd0c0*/  STL.64 [R1+0x5b88], R12 ;  /* 0x005b880c01007387 */ /* 0x0201e80000100a00 */
[----:B------:R-:W2:Y:S04]  /*cd0d0*/  LDL.LU R0, [R1+0x5bf8] ;  /* 0x005bf80001007983 */ /* 0x000ea80000300800 */
[----:B------:R-:W5:Y:S04]  /*cd0e0*/  LDL.LU R28, [R1+0x5bf4] ;  /* 0x005bf400011c7983 */ /* 0x000f680000300800 */
        /* <DEDUP_REMOVED lines=8> */
[----:B------:R0:W-:Y:S04]  /*cd170*/  STL.64 [R1+0x5ba0], R12 ;  /* 0x005ba00c01007387 */ /* 0x0001e80000100a00 */
[----:B------:R-:W5:Y:S04]  /*cd180*/  LDL.LU R29, [R1+0x5bf0] ;  /* 0x005bf000011d7983 */ /* 0x000f680000300800 */
[----:B------:R-:W2:Y:S04]  /*cd190*/  LDL.LU R23, [R1+0x5bec] ;  /* 0x005bec0001177983 */ /* 0x000ea80000300800 */
[----:B------:R1:W-:Y:S04]  /*cd1a0*/  STL.64 [R1+0x5bb0], R16 ;  /* 0x005bb01001007387 */ /* 0x0003e80000100a00 */
        /* <DEDUP_REMOVED lines=11> */
[----:B-1----:R-:W5:Y:S04]  /*cd260*/  LDL.LU R16, [R1+0x15d0] ;  /* 0x0015d00001107983 */ /* 0x002f680000300800 */
[----:B------:R-:W5:Y:S04]  /*cd270*/  LDL.LU R17, [R1+0x15d4] ;  /* 0x0015d40001117983 */ /* 0x000f680000300800 */
[----:B0-----:R-:W5:Y:S04]  /*cd280*/  LDL.LU R18, [R1+0x15d8] ;  /* 0x0015d80001127983 */ /* 0x001f680000300800 */
[----:B------:R-:W5:Y:S04]  /*cd290*/  LDL.LU R19, [R1+0x15dc] ;  /* 0x0015dc0001137983 */ /* 0x000f680000300800 */
[----:B------:R-:W5:Y:S04]  /*cd2a0*/  LDL.LU R12, [R1+0x15c0] ;  /* 0x0015c000010c7983 */ /* 0x000f680000300800 */
[----:B------:R-:W5:Y:S04]  /*cd2b0*/  LDL.LU R13, [R1+0x15c4] ;  /* 0x0015c400010d7983 */ /* 0x000f680000300800 */
[----:B------:R-:W5:Y:S04]  /*cd2c0*/  LDL.LU R14, [R1+0x15c8] ;  /* 0x0015c800010e7983 */ /* 0x000f680000300800 */
[----:B------:R-:W5:Y:S04]  /*cd2d0*/  LDL.LU R15, [R1+0x15cc] ;  /* 0x0015cc00010f7983 */ /* 0x000f680000300800 */
[----:B----4-:R-:W-:Y:S04]  /*cd2e0*/  STL.64 [R1+0x5b60], R26 ;  /* 0x005b601a01007387 */ /* 0x010fe80000100a00 */
[----:B---3--:R0:W-:Y:S04]  /*cd2f0*/  STL.64 [R1+0x5b58], R24 ;  /* 0x005b581801007387 */ /* 0x0081e80000100a00 */
[----:B0-----:R-:W3:Y:S04]  /*cd300*/  LDL.LU R24, [R1+0x1580] ;  /* 0x0015800001187983 */ /* 0x001ee80000300800 */
[----:B------:R-:W3:Y:S04]  /*cd310*/  LDL.LU R25, [R1+0x1584] ;  /* 0x0015840001197983 */ /* 0x000ee80000300800 */
[----:B------:R-:W3:Y:S04]  /*cd320*/  LDL.LU R26, [R1+0x1588] ;  /* 0x00158800011a7983 */ /* 0x000ee80000300800 */
[----:B------:R-:W3:Y:S04]  /*cd330*/  LDL.LU R27, [R1+0x158c] ;  /* 0x00158c00011b7983 */ /* 0x000ee80000300800 */
[----:B------:R0:W-:Y:S04]  /*cd340*/  STL.64 [R1+0x5b18], R6 ;  /* 0x005b180601007387 */ /* 0x0001e80000100a00 */
[----:B------:R-:W4:Y:S04]  /*cd350*/  LDL.LU R4, [R1+0x1540] ;  /* 0x0015400001047983 */ /* 0x000f280000300800 */
[----:B------:R-:W4:Y:S04]  /*cd360*/  LDL.LU R5, [R1+0x1544] ;  /* 0x0015440001057983 */ /* 0x000f280000300800 */
[----:B0-----:R-:W3:Y:S01]  /*cd370*/  LDL.LU R6, [R1+0x1548] ;  /* 0x0015480001067983 */ /* 0x001ee20000300800 */
[----:B--2---:R-:W-:-:S03]  /*cd380*/  IMAD.MOV.U32 R7, RZ, RZ, R22 ;  /* 0x000000ffff077224 */ /* 0x004fc600078e0016 */
[----:B------:R-:W2:Y:S04]  /*cd390*/  LDL.LU R22, [R1+0x5be0] ;  /* 0x005be00001167983 */ /* 0x000ea80000300800 */
[----:B---3--:R-:W-:Y:S04]  /*cd3a0*/  STL.64 [R1+0x5b28], R6 ;  /* 0x005b280601007387 */ /* 0x008fe80000100a00 */
[----:B----4-:R0:W-:Y:S04]  /*cd3b0*/  STL.64 [R1+0x5b20], R4 ;  /* 0x005b200401007387 */ /* 0x0101e80000100a00 */
        /* <DEDUP_REMOVED lines=8> */
[----:B------:R-:W4:Y:S04]  /*cd440*/  LDL.LU R22, [R1+0x1508] ;  /* 0x0015080001167983 */ /* 0x000f280000300800 */
[----:B------:R-:W4:Y:S01]  /*cd450*/  LDL.LU R23, [R1+0x150c] ;  /* 0x00150c0001177983 */ /* 0x000f220000300800 */
[----:B-----5:R-:W-:Y:S03]  /*cd460*/  HMMA.16816.F32 R8, R8, R28, R16 ;  /* 0x0000001c0808723c */ /* 0x020fe60000001810 */
[----:B----4-:R-:W-:Y:S04]  /*cd470*/  STL.64 [R1+0x5b10], R22 ;  /* 0x005b101601007387 */ /* 0x010fe80000100a00 */
[----:B--2---:R0:W-:Y:S04]  /*cd480*/  STL.64 [R1+0x5b08], R20 ;  /* 0x005b081401007387 */ /* 0x0041e80000100a00 */
[----:B0-----:R-:W2:Y:S04]  /*cd490*/  LDL.LU R20, [R1+0x1530] ;  /* 0x0015300001147983 */ /* 0x001ea80000300800 */
[----:B------:R-:W2:Y:S04]  /*cd4a0*/  LDL.LU R21, [R1+0x1534] ;  /* 0x0015340001157983 */ /* 0x000ea80000300800 */
[----:B------:R-:W2:Y:S04]  /*cd4b0*/  LDL.LU R22, [R1+0x1538] ;  /* 0x0015380001167983 */ /* 0x000ea80000300800 */
[----:B------:R-:W2:Y:S04]  /*cd4c0*/  LDL.LU R23, [R1+0x153c] ;  /* 0x00153c0001177983 */ /* 0x000ea80000300800 */
[----:B------:R-:W4:Y:S04]  /*cd4d0*/  LDL.LU.64 R18, [R1+0x5bd8] ;  /* 0x005bd80001127983 */ /* 0x000f280000300a00 */
[----:B------:R-:W-:Y:S04]  /*cd4e0*/  STL.64 [R1+0x4c0], R8 ;  /* 0x0004c00801007387 */ /* 0x000fe80000100a00 */
[----:B------:R0:W-:Y:S04]  /*cd4f0*/  STL.64 [R1+0x4c8], R10 ;  /* 0x0004c80a01007387 */ /* 0x0001e80000100a00 */
[----:B0-----:R-:W4:Y:S04]  /*cd500*/  LDL.LU.64 R10, [R1+0x5bd0] ;  /* 0x005bd000010a7983 */ /* 0x001f280000300a00 */
[----:B------:R-:W4:Y:S02]  /*cd510*/  LDL.LU.64 R8, [R1+0x5bc8] ;  /* 0x005bc80001087983 */ /* 0x000f240000300a00 */
        /* <DEDUP_REMOVED lines=24> */
[----:B------:R-:W2:Y:S04]  /*cd6a0*/  LDL.LU.64 R12, [R1+0x5b68] ;  /* 0x005b6800010c7983 */ /* 0x000ea80000300a00 */
[----:B------:R0:W-:Y:S01]  /*cd6b0*/  STL.64 [R1+0x5a80], R16 ;  /* 0x005a801001007387 */ /* 0x0001e20000100a00 */
[----:B----4-:R-:W-:Y:S01]  /*cd6c0*/  HMMA.16816.F32 R24, R8, R14, R24 ;  /* 0x0000000e0818723c */ /* 0x010fe20000001818 */
[----:B0-----:R-:W-:-:S02]  /*cd6d0*/  IMAD.MOV.U32 R17, RZ, RZ, R14 ;  /* 0x000000ffff117224 */ /* 0x001fc400078e000e */
        /* <DEDUP_REMOVED lines=20> */
[----:B------:R1:W-:Y:S04]  /*cd820*/  STL.64 [R1+0x5a60], R14 ;  /* 0x005a600e01007387 */ /* 0x0003e80000100a00 */
[----:B0-----:R-:W4:Y:S04]  /*cd830*/  LDL.LU R12, [R1+0x1510] ;  /* 0x00151000010c7983 */ /* 0x001f280000300800 */
[----:B------:R-:W4:Y:S04]  /*cd840*/  LDL.LU R13, [R1+0x1514] ;  /* 0x00151400010d7983 */ /* 0x000f280000300800 */
[----:B-1----:R-:W4:Y:S04]  /*cd850*/  LDL.LU R14, [R1+0x1518] ;  /* 0x00151800010e7983 */ /* 0x002f280000300800 */
[----:B------:R-:W4:Y:S01]  /*cd860*/  LDL.LU R15, [R1+0x151c] ;  /* 0x00151c00010f7983 */ /* 0x000f220000300800 */
        /* <DEDUP_REMOVED lines=18> */
[----:B------:R-:W5:Y:S04]  /*cd990*/  LDL.LU.64 R22, [R1+0x5b10] ;  /* 0x005b100001167983 */ /* 0x000f680000300a00 */
[----:B------:R-:W5:-:S12]  /*cd9a0*/  LDL.LU.64 R20, [R1+0x5b08] ;  /* 0x005b080001147983 */ /* 0x000f580000300a00 */
[----:B------:R-:W-:Y:S04]  /*cd9b0*/  STL.64 [R1+0x420], R4 ;  /* 0x0004200401007387 */ /* 0x000fe80000100a00 */
[----:B------:R0:W-:Y:S04]  /*cd9c0*/  STL.64 [R1+0x428], R6 ;  /* 0x0004280601007387 */ /* 0x0001e80000100a00 */
[----:B0-----:R-:W4:Y:S04]  /*cd9d0*/  LDL.LU.64 R6, [R1+0x5b00] ;  /* 0x005b000001067983 */ /* 0x001f280000300a00 */
[----:B------:R-:W3:Y:S02]  /*cd9e0*/  LDL.LU.64 R4, [R1+0x5af8] ;  /* 0x005af80001047983 */ /* 0x000ee40000300a00 */
[----:B---3--:R-:W-:Y:S02]  /*cd9f0*/  HMMA.16816.F32 R24, R8, R4, R24 ;  /* 0x000000040818723c */ /* 0x008fe40000001818 */
[----:B------:R-:W-:-:S15]  /*cda00*/  STL.64 [R1+0x5a28], R4 ;  /* 0x005a280401007387 */ /* 0x000fde0000100a00 */
[----:B------:R-:W-:Y:S02]  /*cda10*/  NOP ;  /* 0x0000000000007918 */ /* 0x000fe40000000000 */
[----:B------:R-:W-:Y:S04]  /*cda20*/  STL.64 [R1+0x410], R24 ;  /* 0x0004101801007387 */ /* 0x000fe80000100a00 */
[----:B------:R4:W-:Y:S02]  /*cda30*/  STL.64 [R1+0x418], R26 ;  /* 0x0004181a01007387 */ /* 0x0009e40000100a00 */
[C---:B----4-:R-:W-:Y:S08]  /*cda40*/  HMMA.16816.F32 R24, R8.reuse, R6, R12 ;  /* 0x000000060818723c */ /* 0x050ff0000000180c */
[----:B-----5:R-:W-:Y:S01]  /*cda50*/  HMMA.16816.F32 R12, R8, R18, R20 ;  /* 0x00000012080c723c */ /* 0x020fe20000001814 */
[----:B------:R0:W-:Y:S10]  /*cda60*/  STL.64 [R1+0x5a58], R6 ;  /* 0x005a580601007387 */ /* 0x0001f40000100a00 */
[----:B------:R-:W-:Y:S04]  /*cda70*/  STL.64 [R1+0x400], R24 ;  /* 0x0004001801007387 */ /* 0x000fe80000100a00 */
[----:B------:R-:W-:Y:S04]  /*cda80*/  STL.64 [R1+0x408], R26 ;  /* 0x0004081a01007387 */ /* 0x000fe80000100a00 */
[----:B------:R-:W2:Y:S04]  /*cda90*/  LDL.LU R4, [R1+0x1470] ;  /* 0x0014700001047983 */ /* 0x000ea80000300800 */
[----:B------:R1:W-:Y:S04]  /*cdaa0*/  STL.64 [R1+0x3f0], R12 ;  /* 0x0003f00c01007387 */ /* 0x0003e80000100a00 */
[----:B------:R-:W-:Y:S04]  /*cdab0*/  STL.64 [R1+0x3f8], R14 ;  /* 0x0003f80e01007387 */ /* 0x000fe80000100a00 */
[----:B------:R-:W2:Y:S04]  /*cdac0*/  LDL.LU R5, [R1+0x1474] ;  /* 0x0014740001057983 */ /* 0x000ea80000300800 */
[----:B0-----:R-:W3:Y:S04]  /*cdad0*/  LDL.LU R6, [R1+0x1478] ;  /* 0x0014780001067983 */ /* 0x001ee80000300800 */
[----:B------:R-:W3:Y:S01]  /*cdae0*/  LDL.LU R7, [R1+0x147c] ;  /* 0x00147c0001077983 */ /* 0x000ee20000300800 */
[----:B-1----:R-:W-:-:S02]  /*cdaf0*/  IMAD.MOV.U32 R12, RZ, RZ, R17 ;  /* 0x000000ffff0c7224 */ /* 0x002fc400078e0011 */
[----:B------:R-:W-:Y:S01]  /*cdb00*/  IMAD.MOV.U32 R13, RZ, RZ, R16 ;  /* 0x000000ffff0d7224 */ /* 0x000fe200078e0010 */
[----:B---3--:R-:W-:Y:S04]  /*cdb10*/  STL.64 [R1+0x5a70], R6 ;  /* 0x005a700601007387 */ /* 0x008fe80000100a00 */
[----:B--2---:R-:W-:Y:S04]  /*cdb20*/  STL.64 [R1+0x5a68], R4 ;  /* 0x005a680401007387 */ /* 0x004fe80000100a00 */
[----:B------:R-:W2:Y:S04]  /*cdb30*/  LDL.LU.64 R16, [R1+0x300] ;  /* 0x0003000001107983 */ /* 0x000ea80000300a00 */
        /* <DEDUP_REMOVED lines=28> */
[----:B------:R0:W-:Y:S04]  /*cdd00*/  STL.64 [R1+0x5a78], R12 ;  /* 0x005a780c01007387 */ /* 0x0001e80000100a00 */
[----:B0-----:R-:W3:Y:S04]  /*cdd10*/  LDL.LU R12, [R1+0x1490] ;  /* 0x00149000010c7983 */ /* 0x001ee80000300800 */
        /* <DEDUP_REMOVED lines=29> */
[----:B------:R0:W-:Y:S04]  /*cdef0*/  STL.64 [R1+0x59e0], R22 ;  /* 0x0059e01601007387 */ /* 0x0001e80000100a00 */
[----:B0-----:R-:W3:Y:S04]  /*cdf00*/  LDL.64 R22, [R1+0x310] ;  /* 0x0003100001167983 */ /* 0x001ee80000100a00 */
[----:B------:R0:W-:Y:S04]  /*cdf10*/  STL.64 [R1+0x59d8], R20 ;  /* 0x0059d81401007387 */ /* 0x0001e80000100a00 */
[----:B0-----:R-:W3:Y:S01]  /*cdf20*/  LDL.LU.64 R20, [R1+0x320] ;  /* 0x0003200001147983 */ /* 0x001ee20000300a00 */
[----:B--2---:R-:W-:Y:S03]  /*cdf30*/  HMMA.16816.F32 R8, R8, R28, R16 ;  /* 0x0000001c0808723c */ /* 0x004fe60000001810 */
[----:B------:R-:W3:Y:S04]  /*cdf40*/  LDL.LU.64 R18, [R1+0x5ad0] ;  /* 0x005ad00001127983 */ /* 0x000ee80000300a00 */
[----:B------:R-:W3:-:S12]  /*cdf50*/  LDL.LU.64 R16, [R1+0x5ac8] ;  /* 0x005ac80001107983 */ /* 0x000ed80000300a00 */
[----:B------:R-:W-:Y:S04]  /*cdf60*/  STL.64 [R1+0x3c0], R8 ;  /* 0x0003c00801007387 */ /* 0x000fe80000100a00 */
[----:B------:R0:W-:Y:S04]  /*cdf70*/  STL.64 [R1+0x3c8], R10 ;  /* 0x0003c80a01007387 */ /* 0x0001e80000100a00 */
[----:B0-----:R-:W3:Y:S04]  /*cdf80*/  LDL.LU.64 R10, [R1+0x5ac0] ;  /* 0x005ac000010a7983 */ /* 0x001ee80000300a00 */
[----:B------:R-:W3:Y:S04]  /*cdf90*/  LDL.LU.64 R8, [R1+0x5ab8] ;  /* 0x005ab80001087983 */ /* 0x000ee80000300a00 */
        /* <DEDUP_REMOVED lines=13> */
[----:B------:R-:W3:Y:S01]  /*ce070*/  LDL.LU.64 R16, [R1+0x5a98] ;  /* 0x005a980001107983 */ /* 0x000ee20000300a00 */
[----:B------:R-:W-:-:S02]  /*ce080*/  IMAD.MOV.U32 R2, RZ, RZ, R20 ;  /* 0x000000ffff027224 */ /* 0x000fc400078e0014 */
[----:B------:R-:W-:Y:S01]  /*ce090*/  IMAD.MOV.U32 R3, RZ, RZ, R21 ;  /* 0x000000ffff037224 */ /* 0x000fe200078e0015 */
[----:B------:R-:W2:Y:S01]  /*ce0a0*/  LDL.LU R20, [R1+0x1440] ;  /* 0x0014400001147983 */ /* 0x000ea20000300800 */
[----:B------:R-:W-:-:S03]  /*ce0b0*/  IMAD.MOV.U32 R27, RZ, RZ, R0 ;  /* 0x000000ffff1b7224 */ /* 0x000fc600078e0000 */
[----:B------:R-:W2:Y:S01]  /*ce0c0*/  LDL.LU R21, [R1+0x1444] ;  /* 0x0014440001157983 */ /* 0x000ea20000300800 */
[----:B------:R-:W-:-:S03]  /*ce0d0*/  IMAD.MOV.U32 R0, RZ, RZ, R23 ;  /* 0x000000ffff007224 */ /* 0x000fc600078e0017 */
[----:B------:R-:W2:Y:S04]  /*ce0e0*/  LDL.LU R22, [R1+0x1448] ;  /* 0x0014480001167983 */ /* 0x000ea80000300800 */
[----:B------:R-:W2:Y:S01]  /*ce0f0*/  LDL.LU R23, [R1+0x144c] ;  /* 0x00144c0001177983 */ /* 0x000ea20000300800 */
[----:B---3--:R-:W-:Y:S01]  /*ce100*/  HMMA.16816.F32 R12, R8, R16, R12 ;  /* 0x00000010080c723c */ /* 0x008fe2000000180c */
[----:B------:R-:W-:Y:S02]  /*ce110*/  IMAD.MOV.U32 R28, RZ, RZ, R16 ;  /* 0x000000ffff1c7224 */ /* 0x000fe400078e0010 */
        /* <DEDUP_REMOVED lines=9> */
[----:B------:R0:W-:Y:S04]  /*ce1b0*/  STL.64 [R1+0x380], R12 ;  /* 0x0003800c01007387 */ /* 0x0001e80000100a00 */
[----:B------:R-:W-:Y:S04]  /*ce1c0*/  STL.64 [R1+0x388], R14 ;  /* 0x0003880e01007387 */ /* 0x000fe80000100a00 */
[----:B0-----:R-:W4:Y:S04]  /*ce1d0*/  LDL.LU.64 R12, [R1+0x5a78] ;  /* 0x005a7800010c7983 */ /* 0x001f280000300a00 */
[----:B--2---:R-:W-:Y:S04]  /*ce1e0*/  STL.64 [R1+0x5a08], R18 ;  /* 0x005a081201007387 */ /* 0x004fe80000100a00 */
[----:B------:R0:W-:Y:S04]  /*ce1f0*/  STL.64 [R1+0x5a00], R16 ;  /* 0x005a001001007387 */ /* 0x0001e80000100a00 */
[----:B0-----:R-:W2:Y:S04]  /*ce200*/  LDL.LU R16, [R1+0x1450] ;  /* 0x0014500001107983 */ /* 0x001ea80000300800 */
[----:B------:R-:W2:Y:S04]  /*ce210*/  LDL.LU R17, [R1+0x1454] ;  /* 0x0014540001117983 */ /* 0x000ea80000300800 */
[----:B------:R-:W2:Y:S04]  /*ce220*/  LDL.LU R18, [R1+0x1458] ;  /* 0x0014580001127983 */ /* 0x000ea80000300800 */
[----:B------:R-:W2:Y:S01]  /*ce230*/  LDL.LU R19, [R1+0x145c] ;  /* 0x00145c0001137983 */ /* 0x000ea20000300800 */
[----:B----4-:R-:W-:Y:S03]  /*ce240*/  HMMA.16816.F32 R12, R8, R12, R4 ;  /* 0x0000000c080c723c */ /* 0x010fe60000001804 */
[----:B------:R-:W3:Y:S04]  /*ce250*/  LDL.LU.64 R6, [R1+0x5a70] ;  /* 0x005a700001067983 */ /* 0x000ee80000300a00 */
[----:B------:R-:W3:-:S12]  /*ce260*/  LDL.LU.64 R4, [R1+0x5a68] ;  /* 0x005a680001047983 */ /* 0x000ed80000300a00 */
[----:B------:R-:W-:Y:S04]  /*ce270*/  STL.64 [R1+0x370], R12 ;  /* 0x0003700c01007387 */ /* 0x000fe80000100a00 */
[----:B------:R0:W-:Y:S04]  /*ce280*/  STL.64 [R1+0x378], R14 ;  /* 0x0003780e01007387 */ /* 0x0001e80000100a00 */
[----:B0-----:R-:W3:Y:S02]  /*ce290*/  LDL.LU.64 R14, [R1+0x5a60] ;  /* 0x005a6000010e7983 */ /* 0x001ee40000300a00 */
[----:B---3--:R-:W-:Y:S02]  /*ce2a0*/  HMMA.16816.F32 R12, R8, R14, R4 ;  /* 0x0000000e080c723c */ /* 0x008fe40000001804 */
[----:B------:R-:W3:-:S15]  /*ce2b0*/  LDL.LU.64 R6, [R1+0x5a58] ;  /* 0x005a580001067983 */ /* 0x000ede0000300a00 */
[----:B------:R-:W-:Y:S02]  /*ce2c0*/  NOP ;  /* 0x0000000000007918 */ /* 0x000fe40000000000 */
[----:B------:R0:W-:Y:S04]  /*ce2d0*/  STL.64 [R1+0x360], R12 ;  /* 0x0003600c01007387 */ /* 0x0001e80000100a00 */
[----:B------:R-:W-:Y:S04]  /*ce2e0*/  STL.64 [R1+0x368], R14 ;  /* 0x0003680e01007387 */ /* 0x000fe80000100a00 */
[----:B0-----:R-:W5:Y:S02]  /*ce2f0*/  LDL.LU.64 R12, [R1+0x5a50] ;  /* 0x005a5000010c7983 */ /* 0x001f640000300a00 */
[----:B-----5:R-:W-:-:S15]  /*ce300*/  HMMA.16816.F32 R24, R8, R12, R24 ;  /* 0x0000000c0818723c */ /* 0x020fde0000001818 */
[----:B------:R-:W-:-:S04]  /*ce310*/  NOP ;  /* 0x0000000000007918 */ /* 0x000fc80000000000 */
[----:B------:R-:W-:Y:S04]  /*ce320*/  STL.64 [R1+0x350], R24 ;  /* 0x0003501801007387 */ /* 0x000fe80000100a00 */
[----:B------:R0:W-:Y:S04]  /*ce330*/  STL.64 [R1+0x358], R26 ;  /* 0x0003581a01007387 */ /* 0x0001e80000100a00 */
[----:B0-----:R-:W4:Y:S04]  /*ce340*/  LDL.LU.64 R26, [R1+0x5a48] ;  /* 0x005a4800011a7983 */ /* 0x001f280000300a00 */
[----:B------:R-:W2:Y:S01]  /*ce350*/  LDL.LU.64 R24, [R1+0x5a40] ;  /* 0x005a400001187983 */ /* 0x000ea20000300a00 */
[----:B------:R-:W-:-:S02]  /*ce360*/  IMAD.MOV.U32 R14, RZ, RZ, R13 ;  /* 0x000000ffff0e7224 */ /* 0x000fc400078e000d */
[----:B------:R-:W-:Y:S01]  /*ce370*/  IMAD.MOV.U32 R15, RZ, RZ, R12 ;  /* 0x000000ffff0f7224 */ /* 0x000fe200078e000c */
[----:B------:R-:W5:Y:S04]  /*ce380*/  LDL.LU.64 R4, [R1+0x290] ;  /* 0x0002900001047983 */ /* 0x000f680000300a00 */
[----:B------:R-:W-:Y:S04]  /*ce390*/  STL [R1+0x5984], R14 ;  /* 0x0059840e01007387 */ /* 0x000fe80000100800 */
[----:B------:R2:W-:Y:S02]  /*ce3a0*/  STL [R1+0x5980], R15 ;  /* 0x0059800f01007387 */ /* 0x0005e40000100800 */
[----:B--2---:R-:W-:Y:S02]  /*ce3b0*/  HMMA.16816.F32 R12, R8, R24, R16 ;  /* 0x00000018080c723c */ /* 0x004fe40000001810 */
[----:B------:R-:W2:-:S15]  /*ce3c0*/  LDL.LU R16, [R1+0x1410] ;  /* 0x0014100001107983 */ /* 0x000e9e0000300800 */
[----:B------:R-:W-:Y:S02]  /*ce3d0*/  NOP ;  /* 0x0000000000007918 */ /* 0x000fe40000000000 */
[----:B------:R-:W-:Y:S04]  /*ce3e0*/  STL.64 [R1+0x340], R12 ;  /* 0x0003400c01007387 */ /* 0x000fe80000100a00 */
[----:B------:R-:W-:Y:S04]  /*ce3f0*/  STL.64 [R1+0x348], R14 ;  /* 0x0003480e01007387 */ /* 0x000fe80000100a00 */
[----:B------:R-:W2:Y:S04]  /*ce400*/  LDL.LU R17, [R1+0x1414] ;  /* 0x0014140001117983 */ /* 0x000ea80000300800 */
[----:B------:R-:W2:Y:S04]  /*ce410*/  LDL.LU R18, [R1+0x1418] ;  /* 0x0014180001127983 */ /* 0x000ea80000300800 */
[----:B------:R-:W2:Y:S01]  /*ce420*/  LDL.LU R19, [R1+0x141c] ;  /* 0x00141c0001137983 */ /* 0x000ea20000300800 */
[----:B----4-:R-:W-:Y:S03]  /*ce430*/  HMMA.16816.F32 R20, R8, R26, R20 ;  /* 0x0000001a0814723c */ /* 0x010fe60000001814 */
[----:B--2---:R-:W-:Y:S04]  /*ce440*/  STL.64 [R1+0x5a18], R18 ;  /* 0x005a181201007387 */ /* 0x004fe80000100a00 */
[----:B------:R0:W-:Y:S04]  /*ce450*/  STL.64 [R1+0x5a10], R16 ;  /* 0x005a101001007387 */ /* 0x0001e80000100a00 */
[----:B0-----:R-:W2:Y:S04]  /*ce460*/  LDL.LU R16, [R1+0x1420] ;  /* 0x0014200001107983 */ /* 0x001ea80000300800 */
[----:B------:R-:W2:Y:S04]  /*ce470*/  LDL.LU R17, [R1+0x1424] ;  /* 0x0014240001117983 */ /* 0x000ea80000300800 */
[----:B------:R-:W4:Y:S04]  /*ce480*/  LDL.LU R18, [R1+0x1428] ;  /* 0x0014280001127983 */ /* 0x000f280000300800 */
[----:B------:R-:W4:Y:S01]  /*ce490*/  LDL.LU R19, [R1+0x142c] ;  /* 0x00142c0001137983 */ /* 0x000f220000300800 */
[----:B------:R-:W-:-:S02]  /*ce4a0*/  IMAD.MOV.U32 R13, RZ, RZ, R26 ;  /* 0x000000ffff0d7224 */ /* 0x000fc400078e001a */
[----:B------:R-:W-:Y:S01]  /*ce4b0*/  IMAD.MOV.U32 R12, RZ, RZ, R27 ;  /* 0x000000ffff0c7224 */ /* 0x000fe200078e001b */
[----:B----4-:R-:W-:Y:S04]  /*ce4c0*/  STL.64 [R1+0x5a38], R18 ;  /* 0x005a381201007387 */ /* 0x010fe80000100a00 */
[----:B--2---:R0:W-:Y:S04]  /*ce4d0*/  STL.64 [R1+0x5a30], R16 ;  /* 0x005a301001007387 */ /* 0x0041e80000100a00 */
[----:B0-----:R-:W2:Y:S04]  /*ce4e0*/  LDL.LU R16, [R1+0x1430] ;  /* 0x0014300001107983 */ /* 0x001ea80000300800 */
[----:B------:R-:W2:Y:S04]  /*ce4f0*/  LDL.LU R17, [R1+0x1434] ;  /* 0x0014340001117983 */ /* 0x000ea80000300800 */
[----:B------:R-:W2:Y:S04]  /*ce500*/  LDL.LU R18, [R1+0x1438] ;  /* 0x0014380001127983 */ /* 0x000ea80000300800 */
[----:B------:R-:W2:Y:S04]  /*ce510*/  LDL.LU R19, [R1+0x143c] ;  /* 0x00143c0001137983 */ /* 0x000ea80000300800 */
[----:B------:R-:W-:Y:S04]  /*ce520*/  STL.64 [R1+0x330], R20 ;  /* 0x0003301401007387 */ /* 0x000fe80000100a00 */
[----:B------:R-:W-:Y:S04]  /*ce530*/  STL.64 [R1+0x338], R22 ;  /* 0x0003381601007387 */ /* 0x000fe80000100a00 */
[----:B------:R-:W4:Y:S04]  /*ce540*/  LDL.LU R24, [R1+0x13e0] ;  /* 0x0013e00001187983 */ /* 0x000f280000300800 */
[----:B------:R-:W4:Y:S04]  /*ce550*/  LDL.LU R25, [R1+0x13e4] ;  /* 0x0013e40001197983 */ /* 0x000f280000300800 */
[----:B------:R-:W3:Y:S04]  /*ce560*/  LDL.LU R26, [R1+0x13e8] ;  /* 0x0013e800011a7983 */ /* 0x000ee80000300800 */
[----:B------:R-:W3:Y:S01]  /*ce570*/  LDL.LU R27, [R1+0x13ec] ;  /* 0x0013ec00011b7983 */ /* 0x000ee20000300800 */
[----:B-----5:R-:W-:-:S02]  /*ce580*/  IMAD.MOV.U32 R14, RZ, RZ, R4 ;  /* 0x000000ffff0e7224 */ /* 0x020fc400078e0004 */
[----:B------:R-:W-:Y:S01]  /*ce590*/  IMAD.MOV.U32 R15, RZ, RZ, R5 ;  /* 0x000000ffff0f7224 */ /* 0x000fe200078e0005 */
[C---:B--2---:R-:W-:Y:S01]  /*ce5a0*/  HMMA.16816.F32 R16, R8.reuse, R4, R16 ;  /* 0x000000040810723c */ /* 0x044fe20000001810 */
[----:B---3--:R-:W-:Y:S04]  /*ce5b0*/  STL.64 [R1+0x59f8], R26 ;  /* 0x0059f81a01007387 */ /* 0x008fe80000100a00 */
[----:B----4-:R0:W-:Y:S04]  /*ce5c0*/  STL.64 [R1+0x59f0], R24 ;  /* 0x0059f01801007387 */ /* 0x0101e80000100a00 */
        /* <DEDUP_REMOVED lines=11> */
[----:B------:R-:W4:Y:S04]  /*ce680*/  LDL.LU.64 R16, [R1+0x5a30] ;  /* 0x005a300001107983 */ /* 0x000f280000300a00 */
[----:B------:R-:W4:Y:S04]  /*ce690*/  LDL.LU.64 R4, [R1+0x5a28] ;  /* 0x005a280001047983 */ /* 0x000f280000300a00 */
[----:B------:R-:W-:Y:S04]  /*ce6a0*/  STL.64 [R1+0x5990], R14 ;  /* 0x0059900e01007387 */ /* 0x000fe80000100a00 */
[----:B------:R0:W-:Y:S04]  /*ce6b0*/  STL.64 [R1+0x5988], R12 ;  /* 0x0059880c01007387 */ /* 0x0001e80000100a00 */
[----:B0-----:R-:W5:Y:S04]  /*ce6c0*/  LDL.LU R12, [R1+0x13b0] ;  /* 0x0013b000010c7983 */ /* 0x001f680000300800 */
[----:B------:R-:W5:Y:S04]  /*ce6d0*/  LDL.LU R13, [R1+0x13b4] ;  /* 0x0013b400010d7983 */ /* 0x000f680000300800 */
[----:B------:R-:W2:Y:S04]  /*ce6e0*/  LDL.LU R14, [R1+0x13b8] ;  /* 0x0013b800010e7983 */ /* 0x000ea80000300800 */
[----:B------:R-:W2:Y:S01]  /*ce6f0*/  LDL.LU R15, [R1+0x13bc] ;  /* 0x0013bc00010f7983 */ /* 0x000ea20000300800 */
[----:B----4-:R-:W-:Y:S03]  /*ce700*/  HMMA.16816.F32 R16, R8, R4, R16 ;  /* 0x000000040810723c */ /* 0x010fe60000001810 */
[----:B--2---:R0:W-:Y:S02]  /*ce710*/  STL.64 [R1+0x59a0], R14 ;  /* 0x0059a00e01007387 */ /* 0x0041e40000100a00 */
[----:B0-----:R-:W-:-:S02]  /*ce720*/  IMAD.MOV.U32 R14, RZ, RZ, R2 ;  /* 0x000000ffff0e7224 */ /* 0x001fc400078e0002 */
[----:B------:R-:W-:Y:S01]  /*ce730*/  IMAD.MOV.U32 R15, RZ, RZ, R3 ;  /* 0x000000ffff0f7224 */ /* 0x000fe200078e0003 */
[----:B------:R-:W3:Y:S04]  /*ce740*/  LDL.LU R2, [R1+0x5a24] ;  /* 0x005a240001027983 */ /* 0x000ee80000300800 */
[----:B------:R-:W3:Y:S04]  /*ce750*/  LDL.LU R3, [R1+0x5a20] ;  /* 0x005a200001037983 */ /* 0x000ee80000300800 */
[----:B-----5:R-:W-:Y:S04]  /*ce760*/  STL.64 [R1+0x5998], R12 ;  /* 0x0059980c01007387 */ /* 0x020fe80000100a00 */
        /* <DEDUP_REMOVED lines=14> */
[----:B------:R-:W4:Y:S04]  /*ce850*/  LDL.LU R6, [R1+0x1398] ;  /* 0x0013980001067983 */ /* 0x000f280000300800 */
[----:B------:R-:W4:Y:S01]  /*ce860*/  LDL.LU R7, [R1+0x139c] ;  /* 0x00139c0001077983 */ /* 0x000f220000300800 */
[C---:B---3--:R-:W-:Y:S08]  /*ce870*/  HMMA.16816.F32 R20, R8.reuse, R2, R20 ;  /* 0x000000020814723c */ /* 0x048ff00000001814 */
[----:B--2---:R-:W-:Y:S01]  /*ce880*/  HMMA.16816.F32 R24, R8, R18, R24 ;  /* 0x000000120818723c */ /* 0x004fe20000001818 */
[----:B----4-:R-:W-:Y:S04]  /*ce890*/  STL.64 [R1+0x59b0], R6 ;  /* 0x0059b00601007387 */ /* 0x010fe80000100a00 */
        /* <DEDUP_REMOVED lines=9> */
[----:B------:R0:W-:Y:S02]  /*ce930*/  STL.64 [R1+0x58f8], R18 ;  /* 0x0058f81201007387 */ /* 0x0001e40000100a00 */
[----:B0-----:R-:W-:-:S02]  /*ce940*/  IMAD.MOV.U32 R18, RZ, RZ, R28 ;  /* 0x000000ffff127224 */ /* 0x001fc400078e001c */
[----:B------:R-:W-:Y:S01]  /*ce950*/  IMAD.MOV.U32 R19, RZ, RZ, R29 ;  /* 0x000000ffff137224 */ /* 0x000fe200078e001d */
[----:B------:R-:W4:Y:S04]  /*ce960*/  LDL.LU R28, [R1+0x59ec] ;  /* 0x0059ec00011c7983 */ /* 0x000f280000300800 */
[----:B------:R-:W4:Y:S04]  /*ce970*/  LDL.LU R29, [R1+0x59e8] ;  /* 0x0059e800011d7983 */ /* 0x000f280000300800 */
        /* <DEDUP_REMOVED lines=12> */
[----:B------:R-:W2:Y:S01]  /*cea40*/  LDL.LU.64 R20, [R1+0x59c0] ;  /* 0x0059c00001147983 */ /* 0x000ea20000300a00 */
[----:B----4-:R-:W-:Y:S01]  /*cea50*/  HMMA.16816.F32 R24, R8, R28, R24 ;  /* 0x0000001c0818723c */ /* 0x010fe20000001818 */
[----:B-----5:R-:W-:Y:S02]  /*cea60*/  IMAD.MOV.U32 R8, RZ, RZ, R23 ;  /* 0x000000ffff087224 */ /* 0x020fe400078e0017 */
[----:B------:R-:W2:Y:S04]  /*cea70*/  LDL.LU R23, [R1+0x59b8] ;  /* 0x0059b80001177983 */ /* 0x000ea80000300800 */
[----:B------:R-:W3:Y:S04]  /*cea80*/  LDL.LU R9, [R1+0x13a4] ;  /* 0x0013a40001097983 */ /* 0x000ee80000300800 */
[----:B------:R-:W3:Y:S04]  /*cea90*/  LDL.LU R10, [R1+0x13a8] ;  /* 0x0013a800010a7983 */ /* 0x000ee80000300800 */
[----:B------:R-:W3:Y:S04]  /*ceaa0*/  LDL.LU R11, [R1+0x13ac] ;  /* 0x0013ac00010b7983 */ /* 0x000ee80000300800 */
[----:B------:R0:W-:Y:S04]  /*ceab0*/  STL.64 [R1+0x4a28], R26 ;  /* 0x004a281a01007387 */ /* 0x0001e80000100a00 */
[----:B0-----:R-:W4:Y:S04]  /*ceac0*/  LDL.LU R26, [R1+0x310] ;  /* 0x00031000011a7983 */ /* 0x001f280000300800 */
[----:B------:R-:W-:Y:S01]  /*cead0*/  STL.64 [R1+0x4a20], R24 ;  /* 0x004a201801007387 */ /* 0x000fe20000100a00 */
[----:B------:R-:W-:Y:S01]  /*ceae0*/  IMAD.MOV.U32 R27, RZ, RZ, R0 ;  /* 0x000000ffff1b7224 */ /* 0x000fe200078e0000 */
[----:B--2---:R-:W-:Y:S02]  /*ceaf0*/  HMMA.16816.F32 R12, R20, R14, R4 ;  /* 0x0000000e140c723c */ /* 0x004fe40000001804 */
[----:B------:R-:W2:Y:S04]  /*ceb00*/  LDL.LU.64 R6, [R1+0x59b0] ;  /* 0x0059b00001067983 */ /* 0x000ea80000300a00 */
[----:B------:R-:W2:-:S13]  /*ceb10*/  LDL.LU.64 R4, [R1+0x59a8] ;  /* 0x0059a80001047983 */ /* 0x000e9a0000300a00 */
[----:B------:R-:W-:Y:S04]  /*ceb20*/  STL.64 [R1+0x120], R12 ;  /* 0x0001200c01007387 */ /* 0x000fe80000100a00 */
[----:B------:R0:W-:Y:S01]  /*ceb30*/  STL [R1+0x128], R14 ;  /* 0x0001280e01007387 */ /* 0x0001e20000100800 */
[----:B------:R-:W-:-:S03]  /*ceb40*/  IMAD.MOV.U32 R0, RZ, RZ, R15 ;  /* 0x000000ffff007224 */ /* 0x000fc600078e000f */
[----:B0-----:R-:W4:Y:S04]  /*ceb50*/  LDL.LU.64 R14, [R1+0x59a0] ;  /* 0x0059a000010e7983 */ /* 0x001f280000300a00 */
[----:B------:R-:W4:Y:S01]  /*ceb60*/  LDL.LU.64 R12, [R1+0x5998] ;  /* 0x00599800010c7983 */ /* 0x000f220000300a00 */
[----:B---3--:R-:W-:Y:S03]  /*ceb70*/  HMMA.16816.F32 R8, R20, R18, R8 ;  /* 0x000000121408723c */ /* 0x008fe60000001808 */
[----:B------:R0:W-:-:S15]  /*ceb80*/  STL [R1+0x4a48], R0 ;  /* 0x004a480001007387 */ /* 0x0001de0000100800 */
[----:B------:R-:W-:Y:S01]  /*ceb90*/  NOP ;  /* 0x0000000000007918 */ /* 0x000fe20000000000 */
[----:B0-----:R-:W-:Y:S01]  /*ceba0*/  IMAD.MOV.U32 R0, RZ, RZ, R11 ;  /* 0x000000ffff007224 */ /* 0x001fe200078e000b */
[C---:B--2---:R-:W-:Y:S08]  /*cebb0*/  HMMA.16816.F32 R4, R20.reuse, R16, R4 ;  /* 0x000000101404723c */ /* 0x044ff00000001804 */
[----:B----4-:R-:W-:Y:S01]  /*cebc0*/  HMMA.16816.F32 R24, R20, R26, R12 ;  /* 0x0000001a1418723c */ /* 0x010fe2000000180c */
[----:B------:R-:W2:Y:S04]  /*cebd0*/  LDL.LU.64 R14, [R1+0x5990] ;  /* 0x00599000010e7983 */ /* 0x000ea80000300a00 */
[----:B------:R-:W3:Y:S04]  /*cebe0*/  LDL.LU.64 R12, [R1+0x5988] ;  /* 0x00598800010c7983 */ /* 0x000ee80000300a00 */
[----:B------:R-:W-:Y:S10]  /*cebf0*/  STL.64 [R1+0xe0], R8 ;  /* 0x0000e00801007387 */ /* 0x000ff40000100a00 */
[----:B------:R-:W-:Y:S04]  /*cec00*/  STL.64 [R1+0x100], R24 ;  /* 0x0001001801007387 */ /* 0x000fe80000100a00 */
[----:B------:R-:W-:Y:S04]  /*cec10*/  STL.64 [R1+0x108], R26 ;  /* 0x0001081a01007387 */ /* 0x000fe80000100a00 */
[----:B------:R-:W-:Y:S04]  /*cec20*/  STL [R1+0xe8], R10 ;  /* 0x0000e80a01007387 */ /* 0x000fe80000100800 */
[----:B------:R-:W-:Y:S04]  /*cec30*/  STL [R1+0x4a4c], R0 ;  /* 0x004a4c0001007387 */ /* 0x000fe80000100800 */
[----:B------:R-:W4:Y:S04]  /*cec40*/  LDL.LU R16, [R1+0x1330] ;  /* 0x0013300001107983 */ /* 0x000f280000300800 */
[----:B------:R-:W-:Y:S04]  /*cec50*/  STL.64 [R1+0xd0], R4 ;  /* 0x0000d00401007387 */ /* 0x000fe80000100a00 */
[----:B------:R-:W-:Y:S04]  /*cec60*/  STL.64 [R1+0xd8], R6 ;  /* 0x0000d80601007387 */ /* 0x000fe80000100a00 */
        /* <DEDUP_REMOVED lines=9> */
[----:B--2---:R-:W-:-:S02]  /*ced00*/  IMAD.MOV.U32 R6, RZ, RZ, R14 ;  /* 0x000000ffff067224 */ /* 0x004fc400078e000e */
[----:B------:R-:W-:Y:S01]  /*ced10*/  IMAD.MOV.U32 R7, RZ, RZ, R15 ;  /* 0x000000ffff077224 */ /* 0x000fe200078e000f */
[----:B-----5:R-:W-:Y:S04]  /*ced20*/  STL.64 [R1+0x5928], R18 ;  /* 0x0059281201007387 */ /* 0x020fe80000100a00 */
[----:B----4-:R-:W-:Y:S04]  /*ced30*/  STL.64 [R1+0x5920], R16 ;  /* 0x0059201001007387 */ /* 0x010fe80000100a00 */
[----:B------:R-:W2:Y:S04]  /*ced40*/  LDL.LU R14, [R1+0x5984] ;  /* 0x00598400010e7983 */ /* 0x000ea80000300800 */
[----:B------:R-:W4:Y:S04]  /*ced50*/  LDL.LU R15, [R1+0x5980] ;  /* 0x00598000010f7983 */ /* 0x000f280000300800 */
[----:B------:R-:W5:Y:S04]  /*ced60*/  LDL.LU R26, [R1+0x2d0] ;  /* 0x0002d000011a7983 */ /* 0x000f680000300800 */
[----:B------:R-:W5:Y:S04]  /*ced70*/  LDL.LU R27, [R1+0x2d4] ;  /* 0x0002d400011b7983 */ /* 0x000f680000300800 */
[----:B-----5:R-:W-:Y:S04]  /*ced80*/  STL.64 [R1+0x5968], R26 ;  /* 0x0059681a01007387 */ /* 0x020fe80000100a00 */
[----:B------:R-:W5:Y:S04]  /*ced90*/  LDL.LU R8, [R1+0x2b0] ;  /* 0x0002b00001087983 */ /* 0x000f680000300800 */
[----:B------:R-:W5:Y:S01]  /*ceda0*/  LDL.LU R9, [R1+0x2b4] ;  /* 0x0002b40001097983 */ /* 0x000f620000300800 */
[----:B----4-:R-:W-:-:S02]  /*cedb0*/  IMAD.MOV.U32 R10, RZ, RZ, R15 ;  /* 0x000000ffff0a7224 */ /* 0x010fc400078e000f */
[----:B--2---:R-:W-:Y:S01]  /*cedc0*/  IMAD.MOV.U32 R11, RZ, RZ, R14 ;  /* 0x000000ffff0b7224 */ /* 0x004fe200078e000e */
[----:B------:R-:W2:Y:S04]  /*cedd0*/  LDL.LU R24, [R1+0x2e0] ;  /* 0x0002e00001187983 */ /* 0x000ea80000300800 */
[----:B------:R-:W2:Y:S04]  /*cede0*/  LDL.LU R25, [R1+0x2e4] ;  /* 0x0002e40001197983 */ /* 0x000ea80000300800 */
[----:B------:R-:W-:Y:S04]  /*cedf0*/  STL.64 [R1+0x5960], R10 ;  /* 0x0059600a01007387 */ /* 0x000fe80000100a00 */
[----:B-----5:R0:W-:Y:S04]  /*cee00*/  STL.64 [R1+0x5958], R8 ;  /* 0x0059580801007387 */ /* 0x0201e80000100a00 */
        /* <DEDUP_REMOVED lines=10> */
[----:B------:R-:W-:Y:S04]  /*ceeb0*/  STL.64 [R1+0x5930], R6 ;  /* 0x0059300601007387 */ /* 0x000fe80000100a00 */
[----:B------:R-:W4:Y:S04]  /*ceec0*/  LDL.LU R16, [R1+0x1340] ;  /* 0x0013400001107983 */ /* 0x000f280000300800 */
[----:B------:R-:W4:Y:S04]  /*ceed0*/  LDL.LU R17, [R1+0x1344] ;  /* 0x0013440001117983 */ /* 0x000f280000300800 */
[----:B------:R-:W5:Y:S04]  /*ceee0*/  LDL.LU R18, [R1+0x1348] ;  /* 0x0013480001127983 */ /* 0x000f680000300800 */
[----:B------:R-:W5:Y:S01]  /*ceef0*/  LDL.LU R19, [R1+0x134c] ;  /* 0x00134c0001137983 */ /* 0x000f620000300800 */
[----:B---3--:R-:W-:-:S02]  /*cef00*/  IMAD.MOV.U32 R4, RZ, RZ, R13 ;  /* 0x000000ffff047224 */ /* 0x008fc400078e000d */
[----:B------:R-:W-:Y:S01]  /*cef10*/  IMAD.MOV.U32 R5, RZ, RZ, R12 ;  /* 0x000000ffff057224 */ /* 0x000fe200078e000c */
[----:B--2---:R-:W-:Y:S01]  /*cef20*/  HMMA.16816.F32 R24, R20, R24, R8 ;  /* 0x000000181418723c */ /* 0x004fe20000001808 */
[----:B-----5:R-:W-:Y:S04]  /*cef30*/  STL.64 [R1+0x5940], R18 ;  /* 0x0059401201007387 */ /* 0x020fe80000100a00 */
[----:B----4-:R-:W-:Y:S04]  /*cef40*/  STL.64 [R1+0x5938], R16 ;  /* 0x0059381001007387 */ /* 0x010fe80000100a00 */
        /* <DEDUP_REMOVED lines=13> */
[----:B------:R-:W5:Y:S04]  /*cf020*/  LDL.LU.64 R10, [R1+0x5978] ;  /* 0x00597800010a7983 */ /* 0x000f680000300a00 */
[----:B------:R-:W5:Y:S04]  /*cf030*/  LDL.LU.64 R8, [R1+0x5970] ;  /* 0x0059700001087983 */ /* 0x000f680000300a00 */
[----:B------:R-:W-:Y:S04]  /*cf040*/  STL.64 [R1+0xb0], R24 ;  /* 0x0000b01801007387 */ /* 0x000fe80000100a00 */
[----:B------:R0:W-:Y:S01]  /*cf050*/  STL [R1+0xb8], R26 ;  /* 0x0000b81a01007387 */ /* 0x0001e20000100800 */
[----:B------:R-:W-:-:S03]  /*cf060*/  IMAD.MOV.U32 R0, RZ, RZ, R27 ;  /* 0x000000ffff007224 */ /* 0x000fc600078e001b */
[----:B0-----:R-:W5:Y:S04]  /*cf070*/  LDL.LU.64 R26, [R1+0x5968] ;  /* 0x00596800011a7983 */ /* 0x001f680000300a00 */
[----:B------:R-:W-:Y:S01]  /*cf080*/  STL [R1+0x4a50], R0 ;  /* 0x004a500001007387 */ /* 0x000fe20000100800 */
[----:B-----5:R-:W-:-:S15]  /*cf090*/  HMMA.16816.F32 R8, R20, R26, R8 ;  /* 0x0000001a1408723c */ /* 0x020fde0000001808 */
[----:B------:R-:W-:-:S04]  /*cf0a0*/  NOP ;  /* 0x0000000000007918 */ /* 0x000fc80000000000 */
[----:B------:R-:W-:Y:S02]  /*cf0b0*/  IMAD.MOV.U32 R24, RZ, RZ, R11 ;  /* 0x000000ffff187224 */ /* 0x000fe400078e000b */
[----:B------:R-:W-:Y:S02]  /*cf0c0*/  IMAD.MOV.U32 R25, RZ, RZ, R10 ;  /* 0x000000ffff197224 */ /* 0x000fe400078e000a */
[----:B------:R-:W-:Y:S02]  /*cf0d0*/  IMAD.MOV.U32 R26, RZ, RZ, R9 ;  /* 0x000000ffff1a7224 */ /* 0x000fe400078e0009 */
[----:B------:R-:W-:Y:S01]  /*cf0e0*/  IMAD.MOV.U32 R27, RZ, RZ, R8 ;  /* 0x000000ffff1b7224 */ /* 0x000fe200078e0008 */
[----:B------:R-:W5:Y:S04]  /*cf0f0*/  LDL.LU.64 R10, [R1+0x5960] ;  /* 0x00596000010a7983 */ /* 0x000f680000300a00 */
[----:B------:R-:W2:Y:S04]  /*cf100*/  LDL.LU.64 R8, [R1+0x5958] ;  /* 0x0059580001087983 */ /* 0x000ea80000300a00 */
[----:B------:R0:W-:Y:S04]  /*cf110*/  STL [R1+0x4a64], R24 ;  /* 0x004a641801007387 */ /* 0x0001e80000100800 */
[----:B------:R1:W-:Y:S04]  /*cf120*/  STL [R1+0x4a60], R25 ;  /* 0x004a601901007387 */ /* 0x0003e80000100800 */
[----:B------:R1:W-:Y:S04]  /*cf130*/  STL [R1+0x4a5c], R26 ;  /* 0x004a5c1a01007387 */ /* 0x0003e80000100800 */
[----:B------:R3:W-:Y:S04]  /*cf140*/  STL [R1+0x4a58], R27 ;  /* 0x004a581b01007387 */ /* 0x0007e80000100800 */
[----:B0-----:R-:W5:Y:S04]  /*cf150*/  LDL.LU R24, [R1+0x1360] ;  /* 0x0013600001187983 */ /* 0x001f680000300800 */
[----:B-1----:R-:W5:Y:S04]  /*cf160*/  LDL.LU R25, [R1+0x1364] ;  /* 0x0013640001197983 */ /* 0x002f680000300800 */
[----:B------:R-:W5:Y:S04]  /*cf170*/  LDL.LU R26, [R1+0x1368] ;  /* 0x00136800011a7983 */ /* 0x000f680000300800 */
[----:B---3--:R-:W5:Y:S01]  /*cf180*/  LDL.LU R27, [R1+0x136c] ;  /* 0x00136c00011b7983 */ /* 0x008f620000300800 */
[C---:B--2---:R-:W-:Y:S08]  /*cf190*/  HMMA.16816.F32 R4, R20.reuse, R8, R4 ;  /* 0x000000081404723c */ /* 0x044ff00000001804 */
[----:B-----5:R-:W-:Y:S01]  /*cf1a0*/  HMMA.16816.F32 R24, R20, R10, R24 ;  /* 0x0000000a1418723c */ /* 0x020fe20000001818 */
[----:B------:R-:W2:-:S15]  /*cf1b0*/  LDL.LU R10, [R1+0x238] ;  /* 0x00023800010a7983 */ /* 0x000e9e0000300800 */
[----:B------:R-:W-:-:S03]  /*cf1c0*/  NOP ;  /* 0x0000000000007918 */ /* 0x000fc60000000000 */
[----:B------:R-:W-:Y:S04]  /*cf1d0*/  STL.64 [R1+0x80], R24 ;  /* 0x0000801801007387 */ /* 0x000fe80000100a00 */
[----:B------:R-:W-:Y:S04]  /*cf1e0*/  STL.64 [R1+0x88], R26 ;  /* 0x0000881a01007387 */ /* 0x000fe80000100a00 */
[----:B------:R-:W2:Y:S04]  /*cf1f0*/  LDL.LU R11, [R1+0x23c] ;  /* 0x00023c00010b7983 */ /* 0x000ea80000300800 */
[----:B------:R0:W-:Y:S04]  /*cf200*/  STL.64 [R1+0x70], R4 ;  /* 0x0000700401007387 */ /* 0x0001e80000100a00 */
[----:B0-----:R-:W3:Y:S01]  /*cf210*/  LDL.LU.64 R4, [R1+0x5950] ;  /* 0x0059500001047983 */ /* 0x001ee20000300a00 */
[----:B------:R-:W-:-:S02]  /*cf220*/  IMAD.MOV.U32 R24, RZ, RZ, R6 ;  /* 0x000000ffff187224 */ /* 0x000fc400078e0006 */
[----:B------:R-:W-:Y:S01]  /*cf230*/  IMAD.MOV.U32 R25, RZ, RZ, R7 ;  /* 0x000000ffff197224 */ /* 0x000fe200078e0007 */
[----:B------:R-:W5:Y:S04]  /*cf240*/  LDL.LU.64 R26, [R1+0x2f8] ;  /* 0x0002f800011a7983 */ /* 0x000f680000300a00 */
[----:B------:R-:W-:Y:S04]  /*cf250*/  STL [R1+0x4a70], R24 ;  /* 0x004a701801007387 */ /* 0x000fe80000100800 */
[----:B------:R0:W-:Y:S04]  /*cf260*/  STL [R1+0x4a6c], R25 ;  /* 0x004a6c1901007387 */ /* 0x0001e80000100800 */
[----:B0-----:R-:W2:Y:S01]  /*cf270*/  LDL.LU.64 R24, [R1+0x2e8] ;  /* 0x0002e80001187983 */ /* 0x001ea20000300a00 */
[----:B---3--:R-:W-:Y:S03]  /*cf280*/  HMMA.16816.F32 R4, R20, R4, R16 ;  /* 0x000000041404723c */ /* 0x008fe60000001810 */
[----:B-----5:R0:W-:Y:S02]  /*cf290*/  STL.64 [R1+0x58c0], R26 ;  /* 0x0058c01a01007387 */ /* 0x0201e40000100a00 */
[----:B0-----:R-:W-:-:S02]  /*cf2a0*/  IMAD.MOV.U32 R26, RZ, RZ, R3 ;  /* 0x000000ffff1a7224 */ /* 0x001fc400078e0003 */
[----:B------:R-:W-:Y:S01]  /*cf2b0*/  IMAD.MOV.U32 R27, RZ, RZ, R2 ;  /* 0x000000ffff1b7224 */ /* 0x000fe200078e0002 */
[----:B------:R-:W3:Y:S04]  /*cf2c0*/  LDL.LU R3, [R1+0x594c] ;  /* 0x00594c0001037983 */ /* 0x000ee80000300800 */
[----:B------:R-:W5:Y:S04]  /*cf2d0*/  LDL.LU R2, [R1+0x5948] ;  /* 0x0059480001027983 */ /* 0x000f680000300800 */
[----:B--2---:R-:W-:Y:S04]  /*cf2e0*/  STL.64 [R1+0x58b8], R24 ;  /* 0x0058b81801007387 */ /* 0x004fe80000100a00 */
[----:B------:R-:W2:Y:S04]  /*cf2f0*/  LDL.LU.64 R18, [R1+0x5940] ;  /* 0x0059400001127983 */ /* 0x000ea80000300a00 */
[----:B------:R-:W2:Y:S04]  /*cf300*/  LDL.LU.64 R16, [R1+0x5938] ;  /* 0x0059380001107983 */ /* 0x000ea80000300a00 */
        /* <DEDUP_REMOVED lines=16> */
[----:B------:R-:W4:-:S15]  /*cf410*/  LDL.LU.64 R18, [R1+0x58f8] ;  /* 0x0058f80001127983 */ /* 0x000f1e0000300a00 */
[----:B------:R-:W-:Y:S02]  /*cf420*/  NOP ;  /* 0x0000000000007918 */ /* 0x000fe40000000000 */
[----:B------:R-:W-:Y:S04]  /*cf430*/  STL.64 [R1+0x10], R4 ;  /* 0x0000100401007387 */ /* 0x000fe80000100a00 */
[----:B------:R0:W-:Y:S04]  /*cf440*/  STL.64 [R1+0x18], R6 ;  /* 0x0000180601007387 */ /* 0x0001e80000100a00 */
[----:B0-----:R-:W2:Y:S04]  /*cf450*/  LDL.LU.64 R6, [R1+0x58f0] ;  /* 0x0058f00001067983 */ /* 0x001ea80000300a00 */
[----:B------:R-:W2:Y:S01]  /*cf460*/  LDL.LU.64 R4, [R1+0x58e8] ;  /* 0x0058e80001047983 */ /* 0x000ea20000300a00 */
[----:B----4-:R-:W-:-:S15]  /*cf470*/  HMMA.16816.F32 R16, R20, R18, R12 ;  /* 0x000000121410723c */ /* 0x010fde000000180c */
[----:B------:R-:W-:-:S04]  /*cf480*/  NOP ;  /* 0x0000000000007918 */ /* 0x000fc80000000000 */
[----:B------:R0:W-:Y:S04]  /*cf490*/  STL.64 [R1+0x48e8], R18 ;  /* 0x0048e81201007387 */ /* 0x0001e80000100a00 */
[----:B0-----:R-:W4:Y:S04]  /*cf4a0*/  LDL.LU R18, [R1+0x260] ;  /* 0x0002600001127983 */ /* 0x001f280000300800 */
[----:B------:R-:W4:Y:S04]  /*cf4b0*/  LDL.LU R19, [R1+0x264] ;  /* 0x0002640001137983 */ /* 0x000f280000300800 */
[----:B------:R-:W2:Y:S04]  /*cf4c0*/  LDL R14, [R1+0x298] ;  /* 0x00029800010e7983 */ /* 0x000ea80000100800 */
[----:B------:R-:W2:Y:S04]  /*cf4d0*/  LDL R15, [R1+0x29c] ;  /* 0x00029c00010f7983 */ /* 0x000ea80000100800 */
[----:B------:R-:W3:Y:S04]  /*cf4e0*/  LDL R12, [R1+0x2a8] ;  /* 0x0002a800010c7983 */ /* 0x000ee80000100800 */
[----:B------:R-:W3:Y:S04]  /*cf4f0*/  LDL R13, [R1+0x2ac] ;  /* 0x0002ac00010d7983 */ /* 0x000ee80000100800 */
[----:B--2---:R-:W-:Y:S04]  /*cf500*/  STL.64 [R1+0x5868], R14 ;  /* 0x0058680e01007387 */ /* 0x004fe80000100a00 */
[----:B---3--:R0:W-:Y:S04]  /*cf510*/  STL.64 [R1+0x5860], R12 ;  /* 0x0058600c01007387 */ /* 0x0081e80000100a00 */
[----:B0-----:R-:W2:Y:S04]  /*cf520*/  LDL.LU R12, [R1+0x1310] ;  /* 0x00131000010c7983 */ /* 0x001ea80000300800 */
[----:B------:R-:W2:Y:S04]  /*cf530*/  LDL.LU R13, [R1+0x1314] ;  /* 0x00131400010d7983 */ /* 0x000ea80000300800 */
[----:B------:R-:W2:Y:S04]  /*cf540*/  LDL.LU R14, [R1+0x1318] ;  /* 0x00131800010e7983 */ /* 0x000ea80000300800 */
[----:B------:R-:W2:Y:S04]  /*cf550*/  LDL.LU R15, [R1+0x131c] ;  /* 0x00131c00010f7983 */ /* 0x000ea80000300800 */
[----:B------:R0:W-:Y:S04]  /*cf560*/  STL.64 [R1+0x48e0], R16 ;  /* 0x0048e01001007387 */ /* 0x0001e80000100a00 */
[----:B0-----:R-:W3:Y:S04]  /*cf570*/  LDL.LU R16, [R1+0x278] ;  /* 0x0002780001107983 */ /* 0x001ee80000300800 */
[----:B------:R-:W3:Y:S04]  /*cf580*/  LDL.LU R17, [R1+0x27c] ;  /* 0x00027c0001117983 */ /* 0x000ee80000300800 */
[----:B----4-:R-:W-:Y:S01]  /*cf590*/  STL.64 [R1+0x5848], R18 ;  /* 0x0058481201007387 */ /* 0x010fe20000100a00 */
[----:B--2---:R-:W-:Y:S03]  /*cf5a0*/  HMMA.16816.F32 R8, R20, R10, R12 ;  /* 0x0000000a1408723c */ /* 0x004fe6000000180c */
[----:B---3--:R-:W-:-:S15]  /*cf5b0*/  STL.64 [R1+0x5840], R16 ;  /* 0x0058401001007387 */ /* 0x008fde0000100a00 */
[----:B------:R-:W-:Y:S01]  /*cf5c0*/  NOP ;  /* 0x0000000000007918 */ /* 0x000fe20000000000 */
[----:B------:R0:W-:Y:S04]  /*cf5d0*/  STL.64 [R1+0x4a18], R8 ;  /* 0x004a180801007387 */ /* 0x0001e80000100a00 */
[----:B0-----:R-:W2:Y:S04]  /*cf5e0*/  LDL.LU.64 R8, [R1+0x218] ;  /* 0x0002180001087983 */ /* 0x001ea80000300a00 */
[----:B------:R0:W-:Y:S04]  /*cf5f0*/  STL.64 [R1+0x48d8], R10 ;  /* 0x0048d80a01007387 */ /* 0x0001e80000100a00 */
[----:B0-----:R-:W3:Y:S04]  /*cf600*/  LDL.LU R10, [R1+0x248] ;  /* 0x00024800010a7983 */ /* 0x001ee80000300800 */
[----:B------:R-:W3:Y:S04]  /*cf610*/  LDL.LU R11, [R1+0x24c] ;  /* 0x00024c00010b7983 */ /* 0x000ee80000300800 */
[----:B---3--:R-:W-:Y:S04]  /*cf620*/  STL.64 [R1+0x5828], R10 ;  /* 0x0058280a01007387 */ /* 0x008fe80000100a00 */
[----:B--2---:R-:W-:Y:S04]  /*cf630*/  STL.64 [R1+0x5820], R8 ;  /* 0x0058200801007387 */ /* 0x004fe80000100a00 */
[----:B------:R-:W2:Y:S04]  /*cf640*/  LDL.LU R16, [R1+0x1270] ;  /* 0x0012700001107983 */ /* 0x000ea80000300800 */
[----:B------:R-:W2:Y:S04]  /*cf650*/  LDL.LU R17, [R1+0x1274] ;  /* 0x0012740001117983 */ /* 0x000ea80000300800 */
[----:B------:R-:W3:Y:S04]  /*cf660*/  LDL.LU R18, [R1+0x1278] ;  /* 0x0012780001127983 */ /* 0x000ee80000300800 */
[----:B------:R-:W3:Y:S04]  /*cf670*/  LDL.LU R19, [R1+0x127c] ;  /* 0x00127c0001137983 */ /* 0x000ee80000300800 */
[----:B---3--:R-:W-:Y:S04]  /*cf680*/  STL.64 [R1+0x5878], R18 ;  /* 0x0058781201007387 */ /* 0x008fe80000100a00 */
[----:B--2---:R-:W-:Y:S04]  /*cf690*/  STL.64 [R1+0x5870], R16 ;  /* 0x0058701001007387 */ /* 0x004fe80000100a00 */
[----:B------:R-:W2:Y:S04]  /*cf6a0*/  LDL R14, [R1+0x2c8] ;  /* 0x0002c800010e7983 */ /* 0x000ea80000100800 */
[----:B------:R-:W2:Y:S04]  /*cf6b0*/  LDL R15, [R1+0x2cc] ;  /* 0x0002cc00010f7983 */ /* 0x000ea80000100800 */
[----:B--2---:R0:W-:Y:S04]  /*cf6c0*/  STL.64 [R1+0x5880], R14 ;  /* 0x0058800e01007387 */ /* 0x0041e80000100a00 */
[----:B------:R-:W2:Y:S04]  /*cf6d0*/  LDL.LU R12, [R1+0x12b0] ;  /* 0x0012b000010c7983 */ /* 0x000ea80000300800 */
[----:B------:R-:W2:Y:S04]  /*cf6e0*/  LDL.LU R13, [R1+0x12b4] ;  /* 0x0012b400010d7983 */ /* 0x000ea80000300800 */
[----:B0-----:R-:W3:Y:S04]  /*cf6f0*/  LDL.LU R14, [R1+0x12b8] ;  /* 0x0012b800010e7983 */ /* 0x001ee80000300800 */
[----:B------:R-:W3:Y:S04]  /*cf700*/  LDL.LU R15, [R1+0x12bc] ;  /* 0x0012bc00010f7983 */ /* 0x000ee80000300800 */
[----:B---3--:R0:W-:Y:S04]  /*cf710*/  STL.64 [R1+0x5890], R14 ;  /* 0x0058900e01007387 */ /* 0x0081e80000100a00 */
[----:B--2---:R1:W-:Y:S04]  /*cf720*/  STL.64 [R1+0x5888], R12 ;  /* 0x0058880c01007387 */ /* 0x0043e80000100a00 */
[----:B0-----:R-:W2:Y:S04]  /*cf730*/  LDL R14, [R1+0x1f8] ;  /* 0x0001f800010e7983 */ /* 0x001ea80000100800 */
[----:B------:R-:W2:Y:S04]  /*cf740*/  LDL R15, [R1+0x1fc] ;  /* 0x0001fc00010f7983 */ /* 0x000ea80000100800 */
[----:B-1----:R-:W3:Y:S04]  /*cf750*/  LDL R12, [R1+0x1f0] ;  /* 0x0001f000010c7983 */ /* 0x002ee80000100800 */
[----:B------:R-:W3:Y:S01]  /*cf760*/  LDL R13, [R1+0x1f4] ;  /* 0x0001f400010d7983 */ /* 0x000ee20000100800 */
[C---:B------:R-:W-:Y:S03]  /*cf770*/  HMMA.16816.F32 R4, R20.reuse, R26, R4 ;  /* 0x0000001a1404723c */ /* 0x040fe60000001804 */
[----:B--2---:R-:W-:Y:S04]  /*cf780*/  STL.64 [R1+0x58e0], R14 ;  /* 0x0058e00e01007387 */ /* 0x004fe80000100a00 */
[----:B---3--:R0:W-:Y:S04]  /*cf790*/  STL.64 [R1+0x58d8], R12 ;  /* 0x0058d80c01007387 */ /* 0x0081e80000100a00 */
[----:B------:R-:W2:Y:S04]  /*cf7a0*/  LDL.LU R16, [R1+0x12a0] ;  /* 0x0012a00001107983 */ /* 0x000ea80000300800 */
[----:B------:R-:W2:Y:S04]  /*cf7b0*/  LDL.LU R17, [R1+0x12a4] ;  /* 0x0012a40001117983 */ /* 0x000ea80000300800 */
[----:B------:R-:W3:Y:S04]  /*cf7c0*/  LDL.LU R18, [R1+0x12a8] ;  /* 0x0012a80001127983 */ /* 0x000ee80000300800 */
[----:B------:R-:W3:Y:S04]  /*cf7d0*/  LDL.LU R19, [R1+0x12ac] ;  /* 0x0012ac0001137983 */ /* 0x000ee80000300800 */
        /* <DEDUP_REMOVED lines=20> */
[----:B----4-:R-:W-:Y:S03]  /*cf920*/  HMMA.16816.F32 R20, R20, R28, R12 ;  /* 0x0000001c1414723c */ /* 0x010fe6000000180c */
        /* <DEDUP_REMOVED lines=10> */
[----:B------:R0:W-:Y:S04]  /*cf9d0*/  STL.64 [R1+0x48f8], R6 ;  /* 0x0048f80601007387 */ /* 0x0001e80000100a00 */
[----:B0-----:R-:W4:Y:S04]  /*cf9e0*/  LDL.LU.64 R6, [R1+0x2d8] ;  /* 0x0002d80001067983 */ /* 0x001f280000300a00 */
[----:B------:R0:W-:Y:S04]  /*cf9f0*/  STL.64 [R1+0x48f0], R4 ;  /* 0x0048f00401007387 */ /* 0x0001e80000100a00 */
[----:B0-----:R-:W2:Y:S04]  /*cfa00*/  LDL.LU.64 R4, [R1+0x308] ;  /* 0x0003080001047983 */ /* 0x001ea80000300a00 */
[----:B------:R-:W2:Y:S04]  /*cfa10*/  LDL.LU.64 R14, [R1+0x58e0] ;  /* 0x0058e000010e7983 */ /* 0x000ea80000300a00 */
[----:B------:R-:W2:Y:S04]  /*cfa20*/  LDL.LU.64 R12, [R1+0x58d8] ;  /* 0x0058d800010c7983 */ /* 0x000ea80000300a00 */
[----:B------:R-:W2:Y:S04]  /*cfa30*/  LDL.LU.64 R28, [R1+0x230] ;  /* 0x00023000011c7983 */ /* 0x000ea80000300a00 */
[----:B------:R-:W-:Y:S04]  /*cfa40*/  STL [R1+0x48d4], R21 ;  /* 0x0048d41501007387 */ /* 0x000fe80000100800 */
[----:B------:R-:W-:Y:S04]  /*cfa50*/  STL [R1+0x48d0], R22 ;  /* 0x0048d01601007387 */ /* 0x000fe80000100800 */
[----:B------:R0:W-:Y:S04]  /*cfa60*/  STL [R1+0x48cc], R23 ;  /* 0x0048cc1701007387 */ /* 0x0001e80000100800 */
[----:B0-----:R-:W2:Y:S04]  /*cfa70*/  LDL.LU.64 R22, [R1+0x318] ;  /* 0x0003180001167983 */ /* 0x001ea80000300a00 */
[----:B------:R0:W-:Y:S04]  /*cfa80*/  STL [R1+0x4a30], R20 ;  /* 0x004a301401007387 */ /* 0x0001e80000100800 */
[----:B------:R-:W3:Y:S04]  /*cfa90*/  LDL R21, [R1+0x2bc] ;  /* 0x0002bc0001157983 */ /* 0x000ee80000100800 */
[----:B0-----:R-:W3:Y:S01]  /*cfaa0*/  LDL R20, [R1+0x2b8] ;  /* 0x0002b80001147983 */ /* 0x001ee20000100800 */
        /* <DEDUP_REMOVED lines=20> */
[----:B------:R-:W2:-:S13]  /*cfbf0*/  LDL.LU.64 R16, [R1+0x5898] ;  /* 0x0058980001107983 */ /* 0x000e9a0000300a00 */
[----:B------:R-:W-:Y:S04]  /*cfc00*/  STL.64 [R1+0x830], R12 ;  /* 0x0008300c01007387 */ /* 0x000fe80000100a00 */
[----:B------:R0:W-:Y:S04]  /*cfc10*/  STL.64 [R1+0x838], R14 ;  /* 0x0008380e01007387 */ /* 0x0001e80000100a00 */
[----:B0-----:R-:W4:Y:S04]  /*cfc20*/  LDL.LU.64 R14, [R1+0x5890] ;  /* 0x00589000010e7983 */ /* 0x001f280000300a00 */
[----:B------:R-:W4:Y:S04]  /*cfc30*/  LDL.LU.64 R12, [R1+0x5888] ;  /* 0x00588800010c7983 */ /* 0x000f280000300a00 */
        /* <DEDUP_REMOVED lines=21> */
[----:B------:R-:W4:Y:S01]  /*cfd90*/  LDL.LU.64 R12, [R1+0x5860] ;  /* 0x00586000010c7983 */ /* 0x000f220000300a00 */
[----:B---3--:R-:W-:Y:S01]  /*cfda0*/  HMMA.16816.F32 R4, R24, R20, R4 ;  /* 0x000000141804723c */ /* 0x008fe20000001804 */
[----:B------:R-:W-:-:S15]  /*cfdb0*/  IMAD.MOV.U32 R0, RZ, RZ, R27 ;  /* 0x000000ffff007224 */ /* 0x000fde00078e001b */
[----:B------:R-:W-:-:S03]  /*cfdc0*/  NOP ;  /* 0x0000000000007918 */ /* 0x000fc60000000000 */
[----:B------:R0:W-:Y:S04]  /*cfdd0*/  STL.64 [R1+0x900], R4 ;  /* 0x0009000401007387 */ /* 0x0001e80000100a00 */
[----:B------:R1:W-:Y:S04]  /*cfde0*/  STL.64 [R1+0x908], R6 ;  /* 0x0009080601007387 */ /* 0x0003e80000100a00 */
[----:B------:R3:W-:Y:S04]  /*cfdf0*/  STL.64 [R1+0x57d0], R22 ;  /* 0x0057d01601007387 */ /* 0x0007e80000100a00 */
[----:B------:R5:W-:Y:S01]  /*cfe00*/  STL.64 [R1+0x57c8], R20 ;  /* 0x0057c81401007387 */ /* 0x000be20000100a00 */
[----:B0-----:R-:W-:-:S02]  /*cfe10*/  IMAD.MOV.U32 R5, RZ, RZ, R25 ;  /* 0x000000ffff057224 */ /* 0x001fc400078e0019 */
[----:B-1----:R-:W-:Y:S02]  /*cfe20*/  IMAD.MOV.U32 R6, RZ, RZ, R24 ;  /* 0x000000ffff067224 */ /* 0x002fe400078e0018 */
[----:B------:R-:W-:Y:S02]  /*cfe30*/  IMAD.MOV.U32 R4, RZ, RZ, R26 ;  /* 0x000000ffff047224 */ /* 0x000fe400078e001a */
[----:B---3--:R-:W-:Y:S02]  /*cfe40*/  IMAD.MOV.U32 R23, RZ, RZ, R0 ;  /* 0x000000ffff177224 */ /* 0x008fe400078e0000 */
[----:B-----5:R-:W-:Y:S02]  /*cfe50*/  IMAD.MOV.U32 R21, RZ, RZ, R5 ;  /* 0x000000ffff157224 */ /* 0x020fe400078e0005 */
[----:B------:R-:W-:Y:S02]  /*cfe60*/  IMAD.MOV.U32 R20, RZ, RZ, R6 ;  /* 0x000000ffff147224 */ /* 0x000fe400078e0006 */
[----:B------:R-:W-:-:S02]  /*cfe70*/  IMAD.MOV.U32 R22, RZ, RZ, R4 ;  /* 0x000000ffff167224 */ /* 0x000fc400078e0004 */
[----:B------:R-:W3:Y:S05]  /*cfe80*/  LDL.LU R4, [R1+0x11f0] ;  /* 0x0011f00001047983 */ /* 0x000eea0000300800 */
[C---:B----4-:R-:W-:Y:S08]  /*cfe90*/  HMMA.16816.F32 R24, R20.reuse, R12, R8 ;  /* 0x0000000c1418723c */ /* 0x050ff00000001808 */
[C---:B--2---:R-:W-:Y:S11]  /*cfea0*/  HMMA.16816.F32 R8, R20.reuse, R14, R16 ;  /* 0x0000000e1408723c */ /* 0x044ff60000001810 */
[----:B------:R-:W-:Y:S04]  /*cfeb0*/  STL.64 [R1+0x910], R24 ;  /* 0x0009101801007387 */ /* 0x000fe80000100a00 */
[----:B------:R-:W-:Y:S04]  /*cfec0*/  STL.64 [R1+0x918], R26 ;  /* 0x0009181a01007387 */ /* 0x000fe80000100a00 */
[----:B------:R0:W-:Y:S04]  /*cfed0*/  STL.64 [R1+0x960], R8 ;  /* 0x0009600801007387 */ /* 0x0001e80000100a00 */
[----:B------:R1:W-:Y:S04]  /*cfee0*/  STL.64 [R1+0x968], R10 ;  /* 0x0009680a01007387 */ /* 0x0003e80000100a00 */
[----:B------:R-:W3:Y:S04]  /*cfef0*/  LDL.LU R5, [R1+0x11f4] ;  /* 0x0011f40001057983 */ /* 0x000ee80000300800 */
[----:B------:R-:W2:Y:S04]  /*cff00*/  LDL.LU R6, [R1+0x11f8] ;  /* 0x0011f80001067983 */ /* 0x000ea80000300800 */
[----:B------:R-:W2:Y:S04]  /*cff10*/  LDL.LU R7, [R1+0x11fc] ;  /* 0x0011fc0001077983 */ /* 0x000ea80000300800 */
[----:B0-----:R-:W4:Y:S04]  /*cff20*/  LDL.LU R8, [R1+0x1240] ;  /* 0x0012400001087983 */ /* 0x001f280000300800 */
[----:B------:R-:W4:Y:S04]  /*cff30*/  LDL.LU R9, [R1+0x1244] ;  /* 0x0012440001097983 */ /* 0x000f280000300800 */
[----:B-1----:R-:W5:Y:S04]  /*cff40*/  LDL.LU R10, [R1+0x1248] ;  /* 0x00124800010a7983 */ /* 0x002f680000300800 */
        /* <DEDUP_REMOVED lines=9> */
[----:B------:R-:W4:Y:S04]  /*cffe0*/  LDL R18, [R1+0x288] ;  /* 0x0002880001127983 */ /* 0x000f280000100800 */
[----:B------:R-:W4:Y:S04]  /*cfff0*/  LDL R19, [R1+0x28c] ;  /* 0x00028c0001137983 */ /* 0x000f280000100800 */
[----:B0-----:R-:W4:Y:S04]  /*d0000*/  LDL.LU R8, [R1+0x1260] ;  /* 0x0012600001087983 */ /* 0x001f280000300800 */
[----:B------:R-:W4:Y:S04]  /*d0010*/  LDL.LU R9, [R1+0x1264] ;  /* 0x0012640001097983 */ /* 0x000f280000300800 */
[----:B------:R-:W4:Y:S04]  /*d0020*/  LDL.LU R10, [R1+0x1268] ;  /* 0x00126800010a7983 */ /* 0x000f280000300800 */
[----:B------:R-:W4:Y:S04]  /*d0030*/  LDL.LU R11, [R1+0x126c] ;  /* 0x00126c00010b7983 */ /* 0x000f280000300800 */
        /* <DEDUP_REMOVED lines=51> */
[----:B------:R-:W5:Y:S04]  /*d0370*/  LDL.LU.64 R8, [R1+0x5820] ;  /* 0x0058200001087983 */ /* 0x000f680000300a00 */
[----:B------:R0:W-:Y:S04]  /*d0380*/  STL [R1+0x5774], R18 ;  /* 0x0057741201007387 */ /* 0x0001e80000100800 */
[----:B------:R1:W-:Y:S04]  /*d0390*/  STL [R1+0x5770], R19 ;  /* 0x0057701301007387 */ /* 0x0003e80000100800 */
[----:B------:R-:W3:Y:S04]  /*d03a0*/  LDL.LU R16, [R1+0x11b0] ;  /* 0x0011b00001107983 */ /* 0x000ee80000300800 */
[----:B------:R-:W3:Y:S01]  /*d03b0*/  LDL.LU R17, [R1+0x11b4] ;  /* 0x0011b40001117983 */ /* 0x000ee20000300800 */
[----:B0-----:R-:W-:-:S02]  /*d03c0*/  IMAD.MOV.U32 R18, RZ, RZ, R2 ;  /* 0x000000ffff127224 */ /* 0x001fc400078e0002 */
[----:B-1----:R-:W-:Y:S01]  /*d03d0*/  IMAD.MOV.U32 R19, RZ, RZ, R3 ;  /* 0x000000ffff137224 */ /* 0x002fe200078e0003 */
[----:B------:R-:W3:Y:S04]  /*d03e0*/  LDL.LU R2, [R1+0x581c] ;  /* 0x00581c0001027983 */ /* 0x000ee80000300800 */
[----:B------:R-:W3:Y:S01]  /*d03f0*/  LDL.LU R3, [R1+0x5818] ;  /* 0x0058180001037983 */ /* 0x000ee20000300800 */
        /* <DEDUP_REMOVED lines=24> */
[----:B---3--:R-:W-:Y:S03]  /*d0580*/  HMMA.16816.F32 R20, R20, R2, R4 ;  /* 0x000000021414723c */ /* 0x008fe60000001804 */
[----:B------:R-:W4:Y:S04]  /*d0590*/  LDL.LU.64 R6, [R1+0x57e0] ;  /* 0x0057e00001067983 */ /* 0x000f280000300a00 */
[----:B------:R-:W4:-:S12]  /*d05a0*/  LDL.LU.64 R4, [R1+0x57d8] ;  /* 0x0057d80001047983 */ /* 0x000f180000300a00 */
        /* <DEDUP_REMOVED lines=10> */
[----:B0-----:R-:W4:Y:S04]  /*d0650*/  LDL.LU.64 R6, [R1+0x57c0] ;  /* 0x0057c00001067983 */ /* 0x001f280000300a00 */
[----:B------:R-:W5:Y:S04]  /*d0660*/  LDL.LU.64 R4, [R1+0x57b8] ;  /* 0x0057b80001047983 */ /* 0x000f680000300a00 */
[----:B------:R-:W-:Y:S04]  /*d0670*/  STL.64 [R1+0x57a0], R22 ;  /* 0x0057a01601007387 */ /* 0x000fe80000100a00 */
[----:B---3--:R0:W-:Y:S04]  /*d0680*/  STL.64 [R1+0x5798], R20 ;  /* 0x0057981401007387 */ /* 0x0081e80000100a00 */
        /* <DEDUP_REMOVED lines=8> */
[----:B0-----:R-:W3:Y:S04]  /*d0710*/  LDL.LU.64 R26, [R1+0x57b0] ;  /* 0x0057b000011a7983 */ /* 0x001ee80000300a00 */
[----:B------:R-:W2:Y:S01]  /*d0720*/  LDL.LU.64 R24, [R1+0x57a8] ;  /* 0x0057a80001187983 */ /* 0x000ea20000300a00 */
[C---:B---3--:R-:W-:Y:S08]  /*d0730*/  HMMA.16816.F32 R20, R12.reuse, R26, R20 ;  /* 0x0000001a0c14723c */ /* 0x048ff00000001814 */
[C---:B--2---:R-:W-:Y:S01]  /*d0740*/  HMMA.16816.F32 R8, R12.reuse, R24, R8 ;  /* 0x000000180c08723c */ /* 0x044fe20000001808 */
[----:B------:R-:W-:Y:S10]  /*d0750*/  STL.64 [R1+0x56d8], R26 ;  /* 0x0056d81a01007387 */ /* 0x000ff40000100a00 */
[----:B------:R-:W-:Y:S04]  /*d0760*/  STL.64 [R1+0x18c0], R20 ;  /* 0x0018c01401007387 */ /* 0x000fe80000100a00 */
[----:B------:R-:W-:Y:S04]  /*d0770*/  STL.64 [R1+0x18c8], R22 ;  /* 0x0018c81601007387 */ /* 0x000fe80000100a00 */
[----:B------:R0:W-:Y:S04]  /*d0780*/  STL.64 [R1+0x56d0], R24 ;  /* 0x0056d01801007387 */ /* 0x0001e80000100a00 */
[----:B------:R1:W-:Y:S04]  /*d0790*/  STL.64 [R1+0x18b0], R8 ;  /* 0x0018b00801007387 */ /* 0x0003e80000100a00 */
[----:B------:R2:W-:Y:S04]  /*d07a0*/  STL.64 [R1+0x18b8], R10 ;  /* 0x0018b80a01007387 */ /* 0x0005e80000100a00 */
[----:B0-----:R-:W3:Y:S04]  /*d07b0*/  LDL.LU R24, [R1+0x1110] ;  /* 0x0011100001187983 */ /* 0x001ee80000300800 */
[----:B------:R-:W3:Y:S04]  /*d07c0*/  LDL.LU R25, [R1+0x1114] ;  /* 0x0011140001197983 */ /* 0x000ee80000300800 */
[----:B------:R-:W5:Y:S04]  /*d07d0*/  LDL.LU R26, [R1+0x1118] ;  /* 0x00111800011a7983 */ /* 0x000f680000300800 */
[----:B------:R-:W5:Y:S01]  /*d07e0*/  LDL.LU R27, [R1+0x111c] ;  /* 0x00111c00011b7983 */ /* 0x000f620000300800 */
[C---:B----4-:R-:W-:Y:S03]  /*d07f0*/  HMMA.16816.F32 R16, R12.reuse, R6, R16 ;  /* 0x000000060c10723c */ /* 0x050fe60000001810 */
[----:B-----5:R-:W-:Y:S04]  /*d0800*/  STL.64 [R1+0x5730], R26 ;  /* 0x0057301a01007387 */ /* 0x020fe80000100a00 */
[----:B---3--:R-:W-:Y:S04]  /*d0810*/  STL.64 [R1+0x5728], R24 ;  /* 0x0057281801007387 */ /* 0x008fe80000100a00 */
[----:B-1----:R-:W3:Y:S08]  /*d0820*/  LDL.LU R8, [R1+0x1140] ;  /* 0x0011400001087983 */ /* 0x002ef00000300800 */
[----:B------:R-:W-:Y:S04]  /*d0830*/  STL.64 [R1+0x18a0], R16 ;  /* 0x0018a01001007387 */ /* 0x000fe80000100a00 */
[----:B------:R0:W-:Y:S04]  /*d0840*/  STL.64 [R1+0x18a8], R18 ;  /* 0x0018a81201007387 */ /* 0x0001e80000100a00 */
[----:B------:R-:W3:Y:S04]  /*d0850*/  LDL.LU R9, [R1+0x1144] ;  /* 0x0011440001097983 */ /* 0x000ee80000300800 */
[----:B--2---:R-:W2:Y:S04]  /*d0860*/  LDL.LU R10, [R1+0x1148] ;  /* 0x00114800010a7983 */ /* 0x004ea80000300800 */
[----:B------:R-:W2:Y:S04]  /*d0870*/  LDL.LU R11, [R1+0x114c] ;  /* 0x00114c00010b7983 */ /* 0x000ea80000300800 */
[----:B------:R-:W4:Y:S04]  /*d0880*/  LDL.LU R20, [R1+0x11a0] ;  /* 0x0011a00001147983 */ /* 0x000f280000300800 */
[----:B------:R-:W4:Y:S04]  /*d0890*/  LDL.LU R21, [R1+0x11a4] ;  /* 0x0011a40001157983 */ /* 0x000f280000300800 */
[----:B------:R-:W4:Y:S04]  /*d08a0*/  LDL.LU R22, [R1+0x11a8] ;  /* 0x0011a80001167983 */ /* 0x000f280000300800 */
[----:B------:R-:W4:Y:S04]  /*d08b0*/  LDL.LU R23, [R1+0x11ac] ;  /* 0x0011ac0001177983 */ /* 0x000f280000300800 */
[----:B0-----:R-:W4:Y:S04]  /*d08c0*/  LDL.64 R18, [R1+0x2c8] ;  /* 0x0002c80001127983 */ /* 0x001f280000100a00 */
        /* <DEDUP_REMOVED lines=52> */
[----:B------:R-:W2:Y:S04]  /*d0c10*/  LDL.LU.64 R12, [R1+0x5778] ;  /* 0x00577800010c7983 */ /* 0x000ea80000300a00 */
[----:B------:R0:W-:Y:S04]  /*d0c20*/  STL.64 [R1+0x56f8], R22 ;  /* 0x0056f81601007387 */ /* 0x0001e80000100a00 */
[----:B------:R1:W-:Y:S01]  /*d0c30*/  STL.64 [R1+0x56f0], R20 ;  /* 0x0056f01401007387 */ /* 0x0003e20000100a00 */
[----:B0-----:R-:W-:-:S02]  /*d0c40*/  IMAD.MOV.U32 R22, RZ, RZ, R3 ;  /* 0x000000ffff167224 */ /* 0x001fc400078e0003 */
[----:B-1----:R-:W-:Y:S02]  /*d0c50*/  IMAD.MOV.U32 R20, RZ, RZ, R18 ;  /* 0x000000ffff147224 */ /* 0x002fe400078e0012 */
[----:B------:R-:W-:Y:S02]  /*d0c60*/  IMAD.MOV.U32 R21, RZ, RZ, R19 ;  /* 0x000000ffff157224 */ /* 0x000fe400078e0013 */
[----:B------:R-:W-:Y:S01]  /*d0c70*/  IMAD.MOV.U32 R23, RZ, RZ, R0 ;  /* 0x000000ffff177224 */ /* 0x000fe200078e0000 */
[----:B------:R-:W3:Y:S04]  /*d0c80*/  LDL.LU R18, [R1+0x5774] ;  /* 0x0057740001127983 */ /* 0x000ee80000300800 */
[----:B------:R-:W3:Y:S02]  /*d0c90*/  LDL.LU R19, [R1+0x5770] ;  /* 0x0057700001137983 */ /* 0x000ee40000300800 */
        /* <DEDUP_REMOVED lines=14> */
[----:B0-----:R-:W4:Y:S04]  /*d0d80*/  LDL.LU.64 R12, [R1+0x1b0] ;  /* 0x0001b000010c7983 */ /* 0x001f280000300a00 */
[----:B------:R-:W4:Y:S01]  /*d0d90*/  LDL.LU.64 R14, [R1+0x1b8] ;  /* 0x0001b800010e7983 */ /* 0x000f220000300a00 */
[----:B---3--:R-:W-:-:S02]  /*d0da0*/  IMAD.MOV.U32 R3, RZ, RZ, R16 ;  /* 0x000000ffff037224 */ /* 0x008fc400078e0010 */
[----:B------:R-:W-:Y:S01]  /*d0db0*/  IMAD.MOV.U32 R0, RZ, RZ, R17 ;  /* 0x000000ffff007224 */ /* 0x000fe200078e0011 */
[C---:B--2---:R-:W-:Y:S01]  /*d0dc0*/  HMMA.16816.F32 R8, R20.reuse, R16, R8 ;  /* 0x000000101408723c */ /* 0x044fe20000001808 */
[----:B----4-:R-:W-:Y:S04]  /*d0dd0*/  STL.64 [R1+0x5708], R14 ;  /* 0x0057080e01007387 */ /* 0x010fe80000100a00 */
        /* <DEDUP_REMOVED lines=9> */
[----:B------:R-:W4:Y:S02]  /*d0e70*/  LDL.LU.64 R16, [R1+0x5738] ;  /* 0x0057380001107983 */ /* 0x000f240000300a00 */
[C---:B----4-:R-:W-:Y:S08]  /*d0e80*/  HMMA.16816.F32 R24, R20.reuse, R16, R24 ;  /* 0x000000101418723c */ /* 0x050ff00000001818 */
[C---:B---3--:R-:W-:Y:S11]  /*d0e90*/  HMMA.16816.F32 R8, R20.reuse, R18, R8 ;  /* 0x000000121408723c */ /* 0x048ff60000001808 */
[----:B------:R-:W-:Y:S04]  /*d0ea0*/  STL.64 [R1+0x1840], R24 ;  /* 0x0018401801007387 */ /* 0x000fe80000100a00 */
[----:B------:R0:W-:Y:S04]  /*d0eb0*/  STL.64 [R1+0x1848], R26 ;  /* 0x0018481a01007387 */ /* 0x0001e80000100a00 */
[----:B0-----:R-:W3:Y:S04]  /*d0ec0*/  LDL.LU.64 R26, [R1+0x5730] ;  /* 0x00573000011a7983 */ /* 0x001ee80000300a00 */
[----:B------:R-:W3:Y:S04]  /*d0ed0*/  LDL.LU.64 R24, [R1+0x5728] ;  /* 0x0057280001187983 */ /* 0x000ee80000300a00 */
[----:B------:R-:W-:Y:S04]  /*d0ee0*/  STL.64 [R1+0x1820], R8 ;  /* 0x0018200801007387 */ /* 0x000fe80000100a00 */
[----:B------:R0:W-:Y:S04]  /*d0ef0*/  STL.64 [R1+0x1828], R10 ;  /* 0x0018280a01007387 */ /* 0x0001e80000100a00 */
[----:B0-----:R-:W2:Y:S04]  /*d0f00*/  LDL.LU.64 R10, [R1+0x5720] ;  /* 0x00572000010a7983 */ /* 0x001ea80000300a00 */
[----:B------:R-:W3:Y:S04]  /*d0f10*/  LDL.LU.64 R8, [R1+0x5718] ;  /* 0x0057180001087983 */ /* 0x000ee80000300a00 */
[----:B------:R-:W-:Y:S04]  /*d0f20*/  STL.64 [R1+0x5660], R18 ;  /* 0x0056601201007387 */ /* 0x000fe80000100a00 */
[----:B------:R2:W-:Y:S04]  /*d0f30*/  STL.64 [R1+0x5658], R16 ;  /* 0x0056581001007387 */ /* 0x0005e80000100a00 */
[----:B------:R-:W-:Y:S01]  /*d0f40*/  STL [R1+0x5668], R29 ;  /* 0x0056681d01007387 */ /* 0x000fe20000100800 */
[C---:B--2---:R-:W-:Y:S08]  /*d0f50*/  HMMA.16816.F32 R16, R20.reuse, R10, R12 ;  /* 0x0000000a1410723c */ /* 0x044ff0000000180c */
[C---:B-----5:R-:W-:Y:S08]  /*d0f60*/  HMMA.16816.F32 R12, R20.reuse, R28, R4 ;  /* 0x0000001c140c723c */ /* 0x060ff00000001804 */
[----:B---3--:R-:W-:Y:S03]  /*d0f70*/  HMMA.16816.F32 R4, R20, R8, R24 ;  /* 0x000000081404723c */ /* 0x008fe60000001818 */
[----:B------:R0:W-:Y:S04]  /*d0f80*/  STL.64 [R1+0x1810], R16 ;  /* 0x0018101001007387 */ /* 0x0001e80000100a00 */
[----:B------:R1:W-:Y:S04]  /*d0f90*/  STL.64 [R1+0x1818], R18 ;  /* 0x0018181201007387 */ /* 0x0003e80000100a00 */
[----:B------:R-:W-:Y:S04]  /*d0fa0*/  STL.64 [R1+0x1800], R12 ;  /* 0x0018000c01007387 */ /* 0x000fe80000100a00 */
[----:B------:R-:W-:Y:S04]  /*d0fb0*/  STL.64 [R1+0x1808], R14 ;  /* 0x0018080e01007387 */ /* 0x000fe80000100a00 */
        /* <DEDUP_REMOVED lines=20> */
[----:B------:R-:W4:Y:S04]  /*d1100*/  LDL.LU R12, [R1+0x1100] ;  /* 0x00110000010c7983 */ /* 0x000f280000300800 */
[----:B------:R-:W4:Y:S04]  /*d1110*/  LDL.LU R13, [R1+0x1104] ;  /* 0x00110400010d7983 */ /* 0x000f280000300800 */
[----:B------:R-:W4:Y:S04]  /*d1120*/  LDL.LU R14, [R1+0x1108] ;  /* 0x00110800010e7983 */ /* 0x000f280000300800 */
[----:B------:R-:W4:Y:S04]  /*d1130*/  LDL.LU R15, [R1+0x110c] ;  /* 0x00110c00010f7983 */ /* 0x000f280000300800 */
[----:B---3--:R0:W-:Y:S04]  /*d1140*/  STL.64 [R1+0x5698], R18 ;  /* 0x0056981201007387 */ /* 0x0081e80000100a00 */
[----:B0-----:R-:W3:Y:S01]  /*d1150*/  LDL R18, [R1+0x2c8] ;  /* 0x0002c80001127983 */ /* 0x001ee20000100800 */
[----:B------:R-:W-:-:S03]  /*d1160*/  IMAD.MOV.U32 R19, RZ, RZ, R2 ;  /* 0x000000ffff137224 */ /* 0x000fc600078e0002 */
[----:B------:R-:W4:Y:S04]  /*d1170*/  LDL.LU R2, [R1+0x5714] ;  /* 0x0057140001027983 */ /* 0x000f280000300800 */
[----:B--2---:R0:W-:Y:S04]  /*d1180*/  STL.64 [R1+0x5690], R16 ;  /* 0x0056901001007387 */ /* 0x0041e80000100a00 */
[----:B---3--:R1:W-:Y:S04]  /*d1190*/  STL.64 [R1+0x56a8], R18 ;  /* 0x0056a81201007387 */ /* 0x0083e80000100a00 */
[----:B0-----:R-:W2:Y:S04]  /*d11a0*/  LDL.LU R16, [R1+0x10b0] ;  /* 0x0010b00001107983 */ /* 0x001ea80000300800 */
        /* <DEDUP_REMOVED lines=15> */
[----:B------:R0:W-:Y:S02]  /*d12a0*/  STL.64 [R1+0x5640], R10 ;  /* 0x0056400a01007387 */ /* 0x0001e40000100a00 */
[----:B0-----:R-:W-:-:S02]  /*d12b0*/  IMAD.MOV.U32 R10, RZ, RZ, R3 ;  /* 0x000000ffff0a7224 */ /* 0x001fc400078e0003 */
[----:B------:R-:W4:Y:S01]  /*d12c0*/  LDL.LU R3, [R1+0x5710] ;  /* 0x0057100001037983 */ /* 0x000f220000300800 */
[----:B------:R-:W-:-:S03]  /*d12d0*/  IMAD.MOV.U32 R11, RZ, RZ, R0 ;  /* 0x000000ffff0b7224 */ /* 0x000fc600078e0000 */
[----:B------:R0:W-:Y:S04]  /*d12e0*/  STL.64 [R1+0x5638], R8 ;  /* 0x0056380801007387 */ /* 0x0001e80000100a00 */
[----:B------:R1:W-:Y:S04]  /*d12f0*/  STL.64 [R1+0x56a0], R10 ;  /* 0x0056a00a01007387 */ /* 0x0003e80000100a00 */
[----:B0-----:R-:W3:Y:S04]  /*d1300*/  LDL.LU R8, [R1+0x1090] ;  /* 0x0010900001087983 */ /* 0x001ee80000300800 */
[----:B------:R-:W3:Y:S04]  /*d1310*/  LDL.LU R9, [R1+0x1094] ;  /* 0x0010940001097983 */ /* 0x000ee80000300800 */
[----:B-1----:R-:W3:Y:S04]  /*d1320*/  LDL.LU R10, [R1+0x1098] ;  /* 0x00109800010a7983 */ /* 0x002ee80000300800 */
[----:B------:R-:W3:Y:S01]  /*d1330*/  LDL.LU R11, [R1+0x109c] ;  /* 0x00109c00010b7983 */ /* 0x000ee20000300800 */
[----:B----4-:R-:W-:Y:S03]  /*d1340*/  HMMA.16816.F32 R20, R20, R2, R12 ;  /* 0x000000021414723c */ /* 0x010fe6000000180c */
[----:B------:R-:W5:Y:S04]  /*d1350*/  LDL.LU.64 R14, [R1+0x5708] ;  /* 0x00570800010e7983 */ /* 0x000f680000300a00 */
[----:B------:R-:W5:-:S12]  /*d1360*/  LDL.LU.64 R12, [R1+0x5700] ;  /* 0x00570000010c7983 */ /* 0x000f580000300a00 */
[----:B------:R-:W-:Y:S04]  /*d1370*/  STL.64 [R1+0x1d0], R20 ;  /* 0x0001d01401007387 */ /* 0x000fe80000100a00 */
[----:B------:R0:W-:Y:S04]  /*d1380*/  STL.64 [R1+0x1d8], R22 ;  /* 0x0001d81601007387 */ /* 0x0001e80000100a00 */
[----:B0-----:R-:W5:Y:S04]  /*d1390*/  LDL.LU.64 R22, [R1+0x56f8] ;  /* 0x0056f80001167983 */ /* 0x001f680000300a00 */
[----:B------:R-:W4:Y:S01]  /*d13a0*/  LDL.LU.64 R20, [R1+0x56f0] ;  /* 0x0056f00001147983 */ /* 0x000f220000300a00 */
[----:B-----5:R-:W-:-:S15]  /*d13b0*/  HMMA.16816.F32 R4, R12, R22, R4 ;  /* 0x000000160c04723c */ /* 0x020fde0000001804 */
        /* <DEDUP_REMOVED lines=41> */
[----:B------:R-:W2:-:S15]  /*d1650*/  LDL.LU.64 R10, [R1+0x56a0] ;  /* 0x0056a000010a7983 */ /* 0x000e9e0000300a00 */
[----:B------:R-:W-:Y:S01]  /*d1660*/  NOP ;  /* 0x0000000000007918 */ /* 0x000fe20000000000 */
[----:B------:R-:W-:Y:S04]  /*d1670*/  STL.64 [R1+0x1790], R16 ;  /* 0x0017901001007387 */ /* 0x000fe80000100a00 */
[----:B------:R0:W-:Y:S04]  /*d1680*/  STL.64 [R1+0x1798], R18 ;  /* 0x0017981201007387 */ /* 0x0001e80000100a00 */
[----:B0-----:R-:W4:Y:S04]  /*d1690*/  LDL.LU.64 R18, [R1+0x5698] ;  /* 0x0056980001127983 */ /* 0x001f280000300a00 */
[----:B------:R-:W4:Y:S01]  /*d16a0*/  LDL.LU.64 R16, [R1+0x5690] ;  /* 0x0056900001107983 */ /* 0x000f220000300a00 */
[----:B------:R-:W-:-:S02]  /*d16b0*/  IMAD.MOV.U32 R8, RZ, RZ, R14 ;  /* 0x000000ffff087224 */ /* 0x000fc400078e000e */
[----:B------:R-:W-:Y:S02]  /*d16c0*/  IMAD.MOV.U32 R0, RZ, RZ, R15 ;  /* 0x000000ffff007224 */ /* 0x000fe400078e000f */
[----:B------:R-:W-:Y:S02]  /*d16d0*/  IMAD.MOV.U32 R29, RZ, RZ, R12 ;  /* 0x000000ffff1d7224 */ /* 0x000fe400078e000c */
[----:B------:R-:W-:Y:S01]  /*d16e0*/  IMAD.MOV.U32 R9, RZ, RZ, R13 ;  /* 0x000000ffff097224 */ /* 0x000fe200078e000d */
[----:B----4-:R-:W-:-:S15]  /*d16f0*/  HMMA.16816.F32 R16, R12, R20, R16 ;  /* 0x000000140c10723c */ /* 0x010fde0000001810 */
[----:B------:R-:W-:-:S04]  /*d1700*/  NOP ;  /* 0x0000000000007918 */ /* 0x000fc80000000000 */
[----:B------:R-:W-:Y:S04]  /*d1710*/  STL.64 [R1+0x1780], R16 ;  /* 0x0017801001007387 */ /* 0x000fe80000100a00 */
[----:B------:R0:W-:Y:S04]  /*d1720*/  STL.64 [R1+0x1788], R18 ;  /* 0x0017881201007387 */ /* 0x0001e80000100a00 */
[----:B0-----:R-:W3:Y:S04]  /*d1730*/  LDL.LU.64 R18, [R1+0x5688] ;  /* 0x0056880001127983 */ /* 0x001ee80000300a00 */
[----:B------:R-:W3:Y:S04]  /*d1740*/  LDL.LU.64 R16, [R1+0x5680] ;  /* 0x0056800001107983 */ /* 0x000ee80000300a00 */
[----:B------:R-:W5:Y:S04]  /*d1750*/  LDL.LU.64 R14, [R1+0x5678] ;  /* 0x00567800010e7983 */ /* 0x000f680000300a00 */
[----:B------:R-:W3:Y:S04]  /*d1760*/  LDL.LU.64 R12, [R1+0x5670] ;  /* 0x00567000010c7983 */ /* 0x000ee80000300a00 */
[----:B------:R0:W-:Y:S04]  /*d1770*/  STL.64 [R1+0x55f0], R22 ;  /* 0x0055f01601007387 */ /* 0x0001e80000100a00 */
[----:B------:R1:W-:Y:S01]  /*d1780*/  STL.64 [R1+0x55e8], R20 ;  /* 0x0055e81401007387 */ /* 0x0003e20000100a00 */
[----:B0-----:R-:W-:-:S02]  /*d1790*/  IMAD.MOV.U32 R22, RZ, RZ, R8 ;  /* 0x000000ffff167224 */ /* 0x001fc400078e0008 */
[----:B-1----:R-:W-:Y:S02]  /*d17a0*/  IMAD.MOV.U32 R20, RZ, RZ, R29 ;  /* 0x000000ffff147224 */ /* 0x002fe400078e001d */
[----:B------:R-:W-:Y:S02]  /*d17b0*/  IMAD.MOV.U32 R21, RZ, RZ, R9 ;  /* 0x000000ffff157224 */ /* 0x000fe400078e0009 */
[----:B------:R-:W-:Y:S01]  /*d17c0*/  IMAD.MOV.U32 R23, RZ, RZ, R0 ;  /* 0x000000ffff177224 */ /* 0x000fe200078e0000 */
[----:B------:R-:W4:Y:S06]  /*d17d0*/  LDL.LU R29, [R1+0x5668] ;  /* 0x00566800011d7983 */ /* 0x000f2c0000300800 */
[C---:B---3--:R-:W-:Y:S08]  /*d17e0*/  HMMA.16816.F32 R16, R20.reuse, R12, R16 ;  /* 0x0000000c1410723c */ /* 0x048ff00000001810 */
[C---:B-----5:R-:W-:Y:S11]  /*d17f0*/  HMMA.16816.F32 R4, R20.reuse, R14, R4 ;  /* 0x0000000e1404723c */ /* 0x060ff60000001804 */
[----:B------:R-:W-:Y:S04]  /*d1800*/  STL.64 [R1+0x1770], R16 ;  /* 0x0017701001007387 */ /* 0x000fe80000100a00 */
[----:B------:R0:W-:Y:S04]  /*d1810*/  STL.64 [R1+0x1778], R18 ;  /* 0x0017781201007387 */ /* 0x0001e80000100a00 */
[----:B0-----:R-:W3:Y:S04]  /*d1820*/  LDL.LU.64 R18, [R1+0x5660] ;  /* 0x0056600001127983 */ /* 0x001ee80000300a00 */
[----:B------:R-:W5:Y:S04]  /*d1830*/  LDL.LU.64 R16, [R1+0x5658] ;  /* 0x0056580001107983 */ /* 0x000f680000300a00 */
[----:B------:R-:W-:Y:S04]  /*d1840*/  STL.64 [R1+0x5590], R14 ;  /* 0x0055900e01007387 */ /* 0x000fe80000100a00 */
[----:B------:R0:W-:Y:S04]  /*d1850*/  STL.64 [R1+0x5588], R12 ;  /* 0x0055880c01007387 */ /* 0x0001e80000100a00 */
[----:B------:R-:W-:Y:S04]  /*d1860*/  STL.64 [R1+0x1760], R4 ;  /* 0x0017600401007387 */ /* 0x000fe80000100a00 */
[----:B------:R2:W-:Y:S04]  /*d1870*/  STL.64 [R1+0x1768], R6 ;  /* 0x0017680601007387 */ /* 0x0005e80000100a00 */
[----:B0-----:R-:W3:Y:S01]  /*d1880*/  LDL.LU R12, [R1+0xf70] ;  /* 0x000f7000010c7983 */ /* 0x001ee20000300800 */
[----:B--2---:R-:W-:-:S15]  /*d1890*/  HMMA.16816.F32 R4, R20, R10, R24 ;  /* 0x0000000a1404723c */ /* 0x004fde0000001818 */
[----:B------:R-:W-:-:S04]  /*d18a0*/  NOP ;  /* 0x0000000000007918 */ /* 0x000fc80000000000 */
[----:B------:R0:W-:Y:S04]  /*d18b0*/  STL.64 [R1+0x1750], R4 ;  /* 0x0017500401007387 */ /* 0x0001e80000100a00 */
[----:B------:R1:W-:Y:S04]  /*d18c0*/  STL.64 [R1+0x1758], R6 ;  /* 0x0017580601007387 */ /* 0x0003e80000100a00 */
[----:B------:R-:W3:Y:S04]  /*d18d0*/  LDL.LU R13, [R1+0xf74] ;  /* 0x000f7400010d7983 */ /* 0x000ee80000300800 */
[----:B------:R-:W2:Y:S04]  /*d18e0*/  LDL.LU R14, [R1+0xf78] ;  /* 0x000f7800010e7983 */ /* 0x000ea80000300800 */
[----:B------:R-:W2:Y:S04]  /*d18f0*/  LDL.LU R15, [R1+0xf7c] ;  /* 0x000f7c00010f7983 */ /* 0x000ea80000300800 */
[----:B------:R-:W2:Y:S04]  /*d1900*/  LDL.LU R24, [R1+0xfc0] ;  /* 0x000fc00001187983 */ /* 0x000ea80000300800 */
[----:B------:R-:W2:Y:S04]  /*d1910*/  LDL.LU R25, [R1+0xfc4] ;  /* 0x000fc40001197983 */ /* 0x000ea80000300800 */
[----:B------:R-:W2:Y:S04]  /*d1920*/  LDL.LU R26, [R1+0xfc8] ;  /* 0x000fc800011a7983 */ /* 0x000ea80000300800 */
[----:B------:R-:W2:Y:S04]  /*d1930*/  LDL.LU R27, [R1+0xfcc] ;  /* 0x000fcc00011b7983 */ /* 0x000ea80000300800 */
[----:B--2---:R-:W-:Y:S04]  /*d1940*/  STL.64 [R1+0x5600], R26 ;  /* 0x0056001a01007387 */ /* 0x004fe80000100a00 */
[----:B------:R-:W-:Y:S04]  /*d1950*/  STL.64 [R1+0x55f8], R24 ;  /* 0x0055f81801007387 */ /* 0x000fe80000100a00 */
[----:B0-----:R-:W2:Y:S04]  /*d1960*/  LDL.LU R4, [R1+0xfd0] ;  /* 0x000fd00001047983 */ /* 0x001ea80000300800 */
[----:B------:R-:W2:Y:S04]  /*d1970*/  LDL.LU R5, [R1+0xfd4] ;  /* 0x000fd40001057983 */ /* 0x000ea80000300800 */
[----:B-1----:R-:W2:Y:S04]  /*d1980*/  LDL.LU R6, [R1+0xfd8] ;  /* 0x000fd80001067983 */ /* 0x002ea80000300800 */
        /* <DEDUP_REMOVED lines=33> */
[----:B------:R-:W-:Y:S04]  /*d1ba0*/  STL.64 [R1+0x55a0], R14 ;  /* 0x0055a00e01007387 */ /* 0x000fe80000100a00 */
[----:B---3--:R0:W-:Y:S04]  /*d1bb0*/  STL.64 [R1+0x5598], R12 ;  /* 0x0055980c01007387 */ /* 0x0081e80000100a00 */
[----:B0-----:R-:W3:Y:S04]  /*d1bc0*/  LDL.LU R12, [R1+0xf90] ;  /* 0x000f9000010c7983 */ /* 0x001ee80000300800 */
[----:B------:R-:W3:Y:S04]  /*d1bd0*/  LDL.LU R13, [R1+0xf94] ;  /* 0x000f9400010d7983 */ /* 0x000ee80000300800 */
[----:B------:R-:W2:Y:S04]  /*d1be0*/  LDL.LU R14, [R1+0xf98] ;  /* 0x000f9800010e7983 */ /* 0x000ea80000300800 */
[----:B------:R-:W2:Y:S01]  /*d1bf0*/  LDL.LU R15, [R1+0xf9c] ;  /* 0x000f9c00010f7983 */ /* 0x000ea20000300800 */
[C---:B-----5:R-:W-:Y:S03]  /*d1c00*/  HMMA.16816.F32 R8, R20.reuse, R16, R8 ;  /* 0x000000101408723c */ /* 0x060fe60000001808 */
        /* <DEDUP_REMOVED lines=48> */
[----:B0-----:R-:W3:Y:S04]  /*d1f10*/  LDL.LU.64 R8, [R1+0x190] ;  /* 0x0001900001087983 */ /* 0x001ee80000300a00 */
[----:B------:R-:W3:Y:S04]  /*d1f20*/  LDL.LU.64 R10, [R1+0x198] ;  /* 0x00019800010a7983 */ /* 0x000ee80000300a00 */
[----:B------:R-:W4:Y:S04]  /*d1f30*/  LDL.LU.64 R26, [R1+0x5600] ;  /* 0x00560000011a7983 */ /* 0x000f280000300a00 */
[----:B------:R-:W4:Y:S04]  /*d1f40*/  LDL.LU.64 R24, [R1+0x55f8] ;  /* 0x0055f80001187983 */ /* 0x000f280000300a00 */
[----:B------:R-:W-:Y:S04]  /*d1f50*/  STL.64 [R1+0x1b0], R20 ;  /* 0x0001b01401007387 */ /* 0x000fe80000100a00 */
[----:B------:R0:W-:Y:S04]  /*d1f60*/  STL.64 [R1+0x1b8], R22 ;  /* 0x0001b81601007387 */ /* 0x0001e80000100a00 */
[----:B0-----:R-:W3:Y:S04]  /*d1f70*/  LDL.LU.64 R22, [R1+0x55f0] ;  /* 0x0055f00001167983 */ /* 0x001ee80000300a00 */
[----:B------:R-:W5:Y:S01]  /*d1f80*/  LDL.LU.64 R20, [R1+0x55e8] ;  /* 0x0055e80001147983 */ /* 0x000f620000300a00 */
        /* <DEDUP_REMOVED lines=39> */
[C---:B-----5:R-:W-:Y:S08]  /*d2200*/  HMMA.16816.F32 R24, R8.reuse, R20, R24 ;  /* 0x000000140818723c */ /* 0x060ff00000001818 */
[----:B--2---:R-:W-:-:S15]  /*d2210*/  HMMA.16816.F32 R12, R8, R6, R12 ;  /* 0x00000006080c723c */ /* 0x004fde000000180c */
[----:B------:R-:W-:-:S04]  /*d2220*/  NOP ;  /* 0x0000000000007918 */ /* 0x000fc80000000000 */
[----:B------:R-:W-:Y:S04]  /*d2230*/  STL.64 [R1+0x1690], R12 ;  /* 0x0016900c01007387 */ /* 0x000fe80000100a00 */
[----:B------:R0:W-:Y:S04]  /*d2240*/  STL.64 [R1+0x1698], R14 ;  /* 0x0016980e01007387 */ /* 0x0001e80000100a00 */
[----:B0-----:R-:W2:Y:S04]  /*d2250*/  LDL.LU.64 R14, [R1+0x5590] ;  /* 0x00559000010e7983 */ /* 0x001ea80000300a00 */
[----:B------:R-:W3:Y:S01]  /*d2260*/  LDL.LU.64 R12, [R1+0x5588] ;  /* 0x00558800010c7983 */ /* 0x000ee20000300a00 */
[----:B------:R-:W-:-:S02]  /*d2270*/  IMAD.MOV.U32 R0, RZ, RZ, R7 ;  /* 0x000000ffff007224 */ /* 0x000fc400078e0007 */
[----:B------:R-:W-:Y:S02]  /*d2280*/  IMAD.MOV.U32 R7, RZ, RZ, R8 ;  /* 0x000000ffff077224 */ /* 0x000fe400078e0008 */
[----:B------:R-:W-:Y:S01]  /*d2290*/  IMAD.MOV.U32 R6, RZ, RZ, R9 ;  /* 0x000000ffff067224 */ /* 0x000fe200078e0009 */
[----:B------:R-:W-:Y:S01]  /*d22a0*/  STL.64 [R1+0x1680], R24 ;  /* 0x0016801801007387 */ /* 0x000fe20000100a00 */
[----:B------:R-:W-:Y:S02]  /*d22b0*/  IMAD.MOV.U32 R5, RZ, RZ, R10 ;  /* 0x000000ffff057224 */ /* 0x000fe400078e000a */
[----:B------:R-:W-:Y:S01]  /*d22c0*/  IMAD.MOV.U32 R4, RZ, RZ, R11 ;  /* 0x000000ffff047224 */ /* 0x000fe200078e000b */
[----:B------:R-:W-:Y:S04]  /*d22d0*/  STL.64 [R1+0x1688], R26 ;  /* 0x0016881a01007387 */ /* 0x000fe80000100a00 */
[----:B------:R0:W-:Y:S04]  /*d22e0*/  STL.64 [R1+0x5510], R22 ;  /* 0x0055101601007387 */ /* 0x0001e80000100a00 */
[----:B------:R1:W-:Y:S01]  /*d22f0*/  STL.64 [R1+0x5508], R20 ;  /* 0x0055081401007387 */ /* 0x0003e20000100a00 */
[----:B0-----:R-:W-:-:S02]  /*d2300*/  IMAD.MOV.U32 R22, RZ, RZ, R5 ;  /* 0x000000ffff167224 */ /* 0x001fc400078e0005 */
[----:B-1----:R-:W-:Y:S02]  /*d2310*/  IMAD.MOV.U32 R20, RZ, RZ, R7 ;  /* 0x000000ffff147224 */ /* 0x002fe400078e0007 */
[----:B------:R-:W-:Y:S02]  /*d2320*/  IMAD.MOV.U32 R21, RZ, RZ, R6 ;  /* 0x000000ffff157224 */ /* 0x000fe400078e0006 */
[----:B------:R-:W-:Y:S02]  /*d2330*/  IMAD.MOV.U32 R23, RZ, RZ, R4 ;  /* 0x000000ffff177224 */ /* 0x000fe400078e0004 */
[----:B------:R-:W4:Y:S05]  /*d2340*/  LDL.LU R4, [R1+0xeb0] ;  /* 0x000eb00001047983 */ /* 0x000f2a0000300800 */
[----:B---3--:R-:W-:-:S15]  /*d2350*/  HMMA.16816.F32 R8, R20, R12, R16 ;  /* 0x0000000c1408723c */ /* 0x008fde0000001810 */
[----:B------:R-:W-:-:S04]  /*d2360*/  NOP ;  /* 0x0000000000007918 */ /* 0x000fc80000000000 */
[----:B------:R0:W-:Y:S04]  /*d2370*/  STL.64 [R1+0x1570], R8 ;  /* 0x0015700801007387 */ /* 0x0001e80000100a00 */
[----:B------:R1:W-:Y:S04]  /*d2380*/  STL.64 [R1+0x1578], R10 ;  /* 0x0015780a01007387 */ /* 0x0003e80000100a00 */
[----:B------:R-:W4:Y:S04]  /*d2390*/  LDL.LU R5, [R1+0xeb4] ;  /* 0x000eb40001057983 */ /* 0x000f280000300800 */
[----:B------:R-:W3:Y:S04]  /*d23a0*/  LDL.LU R6, [R1+0xeb8] ;  /* 0x000eb80001067983 */ /* 0x000ee80000300800 */
[----:B------:R-:W3:Y:S04]  /*d23b0*/  LDL.LU R7, [R1+0xebc] ;  /* 0x000ebc0001077983 */ /* 0x000ee80000300800 */
[----:B0-----:R-:W5:Y:S04]  /*d23c0*/  LDL.LU R8, [R1+0xf10] ;  /* 0x000f100001087983 */ /* 0x001f680000300800 */
[----:B------:R-:W5:Y:S04]  /*d23d0*/  LDL.LU R9, [R1+0xf14] ;  /* 0x000f140001097983 */ /* 0x000f680000300800 */
[----:B-1----:R-:W2:Y:S04]  /*d23e0*/  LDL.LU R10, [R1+0xf18] ;  /* 0x000f1800010a7983 */ /* 0x002ea80000300800 */
[----:B------:R-:W2:Y:S04]  /*d23f0*/  LDL.LU R11, [R1+0xf1c] ;  /* 0x000f1c00010b7983 */ /* 0x000ea80000300800 */
[----:B------:R-:W3:Y:S04]  /*d2400*/  LDL.LU R24, [R1+0xf40] ;  /* 0x000f400001187983 */ /* 0x000ee80000300800 */
[----:B------:R-:W3:Y:S04]  /*d2410*/  LDL.LU R25, [R1+0xf44] ;  /* 0x000f440001197983 */ /* 0x000ee80000300800 */
[----:B------:R-:W3:Y:S04]  /*d2420*/  LDL.LU R26, [R1+0xf48] ;  /* 0x000f4800011a7983 */ /* 0x000ee80000300800 */
[----:B------:R-:W3:Y:S04]  /*d2430*/  LDL.LU R27, [R1+0xf4c] ;  /* 0x000f4c00011b7983 */ /* 0x000ee80000300800 */
        /* <DEDUP_REMOVED lines=11> */
[----:B----4-:R0:W-:Y:S04]  /*d24f0*/  STL.64 [R1+0x5518], R4 ;  /* 0x0055180401007387 */ /* 0x0101e80000100a00 */
        /* <DEDUP_REMOVED lines=29> */
[----:B------:R0:W-:Y:S04]  /*d26d0*/  STL.64 [R1+0x54b8], R14 ;  /* 0x0054b80e01007387 */ /* 0x0001e80000100a00 */
[----:B0-----:R-:W5:Y:S04]  /*d26e0*/  LDL.64 R14, [R1+0x288] ;  /* 0x00028800010e7983 */ /* 0x001f680000100a00 */
[----:B------:R-:W-:Y:S01]  /*d26f0*/  STL.64 [R1+0x54b0], R12 ;  /* 0x0054b00c01007387 */ /* 0x000fe20000100a00 */
        /* <DEDUP_REMOVED lines=18> */
[----:B------:R0:W-:Y:S04]  /*d2820*/  STL.64 [R1+0x5480], R18 ;  /* 0x0054801201007387 */ /* 0x0001e80000100a00 */
[----:B------:R1:W-:Y:S04]  /*d2830*/  STL.64 [R1+0x5478], R16 ;  /* 0x0054781001007387 */ /* 0x0003e80000100a00 */
[----:B0-----:R-:W5:Y:S04]  /*d2840*/  LDL R18, [R1+0x178] ;  /* 0x0001780001127983 */ /* 0x001f680000100800 */
[----:B-1----:R-:W5:Y:S04]  /*d2850*/  LDL R16, [R1+0x170] ;  /* 0x0001700001107983 */ /* 0x002f680000100800 */
[----:B------:R-:W5:Y:S04]  /*d2860*/  LDL R17, [R1+0x174] ;  /* 0x0001740001117983 */ /* 0x000f680000100800 */
[----:B------:R-:W5:Y:S01]  /*d2870*/  LDL R19, [R1+0x17c] ;  /* 0x00017c0001137983 */ /* 0x000f620000100800 */
        /* <DEDUP_REMOVED lines=18> */
[----:B------:R-:W2:Y:S04]  /*d29a0*/  LDL.LU.64 R4, [R1+0x5528] ;  /* 0x0055280001047983 */ /* 0x000ea80000300a00 */
[----:B------:R0:W-:Y:S04]  /*d29b0*/  STL [R1+0x5444], R8 ;  /* 0x0054440801007387 */ /* 0x0001e80000100800 */
[----:B------:R1:W-:Y:S04]  /*d29c0*/  STL [R1+0x5440], R9 ;  /* 0x0054400901007387 */ /* 0x0003e80000100800 */
[----:B------:R3:W-:Y:S04]  /*d29d0*/  STL.64 [R1+0x5460], R10 ;  /* 0x0054600a01007387 */ /* 0x0007e80000100a00 */
[----:B0-----:R-:W4:Y:S04]  /*d29e0*/  LDL.LU R8, [R1+0xe80] ;  /* 0x000e800001087983 */ /* 0x001f280000300800 */
[----:B-1----:R-:W4:Y:S04]  /*d29f0*/  LDL.LU R9, [R1+0xe84] ;  /* 0x000e840001097983 */ /* 0x002f280000300800 */
[----:B---3--:R-:W3:Y:S04]  /*d2a00*/  LDL.LU R10, [R1+0xe88] ;  /* 0x000e8800010a7983 */ /* 0x008ee80000300800 */
[----:B------:R-:W3:Y:S01]  /*d2a10*/  LDL.LU R11, [R1+0xe8c] ;  /* 0x000e8c00010b7983 */ /* 0x000ee20000300800 */
[----:B--2---:R-:W-:Y:S03]  /*d2a20*/  HMMA.16816.F32 R20, R20, R2, R4 ;  /* 0x000000021414723c */ /* 0x004fe60000001804 */
[----:B------:R-:W5:Y:S04]  /*d2a30*/  LDL.LU.64 R6, [R1+0x5520] ;  /* 0x0055200001067983 */ /* 0x000f680000300a00 */
[----:B------:R-:W5:-:S12]  /*d2a40*/  LDL.LU.64 R4, [R1+0x5518] ;  /* 0x0055180001047983 */ /* 0x000f580000300a00 */
[----:B------:R-:W-:Y:S04]  /*d2a50*/  STL.64 [R1+0x190], R20 ;  /* 0x0001901401007387 */ /* 0x000fe80000100a00 */
[----:B------:R0:W-:Y:S04]  /*d2a60*/  STL.64 [R1+0x198], R22 ;  /* 0x0001981601007387 */ /* 0x0001e80000100a00 */
[----:B0-----:R-:W5:Y:S04]  /*d2a70*/  LDL.LU.64 R22, [R1+0x5510] ;  /* 0x0055100001167983 */ /* 0x001f680000300a00 */
[----:B------:R-:W2:Y:S01]  /*d2a80*/  LDL.LU.64 R20, [R1+0x5508] ;  /* 0x0055080001147983 */ /* 0x000ea20000300a00 */
[----:B-----5:R-:W-:-:S15]  /*d2a90*/  HMMA.16816.F32 R4, R16, R22, R4 ;  /* 0x000000161004723c */ /* 0x020fde0000001804 */
[----:B------:R-:W-:-:S04]  /*d2aa0*/  NOP ;  /* 0x0000000000007918 */ /* 0x000fc80000000000 */
[----:B------:R-:W-:Y:S04]  /*d2ab0*/  STL.64 [R1+0x14f0], R4 ;  /* 0x0014f00401007387 */ /* 0x000fe80000100a00 */
[----:B------:R0:W-:Y:S04]  /*d2ac0*/  STL.64 [R1+0x14f8], R6 ;  /* 0x0014f80601007387 */ /* 0x0001e80000100a00 */
[----:B0-----:R-:W5:Y:S04]  /*d2ad0*/  LDL.LU.64 R6, [R1+0x5500] ;  /* 0x0055000001067983 */ /* 0x001f680000300a00 */
[----:B------:R-:W4:Y:S04]  /*d2ae0*/  LDL.LU.64 R4, [R1+0x54f8] ;  /* 0x0054f80001047983 */ /* 0x000f280000300a00 */
[----:B------:R-:W-:Y:S04]  /*d2af0*/  STL.64 [R1+0x54c8], R22 ;  /* 0x0054c81601007387 */ /* 0x000fe80000100a00 */
[----:B--2---:R0:W-:Y:S04]  /*d2b00*/  STL.64 [R1+0x54c0], R20 ;  /* 0x0054c01401007387 */ /* 0x0041e80000100a00 */
        /* <DEDUP_REMOVED lines=9> */
[----:B------:R-:W3:Y:S01]  /*d2ba0*/  LDL.LU.64 R24, [R1+0x54e8] ;  /* 0x0054e80001187983 */ /* 0x000ee20000300a00 */
[C---:B--2---:R-:W-:Y:S08]  /*d2bb0*/  HMMA.16816.F32 R20, R16.reuse, R26, R20 ;  /* 0x0000001a1014723c */ /* 0x044ff00000001814 */
[----:B---3--:R-:W-:Y:S01]  /*d2bc0*/  HMMA.16816.F32 R8, R16, R24, R8 ;  /* 0x000000181008723c */ /* 0x008fe20000001808 */
[----:B------:R0:W-:Y:S10]  /*d2bd0*/  STL.64 [R1+0x5408], R26 ;  /* 0x0054081a01007387 */ /* 0x0001f40000100a00 */
[----:B------:R-:W-:Y:S04]  /*d2be0*/  STL.64 [R1+0x14d0], R20 ;  /* 0x0014d01401007387 */ /* 0x000fe80000100a00 */
[----:B------:R-:W-:Y:S04]  /*d2bf0*/  STL.64 [R1+0x14d8], R22 ;  /* 0x0014d81601007387 */ /* 0x000fe80000100a00 */
[----:B------:R1:W-:Y:S04]  /*d2c00*/  STL.64 [R1+0x5400], R24 ;  /* 0x0054001801007387 */ /* 0x0003e80000100a00 */
[----:B------:R-:W-:Y:S04]  /*d2c10*/  STL.64 [R1+0x14c0], R8 ;  /* 0x0014c00801007387 */ /* 0x000fe80000100a00 */
[----:B------:R-:W-:Y:S04]  /*d2c20*/  STL.64 [R1+0x14c8], R10 ;  /* 0x0014c80a01007387 */ /* 0x000fe80000100a00 */
[----:B0-----:R-:W2:Y:S04]  /*d2c30*/  LDL R26, [R1+0x158] ;  /* 0x00015800011a7983 */ /* 0x001ea80000100800 */
[----:B------:R-:W2:Y:S04]  /*d2c40*/  LDL R27, [R1+0x15c] ;  /* 0x00015c00011b7983 */ /* 0x000ea80000100800 */
[----:B-1----:R-:W3:Y:S04]  /*d2c50*/  LDL R24, [R1+0x150] ;  /* 0x0001500001187983 */ /* 0x002ee80000100800 */
[----:B------:R-:W3:Y:S01]  /*d2c60*/  LDL R25, [R1+0x154] ;  /* 0x0001540001197983 */ /* 0x000ee20000100800 */
[----:B------:R-:W-:-:S02]  /*d2c70*/  IMAD.MOV.U32 R13, RZ, RZ, R14 ;  /* 0x000000ffff0d7224 */ /* 0x000fc400078e000e */
[----:B------:R-:W-:Y:S02]  /*d2c80*/  IMAD.MOV.U32 R12, RZ, RZ, R15 ;  /* 0x000000ffff0c7224 */ /* 0x000fe400078e000f */
[----:B------:R-:W-:Y:S02]  /*d2c90*/  IMAD.MOV.U32 R18, RZ, RZ, R13 ;  /* 0x000000ffff127224 */ /* 0x000fe400078e000d */
[----:B------:R-:W-:Y:S01]  /*d2ca0*/  IMAD.MOV.U32 R19, RZ, RZ, R12 ;  /* 0x000000ffff137224 */ /* 0x000fe200078e000c */
[----:B--2---:R-:W-:Y:S04]  /*d2cb0*/  STL.64 [R1+0x5418], R26 ;  /* 0x0054181a01007387 */ /* 0x004fe80000100a00 */
[----:B---3--:R0:W-:Y:S04]  /*d2cc0*/  STL.64 [R1+0x5410], R24 ;  /* 0x0054101801007387 */ /* 0x0081e80000100a00 */
[----:B0-----:R-:W2:Y:S04]  /*d2cd0*/  LDL.LU R24, [R1+0xdc0] ;  /* 0x000dc00001187983 */ /* 0x001ea80000300800 */
[----:B------:R-:W2:Y:S04]  /*d2ce0*/  LDL.LU R25, [R1+0xdc4] ;  /* 0x000dc40001197983 */ /* 0x000ea80000300800 */
[----:B------:R-:W3:Y:S04]  /*d2cf0*/  LDL.LU R26, [R1+0xdc8] ;  /* 0x000dc800011a7983 */ /* 0x000ee80000300800 */
[----:B------:R-:W3:Y:S04]  /*d2d00*/  LDL.LU R27, [R1+0xdcc] ;  /* 0x000dcc00011b7983 */ /* 0x000ee80000300800 */
[----:B------:R-:W4:Y:S04]  /*d2d10*/  LDL.LU R8, [R1+0xdf0] ;  /* 0x000df00001087983 */ /* 0x000f280000300800 */
[----:B------:R-:W4:Y:S04]  /*d2d20*/  LDL.LU R9, [R1+0xdf4] ;  /* 0x000df40001097983 */ /* 0x000f280000300800 */
[----:B------:R-:W2:Y:S04]  /*d2d30*/  LDL.LU R10, [R1+0xdf8] ;  /* 0x000df800010a7983 */ /* 0x000ea80000300800 */
[----:B------:R-:W2:Y:S04]  /*d2d40*/  LDL.LU R11, [R1+0xdfc] ;  /* 0x000dfc00010b7983 */ /* 0x000ea80000300800 */
        /* <DEDUP_REMOVED lines=10> */
[----:B------:R-:W2:Y:S01]  /*d2df0*/  LDL.LU R19, [R1+0xe3c] ;  /* 0x000e3c0001137983 */ /* 0x000ea20000300800 */
[----:B------:R-:W-:-:S03]  /*d2e00*/  IMAD.MOV.U32 R23, RZ, RZ, R0 ;  /* 0x000000ffff177224 */ /* 0x000fc600078e0000 */
[----:B--2---:R-:W-:Y:S04]  /*d2e10*/  STL.64 [R1+0x54d8], R18 ;  /* 0x0054d81201007387 */ /* 0x004fe80000100a00 */
[----:B------:R0:W-:Y:S04]  /*d2e20*/  STL.64 [R1+0x54d0], R16 ;  /* 0x0054d01001007387 */ /* 0x0001e80000100a00 */
[----:B------:R-:W2:Y:S04]  /*d2e30*/  LDL R22, [R1+0x2c8] ;  /* 0x0002c80001167983 */ /* 0x000ea80000100800 */
[----:B--2---:R1:W-:Y:S04]  /*d2e40*/  STL.64 [R1+0x54e0], R22 ;  /* 0x0054e01601007387 */ /* 0x0043e80000100a00 */
[----:B0-----:R-:W2:Y:S04]  /*d2e50*/  LDL.LU R16, [R1+0xe50] ;  /* 0x000e500001107983 */ /* 0x001ea80000300800 */
[----:B------:R-:W2:Y:S04]  /*d2e60*/  LDL.LU R17, [R1+0xe54] ;  /* 0x000e540001117983 */ /* 0x000ea80000300800 */
[----:B------:R-:W2:Y:S04]  /*d2e70*/  LDL.LU R18, [R1+0xe58] ;  /* 0x000e580001127983 */ /* 0x000ea80000300800 */
[----:B------:R-:W2:Y:S04]  /*d2e80*/  LDL.LU R19, [R1+0xe5c] ;  /* 0x000e5c0001137983 */ /* 0x000ea80000300800 */
[----:B------:R-:W5:Y:S04]  /*d2e90*/  LDL.LU R20, [R1+0xe60] ;  /* 0x000e600001147983 */ /* 0x000f680000300800 */
[----:B------:R-:W5:Y:S04]  /*d2ea0*/  LDL.LU R21, [R1+0xe64] ;  /* 0x000e640001157983 */ /* 0x000f680000300800 */
[----:B-1----:R-:W5:Y:S04]  /*d2eb0*/  LDL.LU R22, [R1+0xe68] ;  /* 0x000e680001167983 */ /* 0x002f680000300800 */
        /* <DEDUP_REMOVED lines=31> */
[----:B0-----:R-:W5:Y:S04]  /*d30b0*/  LDL.LU.64 R24, [R1+0x170] ;  /* 0x0001700001187983 */ /* 0x001f680000300a00 */
[----:B------:R-:W5:Y:S02]  /*d30c0*/  LDL.LU.64 R26, [R1+0x178] ;  /* 0x00017800011a7983 */ /* 0x000f640000300a00 */
[----:B-----5:R-:W-:-:S15]  /*d30d0*/  HMMA.16816.F32 R20, R24, R6, R20 ;  /* 0x000000061814723c */ /* 0x020fde0000001814 */
[----:B------:R-:W-:-:S04]  /*d30e0*/  NOP ;  /* 0x0000000000007918 */ /* 0x000fc80000000000 */
        /* <DEDUP_REMOVED lines=27> */
[----:B------:R-:W-:Y:S04]  /*d32a0*/  STL [R1+0x53ac], R15 ;  /* 0x0053ac0f01007387 */ /* 0x000fe80000100800 */
[----:B------:R-:W-:Y:S04]  /*d32b0*/  STL [R1+0x53c8], R14 ;  /* 0x0053c80e01007387 */ /* 0x000fe80000100800 */
        /* <DEDUP_REMOVED lines=16> */
[----:B0-----:R-:W3:Y:S04]  /*d33c0*/  LDL.LU.64 R10, [R1+0x5470] ;  /* 0x00547000010a7983 */ /* 0x001ee80000300a00 */
[----:B------:R-:W3:Y:S01]  /*d33d0*/  LDL.LU.64 R8, [R1+0x5468] ;  /* 0x0054680001087983 */ /* 0x000ee20000300a00 */
[----:B------:R-:W-:-:S02]  /*d33e0*/  IMAD.MOV.U32 R0, RZ, RZ, R27 ;  /* 0x000000ffff007224 */ /* 0x000fc400078e001b */
[----:B------:R-:W-:Y:S01]  /*d33f0*/  IMAD.MOV.U32 R29, RZ, RZ, R24 ;  /* 0x000000ffff1d7224 */ /* 0x000fe200078e0018 */
[----:B---3--:R-:W-:-:S15]  /*d3400*/  HMMA.16816.F32 R8, R24, R18, R8 ;  /* 0x000000121808723c */ /* 0x008fde0000001808 */
[----:B------:R-:W-:-:S04]  /*d3410*/  NOP ;  /* 0x0000000000007918 */ /* 0x000fc80000000000 */
[----:B------:R0:W-:Y:S04]  /*d3420*/  STL.64 [R1+0x1440], R8 ;  /* 0x0014400801007387 */ /* 0x0001e80000100a00 */
[----:B------:R1:W-:Y:S01]  /*d3430*/  STL.64 [R1+0x1448], R10 ;  /* 0x0014480a01007387 */ /* 0x0003e20000100a00 */
[----:B0-----:R-:W-:-:S03]  /*d3440*/  IMAD.MOV.U32 R9, RZ, RZ, R26 ;  /* 0x000000ffff097224 */ /* 0x001fc600078e001a */
[----:B-1----:R-:W2:Y:S01]  /*d3450*/  LDL.LU.64 R10, [R1+0x5460] ;  /* 0x00546000010a7983 */ /* 0x002ea20000300a00 */
[----:B------:R-:W-:-:S03]  /*d3460*/  IMAD.MOV.U32 R8, RZ, RZ, R25 ;  /* 0x000000ffff087224 */ /* 0x000fc600078e0019 */
        /* <DEDUP_REMOVED lines=36> */
[----:B------:R-:W2:Y:S04]  /*d36b0*/  LDL.LU R11, [R1+0xdac] ;  /* 0x000dac00010b7983 */ /* 0x000ea80000300800 */
[----:B------:R-:W-:Y:S01]  /*d36c0*/  STL [R1+0x53a8], R3 ;  /* 0x0053a80301007387 */ /* 0x000fe20000100800 */
[----:B--2---:R-:W-:Y:S08]  /*d36d0*/  HMMA.16816.F32 R16, R16, R2, R8 ;  /* 0x000000021010723c */ /* 0x004ff00000001808 */
[----:B----4-:R-:W-:Y:S11]  /*d36e0*/  HMMA.16816.F32 R8, R24, R22, R12 ;  /* 0x000000161808723c */ /* 0x010ff6000000180c */
        /* <DEDUP_REMOVED lines=19> */
[----:B------:R-:W-:Y:S04]  /*d3820*/  STL.64 [R1+0x53d0], R20 ;  /* 0x0053d01401007387 */ /* 0x000fe80000100a00 */
        /* <DEDUP_REMOVED lines=27> */
[----:B0-----:R-:W3:Y:S04]  /*d39e0*/  LDL.LU.64 R8, [R1+0x150] ;  /* 0x0001500001087983 */ /* 0x001ee80000300a00 */
[----:B------:R-:W3:Y:S02]  /*d39f0*/  LDL.LU.64 R10, [R1+0x158] ;  /* 0x00015800010a7983 */ /* 0x000ee40000300a00 */
[----:B---3--:R-:W-:-:S15]  /*d3a00*/  HMMA.16816.F32 R24, R8, R4, R24 ;  /* 0x000000040818723c */ /* 0x008fde0000001818 */
[----:B------:R-:W-:-:S04]  /*d3a10*/  NOP ;  /* 0x0000000000007918 */ /* 0x000fc80000000000 */
        /* <DEDUP_REMOVED lines=8> */
[----:B0-----:R-:W4:Y:S04]  /*d3aa0*/  LDL.LU.64 R18, [R1+0x53f8] ;  /* 0x0053f80001127983 */ /* 0x001f280000300a00 */
[----:B------:R-:W4:Y:S01]  /*d3ab0*/  LDL.LU.64 R16, [R1+0x53f0] ;  /* 0x0053f00001107983 */ /* 0x000f220000300a00 */
[C---:B--2---:R-:W-:Y:S08]  /*d3ac0*/  HMMA.16816.F32 R12, R8.reuse, R6, R12 ;  /* 0x00000006080c723c */ /* 0x044ff0000000180c */
[C---:B------:R-:W-:Y:S08]  /*d3ad0*/  HMMA.16816.F32 R20, R8.reuse, R28, R20 ;  /* 0x0000001c0814723c */ /* 0x040ff00000001814 */
[----:B----4-:R-:W-:-:S15]  /*d3ae0*/  HMMA.16816.F32 R16, R8, R24, R16 ;  /* 0x000000180810723c */ /* 0x010fde0000001810 */
[----:B------:R-:W-:-:S04]  /*d3af0*/  NOP ;  /* 0x0000000000007918 */ /* 0x000fc80000000000 */
[----:B------:R0:W-:Y:S04]  /*d3b00*/  STL.64 [R1+0x13d0], R16 ;  /* 0x0013d01001007387 */ /* 0x0001e80000100a00 */
[----:B------:R1:W-:Y:S04]  /*d3b10*/  STL.64 [R1+0x13d8], R18 ;  /* 0x0013d81201007387 */ /* 0x0003e80000100a00 */
[----:B0-----:R-:W2:Y:S04]  /*d3b20*/  LDL.LU R16, [R1+0xce0] ;  /* 0x000ce00001107983 */ /* 0x001ea80000300800 */
[----:B------:R-:W2:Y:S04]  /*d3b30*/  LDL.LU R17, [R1+0xce4] ;  /* 0x000ce40001117983 */ /* 0x000ea80000300800 */
[----:B-1----:R-:W2:Y:S04]  /*d3b40*/  LDL.LU R18, [R1+0xce8] ;  /* 0x000ce80001127983 */ /* 0x002ea80000300800 */
        /* <DEDUP_REMOVED lines=29> */
[----:B0-----:R-:W4:Y:S04]  /*d3d20*/  LDL.LU R14, [R1+0x53c8] ;  /* 0x0053c800010e7983 */ /* 0x001f280000300800 */
[----:B------:R-:W3:Y:S01]  /*d3d30*/  LDL.LU.64 R12, [R1+0x53c0] ;  /* 0x0053c000010c7983 */ /* 0x000ee20000300a00 */
[----:B------:R-:W-:-:S03]  /*d3d40*/  IMAD.MOV.U32 R15, RZ, RZ, R8 ;  /* 0x000000ffff0f7224 */ /* 0x000fc600078e0008 */
[----:B------:R-:W3:Y:S04]  /*d3d50*/  LDL.LU.64 R10, [R1+0x53b8] ;  /* 0x0053b800010a7983 */ /* 0x000ee80000300a00 */
[----:B------:R-:W3:Y:S04]  /*d3d60*/  LDL.LU.64 R8, [R1+0x53b0] ;  /* 0x0053b00001087983 */ /* 0x000ee80000300a00 */
[----:B--2---:R0:W-:Y:S04]  /*d3d70*/  STL.64 [R1+0x5328], R22 ;  /* 0x0053281601007387 */ /* 0x0041e80000100a00 */
[----:B------:R1:W-:Y:S01]  /*d3d80*/  STL.64 [R1+0x5320], R20 ;  /* 0x0053201401007387 */ /* 0x0003e20000100a00 */
[----:B0-----:R-:W-:-:S02]  /*d3d90*/  IMAD.MOV.U32 R22, RZ, RZ, R28 ;  /* 0x000000ffff167224 */ /* 0x001fc400078e001c */
[----:B-1----:R-:W-:Y:S02]  /*d3da0*/  IMAD.MOV.U32 R20, RZ, RZ, R15 ;  /* 0x000000ffff147224 */ /* 0x002fe400078e000f */
[----:B------:R-:W-:Y:S02]  /*d3db0*/  IMAD.MOV.U32 R21, RZ, RZ, R3 ;  /* 0x000000ffff157224 */ /* 0x000fe400078e0003 */
[----:B------:R-:W-:Y:S01]  /*d3dc0*/  IMAD.MOV.U32 R23, RZ, RZ, R29 ;  /* 0x000000ffff177224 */ /* 0x000fe200078e001d */
[----:B------:R-:W4:Y:S04]  /*d3dd0*/  LDL.LU R15, [R1+0x53ac] ;  /* 0x0053ac00010f7983 */ /* 0x000f280000300800 */
        /* <DEDUP_REMOVED lines=18> */
[----:B------:R-:W2:Y:S04]  /*d3f00*/  LDL.LU.64 R14, [R1+0x138] ;  /* 0x00013800010e7983 */ /* 0x000ea80000300a00 */
[----:B--2---:R0:W-:Y:S04]  /*d3f10*/  STL.64 [R1+0x5338], R14 ;  /* 0x0053380e01007387 */ /* 0x0041e80000100a00 */
[----:B0-----:R-:W2:Y:S04]  /*d3f20*/  LDL R14, [R1+0x288] ;  /* 0x00028800010e7983 */ /* 0x001ea80000100800 */
[----:B------:R-:W2:Y:S04]  /*d3f30*/  LDL R15, [R1+0x28c] ;  /* 0x00028c00010f7983 */ /* 0x000ea80000100800 */
[----:B------:R2:W-:Y:S02]  /*d3f40*/  STL.64 [R1+0x5330], R12 ;  /* 0x0053300c01007387 */ /* 0x0005e40000100a00 */
[----:B--2---:R-:W-:Y:S02]  /*d3f50*/  HMMA.16816.F32 R12, R20, R14, R16 ;  /* 0x0000000e140c723c */ /* 0x004fe40000001810 */
[----:B------:R-:W2:Y:S04]  /*d3f60*/  LDL.LU.64 R18, [R1+0x5378] ;  /* 0x0053780001127983 */ /* 0x000ea80000300a00 */
[----:B------:R-:W5:-:S13]  /*d3f70*/  LDL.LU.64 R16, [R1+0x5370] ;  /* 0x0053700001107983 */ /* 0x000f5a0000300a00 */
[----:B------:R-:W-:Y:S04]  /*d3f80*/  STL.64 [R1+0x1370], R12 ;  /* 0x0013700c01007387 */ /* 0x000fe80000100a00 */
[----:B------:R5:W-:Y:S02]  /*d3f90*/  STL.64 [R1+0x1378], R14 ;  /* 0x0013780e01007387 */ /* 0x000be40000100a00 */
[C---:B-----5:R-:W-:Y:S08]  /*d3fa0*/  HMMA.16816.F32 R12, R20.reuse, R16, R4 ;  /* 0x00000010140c723c */ /* 0x060ff00000001804 */
[C---:B--2---:R-:W-:Y:S01]  /*d3fb0*/  HMMA.16816.F32 R4, R20.reuse, R18, R24 ;  /* 0x000000121404723c */ /* 0x044fe20000001818 */
[----:B------:R-:W2:Y:S10]  /*d3fc0*/  LDL.LU R24, [R1+0xc60] ;  /* 0x000c600001187983 */ /* 0x000eb40000300800 */
[----:B------:R-:W-:Y:S04]  /*d3fd0*/  STL.64 [R1+0x1360], R12 ;  /* 0x0013600c01007387 */ /* 0x000fe80000100a00 */
[----:B------:R-:W-:Y:S04]  /*d3fe0*/  STL.64 [R1+0x1368], R14 ;  /* 0x0013680e01007387 */ /* 0x000fe80000100a00 */
[----:B------:R0:W-:Y:S04]  /*d3ff0*/  STL.64 [R1+0x1350], R4 ;  /* 0x0013500401007387 */ /* 0x0001e80000100a00 */
[----:B------:R1:W-:Y:S04]  /*d4000*/  STL.64 [R1+0x1358], R6 ;  /* 0x0013580601007387 */ /* 0x0003e80000100a00 */
[----:B------:R-:W2:Y:S04]  /*d4010*/  LDL.LU R25, [R1+0xc64] ;  /* 0x000c640001197983 */ /* 0x000ea80000300800 */
[----:B------:R-:W5:Y:S04]  /*d4020*/  LDL.LU R26, [R1+0xc68] ;  /* 0x000c6800011a7983 */ /* 0x000f680000300800 */
[----:B------:R-:W5:Y:S04]  /*d4030*/  LDL.LU R27, [R1+0xc6c] ;  /* 0x000c6c00011b7983 */ /* 0x000f680000300800 */
[----:B-----5:R-:W-:Y:S04]  /*d4040*/  STL.64 [R1+0x5348], R26 ;  /* 0x0053481a01007387 */ /* 0x020fe80000100a00 */
[----:B--2---:R-:W-:Y:S04]  /*d4050*/  STL.64 [R1+0x5340], R24 ;  /* 0x0053401801007387 */ /* 0x004fe80000100a00 */
[----:B0-----:R-:W2:Y:S04]  /*d4060*/  LDL.LU R4, [R1+0xc70] ;  /* 0x000c700001047983 */ /* 0x001ea80000300800 */
[----:B------:R-:W2:Y:S04]  /*d4070*/  LDL.LU R5, [R1+0xc74] ;  /* 0x000c740001057983 */ /* 0x000ea80000300800 */
[----:B-1----:R-:W5:Y:S04]  /*d4080*/  LDL.LU R6, [R1+0xc78] ;  /* 0x000c780001067983 */ /* 0x002f680000300800 */
[----:B------:R-:W5:Y:S04]  /*d4090*/  LDL.LU R7, [R1+0xc7c] ;  /* 0x000c7c0001077983 */ /* 0x000f680000300800 */
        /* <DEDUP_REMOVED lines=49> */
[C---:B----4-:R-:W-:Y:S08]  /*d43b0*/  HMMA.16816.F32 R24, R20.reuse, R8, R24 ;  /* 0x000000081418723c */ /* 0x050ff00000001818 */
[C---:B---3--:R-:W-:Y:S08]  /*d43c0*/  HMMA.16816.F32 R4, R20.reuse, R28, R4 ;  /* 0x0000001c1404723c */ /* 0x048ff00000001804 */
[----:B------:R-:W-:Y:S11]  /*d43d0*/  HMMA.16816.F32 R20, R20, R2, R12 ;  /* 0x000000021414723c */ /* 0x000ff6000000180c */
[----:B------:R-:W-:Y:S04]  /*d43e0*/  STL.64 [R1+0x1330], R4 ;  /* 0x0013300401007387 */ /* 0x000fe80000100a00 */
[----:B------:R0:W-:Y:S04]  /*d43f0*/  STL.64 [R1+0x1338], R6 ;  /* 0x0013380601007387 */ /* 0x0001e80000100a00 */
[----:B0-----:R-:W3:Y:S04]  /*d4400*/  LDL.LU.64 R6, [R1+0x5358] ;  /* 0x0053580001067983 */ /* 0x001ee80000300a00 */
[----:B------:R-:W3:Y:S04]  /*d4410*/  LDL.LU.64 R4, [R1+0x5350] ;  /* 0x0053500001047983 */ /* 0x000ee80000300a00 */
[----:B------:R-:W-:Y:S04]  /*d4420*/  STL.64 [R1+0x1320], R24 ;  /* 0x0013201801007387 */ /* 0x000fe80000100a00 */
[----:B------:R0:W-:Y:S04]  /*d4430*/  STL.64 [R1+0x1328], R26 ;  /* 0x0013281a01007387 */ /* 0x0001e80000100a00 */
[----:B0-----:R-:W4:Y:S04]  /*d4440*/  LDL.LU.64 R26, [R1+0x5348] ;  /* 0x00534800011a7983 */ /* 0x001f280000300a00 */
[----:B------:R-:W4:Y:S04]  /*d4450*/  LDL.LU.64 R24, [R1+0x5340] ;  /* 0x0053400001187983 */ /* 0x000f280000300a00 */
[----:B------:R0:W-:Y:S04]  /*d4460*/  STL.64 [R1+0x5288], R10 ;  /* 0x0052880a01007387 */ /* 0x0001e80000100a00 */
[----:B0-----:R-:W5:Y:S04]  /*d4470*/  LDL R10, [R1+0x2c8] ;  /* 0x0002c800010a7983 */ /* 0x001f680000100800 */
[----:B------:R-:W-:Y:S04]  /*d4480*/  STL.64 [R1+0x5280], R8 ;  /* 0x0052800801007387 */ /* 0x000fe80000100a00 */
[----:B------:R-:W3:Y:S04]  /*d4490*/  LDL.LU.64 R14, [R1+0x5338] ;  /* 0x00533800010e7983 */ /* 0x000ee80000300a00 */
[----:B------:R-:W3:Y:S04]  /*d44a0*/  LDL.LU.64 R12, [R1+0x5330] ;  /* 0x00533000010c7983 */ /* 0x000ee80000300a00 */
        /* <DEDUP_REMOVED lines=34> */
[----:B------:R-:W-:-:S02]  /*d46d0*/  IMAD.MOV.U32 R11, RZ, RZ, R0 ;  /* 0x000000ffff0b7224 */ /* 0x000fc400078e0000 */
[----:B------:R-:W-:Y:S02]  /*d46e0*/  IMAD.MOV.U32 R8, RZ, RZ, R14 ;  /* 0x000000ffff087224 */ /* 0x000fe400078e000e */
[----:B------:R-:W-:Y:S02]  /*d46f0*/  IMAD.MOV.U32 R0, RZ, RZ, R15 ;  /* 0x000000ffff007224 */ /* 0x000fe400078e000f */
[----:B------:R-:W-:Y:S01]  /*d4700*/  IMAD.MOV.U32 R9, RZ, RZ, R13 ;  /* 0x000000ffff097224 */ /* 0x000fe200078e000d */
[----:B---3--:R-:W-:-:S15]  /*d4710*/  HMMA.16816.F32 R16, R12, R6, R16 ;  /* 0x000000060c10723c */ /* 0x008fde0000001810 */
[----:B------:R-:W-:-:S04]  /*d4720*/  NOP ;  /* 0x0000000000007918 */ /* 0x000fc80000000000 */
[----:B------:R-:W-:Y:S04]  /*d4730*/  STL.64 [R1+0x12d0], R16 ;  /* 0x0012d01001007387 */ /* 0x000fe80000100a00 */
[----:B------:R0:W-:Y:S04]  /*d4740*/  STL.64 [R1+0x12d8], R18 ;  /* 0x0012d81201007387 */ /* 0x0001e80000100a00 */
[----:B0-----:R-:W2:Y:S04]  /*d4750*/  LDL.LU.64 R18, [R1+0x52d8] ;  /* 0x0052d80001127983 */ /* 0x001ea80000300a00 */
[----:B------:R-:W2:Y:S04]  /*d4760*/  LDL.LU.64 R16, [R1+0x52d0] ;  /* 0x0052d00001107983 */ /* 0x000ea80000300a00 */
[----:B------:R-:W-:Y:S04]  /*d4770*/  STL.64 [R1+0x5228], R6 ;  /* 0x0052280601007387 */ /* 0x000fe80000100a00 */
[----:B------:R5:W-:Y:S02]  /*d4780*/  STL.64 [R1+0x5220], R4 ;  /* 0x0052200401007387 */ /* 0x000be40000100a00 */
[----:B-----5:R-:W-:Y:S01]  /*d4790*/  HMMA.16816.F32 R4, R12, R10, R24 ;  /* 0x0000000a0c04723c */ /* 0x020fe20000001818 */
[----:B------:R-:W-:-:S15]  /*d47a0*/  IMAD.MOV.U32 R10, RZ, RZ, R12 ;  /* 0x000000ffff0a7224 */ /* 0x000fde00078e000c */
[----:B------:R-:W-:-:S03]  /*d47b0*/  NOP ;  /* 0x0000000000007918 */ /* 0x000fc60000000000 */
[----:B------:R0:W-:Y:S04]  /*d47c0*/  STL.64 [R1+0x12c0], R4 ;  /* 0x0012c00401007387 */ /* 0x0001e80000100a00 */
[----:B------:R1:W-:Y:S04]  /*d47d0*/  STL.64 [R1+0x12c8], R6 ;  /* 0x0012c80601007387 */ /* 0x0003e80000100a00 */
[----:B------:R-:W3:Y:S04]  /*d47e0*/  LDL.LU.64 R14, [R1+0x52c8] ;  /* 0x0052c800010e7983 */ /* 0x000ee80000300a00 */
[----:B------:R-:W4:Y:S04]  /*d47f0*/  LDL.LU.64 R12, [R1+0x52c0] ;  /* 0x0052c000010c7983 */ /* 0x000f280000300a00 */
[----:B0-----:R-:W5:Y:S04]  /*d4800*/  LDL.LU R4, [R1+0xb50] ;  /* 0x000b500001047983 */ /* 0x001f680000300800 */
[----:B------:R-:W5:Y:S04]  /*d4810*/  LDL.LU R5, [R1+0xb54] ;  /* 0x000b540001057983 */ /* 0x000f680000300800 */
[----:B-1----:R-:W2:Y:S04]  /*d4820*/  LDL.LU R6, [R1+0xb58] ;  /* 0x000b580001067983 */ /* 0x002ea80000300800 */
[----:B------:R-:W2:Y:S04]  /*d4830*/  LDL.LU R7, [R1+0xb5c] ;  /* 0x000b5c0001077983 */ /* 0x000ea80000300800 */
[----:B--2---:R0:W-:Y:S04]  /*d4840*/  STL.64 [R1+0x5238], R6 ;  /* 0x0052380601007387 */ /* 0x0041e80000100a00 */
[----:B-----5:R1:W-:Y:S01]  /*d4850*/  STL.64 [R1+0x5230], R4 ;  /* 0x0052300401007387 */ /* 0x0203e20000100a00 */
[----:B0-----:R-:W-:-:S02]  /*d4860*/  IMAD.MOV.U32 R6, RZ, RZ, R8 ;  /* 0x000000ffff067224 */ /* 0x001fc400078e0008 */
[----:B-1----:R-:W-:Y:S02]  /*d4870*/  IMAD.MOV.U32 R4, RZ, RZ, R10 ;  /* 0x000000ffff047224 */ /* 0x002fe400078e000a */
[----:B------:R-:W-:Y:S02]  /*d4880*/  IMAD.MOV.U32 R5, RZ, RZ, R9 ;  /* 0x000000ffff057224 */ /* 0x000fe400078e0009 */
[----:B------:R-:W-:-:S07]  /*d4890*/  IMAD.MOV.U32 R7, RZ, RZ, R0 ;  /* 0x000000ffff077224 */ /* 0x000fce00078e0000 */
[----:B------:R-:W-:Y:S01]  /*d48a0*/  HMMA.16816.F32 R8, R4, R20, R16 ;  /* 0x000000140408723c */ /* 0x000fe20000001810 */
[----:B------:R-:W-:Y:S04]  /*d48b0*/  STL.64 [R1+0x5248], R22 ;  /* 0x0052481601007387 */ /* 0x000fe80000100a00 */
[----:B------:R0:W-:-:S14]  /*d48c0*/  STL.64 [R1+0x5240], R20 ;  /* 0x0052401401007387 */ /* 0x0001dc0000100a00 */
[----:B------:R-:W-:Y:S04]  /*d48d0*/  STL.64 [R1+0x12b0], R8 ;  /* 0x0012b00801007387 */ /* 0x000fe80000100a00 */
[----:B------:R-:W-:Y:S04]  /*d48e0*/  STL.64 [R1+0x12b8], R10 ;  /* 0x0012b80a01007387 */ /* 0x000fe80000100a00 */
        /* <DEDUP_REMOVED lines=34> */
[C---:B----4-:R-:W-:Y:S03]  /*d4b10*/  HMMA.16816.F32 R24, R4.reuse, R12, R24 ;  /* 0x0000000c0418723c */ /* 0x050fe60000001818 */
[----:B--2---:R-:W-:Y:S04]  /*d4b20*/  STL.64 [R1+0x5268], R22 ;  /* 0x0052681601007387 */ /* 0x004fe80000100a00 */
[----:B-----5:R0:W-:Y:S04]  /*d4b30*/  STL.64 [R1+0x5260], R20 ;  /* 0x0052601401007387 */ /* 0x0201e80000100a00 */
        /* <DEDUP_REMOVED lines=16> */
[----:B------:R0:W-:Y:S04]  /*d4c40*/  STL.64 [R1+0x1290], R24 ;  /* 0x0012901801007387 */ /* 0x0001e80000100a00 */
[----:B------:R1:W-:Y:S04]  /*d4c50*/  STL.64 [R1+0x1298], R26 ;  /* 0x0012981a01007387 */ /* 0x0003e80000100a00 */
[----:B0-----:R-:W3:Y:S04]  /*d4c60*/  LDL.LU R24, [R1+0xb40] ;  /* 0x000b400001187983 */ /* 0x001ee80000300800 */
[----:B------:R-:W3:Y:S04]  /*d4c70*/  LDL.LU R25, [R1+0xb44] ;  /* 0x000b440001197983 */ /* 0x000ee80000300800 */
[----:B-1----:R-:W3:Y:S04]  /*d4c80*/  LDL.LU R26, [R1+0xb48] ;  /* 0x000b4800011a7983 */ /* 0x002ee80000300800 */
[----:B------:R-:W3:Y:S04]  /*d4c90*/  LDL.LU R27, [R1+0xb4c] ;  /* 0x000b4c00011b7983 */ /* 0x000ee80000300800 */
[----:B------:R0:W-:Y:S04]  /*d4ca0*/  STL.64 [R1+0x51c0], R14 ;  /* 0x0051c00e01007387 */ /* 0x0001e80000100a00 */
[----:B0-----:R-:W4:Y:S04]  /*d4cb0*/  LDL.64 R14, [R1+0x288] ;  /* 0x00028800010e7983 */ /* 0x001f280000100a00 */
        /* <DEDUP_REMOVED lines=19> */
[----:B------:R0:W-:Y:S04]  /*d4df0*/  STL.64 [R1+0x51a0], R18 ;  /* 0x0051a01201007387 */ /* 0x0001e80000100a00 */
[----:B------:R1:W-:Y:S04]  /*d4e00*/  STL.64 [R1+0x5198], R16 ;  /* 0x0051981001007387 */ /* 0x0003e80000100a00 */
[----:B0-----:R-:W5:Y:S04]  /*d4e10*/  LDL R18, [R1+0x118] ;  /* 0x0001180001127983 */ /* 0x001f680000100800 */
[----:B-1----:R-:W5:Y:S04]  /*d4e20*/  LDL R16, [R1+0x110] ;  /* 0x0001100001107983 */ /* 0x002f680000100800 */
[----:B------:R-:W5:Y:S04]  /*d4e30*/  LDL R17, [R1+0x114] ;  /* 0x0001140001117983 */ /* 0x000f680000100800 */
[----:B------:R-:W5:Y:S01]  /*d4e40*/  LDL R19, [R1+0x11c] ;  /* 0x00011c0001137983 */ /* 0x000f620000100800 */
        /* <DEDUP_REMOVED lines=20> */
[----:B0-----:R-:W4:Y:S04]  /*d4f90*/  LDL.LU R8, [R1+0xb10] ;  /* 0x000b100001087983 */ /* 0x001f280000300800 */
[----:B------:R-:W4:Y:S04]  /*d4fa0*/  LDL.LU R9, [R1+0xb14] ;  /* 0x000b140001097983 */ /* 0x000f280000300800 */
[----:B------:R-:W4:Y:S04]  /*d4fb0*/  LDL.LU R10, [R1+0xb18] ;  /* 0x000b1800010a7983 */ /* 0x000f280000300800 */
[----:B------:R-:W4:Y:S01]  /*d4fc0*/  LDL.LU R11, [R1+0xb1c] ;  /* 0x000b1c00010b7983 */ /* 0x000f220000300800 */
[----:B--2---:R-:W-:Y:S03]  /*d4fd0*/  HMMA.16816.F32 R4, R4, R2, R20 ;  /* 0x000000020404723c */ /* 0x004fe60000001814 */
[----:B------:R-:W5:Y:S04]  /*d4fe0*/  LDL.LU.64 R22, [R1+0x5248] ;  /* 0x0052480001167983 */ /* 0x000f680000300a00 */
        /* <DEDUP_REMOVED lines=10> */
[----:B------:R-:W3:Y:S04]  /*d5090*/  LDL.LU.64 R4, [R1+0x5220] ;  /* 0x0052200001047983 */ /* 0x000ee80000300a00 */
[----:B------:R-:W-:Y:S04]  /*d50a0*/  STL.64 [R1+0x51f8], R22 ;  /* 0x0051f81601007387 */ /* 0x000fe80000100a00 */
[----:B--2---:R0:W-:Y:S04]  /*d50b0*/  STL.64 [R1+0x51f0], R20 ;  /* 0x0051f01401007387 */ /* 0x0041e80000100a00 */
        /* <DEDUP_REMOVED lines=9> */
[----:B------:R-:W4:Y:S01]  /*d5150*/  LDL.LU.64 R24, [R1+0x5210] ;  /* 0x0052100001187983 */ /* 0x000f220000300a00 */
[----:B------:R-:W-:-:S02]  /*d5160*/  IMAD.MOV.U32 R12, RZ, RZ, R14 ;  /* 0x000000ffff0c7224 */ /* 0x000fc400078e000e */
[----:B------:R-:W-:Y:S01]  /*d5170*/  IMAD.MOV.U32 R0, RZ, RZ, R15 ;  /* 0x000000ffff007224 */ /* 0x000fe200078e000f */
[C---:B--2---:R-:W-:Y:S08]  /*d5180*/  HMMA.16816.F32 R20, R16.reuse, R26, R20 ;  /* 0x0000001a1014723c */ /* 0x044ff00000001814 */
[----:B----4-:R-:W-:Y:S01]  /*d5190*/  HMMA.16816.F32 R16, R16, R24, R8 ;  /* 0x000000181010723c */ /* 0x010fe20000001808 */
[----:B------:R-:W2:Y:S10]  /*d51a0*/  LDL.LU R8, [R1+0xa90] ;  /* 0x000a900001087983 */ /* 0x000eb40000300800 */
[----:B------:R-:W-:Y:S04]  /*d51b0*/  STL.64 [R1+0x1200], R20 ;  /* 0x0012001401007387 */ /* 0x000fe80000100a00 */
[----:B------:R-:W-:Y:S04]  /*d51c0*/  STL.64 [R1+0x1208], R22 ;  /* 0x0012081601007387 */ /* 0x000fe80000100a00 */
[----:B------:R-:W-:Y:S04]  /*d51d0*/  STL.64 [R1+0x11f0], R16 ;  /* 0x0011f01001007387 */ /* 0x000fe80000100a00 */
[----:B------:R0:W-:Y:S04]  /*d51e0*/  STL.64 [R1+0x11f8], R18 ;  /* 0x0011f81201007387 */ /* 0x0001e80000100a00 */
[----:B------:R-:W2:Y:S04]  /*d51f0*/  LDL.LU R9, [R1+0xa94] ;  /* 0x000a940001097983 */ /* 0x000ea80000300800 */
[----:B------:R-:W3:Y:S04]  /*d5200*/  LDL.LU R10, [R1+0xa98] ;  /* 0x000a9800010a7983 */ /* 0x000ee80000300800 */
[----:B------:R-:W3:Y:S01]  /*d5210*/  LDL.LU R11, [R1+0xa9c] ;  /* 0x000a9c00010b7983 */ /* 0x000ee20000300800 */
[----:B0-----:R-:W-:-:S02]  /*d5220*/  IMAD.MOV.U32 R18, RZ, RZ, R12 ;  /* 0x000000ffff127224 */ /* 0x001fc400078e000c */
[----:B------:R-:W-:-:S05]  /*d5230*/  IMAD.MOV.U32 R19, RZ, RZ, R0 ;  /* 0x000000ffff137224 */ /* 0x000fca00078e0000 */
[----:B------:R0:W-:Y:S04]  /*d5240*/  STL.64 [R1+0x51b8], R18 ;  /* 0x0051b81201007387 */ /* 0x0001e80000100a00 */
[----:B------:R-:W4:Y:S04]  /*d5250*/  LDL.LU R16, [R1+0xac0] ;  /* 0x000ac00001107983 */ /* 0x000f280000300800 */
[----:B------:R-:W4:Y:S04]  /*d5260*/  LDL.LU R17, [R1+0xac4] ;  /* 0x000ac40001117983 */ /* 0x000f280000300800 */
[----:B0-----:R-:W2:Y:S04]  /*d5270*/  LDL.LU R18, [R1+0xac8] ;  /* 0x000ac80001127983 */ /* 0x001ea80000300800 */
        /* <DEDUP_REMOVED lines=23> */
[----:B0-----:R-:W5:Y:S04]  /*d53f0*/  LDL.LU.64 R16, [R1+0x110] ;  /* 0x0001100001107983 */ /* 0x001f680000300a00 */
[----:B------:R-:W5:Y:S04]  /*d5400*/  LDL.LU.64 R18, [R1+0x118] ;  /* 0x0001180001127983 */ /* 0x000f680000300a00 */
[----:B---3--:R-:W-:Y:S04]  /*d5410*/  STL.64 [R1+0x5190], R10 ;  /* 0x0051900a01007387 */ /* 0x008fe80000100a00 */
[----:B------:R0:W-:Y:S04]  /*d5420*/  STL.64 [R1+0x5188], R8 ;  /* 0x0051880801007387 */ /* 0x0001e80000100a00 */
[----:B0-----:R-:W2:Y:S04]  /*d5430*/  LDL.LU R8, [R1+0xaa0] ;  /* 0x000aa00001087983 */ /* 0x001ea80000300800 */
[----:B------:R-:W2:Y:S04]  /*d5440*/  LDL.LU R9, [R1+0xaa4] ;  /* 0x000aa40001097983 */ /* 0x000ea80000300800 */
[----:B------:R-:W3:Y:S04]  /*d5450*/  LDL.LU R10, [R1+0xaa8] ;  /* 0x000aa800010a7983 */ /* 0x000ee80000300800 */
[----:B------:R-:W3:Y:S01]  /*d5460*/  LDL.LU R11, [R1+0xaac] ;  /* 0x000aac00010b7983 */ /* 0x000ee20000300800 */
[C---:B-----5:R-:W-:Y:S03]  /*d5470*/  HMMA.16816.F32 R12, R16.reuse, R6, R12 ;  /* 0x00000006100c723c */ /* 0x060fe6000000180c */
        /* <DEDUP_REMOVED lines=24> */
[----:B------:R-:W4:Y:S01]  /*d5600*/  LDL.LU.64 R20, [R1+0x51f0] ;  /* 0x0051f00001147983 */ /* 0x000f220000300a00 */
[----:B------:R-:W-:-:S02]  /*d5610*/  IMAD.MOV.U32 R4, RZ, RZ, R6 ;  /* 0x000000ffff047224 */ /* 0x000fc400078e0006 */
[----:B------:R-:W-:Y:S02]  /*d5620*/  IMAD.MOV.U32 R0, RZ, RZ, R7 ;  /* 0x000000ffff007224 */ /* 0x000fe400078e0007 */
[----:B------:R-:W-:Y:S02]  /*d5630*/  IMAD.MOV.U32 R6, RZ, RZ, R18 ;  /* 0x000000ffff067224 */ /* 0x000fe400078e0012 */
[----:B------:R-:W-:Y:S02]  /*d5640*/  IMAD.MOV.U32 R5, RZ, RZ, R19 ;  /* 0x000000ffff057224 */ /* 0x000fe400078e0013 */
[----:B------:R-:W-:Y:S01]  /*d5650*/  IMAD.MOV.U32 R7, RZ, RZ, R17 ;  /* 0x000000ffff077224 */ /* 0x000fe200078e0011 */
[----:B----4-:R-:W-:-:S15]  /*d5660*/  HMMA.16816.F32 R12, R16, R20, R12 ;  /* 0x00000014100c723c */ /* 0x010fde000000180c */
[----:B------:R-:W-:-:S04]  /*d5670*/  NOP ;  /* 0x0000000000007918 */ /* 0x000fc80000000000 */
[----:B------:R0:W-:Y:S04]  /*d5680*/  STL.64 [R1+0x11c0], R12 ;  /* 0x0011c00c01007387 */ /* 0x0001e80000100a00 */
[----:B------:R1:W-:Y:S04]  /*d5690*/  STL.64 [R1+0x11c8], R14 ;  /* 0x0011c80e01007387 */ /* 0x0003e80000100a00 */
[----:B0-----:R-:W4:Y:S01]  /*d56a0*/  LDL.LU.64 R12, [R1+0x51e8] ;  /* 0x0051e800010c7983 */ /* 0x001f220000300a00 */
[----:B-1----:R-:W-:-:S03]  /*d56b0*/  IMAD.MOV.U32 R14, RZ, RZ, R16 ;  /* 0x000000ffff0e7224 */ /* 0x002fc600078e0010 */
[----:B------:R-:W4:Y:S04]  /*d56c0*/  LDL.LU.64 R18, [R1+0x51e0] ;  /* 0x0051e00001127983 */ /* 0x000f280000300a00 */
[----:B------:R-:W4:Y:S04]  /*d56d0*/  LDL.LU.64 R16, [R1+0x51d8] ;  /* 0x0051d80001107983 */ /* 0x000f280000300a00 */
[----:B-----5:R0:W-:Y:S04]  /*d56e0*/  STL.64 [R1+0x5160], R22 ;  /* 0x0051601601007387 */ /* 0x0201e80000100a00 */
[----:B------:R1:W-:Y:S01]  /*d56f0*/  STL.64 [R1+0x5158], R20 ;  /* 0x0051581401007387 */ /* 0x0003e20000100a00 */
[----:B0-----:R-:W-:-:S02]  /*d5700*/  IMAD.MOV.U32 R22, RZ, RZ, R6 ;  /* 0x000000ffff167224 */ /* 0x001fc400078e0006 */
[----:B-1----:R-:W-:Y:S02]  /*d5710*/  IMAD.MOV.U32 R20, RZ, RZ, R14 ;  /* 0x000000ffff147224 */ /* 0x002fe400078e000e */
[----:B------:R-:W-:Y:S02]  /*d5720*/  IMAD.MOV.U32 R21, RZ, RZ, R7 ;  /* 0x000000ffff157224 */ /* 0x000fe400078e0007 */
[----:B------:R-:W-:-:S07]  /*d5730*/  IMAD.MOV.U32 R23, RZ, RZ, R5 ;  /* 0x000000ffff177224 */ /* 0x000fce00078e0005 */
[----:B----4-:R-:W-:Y:S01]  /*d5740*/  HMMA.16816.F32 R12, R20, R12, R16 ;  /* 0x0000000c140c723c */ /* 0x010fe20000001810 */
[----:B------:R-:W4:Y:S04]  /*d5750*/  LDL.LU.64 R18, [R1+0x51d0] ;  /* 0x0051d00001127983 */ /* 0x000f280000300a00 */
[----:B------:R-:W4:-:S14]  /*d5760*/  LDL.LU.64 R16, [R1+0x51c8] ;  /* 0x0051c80001107983 */ /* 0x000f1c0000300a00 */
[----:B------:R-:W-:Y:S04]  /*d5770*/  STL.64 [R1+0x11b0], R12 ;  /* 0x0011b00c01007387 */ /* 0x000fe80000100a00 */
[----:B------:R0:W-:Y:S04]  /*d5780*/  STL.64 [R1+0x11b8], R14 ;  /* 0x0011b80e01007387 */ /* 0x0001e80000100a00 */
[----:B0-----:R-:W4:Y:S02]  /*d5790*/  LDL.LU.64 R14, [R1+0x51c0] ;  /* 0x0051c000010e7983 */ /* 0x001f240000300a00 */
[----:B----4-:R-:W-:-:S15]  /*d57a0*/  HMMA.16816.F32 R16, R20, R14, R16 ;  /* 0x0000000e1410723c */ /* 0x010fde0000001810 */
[----:B------:R-:W-:-:S04]  /*d57b0*/  NOP ;  /* 0x0000000000007918 */ /* 0x000fc80000000000 */
[----:B------:R-:W-:Y:S04]  /*d57c0*/  STL.64 [R1+0x11a0], R16 ;  /* 0x0011a01001007387 */ /* 0x000fe80000100a00 */
[----:B------:R0:W-:Y:S04]  /*d57d0*/  STL.64 [R1+0x11a8], R18 ;  /* 0x0011a81201007387 */ /* 0x0001e80000100a00 */
[----:B0-----:R-:W2:Y:S04]  /*d57e0*/  LDL.LU.64 R18, [R1+0x51b8] ;  /* 0x0051b80001127983 */ /* 0x001ea80000300a00 */
[----:B------:R0:W-:Y:S04]  /*d57f0*/  STL.64 [R1+0x50c0], R14 ;  /* 0x0050c00e01007387 */ /* 0x0001e80000100a00 */
[----:B------:R-:W4:Y:S04]  /*d5800*/  LDL.LU R12, [R1+0xa70] ;  /* 0x000a7000010c7983 */ /* 0x000f280000300800 */
[----:B------:R-:W4:Y:S04]  /*d5810*/  LDL.LU R13, [R1+0xa74] ;  /* 0x000a7400010d7983 */ /* 0x000f280000300800 */
[----:B0-----:R-:W4:Y:S04]  /*d5820*/  LDL.LU R14, [R1+0xa78] ;  /* 0x000a7800010e7983 */ /* 0x001f280000300800 */
[----:B------:R-:W4:Y:S01]  /*d5830*/  LDL.LU R15, [R1+0xa7c] ;  /* 0x000a7c00010f7983 */ /* 0x000f220000300800 */
[----:B--2---:R-:W-:Y:S03]  /*d5840*/  HMMA.16816.F32 R16, R20, R18, R8 ;  /* 0x000000121410723c */ /* 0x004fe60000001808 */
[----:B------:R-:W2:Y:S04]  /*d5850*/  LDL.LU.64 R10, [R1+0x51b0] ;  /* 0x0051b000010a7983 */ /* 0x000ea80000300a00 */
[----:B------:R-:W2:-:S12]  /*d5860*/  LDL.LU.64 R8, [R1+0x51a8] ;  /* 0x0051a80001087983 */ /* 0x000e980000300a00 */
        /* <DEDUP_REMOVED lines=17> */
[----:B------:R-:W3:Y:S04]  /*d5980*/  LDL.LU.64 R8, [R1+0x5178] ;  /* 0x0051780001087983 */ /* 0x000ee80000300a00 */
[----:B------:R-:W-:Y:S04]  /*d5990*/  STL [R1+0x50d0], R19 ;  /* 0x0050d01301007387 */ /* 0x000fe80000100800 */
[----:B------:R0:W-:Y:S04]  /*d59a0*/  STL [R1+0x50e8], R18 ;  /* 0x0050e81201007387 */ /* 0x0001e80000100800 */
[----:B------:R-:W2:Y:S04]  /*d59b0*/  LDL.LU R16, [R1+0xa80] ;  /* 0x000a800001107983 */ /* 0x000ea80000300800 */
[----:B------:R-:W2:Y:S04]  /*d59c0*/  LDL.LU R17, [R1+0xa84] ;  /* 0x000a840001117983 */ /* 0x000ea80000300800 */
[----:B0-----:R-:W2:Y:S04]  /*d59d0*/  LDL.LU R18, [R1+0xa88] ;  /* 0x000a880001127983 */ /* 0x001ea80000300800 */
[----:B------:R-:W2:Y:S02]  /*d59e0*/  LDL.LU R19, [R1+0xa8c] ;  /* 0x000a8c0001137983 */ /* 0x000ea40000300800 */
[----:B--2---:R-:W-:-:S15]  /*d59f0*/  HMMA.16816.F32 R16, R20, R10, R16 ;  /* 0x0000000a1410723c */ /* 0x004fde0000001810 */
[----:B------:R-:W-:-:S04]  /*d5a00*/  NOP ;  /* 0x0000000000007918 */ /* 0x000fc80000000000 */
[----:B------:R-:W-:Y:S04]  /*d5a10*/  STL.64 [R1+0x1160], R16 ;  /* 0x0011601001007387 */ /* 0x000fe80000100a00 */
[----:B------:R4:W-:Y:S02]  /*d5a20*/  STL.64 [R1+0x1168], R18 ;  /* 0x0011681201007387 */ /* 0x0009e40000100a00 */
[C---:B----4-:R-:W-:Y:S08]  /*d5a30*/  HMMA.16816.F32 R16, R20.reuse, R28, R12 ;  /* 0x0000001c1410723c */ /* 0x050ff0000000180c */
[----:B---3--:R-:W-:Y:S11]  /*d5a40*/  HMMA.16816.F32 R12, R20, R8, R24 ;  /* 0x00000008140c723c */ /* 0x008ff60000001818 */
        /* <DEDUP_REMOVED lines=8> */
[----:B---3--:R0:W-:Y:S04]  /*d5ad0*/  STL.64 [R1+0x50f8], R18 ;  /* 0x0050f81201007387 */ /* 0x0081e80000100a00 */
[----:B--2---:R1:W-:Y:S01]  /*d5ae0*/  STL.64 [R1+0x50f0], R16 ;  /* 0x0050f01001007387 */ /* 0x0043e20000100a00 */
[----:B0-----:R-:W-:-:S02]  /*d5af0*/  IMAD.MOV.U32 R18, RZ, RZ, R4 ;  /* 0x000000ffff127224 */ /* 0x001fc400078e0004 */
[----:B------:R-:W-:-:S05]  /*d5b00*/  IMAD.MOV.U32 R19, RZ, RZ, R0 ;  /* 0x000000ffff137224 */ /* 0x000fca00078e0000 */
[----:B------:R0:W-:Y:S04]  /*d5b10*/  STL.64 [R1+0x5110], R18 ;  /* 0x0051101201007387 */ /* 0x0001e80000100a00 */
[----:B-1----:R-:W2:Y:S04]  /*d5b20*/  LDL.LU R16, [R1+0x9f0] ;  /* 0x0009f00001107983 */ /* 0x002ea80000300800 */
[----:B------:R-:W2:Y:S04]  /*d5b30*/  LDL.LU R17, [R1+0x9f4] ;  /* 0x0009f40001117983 */ /* 0x000ea80000300800 */
        /* <DEDUP_REMOVED lines=8> */
[----:B------:R-:W4:Y:S04]  /*d5bc0*/  LDL.LU R4, [R1+0xa30] ;  /* 0x000a300001047983 */ /* 0x000f280000300800 */
[----:B------:R-:W4:Y:S04]  /*d5bd0*/  LDL.LU R5, [R1+0xa34] ;  /* 0x000a340001057983 */ /* 0x000f280000300800 */
[----:B------:R-:W4:Y:S04]  /*d5be0*/  LDL.LU R6, [R1+0xa38] ;  /* 0x000a380001067983 */ /* 0x000f280000300800 */
[----:B------:R-:W4:Y:S04]  /*d5bf0*/  LDL.LU R7, [R1+0xa3c] ;  /* 0x000a3c0001077983 */ /* 0x000f280000300800 */
[----:B0-----:R-:W5:Y:S04]  /*d5c00*/  LDL.LU R24, [R1+0xa40] ;  /* 0x000a400001187983 */ /* 0x001f680000300800 */
[----:B------:R-:W5:Y:S04]  /*d5c10*/  LDL.LU R25, [R1+0xa44] ;  /* 0x000a440001197983 */ /* 0x000f680000300800 */
[----:B------:R-:W5:Y:S04]  /*d5c20*/  LDL.LU R26, [R1+0xa48] ;  /* 0x000a4800011a7983 */ /* 0x000f680000300800 */
[----:B------:R-:W5:Y:S04]  /*d5c30*/  LDL.LU R27, [R1+0xa4c] ;  /* 0x000a4c00011b7983 */ /* 0x000f680000300800 */
        /* <DEDUP_REMOVED lines=16> */
[----:B-----5:R-:W-:Y:S03]  /*d5d40*/  HMMA.16816.F32 R20, R20, R2, R24 ;  /* 0x000000021414723c */ /* 0x020fe60000001818 */
[----:B--2---:R-:W-:Y:S04]  /*d5d50*/  STL.64 [R1+0x50e0], R14 ;  /* 0x0050e00e01007387 */ /* 0x004fe80000100a00 */
[----:B---3--:R0:W-:Y:S04]  /*d5d60*/  STL.64 [R1+0x50d8], R12 ;  /* 0x0050d80c01007387 */ /* 0x0081e80000100a00 */
[----:B0-----:R-:W4:Y:S04]  /*d5d70*/  LDL.LU.64 R12, [R1+0xf0] ;  /* 0x0000f000010c7983 */ /* 0x001f280000300a00 */
[----:B------:R-:W4:Y:S04]  /*d5d80*/  LDL.LU.64 R14, [R1+0xf8] ;  /* 0x0000f800010e7983 */ /* 0x000f280000300a00 */
[----:B------:R0:W-:Y:S04]  /*d5d90*/  STL.64 [R1+0x50a8], R10 ;  /* 0x0050a80a01007387 */ /* 0x0001e80000100a00 */
[----:B0-----:R-:W2:Y:S04]  /*d5da0*/  LDL.64 R10, [R1+0x288] ;  /* 0x00028800010a7983 */ /* 0x001ea80000100a00 */
[----:B------:R0:W-:Y:S04]  /*d5db0*/  STL.64 [R1+0x50a0], R8 ;  /* 0x0050a00801007387 */ /* 0x0001e80000100a00 */
[----:B0-----:R-:W3:Y:S04]  /*d5dc0*/  LDL.64 R8, [R1+0x2a8] ;  /* 0x0002a80001087983 */ /* 0x001ee80000100a00 */
[----:B--2---:R-:W-:Y:S04]  /*d5dd0*/  STL.64 [R1+0x5108], R10 ;  /* 0x0051080a01007387 */ /* 0x004fe80000100a00 */
[----:B---3--:R0:W-:Y:S04]  /*d5de0*/  STL.64 [R1+0x5100], R8 ;  /* 0x0051000801007387 */ /* 0x0081e80000100a00 */
[----:B0-----:R-:W2:Y:S04]  /*d5df0*/  LDL.LU R8, [R1+0x9d0] ;  /* 0x0009d00001087983 */ /* 0x001ea80000300800 */
[----:B------:R-:W2:Y:S04]  /*d5e00*/  LDL.LU R9, [R1+0x9d4] ;  /* 0x0009d40001097983 */ /* 0x000ea80000300800 */
[----:B------:R-:W2:Y:S04]  /*d5e10*/  LDL.LU R10, [R1+0x9d8] ;  /* 0x0009d800010a7983 */ /* 0x000ea80000300800 */
[----:B------:R-:W2:Y:S04]  /*d5e20*/  LDL.LU R11, [R1+0x9dc] ;  /* 0x0009dc00010b7983 */ /* 0x000ea80000300800 */
[----:B------:R-:W3:Y:S04]  /*d5e30*/  LDL.LU.64 R26, [R1+0x5170] ;  /* 0x00517000011a7983 */ /* 0x000ee80000300a00 */
[----:B------:R-:W3:Y:S04]  /*d5e40*/  LDL.LU.64 R24, [R1+0x5168] ;  /* 0x0051680001187983 */ /* 0x000ee80000300a00 */
        /* <DEDUP_REMOVED lines=39> */
[----:B------:R-:W-:Y:S04]  /*d60c0*/  STL.64 [R1+0x5048], R6 ;  /* 0x0050480601007387 */ /* 0x000fe80000100a00 */
[----:B------:R0:W-:Y:S04]  /*d60d0*/  STL.64 [R1+0x5040], R4 ;  /* 0x0050400401007387 */ /* 0x0001e80000100a00 */
[----:B0-----:R-:W4:Y:S04]  /*d60e0*/  LDL.LU R4, [R1+0x9a0] ;  /* 0x0009a00001047983 */ /* 0x001f280000300800 */
[----:B------:R-:W4:Y:S04]  /*d60f0*/  LDL.LU R5, [R1+0x9a4] ;  /* 0x0009a40001057983 */ /* 0x000f280000300800 */
[----:B------:R-:W4:Y:S04]  /*d6100*/  LDL.LU R6, [R1+0x9a8] ;  /* 0x0009a80001067983 */ /* 0x000f280000300800 */
[----:B------:R-:W4:Y:S01]  /*d6110*/  LDL.LU R7, [R1+0x9ac] ;  /* 0x0009ac0001077983 */ /* 0x000f220000300800 */
[----:B---3--:R-:W-:Y:S03]  /*d6120*/  HMMA.16816.F32 R16, R12, R18, R8 ;  /* 0x000000120c10723c */ /* 0x008fe60000001808 */
[----:B------:R-:W2:Y:S04]  /*d6130*/  LDL.LU.64 R10, [R1+0x5108] ;  /* 0x00510800010a7983 */ /* 0x000ea80000300a00 */
[----:B------:R-:W3:-:S12]  /*d6140*/  LDL.LU.64 R8, [R1+0x5100] ;  /* 0x0051000001087983 */ /* 0x000ed80000300a00 */
[----:B------:R-:W-:Y:S04]  /*d6150*/  STL.64 [R1+0x10e0], R16 ;  /* 0x0010e01001007387 */ /* 0x000fe80000100a00 */
[----:B------:R0:W-:Y:S04]  /*d6160*/  STL.64 [R1+0x10e8], R18 ;  /* 0x0010e81201007387 */ /* 0x0001e80000100a00 */
[----:B0-----:R-:W5:Y:S04]  /*d6170*/  LDL.LU.64 R18, [R1+0x50f8] ;  /* 0x0050f80001127983 */ /* 0x001f680000300a00 */
[----:B------:R-:W5:Y:S01]  /*d6180*/  LDL.LU.64 R16, [R1+0x50f0] ;  /* 0x0050f00001107983 */ /* 0x000f620000300a00 */
[----:B------:R-:W-:Y:S01]  /*d6190*/  IMAD.MOV.U32 R0, RZ, RZ, R15 ;  /* 0x000000ffff007224 */ /* 0x000fe200078e000f */
[----:B-----5:R-:W-:-:S15]  /*d61a0*/  HMMA.16816.F32 R16, R12, R20, R16 ;  /* 0x000000140c10723c */ /* 0x020fde0000001810 */
[----:B------:R-:W-:-:S04]  /*d61b0*/  NOP ;  /* 0x0000000000007918 */ /* 0x000fc80000000000 */
[----:B------:R0:W-:Y:S04]  /*d61c0*/  STL.64 [R1+0x10d0], R16 ;  /* 0x0010d01001007387 */ /* 0x0001e80000100a00 */
[----:B------:R1:W-:Y:S01]  /*d61d0*/  STL.64 [R1+0x10d8], R18 ;  /* 0x0010d81201007387 */ /* 0x0003e20000100a00 */
[----:B0-----:R-:W-:-:S03]  /*d61e0*/  IMAD.MOV.U32 R17, RZ, RZ, R14 ;  /* 0x000000ffff117224 */ /* 0x001fc600078e000e */
[----:B-1----:R-:W5:Y:S01]  /*d61f0*/  LDL.LU R18, [R1+0x50e8] ;  /* 0x0050e80001127983 */ /* 0x002f620000300800 */
[----:B------:R-:W-:Y:S02]  /*d6200*/  IMAD.MOV.U32 R19, RZ, RZ, R12 ;  /* 0x000000ffff137224 */ /* 0x000fe400078e000c */
[----:B------:R-:W-:Y:S01]  /*d6210*/  IMAD.MOV.U32 R16, RZ, RZ, R13 ;  /* 0x000000ffff107224 */ /* 0x000fe200078e000d */
[----:B------:R-:W3:Y:S04]  /*d6220*/  LDL.LU.64 R14, [R1+0x50e0] ;  /* 0x0050e000010e7983 */ /* 0x000ee80000300a00 */
[----:B------:R-:W3:Y:S04]  /*d6230*/  LDL.LU.64 R12, [R1+0x50d8] ;  /* 0x0050d800010c7983 */ /* 0x000ee80000300a00 */
[----:B------:R0:W-:Y:S04]  /*d6240*/  STL.64 [R1+0x5058], R22 ;  /* 0x0050581601007387 */ /* 0x0001e80000100a00 */
[----:B------:R1:W-:Y:S01]  /*d6250*/  STL.64 [R1+0x5050], R20 ;  /* 0x0050501401007387 */ /* 0x0003e20000100a00 */
[----:B0-----:R-:W-:-:S02]  /*d6260*/  IMAD.MOV.U32 R22, RZ, RZ, R17 ;  /* 0x000000ffff167224 */ /* 0x001fc400078e0011 */
[----:B-1----:R-:W-:Y:S02]  /*d6270*/  IMAD.MOV.U32 R20, RZ, RZ, R19 ;  /* 0x000000ffff147224 */ /* 0x002fe400078e0013 */
[----:B------:R-:W-:Y:S02]  /*d6280*/  IMAD.MOV.U32 R21, RZ, RZ, R16 ;  /* 0x000000ffff157224 */ /* 0x000fe400078e0010 */
[----:B------:R-:W-:Y:S01]  /*d6290*/  IMAD.MOV.U32 R23, RZ, RZ, R0 ;  /* 0x000000ffff177224 */ /* 0x000fe200078e0000 */
[----:B------:R-:W5:Y:S04]  /*d62a0*/  LDL.LU R19, [R1+0x50d0] ;  /* 0x0050d00001137983 */ /* 0x000f680000300800 */
[----:B------:R-:W2:Y:S04]  /*d62b0*/  LDL.LU R16, [R1+0x50cc] ;  /* 0x0050cc0001107983 */ /* 0x000ea80000300800 */
[----:B------:R-:W2:Y:S01]  /*d62c0*/  LDL.LU R17, [R1+0x50c8] ;  /* 0x0050c80001117983 */ /* 0x000ea20000300800 */
[----:B---3--:R-:W-:-:S15]  /*d62d0*/  HMMA.16816.F32 R12, R20, R8, R12 ;  /* 0x00000008140c723c */ /* 0x008fde000000180c */
[----:B------:R-:W-:-:S04]  /*d62e0*/  NOP ;  /* 0x0000000000007918 */ /* 0x000fc80000000000 */
[----:B------:R-:W-:Y:S04]  /*d62f0*/  STL.64 [R1+0x10c0], R12 ;  /* 0x0010c00c01007387 */ /* 0x000fe80000100a00 */
[----:B------:R0:W-:Y:S04]  /*d6300*/  STL.64 [R1+0x10c8], R14 ;  /* 0x0010c80e01007387 */ /* 0x0001e80000100a00 */
[----:B0-----:R-:W4:Y:S01]  /*d6310*/  LDL.LU.64 R14, [R1+0x50c0] ;  /* 0x0050c000010e7983 */ /* 0x001f220000300a00 */
[----:B------:R-:W-:Y:S02]  /*d6320*/  IMAD.MOV.U32 R13, RZ, RZ, R8 ;  /* 0x000000ffff0d7224 */ /* 0x000fe400078e0008 */
[----:B------:R-:W-:Y:S01]  /*d6330*/  IMAD.MOV.U32 R12, RZ, RZ, R9 ;  /* 0x000000ffff0c7224 */ /* 0x000fe200078e0009 */
[----:B----4-:R-:W-:-:S15]  /*d6340*/  HMMA.16816.F32 R4, R20, R14, R4 ;  /* 0x0000000e1404723c */ /* 0x010fde0000001804 */
[----:B------:R-:W-:-:S04]  /*d6350*/  NOP ;  /* 0x0000000000007918 */ /* 0x000fc80000000000 */
[----:B------:R-:W-:Y:S04]  /*d6360*/  STL.64 [R1+0x9c0], R4 ;  /* 0x0009c00401007387 */ /* 0x000fe80000100a00 */
[----:B------:R2:W-:Y:S02]  /*d6370*/  STL.64 [R1+0x9c8], R6 ;  /* 0x0009c80601007387 */ /* 0x0005e40000100a00 */
[----:B--2---:R-:W-:Y:S01]  /*d6380*/  HMMA.16816.F32 R4, R20, R10, R24 ;  /* 0x0000000a1404723c */ /* 0x004fe20000001818 */
[----:B------:R-:W-:Y:S02]  /*d6390*/  IMAD.MOV.U32 R15, RZ, RZ, R10 ;  /* 0x000000ffff0f7224 */ /* 0x000fe400078e000a */
[----:B------:R-:W-:-:S15]  /*d63a0*/  IMAD.MOV.U32 R14, RZ, RZ, R11 ;  /* 0x000000ffff0e7224 */ /* 0x000fde00078e000b */
[----:B------:R-:W-:Y:S01]  /*d63b0*/  NOP ;  /* 0x0000000000007918 */ /* 0x000fe20000000000 */
        /* <DEDUP_REMOVED lines=34> */
[C---:B--2---:R-:W-:Y:S03]  /*d65e0*/  HMMA.16816.F32 R8, R20.reuse, R16, R8 ;  /* 0x000000101408723c */ /* 0x044fe60000001808 */
        /* <DEDUP_REMOVED lines=12> */
[----:B0-----:R-:W3:Y:S04]  /*d66b0*/  LDL.LU.64 R12, [R1+0xc0] ;  /* 0x0000c000010c7983 */ /* 0x001ee80000300a00 */
[----:B------:R-:W3:Y:S04]  /*d66c0*/  LDL.LU.64 R14, [R1+0xc8] ;  /* 0x0000c800010e7983 */ /* 0x000ee80000300a00 */
        /* <DEDUP_REMOVED lines=10> */
[----:B------:R0:W-:Y:S04]  /*d6770*/  STL.64 [R1+0x4fb8], R18 ;  /* 0x004fb81201007387 */ /* 0x0001e80000100a00 */
[----:B0-----:R-:W5:Y:S04]  /*d6780*/  LDL.64 R18, [R1+0x2c8] ;  /* 0x0002c80001127983 */ /* 0x001f680000100a00 */
[----:B------:R0:W-:Y:S04]  /*d6790*/  STL.64 [R1+0x4fb0], R16 ;  /* 0x004fb01001007387 */ /* 0x0001e80000100a00 */
[----:B-----5:R1:W-:Y:S04]  /*d67a0*/  STL.64 [R1+0x5018], R18 ;  /* 0x0050181201007387 */ /* 0x0203e80000100a00 */
[----:B0-----:R-:W5:Y:S04]  /*d67b0*/  LDL.LU R16, [R1+0x8a0] ;  /* 0x0008a00001107983 */ /* 0x001f680000300800 */
[----:B------:R-:W5:Y:S04]  /*d67c0*/  LDL.LU R17, [R1+0x8a4] ;  /* 0x0008a40001117983 */ /* 0x000f680000300800 */
[----:B-1----:R-:W3:Y:S04]  /*d67d0*/  LDL.LU R18, [R1+0x8a8] ;  /* 0x0008a80001127983 */ /* 0x002ee80000300800 */
        /* <DEDUP_REMOVED lines=62> */
[----:B0-----:R-:W2:Y:S04]  /*d6bc0*/  LDL.LU R24, [R1+0x890] ;  /* 0x0008900001187983 */ /* 0x001ea80000300800 */
[----:B------:R-:W2:Y:S04]  /*d6bd0*/  LDL.LU R25, [R1+0x894] ;  /* 0x0008940001197983 */ /* 0x000ea80000300800 */
[----:B------:R-:W2:Y:S04]  /*d6be0*/  LDL.LU R26, [R1+0x898] ;  /* 0x00089800011a7983 */ /* 0x000ea80000300800 */
[----:B------:R-:W2:Y:S04]  /*d6bf0*/  LDL.LU R27, [R1+0x89c] ;  /* 0x00089c00011b7983 */ /* 0x000ea80000300800 */
[----:B-----5:R-:W-:Y:S04]  /*d6c00*/  STL.64 [R1+0x4f38], R6 ;  /* 0x004f380601007387 */ /* 0x020fe80000100a00 */
[----:B------:R4:W-:Y:S01]  /*d6c10*/  STL.64 [R1+0x4f30], R4 ;  /* 0x004f300401007387 */ /* 0x0009e20000100a00 */
[C---:B--2---:R-:W-:Y:S08]  /*d6c20*/  HMMA.16816.F32 R24, R12.reuse, R6, R24 ;  /* 0x000000060c18723c */ /* 0x044ff00000001818 */
[----:B----4-:R-:W-:Y:S01]  /*d6c30*/  HMMA.16816.F32 R4, R12, R18, R8 ;  /* 0x000000120c04723c */ /* 0x010fe20000001808 */
[----:B------:R-:W-:-:S02]  /*d6c40*/  IMAD.MOV.U32 R9, RZ, RZ, R14 ;  /* 0x000000ffff097224 */ /* 0x000fc400078e000e */
[----:B------:R-:W-:Y:S02]  /*d6c50*/  IMAD.MOV.U32 R8, RZ, RZ, R15 ;  /* 0x000000ffff087224 */ /* 0x000fe400078e000f */
[----:B------:R-:W-:Y:S02]  /*d6c60*/  IMAD.MOV.U32 R11, RZ, RZ, R12 ;  /* 0x000000ffff0b7224 */ /* 0x000fe400078e000c */
[----:B------:R-:W-:-:S04]  /*d6c70*/  IMAD.MOV.U32 R10, RZ, RZ, R13 ;  /* 0x000000ffff0a7224 */ /* 0x000fc800078e000d */
[----:B------:R-:W-:Y:S04]  /*d6c80*/  STL.64 [R1+0xae0], R24 ;  /* 0x000ae01801007387 */ /* 0x000fe80000100a00 */
[----:B------:R-:W-:Y:S04]  /*d6c90*/  STL.64 [R1+0xae8], R26 ;  /* 0x000ae81a01007387 */ /* 0x000fe80000100a00 */
[----:B------:R0:W-:Y:S04]  /*d6ca0*/  STL.64 [R1+0xaf0], R4 ;  /* 0x000af00401007387 */ /* 0x0001e80000100a00 */
[----:B------:R1:W-:Y:S04]  /*d6cb0*/  STL.64 [R1+0xaf8], R6 ;  /* 0x000af80601007387 */ /* 0x0003e80000100a00 */
[----:B------:R-:W2:Y:S04]  /*d6cc0*/  LDL.LU.64 R14, [R1+0x5010] ;  /* 0x00501000010e7983 */ /* 0x000ea80000300a00 */
[----:B------:R-:W3:Y:S04]  /*d6cd0*/  LDL.LU.64 R12, [R1+0x5008] ;  /* 0x00500800010c7983 */ /* 0x000ee80000300a00 */
[----:B0-----:R-:W4:Y:S04]  /*d6ce0*/  LDL.LU R4, [R1+0x7b0] ;  /* 0x0007b00001047983 */ /* 0x001f280000300800 */
[----:B------:R-:W4:Y:S04]  /*d6cf0*/  LDL.LU R5, [R1+0x7b4] ;  /* 0x0007b40001057983 */ /* 0x000f280000300800 */
[----:B-1----:R-:W5:Y:S04]  /*d6d00*/  LDL.LU R6, [R1+0x7b8] ;  /* 0x0007b80001067983 */ /* 0x002f680000300800 */
[----:B------:R-:W5:Y:S04]  /*d6d10*/  LDL.LU R7, [R1+0x7bc] ;  /* 0x0007bc0001077983 */ /* 0x000f680000300800 */
[----:B-----5:R0:W-:Y:S04]  /*d6d20*/  STL.64 [R1+0x4f48], R6 ;  /* 0x004f480601007387 */ /* 0x0201e80000100a00 */
[----:B----4-:R1:W-:Y:S04]  /*d6d30*/  STL.64 [R1+0x4f40], R4 ;  /* 0x004f400401007387 */ /* 0x0103e80000100a00 */
[----:B------:R-:W4:Y:S04]  /*d6d40*/  LDL.LU R24, [R1+0x7a0] ;  /* 0x0007a00001187983 */ /* 0x000f280000300800 */
[----:B------:R-:W4:Y:S04]  /*d6d50*/  LDL.LU R25, [R1+0x7a4] ;  /* 0x0007a40001197983 */ /* 0x000f280000300800 */
[----:B------:R-:W5:Y:S04]  /*d6d60*/  LDL.LU R26, [R1+0x7a8] ;  /* 0x0007a800011a7983 */ /* 0x000f680000300800 */
[----:B------:R-:W5:Y:S01]  /*d6d70*/  LDL.LU R27, [R1+0x7ac] ;  /* 0x0007ac00011b7983 */ /* 0x000f620000300800 */
[----:B0-----:R-:W-:-:S02]  /*d6d80*/  IMAD.MOV.U32 R7, RZ, RZ, R8 ;  /* 0x000000ffff077224 */ /* 0x001fc400078e0008 */
[----:B------:R-:W-:Y:S02]  /*d6d90*/  IMAD.MOV.U32 R6, RZ, RZ, R9 ;  /* 0x000000ffff067224 */ /* 0x000fe400078e0009 */
[----:B-1----:R-:W-:Y:S02]  /*d6da0*/  IMAD.MOV.U32 R5, RZ, RZ, R10 ;  /* 0x000000ffff057224 */ /* 0x002fe400078e000a */
[----:B------:R-:W-:Y:S01]  /*d6db0*/  IMAD.MOV.U32 R4, RZ, RZ, R11 ;  /* 0x000000ffff047224 */ /* 0x000fe200078e000b */
        /* <DEDUP_REMOVED lines=17> */
[----:B------:R-:W2:Y:S01]  /*d6ed0*/  LDL.64 R16, [R1+0x298] ;  /* 0x0002980001107983 */ /* 0x000ea20000100a00 */
[----:B------:R-:W-:-:S02]  /*d6ee0*/  IMAD.MOV.U32 R18, RZ, RZ, R15 ;  /* 0x000000ffff127224 */ /* 0x000fc400078e000f */
[----:B------:R-:W-:-:S05]  /*d6ef0*/  IMAD.MOV.U32 R19, RZ, RZ, R14 ;  /* 0x000000ffff137224 */ /* 0x000fca00078e000e */
[----:B------:R-:W-:Y:S04]  /*d6f00*/  STL.64 [R1+0x4fe8], R18 ;  /* 0x004fe81201007387 */ /* 0x000fe80000100a00 */
[----:B--2---:R-:W-:Y:S04]  /*d6f10*/  STL.64 [R1+0x4fe0], R16 ;  /* 0x004fe01001007387 */ /* 0x004fe80000100a00 */
[----:B------:R-:W-:Y:S04]  /*d6f20*/  STL.64 [R1+0x4fc8], R10 ;  /* 0x004fc80a01007387 */ /* 0x000fe80000100a00 */
[----:B------:R0:W-:Y:S04]  /*d6f30*/  STL.64 [R1+0x4fc0], R8 ;  /* 0x004fc00801007387 */ /* 0x0001e80000100a00 */
[----:B0-----:R-:W2:Y:S04]  /*d6f40*/  LDL.LU R8, [R1+0x820] ;  /* 0x0008200001087983 */ /* 0x001ea80000300800 */
[----:B------:R-:W2:Y:S04]  /*d6f50*/  LDL.LU R9, [R1+0x824] ;  /* 0x0008240001097983 */ /* 0x000ea80000300800 */
[----:B------:R-:W2:Y:S04]  /*d6f60*/  LDL.LU R10, [R1+0x828] ;  /* 0x00082800010a7983 */ /* 0x000ea80000300800 */
[----:B------:R-:W2:Y:S01]  /*d6f70*/  LDL.LU R11, [R1+0x82c] ;  /* 0x00082c00010b7983 */ /* 0x000ea20000300800 */
[----:B---3--:R-:W-:-:S02]  /*d6f80*/  IMAD.MOV.U32 R18, RZ, RZ, R13 ;  /* 0x000000ffff127224 */ /* 0x008fc400078e000d */
[----:B------:R-:W-:-:S05]  /*d6f90*/  IMAD.MOV.U32 R19, RZ, RZ, R12 ;  /* 0x000000ffff137224 */ /* 0x000fca00078e000c */
[----:B------:R0:W-:Y:S04]  /*d6fa0*/  STL.64 [R1+0x5000], R18 ;  /* 0x0050001201007387 */ /* 0x0001e80000100a00 */
[----:B------:R-:W3:Y:S04]  /*d6fb0*/  LDL.LU R16, [R1+0x860] ;  /* 0x0008600001107983 */ /* 0x000ee80000300800 */
[----:B------:R-:W3:Y:S04]  /*d6fc0*/  LDL.LU R17, [R1+0x864] ;  /* 0x0008640001117983 */ /* 0x000ee80000300800 */
[----:B0-----:R-:W3:Y:S04]  /*d6fd0*/  LDL.LU R18, [R1+0x868] ;  /* 0x0008680001127983 */ /* 0x001ee80000300800 */
        /* <DEDUP_REMOVED lines=19> */
[C---:B---3--:R-:W-:Y:S03]  /*d7110*/  HMMA.16816.F32 R16, R4.reuse, R20, R16 ;  /* 0x000000140410723c */ /* 0x048fe60000001810 */
[----:B-----5:R-:W-:Y:S04]  /*d7120*/  STL.64 [R1+0x4f78], R26 ;  /* 0x004f781a01007387 */ /* 0x020fe80000100a00 */
        /* <DEDUP_REMOVED lines=15> */
[----:B------:R-:W-:Y:S04]  /*d7220*/  STL [R1+0x4f00], R0 ;  /* 0x004f000001007387 */ /* 0x000fe80000100800 */
        /* <DEDUP_REMOVED lines=15> */
[----:B------:R-:W5:Y:S01]  /*d7320*/  LDL.LU.64 R8, [R1+0x4fd0] ;  /* 0x004fd00001087983 */ /* 0x000f620000300a00 */
[----:B------:R-:W-:-:S02]  /*d7330*/  IMAD.MOV.U32 R0, RZ, RZ, R17 ;  /* 0x000000ffff007224 */ /* 0x000fc400078e0011 */
        /* <DEDUP_REMOVED lines=13> */
[----:B------:R-:W-:Y:S01]  /*d7410*/  STL.64 [R1+0x4e88], R16 ;  /* 0x004e881001007387 */ /* 0x000fe20000100a00 */
[----:B-----5:R-:W-:-:S15]  /*d7420*/  HMMA.16816.F32 R8, R4, R18, R8 ;  /* 0x000000120408723c */ /* 0x020fde0000001808 */
[----:B------:R-:W-:-:S04]  /*d7430*/  NOP ;  /* 0x0000000000007918 */ /* 0x000fc80000000000 */
[----:B------:R-:W-:Y:S04]  /*d7440*/  STL.64 [R1+0xb80], R8 ;  /* 0x000b800801007387 */ /* 0x000fe80000100a00 */
[----:B------:R0:W-:Y:S04]  /*d7450*/  STL.64 [R1+0xb88], R10 ;  /* 0x000b880a01007387 */ /* 0x0001e80000100a00 */
[----:B0-----:R-:W3:Y:S04]  /*d7460*/  LDL.LU.64 R10, [R1+0x4f98] ;  /* 0x004f9800010a7983 */ /* 0x001ee80000300a00 */
[----:B------:R-:W2:Y:S04]  /*d7470*/  LDL.LU.64 R8, [R1+0x4f90] ;  /* 0x004f900001087983 */ /* 0x000ea80000300a00 */
[----:B------:R0:W-:Y:S04]  /*d7480*/  STL.64 [R1+0x4f08], R18 ;  /* 0x004f081201007387 */ /* 0x0001e80000100a00 */
[----:B------:R-:W5:Y:S04]  /*d7490*/  LDL.LU.64 R16, [R1+0x90] ;  /* 0x0000900001107983 */ /* 0x000f680000300a00 */
[----:B0-----:R-:W5:Y:S01]  /*d74a0*/  LDL.LU.64 R18, [R1+0x98] ;  /* 0x0000980001127983 */ /* 0x001f620000300a00 */
        /* <DEDUP_REMOVED lines=53> */
[----:B0-----:R-:W2:Y:S04]  /*d7800*/  LDL.LU.64 R14, [R1+0x4f18] ;  /* 0x004f1800010e7983 */ /* 0x001ea80000300a00 */
[----:B------:R-:W4:Y:S01]  /*d7810*/  LDL.LU.64 R12, [R1+0x4f10] ;  /* 0x004f1000010c7983 */ /* 0x000f220000300a00 */
[----:B-----5:R-:W-:Y:S03]  /*d7820*/  HMMA.16816.F32 R20, R16, R24, R20 ;  /* 0x000000181014723c */ /* 0x020fe60000001814 */
[----:B------:R-:W-:Y:S04]  /*d7830*/  STL.64 [R1+0x4e10], R26 ;  /* 0x004e101a01007387 */ /* 0x000fe80000100a00 */
[----:B------:R-:W-:-:S12]  /*d7840*/  STL.64 [R1+0x4e08], R24 ;  /* 0x004e081801007387 */ /* 0x000fd80000100a00 */
[----:B------:R-:W-:Y:S04]  /*d7850*/  STL.64 [R1+0xd40], R20 ;  /* 0x000d401401007387 */ /* 0x000fe80000100a00 */
[----:B------:R3:W-:Y:S02]  /*d7860*/  STL.64 [R1+0xd48], R22 ;  /* 0x000d481601007387 */ /* 0x0007e40000100a00 */
[----:B---3--:R-:W-:Y:S01]  /*d7870*/  HMMA.16816.F32 R20, R16, R6, R8 ;  /* 0x000000061014723c */ /* 0x008fe20000001808 */
[----:B------:R-:W-:Y:S02]  /*d7880*/  IMAD.MOV.U32 R9, RZ, RZ, R18 ;  /* 0x000000ffff097224 */ /* 0x000fe400078e0012 */
[----:B------:R-:W-:-:S15]  /*d7890*/  IMAD.MOV.U32 R8, RZ, RZ, R19 ;  /* 0x000000ffff087224 */ /* 0x000fde00078e0013 */
[----:B------:R-:W-:Y:S01]  /*d78a0*/  NOP ;  /* 0x0000000000007918 */ /* 0x000fe20000000000 */
[----:B------:R-:W-:Y:S04]  /*d78b0*/  STL.64 [R1+0xc50], R20 ;  /* 0x000c501401007387 */ /* 0x000fe80000100a00 */
[----:B------:R-:W-:Y:S04]  /*d78c0*/  STL.64 [R1+0xc58], R22 ;  /* 0x000c581601007387 */ /* 0x000fe80000100a00 */
[----:B------:R-:W3:Y:S01]  /*d78d0*/  LDL.LU.64 R18, [R1+0x4f08] ;  /* 0x004f080001127983 */ /* 0x000ee20000300a00 */
[----:B--2---:R-:W-:Y:S02]  /*d78e0*/  IMAD.MOV.U32 R24, RZ, RZ, R15 ;  /* 0x000000ffff187224 */ /* 0x004fe400078e000f */
[----:B----4-:R-:W-:-:S02]  /*d78f0*/  IMAD.MOV.U32 R26, RZ, RZ, R13 ;  /* 0x000000ffff1a7224 */ /* 0x010fc400078e000d */
[----:B------:R-:W-:Y:S02]  /*d7900*/  IMAD.MOV.U32 R27, RZ, RZ, R12 ;  /* 0x000000ffff1b7224 */ /* 0x000fe400078e000c */
[----:B------:R-:W-:-:S03]  /*d7910*/  IMAD.MOV.U32 R25, RZ, RZ, R14 ;  /* 0x000000ffff197224 */ /* 0x000fc600078e000e */
[----:B------:R0:W-:Y:S04]  /*d7920*/  STL.64 [R1+0x4e20], R26 ;  /* 0x004e201a01007387 */ /* 0x0001e80000100a00 */
[----:B------:R1:W-:Y:S04]  /*d7930*/  STL.64 [R1+0x4e18], R24 ;  /* 0x004e181801007387 */ /* 0x0003e80000100a00 */
[----:B------:R-:W2:Y:S04]  /*d7940*/  LDL.LU.64 R12, [R1+0x60] ;  /* 0x00006000010c7983 */ /* 0x000ea80000300a00 */
[----:B------:R-:W4:Y:S01]  /*d7950*/  LDL.LU.64 R14, [R1+0x68] ;  /* 0x00006800010e7983 */ /* 0x000f220000300a00 */
[----:B------:R-:W-:-:S02]  /*d7960*/  IMAD.MOV.U32 R10, RZ, RZ, R17 ;  /* 0x000000ffff0a7224 */ /* 0x000fc400078e0011 */
[----:B------:R-:W-:Y:S02]  /*d7970*/  IMAD.MOV.U32 R11, RZ, RZ, R16 ;  /* 0x000000ffff0b7224 */ /* 0x000fe400078e0010 */
[----:B0-----:R-:W-:Y:S02]  /*d7980*/  IMAD.MOV.U32 R27, RZ, RZ, R8 ;  /* 0x000000ffff1b7224 */ /* 0x001fe400078e0008 */
[----:B------:R-:W-:Y:S02]  /*d7990*/  IMAD.MOV.U32 R26, RZ, RZ, R9 ;  /* 0x000000ffff1a7224 */ /* 0x000fe400078e0009 */
[----:B-1----:R-:W-:Y:S02]  /*d79a0*/  IMAD.MOV.U32 R25, RZ, RZ, R10 ;  /* 0x000000ffff197224 */ /* 0x002fe400078e000a */
[----:B------:R-:W-:Y:S01]  /*d79b0*/  IMAD.MOV.U32 R24, RZ, RZ, R11 ;  /* 0x000000ffff187224 */ /* 0x000fe200078e000b */
[----:B----4-:R-:W-:Y:S04]  /*d79c0*/  STL.64 [R1+0x4e30], R14 ;  /* 0x004e300e01007387 */ /* 0x010fe80000100a00 */
[----:B--2---:R0:W-:Y:S04]  /*d79d0*/  STL.64 [R1+0x4e28], R12 ;  /* 0x004e280c01007387 */ /* 0x0041e80000100a00 */
        /* <DEDUP_REMOVED lines=8> */
[----:B------:R-:W2:Y:S04]  /*d7a60*/  LDL.64 R16, [R1+0x288] ;  /* 0x0002880001107983 */ /* 0x000ea80000100a00 */
[----:B---3--:R0:W-:Y:S02]  /*d7a70*/  STL.64 [R1+0x4ea8], R18 ;  /* 0x004ea81201007387 */ /* 0x0081e40000100a00 */
[----:B0-----:R-:W-:-:S02]  /*d7a80*/  IMAD.MOV.U32 R19, RZ, RZ, R0 ;  /* 0x000000ffff137224 */ /* 0x001fc400078e0000 */
[----:B--2---:R-:W-:Y:S04]  /*d7a90*/  STL.64 [R1+0x4ea0], R16 ;  /* 0x004ea01001007387 */ /* 0x004fe80000100a00 */
[----:B------:R-:W-:Y:S04]  /*d7aa0*/  STL.64 [R1+0x4e80], R10 ;  /* 0x004e800a01007387 */ /* 0x000fe80000100a00 */
[----:B-----5:R0:W-:Y:S04]  /*d7ab0*/  STL.64 [R1+0x4e78], R8 ;  /* 0x004e780801007387 */ /* 0x0201e80000100a00 */
[----:B0-----:R-:W2:Y:S04]  /*d7ac0*/  LDL.LU R8, [R1+0x710] ;  /* 0x0007100001087983 */ /* 0x001ea80000300800 */
[----:B------:R-:W2:Y:S04]  /*d7ad0*/  LDL.LU R9, [R1+0x714] ;  /* 0x0007140001097983 */ /* 0x000ea80000300800 */
[----:B------:R-:W3:Y:S04]  /*d7ae0*/  LDL.LU R10, [R1+0x718] ;  /* 0x00071800010a7983 */ /* 0x000ee80000300800 */
[----:B------:R-:W3:Y:S04]  /*d7af0*/  LDL.LU R11, [R1+0x71c] ;  /* 0x00071c00010b7983 */ /* 0x000ee80000300800 */
[----:B------:R-:W5:Y:S04]  /*d7b00*/  LDL R18, [R1+0x298] ;  /* 0x0002980001127983 */ /* 0x000f680000100800 */
[----:B------:R-:W2:Y:S04]  /*d7b10*/  LDL.LU R0, [R1+0x4f00] ;  /* 0x004f000001007983 */ /* 0x000ea80000300800 */
[----:B------:R-:W2:Y:S04]  /*d7b20*/  LDL.64 R16, [R1+0x2a8] ;  /* 0x0002a80001107983 */ /* 0x000ea80000100a00 */
[----:B-----5:R-:W-:Y:S04]  /*d7b30*/  STL.64 [R1+0x4ed8], R18 ;  /* 0x004ed81201007387 */ /* 0x020fe80000100a00 */
[----:B--2---:R-:W-:Y:S04]  /*d7b40*/  STL.64 [R1+0x4ed0], R16 ;  /* 0x004ed01001007387 */ /* 0x004fe80000100a00 */
        /* <DEDUP_REMOVED lines=12> */
[----:B------:R-:W2:Y:S04]  /*d7c10*/  LDL R22, [R1+0x2c8] ;  /* 0x0002c80001167983 */ /* 0x000ea80000100800 */
        /* <DEDUP_REMOVED lines=16> */
[----:B----4-:R-:W-:Y:S04]  /*d7d20*/  STL.64 [R1+0x4e40], R14 ;  /* 0x004e400e01007387 */ /* 0x010fe80000100a00 */
[----:B------:R0:W-:Y:S04]  /*d7d30*/  STL.64 [R1+0x4e38], R12 ;  /* 0x004e380c01007387 */ /* 0x0001e80000100a00 */
[----:B0-----:R-:W4:Y:S04]  /*d7d40*/  LDL.LU R12, [R1+0x6d0] ;  /* 0x0006d000010c7983 */ /* 0x001f280000300800 */
        /* <DEDUP_REMOVED lines=8> */
[----:B------:R-:W5:Y:S04]  /*d7dd0*/  LDL.LU R14, [R1+0x6e8] ;  /* 0x0006e800010e7983 */ /* 0x000f680000300800 */
[----:B------:R-:W5:Y:S01]  /*d7de0*/  LDL.LU R15, [R1+0x6ec] ;  /* 0x0006ec00010f7983 */ /* 0x000f620000300800 */
[C---:B--2---:R-:W-:Y:S03]  /*d7df0*/  HMMA.16816.F32 R20, R24.reuse, R22, R16 ;  /* 0x000000161814723c */ /* 0x044fe60000001810 */
[----:B-----5:R-:W-:Y:S04]  /*d7e00*/  STL.64 [R1+0x4e60], R14 ;  /* 0x004e600e01007387 */ /* 0x020fe80000100a00 */
[----:B----4-:R0:W-:Y:S04]  /*d7e10*/  STL.64 [R1+0x4e58], R12 ;  /* 0x004e580c01007387 */ /* 0x0101e80000100a00 */
[----:B0-----:R-:W2:Y:S04]  /*d7e20*/  LDL.LU R12, [R1+0x6f0] ;  /* 0x0006f000010c7983 */ /* 0x001ea80000300800 */
[----:B------:R-:W2:Y:S04]  /*d7e30*/  LDL.LU R13, [R1+0x6f4] ;  /* 0x0006f400010d7983 */ /* 0x000ea80000300800 */
[----:B------:R-:W2:Y:S04]  /*d7e40*/  LDL.LU R14, [R1+0x6f8] ;  /* 0x0006f800010e7983 */ /* 0x000ea80000300800 */
[----:B------:R-:W2:Y:S04]  /*d7e50*/  LDL.LU R15, [R1+0x6fc] ;  /* 0x0006fc00010f7983 */ /* 0x000ea80000300800 */
[----:B------:R-:W-:Y:S04]  /*d7e60*/  STL [R1+0x4dfc], R6 ;  /* 0x004dfc0601007387 */ /* 0x000fe80000100800 */
[----:B------:R-:W-:Y:S04]  /*d7e70*/  STL [R1+0x4df8], R7 ;  /* 0x004df80701007387 */ /* 0x000fe80000100800 */
[----:B------:R-:W4:Y:S04]  /*d7e80*/  LDL.LU.64 R18, [R1+0x4ef8] ;  /* 0x004ef80001127983 */ /* 0x000f280000300a00 */
[----:B------:R-:W4:Y:S04]  /*d7e90*/  LDL.LU.64 R16, [R1+0x4ef0] ;  /* 0x004ef00001107983 */ /* 0x000f280000300a00 */
        /* <DEDUP_REMOVED lines=17> */
[----:B------:R-:W-:-:S03]  /*d7fb0*/  IMAD.MOV.U32 R0, RZ, RZ, R17 ;  /* 0x000000ffff007224 */ /* 0x000fc600078e0011 */
[----:B------:R-:W-:Y:S01]  /*d7fc0*/  STL [R1+0x4e00], R7 ;  /* 0x004e000701007387 */ /* 0x000fe20000100800 */
[----:B----4-:R-:W-:Y:S03]  /*d7fd0*/  HMMA.16816.F32 R16, R24, R18, R8 ;  /* 0x000000121810723c */ /* 0x010fe60000001808 */
[----:B------:R-:W3:Y:S04]  /*d7fe0*/  LDL.LU.64 R10, [R1+0x4eb8] ;  /* 0x004eb800010a7983 */ /* 0x000ee80000300a00 */
[----:B------:R-:W3:-:S12]  /*d7ff0*/  LDL.LU.64 R8, [R1+0x4eb0] ;  /* 0x004eb00001087983 */ /* 0x000ed80000300a00 */
[----:B------:R-:W-:Y:S04]  /*d8000*/  STL.64 [R1+0xcb0], R16 ;  /* 0x000cb01001007387 */ /* 0x000fe80000100a00 */
[----:B------:R0:W-:Y:S04]  /*d8010*/  STL.64 [R1+0xcb8], R18 ;  /* 0x000cb81201007387 */ /* 0x0001e80000100a00 */
[----:B0-----:R-:W4:Y:S04]  /*d8020*/  LDL.LU.64 R18, [R1+0x4ea8] ;  /* 0x004ea80001127983 */ /* 0x001f280000300a00 */
[----:B------:R-:W3:Y:S02]  /*d8030*/  LDL.LU.64 R16, [R1+0x4ea0] ;  /* 0x004ea00001107983 */ /* 0x000ee40000300a00 */
        /* <DEDUP_REMOVED lines=74> */
[----:B0-----:R-:W-:Y:S02]  /*d84e0*/  IMAD.MOV.U32 R23, RZ, RZ, R12 ;  /* 0x000000ffff177224 */ /* 0x001fe400078e000c */
[----:B------:R-:W-:Y:S01]  /*d84f0*/  IMAD.MOV.U32 R22, RZ, RZ, R13 ;  /* 0x000000ffff167224 */ /* 0x000fe200078e000d */
[----:B------:R-:W2:Y:S01]  /*d8500*/  LDL.LU R12, [R1] ;  /* 0x00000000010c7983 */ /* 0x000ea20000300800 */
[----:B------:R-:W-:-:S03]  /*d8510*/  IMAD.MOV.U32 R21, RZ, RZ, R14 ;  /* 0x000000ffff157224 */ /* 0x000fc600078e000e */
[----:B------:R-:W2:Y:S01]  /*d8520*/  LDL.LU R13, [R1+0x4] ;  /* 0x00000400010d7983 */ /* 0x000ea20000300800 */
[----:B------:R-:W-:-:S03]  /*d8530*/  IMAD.MOV.U32 R20, RZ, RZ, R15 ;  /* 0x000000ffff147224 */ /* 0x000fc600078e000f */
[----:B------:R-:W5:Y:S04]  /*d8540*/  LDL.LU R14, [R1+0x8] ;  /* 0x00000800010e7983 */ /* 0x000f680000300800 */
[----:B------:R-:W5:Y:S04]  /*d8550*/  LDL.LU R15, [R1+0xc] ;  /* 0x00000c00010f7983 */ /* 0x000f680000300800 */
[----:B-----5:R-:W-:Y:S04]  /*d8560*/  STL.64 [R1+0x4c30], R14 ;  /* 0x004c300e01007387 */ /* 0x020fe80000100a00 */
[----:B--2---:R0:W-:Y:S04]  /*d8570*/  STL.64 [R1+0x4c28], R12 ;  /* 0x004c280c01007387 */ /* 0x0041e80000100a00 */
[----:B0-----:R-:W2:Y:S04]  /*d8580*/  LDL.LU R12, [R1+0x30] ;  /* 0x00003000010c7983 */ /* 0x001ea80000300800 */
[----:B------:R-:W2:Y:S04]  /*d8590*/  LDL.LU R13, [R1+0x34] ;  /* 0x00003400010d7983 */ /* 0x000ea80000300800 */
[----:B------:R-:W5:Y:S04]  /*d85a0*/  LDL.LU R14, [R1+0x38] ;  /* 0x00003800010e7983 */ /* 0x000f680000300800 */
[----:B------:R-:W5:Y:S04]  /*d85b0*/  LDL.LU R15, [R1+0x3c] ;  /* 0x00003c00010f7983 */ /* 0x000f680000300800 */
[----:B-----5:R0:W-:Y:S04]  /*d85c0*/  STL.64 [R1+0x4d38], R14 ;  /* 0x004d380e01007387 */ /* 0x0201e80000100a00 */
[----:B--2---:R1:W-:Y:S01]  /*d85d0*/  STL.64 [R1+0x4d30], R12 ;  /* 0x004d300c01007387 */ /* 0x0043e20000100a00 */
[----:B0-----:R-:W-:-:S02]  /*d85e0*/  IMAD.MOV.U32 R14, RZ, RZ, R21 ;  /* 0x000000ffff0e7224 */ /* 0x001fc400078e0015 */
[----:B-1----:R-:W-:Y:S02]  /*d85f0*/  IMAD.MOV.U32 R12, RZ, RZ, R23 ;  /* 0x000000ffff0c7224 */ /* 0x002fe400078e0017 */
[----:B------:R-:W-:Y:S02]  /*d8600*/  IMAD.MOV.U32 R13, RZ, RZ, R22 ;  /* 0x000000ffff0d7224 */ /* 0x000fe400078e0016 */
[----:B------:R-:W-:-:S07]  /*d8610*/  IMAD.MOV.U32 R15, RZ, RZ, R20 ;  /* 0x000000ffff0f7224 */ /* 0x000fce00078e0014 */
[C---:B---3--:R-:W-:Y:S08]  /*d8620*/  HMMA.16816.F32 R20, R12.reuse, R26, R8 ;  /* 0x0000001a0c14723c */ /* 0x048ff00000001808 */
        /* <DEDUP_REMOVED lines=10> */
[----:B------:R-:W-:Y:S01]  /*d86d0*/  IMAD.MOV.U32 R19, RZ, RZ, R6 ;  /* 0x000000ffff137224 */ /* 0x000fe200078e0006 */
[----:B------:R-:W4:Y:S04]  /*d86e0*/  LDL.LU R7, [R1+0x4e00] ;  /* 0x004e000001077983 */ /* 0x000f280000300800 */
[----:B------:R-:W5:Y:S04]  /*d86f0*/  LDL.LU R6, [R1+0x4dfc] ;  /* 0x004dfc0001067983 */ /* 0x000f680000300800 */
[----:B---3--:R-:W-:Y:S04]  /*d8700*/  STL.64 [R1+0x4d78], R10 ;  /* 0x004d780a01007387 */ /* 0x008fe80000100a00 */
[----:B--2---:R0:W-:Y:S04]  /*d8710*/  STL.64 [R1+0x4d70], R8 ;  /* 0x004d700801007387 */ /* 0x0041e80000100a00 */
[----:B0-----:R-:W2:Y:S04]  /*d8720*/  LDL.LU R8, [R1+0x610] ;  /* 0x0006100001087983 */ /* 0x001ea80000300800 */
[----:B------:R-:W2:Y:S04]  /*d8730*/  LDL.LU R9, [R1+0x614] ;  /* 0x0006140001097983 */ /* 0x000ea80000300800 */
[----:B------:R-:W3:Y:S04]  /*d8740*/  LDL.LU R10, [R1+0x618] ;  /* 0x00061800010a7983 */ /* 0x000ee80000300800 */
[----:B------:R-:W3:Y:S04]  /*d8750*/  LDL.LU R11, [R1+0x61c] ;  /* 0x00061c00010b7983 */ /* 0x000ee80000300800 */
[----:B------:R-:W2:Y:S04]  /*d8760*/  LDL.64 R16, [R1+0x298] ;  /* 0x0002980001107983 */ /* 0x000ea80000100a00 */
[----:B------:R4:W-:Y:S02]  /*d8770*/  STL.64 [R1+0x4db8], R18 ;  /* 0x004db81201007387 */ /* 0x0009e40000100a00 */
[----:B----4-:R-:W-:-:S02]  /*d8780*/  IMAD.MOV.U32 R18, RZ, RZ, R7 ;  /* 0x000000ffff127224 */ /* 0x010fc400078e0007 */
        /* <DEDUP_REMOVED lines=8> */
[----:B------:R-:W4:Y:S04]  /*d8810*/  LDL.LU R20, [R1+0x660] ;  /* 0x0006600001147983 */ /* 0x000f280000300800 */
[----:B------:R-:W4:Y:S04]  /*d8820*/  LDL.LU R21, [R1+0x664] ;  /* 0x0006640001157983 */ /* 0x000f280000300800 */
[----:B------:R-:W2:Y:S04]  /*d8830*/  LDL.LU R22, [R1+0x668] ;  /* 0x0006680001167983 */ /* 0x000ea80000300800 */
[----:B------:R-:W2:Y:S01]  /*d8840*/  LDL.LU R23, [R1+0x66c] ;  /* 0x00066c0001177983 */ /* 0x000ea20000300800 */
[----:B------:R-:W-:-:S03]  /*d8850*/  IMAD.MOV.U32 R19, RZ, RZ, R0 ;  /* 0x000000ffff137224 */ /* 0x000fc600078e0000 */
[----:B--2---:R-:W-:Y:S04]  /*d8860*/  STL.64 [R1+0x4df0], R22 ;  /* 0x004df01601007387 */ /* 0x004fe80000100a00 */
[----:B----4-:R0:W-:Y:S04]  /*d8870*/  STL.64 [R1+0x4de8], R20 ;  /* 0x004de81401007387 */ /* 0x0101e80000100a00 */
[----:B0-----:R-:W5:Y:S04]  /*d8880*/  LDL.LU R20, [R1+0x670] ;  /* 0x0006700001147983 */ /* 0x001f680000300800 */
[----:B------:R-:W5:Y:S04]  /*d8890*/  LDL.LU R21, [R1+0x674] ;  /* 0x0006740001157983 */ /* 0x000f680000300800 */
[----:B------:R-:W5:Y:S04]  /*d88a0*/  LDL.LU R22, [R1+0x678] ;  /* 0x0006780001167983 */ /* 0x000f680000300800 */
[----:B------:R-:W5:Y:S04]  /*d88b0*/  LDL.LU R23, [R1+0x67c] ;  /* 0x00067c0001177983 */ /* 0x000f680000300800 */
[----:B------:R0:W-:Y:S04]  /*d88c0*/  STL.64 [R1+0x4dd0], R18 ;  /* 0x004dd01201007387 */ /* 0x0001e80000100a00 */
[----:B------:R-:W2:Y:S04]  /*d88d0*/  LDL.LU R16, [R1+0x650] ;  /* 0x0006500001107983 */ /* 0x000ea80000300800 */
[----:B------:R-:W2:Y:S04]  /*d88e0*/  LDL.LU R17, [R1+0x654] ;  /* 0x0006540001117983 */ /* 0x000ea80000300800 */
[----:B0-----:R-:W2:Y:S04]  /*d88f0*/  LDL.LU R18, [R1+0x658] ;  /* 0x0006580001127983 */ /* 0x001ea80000300800 */
        /* <DEDUP_REMOVED lines=43> */
[----:B0-----:R-:W3:Y:S04]  /*d8bb0*/  LDL.LU.64 R18, [R1+0x4dd0] ;  /* 0x004dd00001127983 */ /* 0x001ee80000300a00 */
[----:B----4-:R-:W-:Y:S04]  /*d8bc0*/  STL.64 [R1+0x4d48], R22 ;  /* 0x004d481601007387 */ /* 0x010fe80000100a00 */
        /* <DEDUP_REMOVED lines=20> */
[----:B------:R-:W-:Y:S02]  /*d8d10*/  IMAD.MOV.U32 R5, RZ, RZ, R17 ;  /* 0x000000ffff057224 */ /* 0x000fe400078e0011 */
[----:B-----5:R-:W-:Y:S01]  /*d8d20*/  HMMA.16816.F32 R16, R12, R18, R8 ;  /* 0x000000120c10723c */ /* 0x020fe20000001808 */
[----:B------:R-:W3:Y:S04]  /*d8d30*/  LDL.LU.64 R10, [R1+0x4d98] ;  /* 0x004d9800010a7983 */ /* 0x000ee80000300a00 */
[----:B------:R-:W3:-:S14]  /*d8d40*/  LDL.LU.64 R8, [R1+0x4d90] ;  /* 0x004d900001087983 */ /* 0x000edc0000300a00 */
        /* <DEDUP_REMOVED lines=15> */
[----:B------:R-:W3:Y:S04]  /*d8e40*/  LDL.LU.64 R8, [R1+0x4d60] ;  /* 0x004d600001087983 */ /* 0x000ee80000300a00 */
[----:B------:R-:W-:Y:S04]  /*d8e50*/  STL.64 [R1+0x4c80], R18 ;  /* 0x004c801201007387 */ /* 0x000fe80000100a00 */
[----:B------:R0:W-:Y:S04]  /*d8e60*/  STL.64 [R1+0x4c78], R16 ;  /* 0x004c781001007387 */ /* 0x0001e80000100a00 */
[----:B0-----:R-:W5:Y:S04]  /*d8e70*/  LDL.LU R16, [R1+0x520] ;  /* 0x0005200001107983 */ /* 0x001f680000300800 */
[----:B------:R-:W5:Y:S04]  /*d8e80*/  LDL.LU R17, [R1+0x524] ;  /* 0x0005240001117983 */ /* 0x000f680000300800 */
[----:B------:R-:W3:Y:S04]  /*d8e90*/  LDL.LU R18, [R1+0x528] ;  /* 0x0005280001127983 */ /* 0x000ee80000300800 */
[----:B------:R-:W3:Y:S01]  /*d8ea0*/  LDL.LU R19, [R1+0x52c] ;  /* 0x00052c0001137983 */ /* 0x000ee20000300800 */
[----:B--2---:R-:W-:Y:S03]  /*d8eb0*/  HMMA.16816.F32 R24, R12, R10, R24 ;  /* 0x0000000a0c18723c */ /* 0x004fe60000001818 */
[----:B---3--:R-:W-:Y:S04]  /*d8ec0*/  STL.64 [R1+0x4c90], R18 ;  /* 0x004c901201007387 */ /* 0x008fe80000100a00 */
[----:B-----5:R-:W-:-:S12]  /*d8ed0*/  STL.64 [R1+0x4c88], R16 ;  /* 0x004c881001007387 */ /* 0x020fd80000100a00 */
[----:B------:R-:W-:Y:S04]  /*d8ee0*/  STL.64 [R1+0xe40], R24 ;  /* 0x000e401801007387 */ /* 0x000fe80000100a00 */
[----:B------:R0:W-:Y:S04]  /*d8ef0*/  STL.64 [R1+0xe48], R26 ;  /* 0x000e481a01007387 */ /* 0x0001e80000100a00 */
[----:B0-----:R-:W2:Y:S04]  /*d8f00*/  LDL.LU.64 R26, [R1+0x4d58] ;  /* 0x004d5800011a7983 */ /* 0x001ea80000300a00 */
[----:B------:R-:W2:Y:S04]  /*d8f10*/  LDL.LU.64 R24, [R1+0x4d50] ;  /* 0x004d500001187983 */ /* 0x000ea80000300a00 */
[----:B------:R-:W3:Y:S01]  /*d8f20*/  LDL.64 R16, [R1+0x2a8] ;  /* 0x0002a80001107983 */ /* 0x000ee20000100a00 */
[----:B----4-:R-:W-:Y:S01]  /*d8f30*/  HMMA.16816.F32 R20, R12, R28, R20 ;  /* 0x0000001c0c14723c */ /* 0x010fe20000001814 */
[----:B------:R-:W-:-:S02]  /*d8f40*/  IMAD.MOV.U32 R18, RZ, RZ, R6 ;  /* 0x000000ffff127224 */ /* 0x000fc400078e0006 */
[----:B------:R-:W-:-:S05]  /*d8f50*/  IMAD.MOV.U32 R19, RZ, RZ, R5 ;  /* 0x000000ffff137224 */ /* 0x000fca00078e0005 */
[----:B------:R-:W-:Y:S11]  /*d8f60*/  STL.64 [R1+0x4cc0], R18 ;  /* 0x004cc01201007387 */ /* 0x000ff60000100a00 */
[----:B------:R-:W-:Y:S04]  /*d8f70*/  STL.64 [R1+0xe50], R20 ;  /* 0x000e501401007387 */ /* 0x000fe80000100a00 */
[----:B------:R2:W-:Y:S02]  /*d8f80*/  STL.64 [R1+0xe58], R22 ;  /* 0x000e581601007387 */ /* 0x0005e40000100a00 */
[----:B--2---:R-:W-:Y:S02]  /*d8f90*/  HMMA.16816.F32 R20, R12, R8, R24 ;  /* 0x000000080c14723c */ /* 0x004fe40000001818 */
[----:B---3--:R0:W-:Y:S04]  /*d8fa0*/  STL.64 [R1+0x4cb8], R16 ;  /* 0x004cb81001007387 */ /* 0x0081e80000100a00 */
[----:B0-----:R-:W2:-:S13]  /*d8fb0*/  LDL.LU R16, [R1+0x550] ;  /* 0x0005500001107983 */ /* 0x001e9a0000300800 */
[----:B------:R-:W-:Y:S04]  /*d8fc0*/  STL.64 [R1+0xe60], R20 ;  /* 0x000e601401007387 */ /* 0x000fe80000100a00 */
[----:B------:R-:W-:Y:S04]  /*d8fd0*/  STL.64 [R1+0xe68], R22 ;  /* 0x000e681601007387 */ /* 0x000fe80000100a00 */
[----:B------:R-:W2:Y:S04]  /*d8fe0*/  LDL.LU R17, [R1+0x554] ;  /* 0x0005540001117983 */ /* 0x000ea80000300800 */
[----:B------:R-:W3:Y:S04]  /*d8ff0*/  LDL.LU R18, [R1+0x558] ;  /* 0x0005580001127983 */ /* 0x000ee80000300800 */
[----:B------:R-:W3:Y:S01]  /*d9000*/  LDL.LU R19, [R1+0x55c] ;  /* 0x00055c0001137983 */ /* 0x000ee20000300800 */
[----:B------:R-:W-:-:S03]  /*d9010*/  IMAD.MOV.U32 R0, RZ, RZ, R7 ;  /* 0x000000ffff007224 */ /* 0x000fc600078e0007 */
[----:B---3--:R0:W-:Y:S04]  /*d9020*/  STL.64 [R1+0x4cd0], R18 ;  /* 0x004cd01201007387 */ /* 0x0081e80000100a00 */
[----:B--2---:R1:W-:Y:S01]  /*d9030*/  STL.64 [R1+0x4cc8], R16 ;  /* 0x004cc81001007387 */ /* 0x0043e20000100a00 */
[----:B0-----:R-:W-:Y:S02]  /*d9040*/  IMAD.MOV.U32 R18, RZ, RZ, R4 ;  /* 0x000000ffff127224 */ /* 0x001fe400078e0004 */
        /* <DEDUP_REMOVED lines=49> */
[----:B------:R-:W5:Y:S04]  /*d9360*/  LDL.LU.64 R22, [R1+0x4d48] ;  /* 0x004d480001167983 */ /* 0x000f680000300a00 */
        /* <DEDUP_REMOVED lines=46> */
[----:B----4-:R-:W-:Y:S03]  /*d9650*/  HMMA.16816.F32 R16, R12, R18, R8 ;  /* 0x000000120c10723c */ /* 0x010fe60000001808 */
[----:B------:R-:W4:Y:S04]  /*d9660*/  LDL.LU.64 R10, [R1+0x4ce0] ;  /* 0x004ce000010a7983 */ /* 0x000f280000300a00 */
[----:B------:R-:W4:-:S12]  /*d9670*/  LDL.LU.64 R8, [R1+0x4cd8] ;  /* 0x004cd80001087983 */ /* 0x000f180000300a00 */
        /* <DEDUP_REMOVED lines=10> */
[----:B------:R0:W-:Y:S04]  /*d9720*/  STL.64 [R1+0x4c40], R22 ;  /* 0x004c401601007387 */ /* 0x0001e80000100a00 */
[----:B0-----:R-:W2:Y:S04]  /*d9730*/  LDL.64 R22, [R1+0x288] ;  /* 0x0002880001167983 */ /* 0x001ea80000100a00 */
[----:B------:R-:W-:Y:S01]  /*d9740*/  STL.64 [R1+0x4c38], R20 ;  /* 0x004c381401007387 */ /* 0x000fe20000100a00 */
[----:B----4-:R-:W-:-:S15]  /*d9750*/  HMMA.16816.F32 R8, R12, R16, R8 ;  /* 0x000000100c08723c */ /* 0x010fde0000001808 */
[----:B------:R-:W-:-:S04]  /*d9760*/  NOP ;  /* 0x0000000000007918 */ /* 0x000fc80000000000 */
[----:B------:R-:W-:Y:S04]  /*d9770*/  STL.64 [R1+0xef0], R8 ;  /* 0x000ef00801007387 */ /* 0x000fe80000100a00 */
[----:B------:R0:W-:Y:S04]  /*d9780*/  STL.64 [R1+0xef8], R10 ;  /* 0x000ef80a01007387 */ /* 0x0001e80000100a00 */
[----:B0-----:R-:W3:Y:S04]  /*d9790*/  LDL.LU.64 R10, [R1+0x4cb0] ;  /* 0x004cb000010a7983 */ /* 0x001ee80000300a00 */
[----:B------:R-:W3:Y:S01]  /*d97a0*/  LDL.LU.64 R8, [R1+0x4ca8] ;  /* 0x004ca80001087983 */ /* 0x000ee20000300a00 */
[----:B------:R-:W-:-:S05]  /*d97b0*/  IMAD.MOV.U32 R0, RZ, RZ, R17 ;  /* 0x000000ffff007224 */ /* 0x000fca00078e0011 */
[----:B------:R-:W-:Y:S01]  /*d97c0*/  STL [R1+0x4bd0], R0 ;  /* 0x004bd00001007387 */ /* 0x000fe20000100800 */
[----:B---3--:R-:W-:Y:S03]  /*d97d0*/  HMMA.16816.F32 R16, R12, R18, R8 ;  /* 0x000000120c10723c */ /* 0x008fe60000001808 */
[----:B------:R-:W3:Y:S04]  /*d97e0*/  LDL.LU.64 R10, [R1+0x4ca0] ;  /* 0x004ca000010a7983 */ /* 0x000ee80000300a00 */
        /* <DEDUP_REMOVED lines=10> */
[----:B------:R-:W5:Y:S01]  /*d9890*/  LDL.LU.64 R16, [R1+0x4c78] ;  /* 0x004c780001107983 */ /* 0x000f620000300a00 */
[----:B------:R-:W-:-:S02]  /*d98a0*/  IMAD.MOV.U32 R0, RZ, RZ, R23 ;  /* 0x000000ffff007224 */ /* 0x000fc400078e0017 */
        /* <DEDUP_REMOVED lines=78> */
[----:B------:R-:W5:Y:S04]  /*d9d90*/  LDL R11, [R1+0x2cc] ;  /* 0x0002cc00010b7983 */ /* 0x000f680000100800 */
[----:B------:R-:W-:Y:S04]  /*d9da0*/  STL.64 [R1+0x4b60], R8 ;  /* 0x004b600801007387 */ /* 0x000fe80000100a00 */
[----:B------:R-:W3:Y:S04]  /*d9db0*/  LDL.LU.64 R22, [R1+0x4c40] ;  /* 0x004c400001167983 */ /* 0x000ee80000300a00 */
        /* <DEDUP_REMOVED lines=11> */
[----:B------:R-:W-:Y:S01]  /*d9e70*/  STL.64 [R1+0x4b28], R22 ;  /* 0x004b281601007387 */ /* 0x000fe20000100a00 */
        /* <DEDUP_REMOVED lines=30> */
[----:B------:R-:W-:Y:S01]  /*da060*/  STL.64 [R1+0x4b10], R6 ;  /* 0x004b100601007387 */ /* 0x000fe20000100a00 */
[C---:B-----5:R-:W-:Y:S03]  /*da070*/  HMMA.16816.F32 R8, R12.reuse, R10, R24 ;  /* 0x0000000a0c08723c */ /* 0x060fe60000001818 */
[----:B------:R2:W-:Y:S05]  /*da080*/  STL.64 [R1+0x4b08], R4 ;  /* 0x004b080401007387 */ /* 0x0005ea0000100a00 */
[----:B--2---:R-:W-:Y:S01]  /*da090*/  HMMA.16816.F32 R4, R12, R20, R16 ;  /* 0x000000140c04723c */ /* 0x004fe20000001810 */
[----:B------:R-:W2:Y:S10]  /*da0a0*/  LDL.LU R20, [R1+0x3c0] ;  /* 0x0003c00001147983 */ /* 0x000eb40000300800 */
        /* <DEDUP_REMOVED lines=9> */
[----:B-1----:R-:W5:Y:S04]  /*da140*/  LDL.LU R10, [R1+0x408] ;  /* 0x00040800010a7983 */ /* 0x002f680000300800 */
[----:B------:R-:W5:Y:S04]  /*da150*/  LDL.LU R11, [R1+0x40c] ;  /* 0x00040c00010b7983 */ /* 0x000f680000300800 */
[----:B------:R-:W2:Y:S01]  /*da160*/  LDL R18, [R1+0x288] ;  /* 0x0002880001127983 */ /* 0x000ea20000100800 */
[----:B------:R-:W-:-:S03]  /*da170*/  IMAD.MOV.U32 R19, RZ, RZ, R0 ;  /* 0x000000ffff137224 */ /* 0x000fc600078e0000 */
[----:B------:R-:W3:Y:S04]  /*da180*/  LDL.LU R0, [R1+0x4bd0] ;  /* 0x004bd00001007983 */ /* 0x000ee80000300800 */
[----:B--2---:R-:W-:Y:S04]  /*da190*/  STL.64 [R1+0x4ba0], R18 ;  /* 0x004ba01201007387 */ /* 0x004fe80000100a00 */
[----:B-----5:R-:W-:Y:S04]  /*da1a0*/  STL.64 [R1+0x4b78], R10 ;  /* 0x004b780a01007387 */ /* 0x020fe80000100a00 */
[----:B----4-:R0:W-:Y:S04]  /*da1b0*/  STL.64 [R1+0x4b70], R8 ;  /* 0x004b700801007387 */ /* 0x0101e80000100a00 */
[----:B0-----:R-:W2:Y:S04]  /*da1c0*/  LDL.LU R8, [R1+0x410] ;  /* 0x0004100001087983 */ /* 0x001ea80000300800 */
[----:B------:R-:W2:Y:S04]  /*da1d0*/  LDL.LU R9, [R1+0x414] ;  /* 0x0004140001097983 */ /* 0x000ea80000300800 */
[----:B------:R-:W4:Y:S04]  /*da1e0*/  LDL.LU R10, [R1+0x418] ;  /* 0x00041800010a7983 */ /* 0x000f280000300800 */
[----:B------:R-:W4:Y:S04]  /*da1f0*/  LDL.LU R11, [R1+0x41c] ;  /* 0x00041c00010b7983 */ /* 0x000f280000300800 */
[----:B------:R-:W5:Y:S04]  /*da200*/  LDL R16, [R1+0x298] ;  /* 0x0002980001107983 */ /* 0x000f680000100800 */
[----:B------:R-:W5:Y:S04]  /*da210*/  LDL R17, [R1+0x29c] ;  /* 0x00029c0001117983 */ /* 0x000f680000100800 */
[----:B-----5:R-:W-:Y:S04]  /*da220*/  STL.64 [R1+0x4bb8], R16 ;  /* 0x004bb81001007387 */ /* 0x020fe80000100a00 */
[----:B----4-:R-:W-:Y:S04]  /*da230*/  STL.64 [R1+0x4b98], R10 ;  /* 0x004b980a01007387 */ /* 0x010fe80000100a00 */
[----:B--2---:R0:W-:Y:S04]  /*da240*/  STL.64 [R1+0x4b90], R8 ;  /* 0x004b900801007387 */ /* 0x0041e80000100a00 */
[----:B0-----:R-:W2:Y:S04]  /*da250*/  LDL.LU R8, [R1+0x420] ;  /* 0x0004200001087983 */ /* 0x001ea80000300800 */
[----:B------:R-:W2:Y:S04]  /*da260*/  LDL.LU R9, [R1+0x424] ;  /* 0x0004240001097983 */ /* 0x000ea80000300800 */
[----:B------:R-:W4:Y:S04]  /*da270*/  LDL.LU R10, [R1+0x428] ;  /* 0x00042800010a7983 */ /* 0x000f280000300800 */
[----:B------:R-:W4:Y:S04]  /*da280*/  LDL.LU R11, [R1+0x42c] ;  /* 0x00042c00010b7983 */ /* 0x000f280000300800 */
[----:B------:R-:W5:Y:S04]  /*da290*/  LDL R18, [R1+0x2a8] ;  /* 0x0002a80001127983 */ /* 0x000f680000100800 */
        /* <DEDUP_REMOVED lines=18> */
[----:B------:R-:W-:-:S03]  /*da3c0*/  IMAD.MOV.U32 R19, RZ, RZ, R0 ;  /* 0x000000ffff137224 */ /* 0x000fc600078e0000 */
[----:B---3--:R-:W-:Y:S04]  /*da3d0*/  STL.64 [R1+0x4b48], R22 ;  /* 0x004b481601007387 */ /* 0x008fe80000100a00 */
[----:B--2---:R0:W-:Y:S04]  /*da3e0*/  STL.64 [R1+0x4b40], R20 ;  /* 0x004b401401007387 */ /* 0x0041e80000100a00 */
        /* <DEDUP_REMOVED lines=76> */
[----:B------:R-:W2:Y:S04]  /*da8b0*/  LDL.LU.64 R20, [R1+0x4b30] ;  /* 0x004b300001147983 */ /* 0x000ea80000300a00 */
[----:B------:R0:W-:Y:S04]  /*da8c0*/  STL [R1+0x4a80], R8 ;  /* 0x004a800801007387 */ /* 0x0001e80000100800 */
[----:B------:R1:W-:Y:S04]  /*da8d0*/  STL [R1+0x4a7c], R9 ;  /* 0x004a7c0901007387 */ /* 0x0003e80000100800 */
[----:B0-----:R-:W5:Y:S04]  /*da8e0*/  LDL.LU R8, [R1+0x390] ;  /* 0x0003900001087983 */ /* 0x001f680000300800 */
[----:B-1----:R-:W5:Y:S04]  /*da8f0*/  LDL.LU R9, [R1+0x394] ;  /* 0x0003940001097983 */ /* 0x002f680000300800 */
[----:B------:R-:W5:Y:S04]  /*da900*/  LDL.LU R10, [R1+0x398] ;  /* 0x00039800010a7983 */ /* 0x000f680000300800 */
[----:B------:R-:W5:Y:S01]  /*da910*/  LDL.LU R11, [R1+0x39c] ;  /* 0x00039c00010b7983 */ /* 0x000f620000300800 */
[----:B--2---:R-:W-:Y:S03]  /*da920*/  HMMA.16816.F32 R12, R12, R2, R20 ;  /* 0x000000020c0c723c */ /* 0x004fe60000001814 */
[----:B------:R-:W3:-:S15]  /*da930*/  LDL.LU.64 R22, [R1+0x4b28] ;  /* 0x004b280001167983 */ /* 0x000ede0000300a00 */
[----:B------:R-:W-:Y:S01]  /*da940*/  NOP ;  /* 0x0000000000007918 */ /* 0x000fe20000000000 */
        /* <DEDUP_REMOVED lines=20> */
[----:B0-----:R-:W5:Y:S04]  /*daa90*/  LDL.LU.64 R26, [R1+0x4b00] ;  /* 0x004b0000011a7983 */ /* 0x001f680000300a00 */
[----:B------:R-:W3:Y:S04]  /*daaa0*/  LDL.LU.64 R24, [R1+0x4af8] ;  /* 0x004af80001187983 */ /* 0x000ee80000300a00 */
[----:B------:R-:W-:Y:S04]  /*daab0*/  STL.64 [R1+0x4a90], R22 ;  /* 0x004a901601007387 */ /* 0x000fe80000100a00 */
[----:B------:R0:W-:Y:S04]  /*daac0*/  STL.64 [R1+0x4a88], R20 ;  /* 0x004a881401007387 */ /* 0x0001e80000100a00 */
[----:B0-----:R-:W4:Y:S04]  /*daad0*/  LDL.LU R20, [R1+0x380] ;  /* 0x0003800001147983 */ /* 0x001f280000300800 */
[----:B------:R-:W4:Y:S04]  /*daae0*/  LDL.LU R21, [R1+0x384] ;  /* 0x0003840001157983 */ /* 0x000f280000300800 */
[----:B------:R-:W4:Y:S04]  /*daaf0*/  LDL.LU R22, [R1+0x388] ;  /* 0x0003880001167983 */ /* 0x000f280000300800 */
[----:B------:R-:W4:Y:S01]  /*dab00*/  LDL.LU R23, [R1+0x38c] ;  /* 0x00038c0001177983 */ /* 0x000f220000300800 */
[C---:B--2---:R-:W-:Y:S08]  /*dab10*/  HMMA.16816.F32 R16, R12.reuse, R6, R16 ;  /* 0x000000060c10723c */ /* 0x044ff00000001810 */
[----:B-----5:R-:W-:Y:S01]  /*dab20*/  HMMA.16816.F32 R8, R12, R26, R8 ;  /* 0x0000001a0c08723c */ /* 0x020fe20000001808 */
[----:B------:R-:W-:-:S02]  /*dab30*/  IMAD.MOV.U32 R0, RZ, RZ, R27 ;  /* 0x000000ffff007224 */ /* 0x000fc400078e001b */
[----:B---3--:R-:W-:-:S05]  /*dab40*/  IMAD.MOV.U32 R27, RZ, RZ, R25 ;  /* 0x000000ffff1b7224 */ /* 0x008fca00078e0019 */
[----:B----4-:R-:W-:Y:S11]  /*dab50*/  HMMA.16816.F32 R20, R12, R24, R20 ;  /* 0x000000180c14723c */ /* 0x010ff60000001814 */
[----:B------:R-:W-:Y:S04]  /*dab60*/  STL.64 [R1+0xf80], R8 ;  /* 0x000f800801007387 */ /* 0x000fe80000100a00 */
[----:B------:R0:W-:Y:S01]  /*dab70*/  STL.64 [R1+0xf88], R10 ;  /* 0x000f880a01007387 */ /* 0x0001e20000100a00 */
[----:B------:R-:W-:-:S02]  /*dab80*/  IMAD.MOV.U32 R25, RZ, RZ, R6 ;  /* 0x000000ffff197224 */ /* 0x000fc400078e0006 */
[----:B0-----:R-:W-:Y:S02]  /*dab90*/  IMAD.MOV.U32 R11, RZ, RZ, R26 ;  /* 0x000000ffff0b7224 */ /* 0x001fe400078e001a */
[----:B------:R-:W-:Y:S02]  /*daba0*/  IMAD.MOV.U32 R26, RZ, RZ, R24 ;  /* 0x000000ffff1a7224 */ /* 0x000fe400078e0018 */
[----:B------:R-:W-:Y:S01]  /*dabb0*/  IMAD.MOV.U32 R10, RZ, RZ, R7 ;  /* 0x000000ffff0a7224 */ /* 0x000fe200078e0007 */
[----:B------:R-:W-:Y:S04]  /*dabc0*/  STL.64 [R1+0xd70], R20 ;  /* 0x000d701401007387 */ /* 0x000fe80000100a00 */
[----:B------:R-:W-:Y:S04]  /*dabd0*/  STL.64 [R1+0xd78], R22 ;  /* 0x000d781601007387 */ /* 0x000fe80000100a00 */
[----:B------:R-:W-:Y:S04]  /*dabe0*/  STL.64 [R1+0x4ab8], R26 ;  /* 0x004ab81a01007387 */ /* 0x000fe80000100a00 */
[----:B------:R0:W-:Y:S04]  /*dabf0*/  STL.64 [R1+0xd60], R16 ;  /* 0x000d601001007387 */ /* 0x0001e80000100a00 */
[----:B------:R1:W-:Y:S04]  /*dac00*/  STL.64 [R1+0xd68], R18 ;  /* 0x000d681201007387 */ /* 0x0003e80000100a00 */
[----:B------:R-:W-:Y:S04]  /*dac10*/  STL [R1+0x4ae0], R25 ;  /* 0x004ae01901007387 */ /* 0x000fe80000100800 */
[----:B------:R2:W-:Y:S04]  /*dac20*/  STL.64 [R1+0x4ad8], R10 ;  /* 0x004ad80a01007387 */ /* 0x0005e80000100a00 */
[----:B0-----:R-:W3:Y:S04]  /*dac30*/  LDL.LU R16, [R1+0x200] ;  /* 0x0002000001107983 */ /* 0x001ee80000300800 */
[----:B------:R-:W3:Y:S04]  /*dac40*/  LDL.LU R17, [R1+0x204] ;  /* 0x0002040001117983 */ /* 0x000ee80000300800 */
[----:B-1----:R-:W4:Y:S04]  /*dac50*/  LDL.LU R18, [R1+0x208] ;  /* 0x0002080001127983 */ /* 0x002f280000300800 */
[----:B------:R-:W4:Y:S04]  /*dac60*/  LDL.LU R19, [R1+0x20c] ;  /* 0x00020c0001137983 */ /* 0x000f280000300800 */
[----:B------:R-:W5:Y:S04]  /*dac70*/  LDL.LU R8, [R1+0x350] ;  /* 0x0003500001087983 */ /* 0x000f680000300800 */
[----:B------:R-:W5:Y:S04]  /*dac80*/  LDL.LU R9, [R1+0x354] ;  /* 0x0003540001097983 */ /* 0x000f680000300800 */
[----:B--2---:R-:W2:Y:S04]  /*dac90*/  LDL.LU R10, [R1+0x358] ;  /* 0x00035800010a7983 */ /* 0x004ea80000300800 */
[----:B------:R-:W2:Y:S04]  /*daca0*/  LDL.LU R11, [R1+0x35c] ;  /* 0x00035c00010b7983 */ /* 0x000ea80000300800 */
[----:B--2---:R-:W-:Y:S04]  /*dacb0*/  STL.64 [R1+0x4af0], R10 ;  /* 0x004af00a01007387 */ /* 0x004fe80000100a00 */
[----:B-----5:R0:W-:Y:S04]  /*dacc0*/  STL.64 [R1+0x4ae8], R8 ;  /* 0x004ae80801007387 */ /* 0x0201e80000100a00 */
[----:B0-----:R-:W2:Y:S04]  /*dacd0*/  LDL.LU R8, [R1+0x360] ;  /* 0x0003600001087983 */ /* 0x001ea80000300800 */
[----:B------:R-:W2:Y:S04]  /*dace0*/  LDL.LU R9, [R1+0x364] ;  /* 0x0003640001097983 */ /* 0x000ea80000300800 */
[----:B------:R-:W2:Y:S04]  /*dacf0*/  LDL.LU R10, [R1+0x368] ;  /* 0x00036800010a7983 */ /* 0x000ea80000300800 */
[----:B------:R-:W2:Y:S04]  /*dad00*/  LDL.LU R11, [R1+0x36c] ;  /* 0x00036c00010b7983 */ /* 0x000ea80000300800 */
[----:B------:R-:W2:Y:S04]  /*dad10*/  LDL.LU.64 R24, [R1+0x2c8] ;  /* 0x0002c80001187983 */ /* 0x000ea80000300a00 */
[----:B------:R-:W5:Y:S04]  /*dad20*/  LDL.LU.64 R2, [R1+0x2b8] ;  /* 0x0002b80001027983 */ /* 0x000f680000300a00 */
[----:B------:R-:W2:Y:S04]  /*dad30*/  LDL.LU.64 R26, [R1+0x2a8] ;  /* 0x0002a800011a7983 */ /* 0x000ea80000300a00 */
        /* <DEDUP_REMOVED lines=25> */
[----:B------:R-:W3:Y:S04]  /*daed0*/  LDL.LU R6, [R1+0x28] ;  /* 0x0000280001067983 */ /* 0x000ee80000300800 */
[----:B------:R-:W3:Y:S04]  /*daee0*/  LDL.LU R7, [R1+0x2c] ;  /* 0x00002c0001077983 */ /* 0x000ee80000300800 */
[----:B---3--:R0:W-:Y:S04]  /*daef0*/  STL.64 [R1+0x4918], R6 ;  /* 0x0049180601007387 */ /* 0x0081e80000100a00 */
[----:B0-----:R-:W3:Y:S04]  /*daf00*/  LDL.LU R6, [R1+0x288] ;  /* 0x0002880001067983 */ /* 0x001ee80000300800 */
[----:B------:R-:W3:Y:S04]  /*daf10*/  LDL.LU R7, [R1+0x28c] ;  /* 0x00028c0001077983 */ /* 0x000ee80000300800 */
[----:B--2---:R0:W-:Y:S04]  /*daf20*/  STL.64 [R1+0x4910], R4 ;  /* 0x0049100401007387 */ /* 0x0041e80000100a00 */
[----:B0-----:R-:W2:Y:S04]  /*daf30*/  LDL.LU R4, [R1+0x298] ;  /* 0x0002980001047983 */ /* 0x001ea80000300800 */
[----:B------:R-:W2:Y:S04]  /*daf40*/  LDL.LU R5, [R1+0x29c] ;  /* 0x00029c0001057983 */ /* 0x000ea80000300800 */
[----:B------:R-:W-:Y:S04]  /*daf50*/  STL.64 [R1+0xd50], R8 ;  /* 0x000d500801007387 */ /* 0x000fe80000100a00 */
[----:B------:R0:W-:Y:S04]  /*daf60*/  STL.64 [R1+0xd58], R10 ;  /* 0x000d580a01007387 */ /* 0x0001e80000100a00 */
[----:B0-----:R-:W5:Y:S04]  /*daf70*/  LDL.LU.64 R10, [R1+0x4af0] ;  /* 0x004af000010a7983 */ /* 0x001f680000300a00 */
[----:B------:R-:W5:Y:S01]  /*daf80*/  LDL.LU.64 R8, [R1+0x4ae8] ;  /* 0x004ae80001087983 */ /* 0x000f620000300a00 */
[----:B------:R-:W-:Y:S01]  /*daf90*/  HMMA.16816.F32 R16, R12, R26, R16 ;  /* 0x0000001a0c10723c */ /* 0x000fe20000001810 */
[----:B------:R-:W-:-:S02]  /*dafa0*/  IMAD.MOV.U32 R29, RZ, RZ, R24 ;  /* 0x000000ffff1d7224 */ /* 0x000fc400078e0018 */
[----:B------:R-:W-:Y:S02]  /*dafb0*/  IMAD.MOV.U32 R24, RZ, RZ, R25 ;  /* 0x000000ffff187224 */ /* 0x000fe400078e0019 */
[----:B------:R-:W2:Y:S03]  /*dafc0*/  LDL.LU R25, [R1+0x4ae0] ;  /* 0x004ae00001197983 */ /* 0x000ea60000300800 */
[----:B-----5:R-:W-:-:S15]  /*dafd0*/  HMMA.16816.F32 R8, R12, R2, R8 ;  /* 0x000000020c08723c */ /* 0x020fde0000001808 */
[----:B------:R-:W-:-:S04]  /*dafe0*/  NOP ;  /* 0x0000000000007918 */ /* 0x000fc80000000000 */
[----:B------:R0:W-:Y:S04]  /*daff0*/  STL.64 [R1+0xcf0], R8 ;  /* 0x000cf00801007387 */ /* 0x0001e80000100a00 */
[----:B------:R1:W-:Y:S01]  /*db000*/  STL.64 [R1+0xcf8], R10 ;  /* 0x000cf80a01007387 */ /* 0x0003e20000100a00 */
[----:B0-----:R-:W-:-:S03]  /*db010*/  IMAD.MOV.U32 R9, RZ, RZ, R2 ;  /* 0x000000ffff097224 */ /* 0x001fc600078e0002 */
[----:B-1----:R-:W5:Y:S04]  /*db020*/  LDL.LU.64 R10, [R1+0x4ad8] ;  /* 0x004ad800010a7983 */ /* 0x002f680000300a00 */
[----:B------:R-:W2:Y:S04]  /*db030*/  LDL.LU R2, [R1+0x4ad0] ;  /* 0x004ad00001027983 */ /* 0x000ea80000300800 */
[----:B------:R-:W-:Y:S04]  /*db040*/  STL.64 [R1+0xcc0], R16 ;  /* 0x000cc01001007387 */ /* 0x000fe80000100a00 */
[----:B------:R0:W-:Y:S04]  /*db050*/  STL.64 [R1+0xcc8], R18 ;  /* 0x000cc81201007387 */ /* 0x0001e80000100a00 */
[----:B0-----:R-:W2:Y:S04]  /*db060*/  LDL.LU.64 R18, [R1+0x4ac8] ;  /* 0x004ac80001127983 */ /* 0x001ea80000300a00 */
[----:B------:R-:W2:Y:S01]  /*db070*/  LDL.LU.64 R16, [R1+0x4ac0] ;  /* 0x004ac00001107983 */ /* 0x000ea20000300a00 */
[----:B------:R-:W-:-:S02]  /*db080*/  IMAD.MOV.U32 R28, RZ, RZ, R3 ;  /* 0x000000ffff1c7224 */ /* 0x000fc400078e0003 */
[----:B------:R-:W-:Y:S02]  /*db090*/  IMAD.MOV.U32 R3, RZ, RZ, R26 ;  /* 0x000000ffff037224 */ /* 0x000fe400078e001a */
[----:B------:R-:W-:Y:S02]  /*db0a0*/  IMAD.MOV.U32 R8, RZ, RZ, R27 ;  /* 0x000000ffff087224 */ /* 0x000fe400078e001b */
        /* <DEDUP_REMOVED lines=19> */
[C---:B----4-:R-:W-:Y:S08]  /*db1e0*/  HMMA.16816.F32 R20, R12.reuse, R16, R20 ;  /* 0x000000100c14723c */ /* 0x050ff00000001814 */
[----:B--2---:R-:W-:Y:S11]  /*db1f0*/  HMMA.16816.F32 R4, R12, R18, R4 ;  /* 0x000000120c04723c */ /* 0x004ff60000001804 */
[----:B------:R-:W-:Y:S04]  /*db200*/  STL.64 [R1+0xc30], R20 ;  /* 0x000c301401007387 */ /* 0x000fe80000100a00 */
[----:B------:R0:W-:Y:S04]  /*db210*/  STL.64 [R1+0xc38], R22 ;  /* 0x000c381601007387 */ /* 0x0001e80000100a00 */
[----:B0-----:R-:W2:Y:S04]  /*db220*/  LDL.LU.64 R22, [R1+0x4a90] ;  /* 0x004a900001167983 */ /* 0x001ea80000300a00 */
[----:B------:R-:W3:Y:S04]  /*db230*/  LDL.LU.64 R20, [R1+0x4a88] ;  /* 0x004a880001147983 */ /* 0x000ee80000300a00 */
[----:B------:R0:W-:Y:S04]  /*db240*/  STL.64 [R1+0xbf0], R4 ;  /* 0x000bf00401007387 */ /* 0x0001e80000100a00 */
[----:B------:R1:W-:Y:S01]  /*db250*/  STL.64 [R1+0xbf8], R6 ;  /* 0x000bf80601007387 */ /* 0x0003e20000100a00 */
[----:B0-----:R-:W-:-:S02]  /*db260*/  IMAD.MOV.U32 R4, RZ, RZ, R9 ;  /* 0x000000ffff047224 */ /* 0x001fc400078e0009 */
[----:B-1----:R-:W-:Y:S02]  /*db270*/  IMAD.MOV.U32 R6, RZ, RZ, R3 ;  /* 0x000000ffff067224 */ /* 0x002fe400078e0003 */
[----:B------:R-:W-:Y:S01]  /*db280*/  IMAD.MOV.U32 R7, RZ, RZ, R8 ;  /* 0x000000ffff077224 */ /* 0x000fe200078e0008 */
[----:B------:R-:W4:Y:S01]  /*db290*/  LDL.LU R3, [R1+0x4a84] ;  /* 0x004a840001037983 */ /* 0x000f220000300800 */
[----:B------:R-:W-:-:S03]  /*db2a0*/  IMAD.MOV.U32 R5, RZ, RZ, R28 ;  /* 0x000000ffff057224 */ /* 0x000fc600078e001c */
[----:B------:R-:W2:Y:S04]  /*db2b0*/  LDL.LU R8, [R1+0x4a80] ;  /* 0x004a800001087983 */ /* 0x000ea80000300800 */
[----:B------:R-:W2:Y:S04]  /*db2c0*/  LDL.LU R9, [R1+0x4a7c] ;  /* 0x004a7c0001097983 */ /* 0x000ea80000300800 */
[----:B------:R-:W2:Y:S04]  /*db2d0*/  LDL.LU R28, [R1+0x4a78] ;  /* 0x004a7800011c7983 */ /* 0x000ea80000300800 */
[----:B------:R-:W-:Y:S04]  /*db2e0*/  STL.64 [R1+0x4960], R6 ;  /* 0x0049600601007387 */ /* 0x000fe80000100a00 */
[----:B------:R-:W-:Y:S04]  /*db2f0*/  STL.64 [R1+0x4978], R4 ;  /* 0x0049780401007387 */ /* 0x000fe80000100a00 */
[----:B------:R-:W-:Y:S04]  /*db300*/  STL.64 [R1+0x4928], R18 ;  /* 0x0049281201007387 */ /* 0x000fe80000100a00 */
[----:B------:R0:W-:Y:S04]  /*db310*/  STL.64 [R1+0x4920], R16 ;  /* 0x0049201001007387 */ /* 0x0001e80000100a00 */
[----:B0-----:R-:W2:Y:S04]  /*db320*/  LDL.LU R16, [R1+0x40] ;  /* 0x0000400001107983 */ /* 0x001ea80000300800 */
[----:B------:R-:W2:Y:S04]  /*db330*/  LDL.LU R17, [R1+0x44] ;  /* 0x0000440001117983 */ /* 0x000ea80000300800 */
[----:B------:R-:W2:Y:S04]  /*db340*/  LDL.LU R18, [R1+0x48] ;  /* 0x0000480001127983 */ /* 0x000ea80000300800 */
        /* <DEDUP_REMOVED lines=13> */
[----:B-----5:R-:W-:Y:S01]  /*db420*/  IMAD.MOV.U32 R5, RZ, RZ, R10 ;  /* 0x000000ffff057224 */ /* 0x020fe200078e000a */
[----:B------:R-:W5:Y:S04]  /*db430*/  LDL.LU R25, [R1+0x4a6c] ;  /* 0x004a6c0001197983 */ /* 0x000f680000300800 */
[----:B------:R-:W3:Y:S04]  /*db440*/  LDL.LU R10, [R1+0x4a68] ;  /* 0x004a6800010a7983 */ /* 0x000ee80000300800 */
[----:B------:R-:W-:Y:S04]  /*db450*/  STL.64 [R1+0x49a8], R4 ;  /* 0x0049a80401007387 */ /* 0x000fe80000100a00 */
[----:B--2---:R-:W-:Y:S04]  /*db460*/  STL.64 [R1+0x4958], R18 ;  /* 0x0049581201007387 */ /* 0x004fe80000100a00 */
[----:B------:R0:W-:Y:S04]  /*db470*/  STL.64 [R1+0x4950], R16 ;  /* 0x0049501001007387 */ /* 0x0001e80000100a00 */
[----:B0-----:R-:W2:Y:S04]  /*db480*/  LDL.LU R16, [R1+0x70] ;  /* 0x0000700001107983 */ /* 0x001ea80000300800 */
[----:B------:R-:W2:Y:S01]  /*db490*/  LDL.LU R17, [R1+0x74] ;  /* 0x0000740001117983 */ /* 0x000ea20000300800 */
[----:B---3--:R-:W-:-:S02]  /*db4a0*/  IMAD.MOV.U32 R18, RZ, RZ, R24 ;  /* 0x000000ffff127224 */ /* 0x008fc400078e0018 */
[----:B------:R-:W-:Y:S02]  /*db4b0*/  IMAD.MOV.U32 R6, RZ, RZ, R26 ;  /* 0x000000ffff067224 */ /* 0x000fe400078e001a */
[----:B------:R-:W-:Y:S01]  /*db4c0*/  IMAD.MOV.U32 R7, RZ, RZ, R27 ;  /* 0x000000ffff077224 */ /* 0x000fe200078e001b */
[----:B------:R-:W3:Y:S01]  /*db4d0*/  LDL.LU R24, [R1+0x4a64] ;  /* 0x004a640001187983 */ /* 0x000ee20000300800 */
[----:B-----5:R-:W-:-:S03]  /*db4e0*/  IMAD.MOV.U32 R19, RZ, RZ, R25 ;  /* 0x000000ffff137224 */ /* 0x020fc600078e0019 */
[----:B------:R-:W5:Y:S04]  /*db4f0*/  LDL.LU R25, [R1+0x4a60] ;  /* 0x004a600001197983 */ /* 0x000f680000300800 */
[----:B------:R-:W3:Y:S04]  /*db500*/  LDL.LU R26, [R1+0x4a5c] ;  /* 0x004a5c00011a7983 */ /* 0x000ee80000300800 */
[----:B------:R-:W3:Y:S04]  /*db510*/  LDL.LU R27, [R1+0x4a58] ;  /* 0x004a5800011b7983 */ /* 0x000ee80000300800 */
[----:B------:R-:W-:Y:S04]  /*db520*/  STL.64 [R1+0x49c0], R6 ;  /* 0x0049c00601007387 */ /* 0x000fe80000100a00 */
[----:B------:R-:W-:Y:S04]  /*db530*/  STL.64 [R1+0x4970], R18 ;  /* 0x0049701201007387 */ /* 0x000fe80000100a00 */
[----:B--2---:R0:W-:Y:S04]  /*db540*/  STL.64 [R1+0x4968], R16 ;  /* 0x0049681001007387 */ /* 0x0041e80000100a00 */
        /* <DEDUP_REMOVED lines=9> */
[----:B--2---:R3:W-:Y:S04]  /*db5e0*/  STL.64 [R1+0x4988], R18 ;  /* 0x0049881201007387 */ /* 0x0047e80000100a00 */
[----:B------:R0:W-:Y:S01]  /*db5f0*/  STL.64 [R1+0x4980], R16 ;  /* 0x0049801001007387 */ /* 0x0001e20000100a00 */
[----:B---3--:R-:W-:-:S02]  /*db600*/  IMAD.MOV.U32 R19, RZ, RZ, R24 ;  /* 0x000000ffff137224 */ /* 0x008fc400078e0018 */
[----:B-----5:R-:W-:Y:S01]  /*db610*/  IMAD.MOV.U32 R18, RZ, RZ, R25 ;  /* 0x000000ffff127224 */ /* 0x020fe200078e0019 */
[----:B------:R-:W2:Y:S01]  /*db620*/  LDL.LU R24, [R1+0x160] ;  /* 0x0001600001187983 */ /* 0x000ea20000300800 */
[----:B0-----:R-:W-:-:S03]  /*db630*/  IMAD.MOV.U32 R17, RZ, RZ, R26 ;  /* 0x000000ffff117224 */ /* 0x001fc600078e001a */
[----:B------:R-:W2:Y:S01]  /*db640*/  LDL.LU R25, [R1+0x164] ;  /* 0x0001640001197983 */ /* 0x000ea20000300800 */
[----:B------:R-:W-:-:S03]  /*db650*/  IMAD.MOV.U32 R16, RZ, RZ, R27 ;  /* 0x000000ffff107224 */ /* 0x000fc600078e001b */
[----:B------:R-:W3:Y:S04]  /*db660*/  LDL.LU R26, [R1+0x168] ;  /* 0x00016800011a7983 */ /* 0x000ee80000300800 */
[----:B------:R-:W3:Y:S01]  /*db670*/  LDL.LU R27, [R1+0x16c] ;  /* 0x00016c00011b7983 */ /* 0x000ee20000300800 */
[----:B------:R-:W-:Y:S02]  /*db680*/  IMAD.MOV.U32 R5, RZ, RZ, R20 ;  /* 0x000000ffff057224 */ /* 0x000fe400078e0014 */
[----:B------:R-:W-:Y:S02]  /*db690*/  IMAD.MOV.U32 R4, RZ, RZ, R21 ;  /* 0x000000ffff047224 */ /* 0x000fe400078e0015 */
[----:B------:R-:W-:Y:S02]  /*db6a0*/  IMAD.MOV.U32 R7, RZ, RZ, R22 ;  /* 0x000000ffff077224 */ /* 0x000fe400078e0016 */
[----:B------:R-:W-:Y:S01]  /*db6b0*/  IMAD.MOV.U32 R6, RZ, RZ, R23 ;  /* 0x000000ffff067224 */ /* 0x000fe200078e0017 */
[----:B---3--:R-:W-:Y:S04]  /*db6c0*/  STL.64 [R1+0x4a40], R26 ;  /* 0x004a401a01007387 */ /* 0x008fe80000100a00 */
[----:B--2---:R0:W-:Y:S04]  /*db6d0*/  STL.64 [R1+0x4a38], R24 ;  /* 0x004a381801007387 */ /* 0x0041e80000100a00 */
        /* <DEDUP_REMOVED lines=8> */
[----:B------:R-:W-:Y:S04]  /*db760*/  STL.64 [R1+0x49f0], R6 ;  /* 0x0049f00601007387 */ /* 0x000fe80000100a00 */
[----:B------:R-:W-:Y:S04]  /*db770*/  STL.64 [R1+0x49a0], R18 ;  /* 0x0049a01201007387 */ /* 0x000fe80000100a00 */
[----:B------:R0:W-:Y:S04]  /*db780*/  STL.64 [R1+0x4998], R16 ;  /* 0x0049981001007387 */ /* 0x0001e80000100a00 */
[----:B0-----:R-:W5:Y:S04]  /*db790*/  LDL.LU R16, [R1+0xb0] ;  /* 0x0000b00001107983 */ /* 0x001f680000300800 */
[----:B------:R-:W5:Y:S04]  /*db7a0*/  LDL.LU R17, [R1+0xb4] ;  /* 0x0000b40001117983 */ /* 0x000f680000300800 */
[----:B------:R-:W2:Y:S01]  /*db7b0*/  LDL.LU R18, [R1+0xb8] ;  /* 0x0000b80001127983 */ /* 0x000ea20000300800 */
[----:B------:R-:W-:-:S03]  /*db7c0*/  IMAD.MOV.U32 R19, RZ, RZ, R0 ;  /* 0x000000ffff137224 */ /* 0x000fc600078e0000 */
[----:B------:R-:W3:Y:S04]  /*db7d0*/  LDL.LU R0, [R1+0x4a4c] ;  /* 0x004a4c0001007983 */ /* 0x000ee80000300800 */
        /* <DEDUP_REMOVED lines=10> */
[----:B------:R-:W5:Y:S01]  /*db880*/  LDL.LU R18, [R1+0xe8] ;  /* 0x0000e80001127983 */ /* 0x000f620000300800 */
[----:B---3--:R-:W-:-:S03]  /*db890*/  IMAD.MOV.U32 R19, RZ, RZ, R0 ;  /* 0x000000ffff137224 */ /* 0x008fc600078e0000 */
[----:B------:R-:W3:Y:S01]  /*db8a0*/  LDL.LU R0, [R1+0x4a48] ;  /* 0x004a480001007983 */ /* 0x000ee20000300800 */
[C---:B------:R-:W-:Y:S03]  /*db8b0*/  HMMA.16816.F32 R24, R12.reuse, R10, R24 ;  /* 0x0000000a0c18723c */ /* 0x040fe60000001818 */
        /* <DEDUP_REMOVED lines=11> */
[----:B------:R-:W-:Y:S04]  /*db970*/  STL.64 [R1+0xbd0], R24 ;  /* 0x000bd01801007387 */ /* 0x000fe80000100a00 */
[----:B------:R0:W-:Y:S04]  /*db980*/  STL.64 [R1+0xbd8], R26 ;  /* 0x000bd81a01007387 */ /* 0x0001e80000100a00 */
[----:B0-----:R-:W5:Y:S04]  /*db990*/  LDL.LU.64 R26, [R1+0x4a40] ;  /* 0x004a4000011a7983 */ /* 0x001f680000300a00 */
[----:B------:R-:W5:Y:S01]  /*db9a0*/  LDL.LU.64 R24, [R1+0x4a38] ;  /* 0x004a380001187983 */ /* 0x000f620000300a00 */
[----:B------:R-:W-:-:S15]  /*db9b0*/  HMMA.16816.F32 R20, R12, R28, R20 ;  /* 0x0000001c0c14723c */ /* 0x000fde0000001814 */
[----:B------:R-:W-:-:S04]  /*db9c0*/  NOP ;  /* 0x0000000000007918 */ /* 0x000fc80000000000 */
[----:B------:R0:W-:Y:S04]  /*db9d0*/  STL.64 [R1+0xba0], R20 ;  /* 0x000ba01401007387 */ /* 0x0001e80000100a00 */
[----:B------:R-:W-:Y:S04]  /*db9e0*/  STL.64 [R1+0xba8], R22 ;  /* 0x000ba81601007387 */ /* 0x000fe80000100a00 */
[----:B0-----:R-:W2:Y:S01]  /*db9f0*/  LDL.LU R20, [R1+0x4a30] ;  /* 0x004a300001147983 */ /* 0x001ea20000300800 */
[----:B------:R-:W-:-:S03]  /*dba00*/  IMAD.MOV.U32 R21, RZ, RZ, R28 ;  /* 0x000000ffff157224 */ /* 0x000fc600078e001c */
[----:B------:R-:W2:Y:S01]  /*dba10*/  LDL.LU R28, [R1+0x19f0] ;  /* 0x0019f000011c7983 */ /* 0x000ea20000300800 */
[----:B-----5:R-:W-:-:S15]  /*dba20*/  HMMA.16816.F32 R24, R12, R8, R24 ;  /* 0x000000080c18723c */ /* 0x020fde0000001818 */
[----:B------:R-:W-:-:S04]  /*dba30*/  NOP ;  /* 0x0000000000007918 */ /* 0x000fc80000000000 */
[----:B------:R-:W-:Y:S04]  /*dba40*/  STL.64 [R1+0xb70], R24 ;  /* 0x000b701801007387 */ /* 0x000fe80000100a00 */
[----:B------:R0:W-:Y:S04]  /*dba50*/  STL.64 [R1+0xb78], R26 ;  /* 0x000b781a01007387 */ /* 0x0001e80000100a00 */
[----:B0-----:R-:W4:Y:S04]  /*dba60*/  LDL.LU.64 R26, [R1+0x4a28] ;  /* 0x004a2800011a7983 */ /* 0x001f280000300a00 */
[----:B------:R-:W4:Y:S01]  /*dba70*/  LDL.LU.64 R24, [R1+0x4a20] ;  /* 0x004a200001187983 */ /* 0x000f220000300a00 */
[----:B---3--:R-:W-:-:S02]  /*dba80*/  IMAD.MOV.U32 R19, RZ, RZ, R0 ;  /* 0x000000ffff137224 */ /* 0x008fc400078e0000 */
[----:B------:R-:W-:Y:S02]  /*dba90*/  IMAD.MOV.U32 R23, RZ, RZ, R8 ;  /* 0x000000ffff177224 */ /* 0x000fe400078e0008 */
[----:B------:R-:W-:Y:S02]  /*dbaa0*/  IMAD.MOV.U32 R0, RZ, RZ, R9 ;  /* 0x000000ffff007224 */ /* 0x000fe400078e0009 */
[----:B------:R-:W3:Y:S01]  /*dbab0*/  LDL.LU.64 R8, [R1+0x4a18] ;  /* 0x004a180001087983 */ /* 0x000ee20000300a00 */
[----:B----4-:R-:W-:Y:S03]  /*dbac0*/  HMMA.16816.F32 R12, R12, R2, R24 ;  /* 0x000000020c0c723c */ /* 0x010fe60000001818 */
[----:B------:R-:W2:Y:S04]  /*dbad0*/  LDL.LU.64 R26, [R1+0x4a10] ;  /* 0x004a1000011a7983 */ /* 0x000ea80000300a00 */
[----:B------:R-:W2:-:S12]  /*dbae0*/  LDL.LU.64 R24, [R1+0x4a08] ;  /* 0x004a080001187983 */ /* 0x000e980000300a00 */
[----:B------:R-:W-:Y:S04]  /*dbaf0*/  STL.64 [R1+0xa70], R12 ;  /* 0x000a700c01007387 */ /* 0x000fe80000100a00 */
[----:B------:R0:W-:Y:S04]  /*dbb00*/  STL.64 [R1+0xa78], R14 ;  /* 0x000a780e01007387 */ /* 0x0001e80000100a00 */
[----:B0-----:R-:W4:Y:S04]  /*dbb10*/  LDL.LU R14, [R1+0x19e8] ;  /* 0x0019e800010e7983 */ /* 0x001f280000300800 */
[----:B------:R-:W5:Y:S01]  /*dbb20*/  LDL.LU R12, [R1+0x2064] ;  /* 0x00206400010c7983 */ /* 0x000f620000300800 */
        /* <DEDUP_REMOVED lines=67> */
[----:B------:R-:W-:-:S03]  /*dbf60*/  IMAD.MOV.U32 R22, RZ, RZ, R29 ;  /* 0x000000ffff167224 */ /* 0x000fc600078e001d */
[----:B------:R-:W3:Y:S01]  /*dbf70*/  LDL.LU R29, [R1+0x19f8] ;  /* 0x0019f800011d7983 */ /* 0x000ee20000300800 */
[----:B--2---:R-:W-:Y:S03]  /*dbf80*/  HMMA.16816.F32 R16, R24, R18, R4 ;  /* 0x000000121810723c */ /* 0x004fe60000001804 */
[----:B------:R-:W2:Y:S04]  /*dbf90*/  LDL.LU.64 R6, [R1+0x48f8] ;  /* 0x0048f80001067983 */ /* 0x000ea80000300a00 */
[----:B------:R-:W2:-:S12]  /*dbfa0*/  LDL.LU.64 R4, [R1+0x48f0] ;  /* 0x0048f00001047983 */ /* 0x000e980000300a00 */
[----:B------:R-:W-:Y:S04]  /*dbfb0*/  STL.64 [R1+0x6d0], R16 ;  /* 0x0006d01001007387 */ /* 0x000fe80000100a00 */
[----:B------:R0:W-:Y:S04]  /*dbfc0*/  STL.64 [R1+0x6d8], R18 ;  /* 0x0006d81201007387 */ /* 0x0001e80000100a00 */
[----:B0-----:R-:W2:Y:S04]  /*dbfd0*/  LDL.LU.64 R18, [R1+0x48e8] ;  /* 0x0048e80001127983 */ /* 0x001ea80000300a00 */
[----:B------:R-:W2:Y:S02]  /*dbfe0*/  LDL.LU.64 R16, [R1+0x48e0] ;  /* 0x0048e00001107983 */ /* 0x000ea40000300a00 */
[----:B--2---:R-:W-:Y:S02]  /*dbff0*/  HMMA.16816.F32 R16, R24, R10, R16 ;  /* 0x0000000a1810723c */ /* 0x004fe40000001810 */
[----:B------:R-:W2:-:S15]  /*dc000*/  LDL.LU.64 R10, [R1+0x48d8] ;  /* 0x0048d800010a7983 */ /* 0x000e9e0000300a00 */
[----:B------:R-:W-:Y:S02]  /*dc010*/  NOP ;  /* 0x0000000000007918 */ /* 0x000fe40000000000 */
[----:B------:R0:W-:Y:S04]  /*dc020*/  STL.64 [R1+0x6a0], R16 ;  /* 0x0006a01001007387 */ /* 0x0001e80000100a00 */
[----:B------:R1:W-:Y:S01]  /*dc030*/  STL.64 [R1+0x6a8], R18 ;  /* 0x0006a81201007387 */ /* 0x0003e20000100a00 */
[----:B0-----:R-:W-:Y:S02]  /*dc040*/  IMAD.MOV.U32 R16, RZ, RZ, R21 ;  /* 0x000000ffff107224 */ /* 0x001fe400078e0015 */
[----:B------:R-:W-:Y:S01]  /*dc050*/  IMAD.MOV.U32 R17, RZ, RZ, R22 ;  /* 0x000000ffff117224 */ /* 0x000fe200078e0016 */
[----:B------:R-:W2:Y:S04]  /*dc060*/  LDL.LU R21, [R1+0x48d4] ;  /* 0x0048d40001157983 */ /* 0x000ea80000300800 */
[----:B------:R-:W2:Y:S01]  /*dc070*/  LDL.LU R22, [R1+0x48d0] ;  /* 0x0048d00001167983 */ /* 0x000ea20000300800 */
[----:B-1----:R-:W-:-:S03]  /*dc080*/  IMAD.MOV.U32 R18, RZ, RZ, R23 ;  /* 0x000000ffff127224 */ /* 0x002fc600078e0017 */
[----:B------:R-:W2:Y:S01]  /*dc090*/  LDL.LU R23, [R1+0x48cc] ;  /* 0x0048cc0001177983 */ /* 0x000ea20000300800 */
[----:B------:R-:W-:-:S03]  /*dc0a0*/  IMAD.MOV.U32 R19, RZ, RZ, R0 ;  /* 0x000000ffff137224 */ /* 0x000fc600078e0000 */
[----:B------:R-:W2:Y:S04]  /*dc0b0*/  LDL.LU R0, [R1+0x1a00] ;  /* 0x001a000001007983 */ /* 0x000ea80000300800 */
[----:B------:R-:W-:Y:S01]  /*dc0c0*/  HMMA.16816.F32 R4, R24, R18, R4 ;  /* 0x000000121804723c */ /* 0x000fe20000001804 */
[----:B------:R-:W-:-:S06]  /*dc0d0*/  USHF.L.U32 UR11, UR4, 0x7, URZ ;  /* 0x00000007040b7899 */ /* 0x000fcc00080006ff */
[----:B----4-:R-:W-:Y:S02]  /*dc0e0*/  IADD3 R14, P3, PT, R14, UR11, RZ ;  /* 0x0000000b0e0e7c10 */ /* 0x010fe4000ff7e0ff */
[----:B------:R-:W-:Y:S01]  /*dc0f0*/  IADD3 R28, P2, PT, R28, UR11, RZ ;  /* 0x0000000b1c1c7c10 */ /* 0x000fe2000ff5e0ff */
[----:B-----5:R-:W-:Y:S01]  /*dc100*/  VIADD R12, R12, 0x1 ;  /* 0x000000010c0c7836 */ /* 0x020fe20000000000 */
[----:B---3--:R-:W-:Y:S01]  /*dc110*/  IADD3 R29, P1, PT, R29, UR11, RZ ;  /* 0x0000000b1d1d7c10 */ /* 0x008fe2000ff3e0ff */
[----:B--2---:R-:W-:-:S15]  /*dc120*/  HMMA.16816.F32 R8, R24, R16, R8 ;  /* 0x000000101808723c */ /* 0x004fde0000001808 */
[----:B------:R-:W-:-:S04]  /*dc130*/  NOP ;  /* 0x0000000000007918 */ /* 0x000fc80000000000 */
[----:B------:R-:W-:Y:S04]  /*dc140*/  STL.64 [R1+0x650], R8 ;  /* 0x0006500801007387 */ /* 0x000fe80000100a00 */
[----:B------:R-:W-:Y:S04]  /*dc150*/  STL.64 [R1+0x658], R10 ;  /* 0x0006580a01007387 */ /* 0x000fe80000100a00 */
[----:B------:R-:W-:Y:S04]  /*dc160*/  STL.64 [R1+0x640], R4 ;  /* 0x0006400401007387 */ /* 0x000fe80000100a00 */
[----:B------:R0:W-:Y:S04]  /*dc170*/  STL.64 [R1+0x648], R6 ;  /* 0x0006480601007387 */ /* 0x0001e80000100a00 */
[----:B------:R-:W2:Y:S01]  /*dc180*/  LDL.LU R15, [R1+0x2aa0] ;  /* 0x002aa000010f7983 */ /* 0x000ea20000300800 */
[----:B0-----:R-:W-:-:S15]  /*dc190*/  HMMA.16816.F32 R4, R24, R2, R20 ;  /* 0x000000021804723c */ /* 0x001fde0000001814 */
[----:B------:R-:W-:-:S04]  /*dc1a0*/  NOP ;  /* 0x0000000000007918 */ /* 0x000fc80000000000 */
[----:B------:R0:W-:Y:S04]  /*dc1b0*/  STL.64 [R1+0x5e0], R4 ;  /* 0x0005e00401007387 */ /* 0x0001e80000100a00 */
[----:B------:R-:W-:Y:S04]  /*dc1c0*/  STL.64 [R1+0x5e8], R6 ;  /* 0x0005e80601007387 */ /* 0x000fe80000100a00 */
[----:B------:R-:W3:Y:S04]  /*dc1d0*/  LDL.LU R24, [R1+0x2a98] ;  /* 0x002a980001187983 */ /* 0x000ee80000300800 */
[----:B------:R-:W4:Y:S04]  /*dc1e0*/  LDL.LU R25, [R1+0x2a90] ;  /* 0x002a900001197983 */ /* 0x000f280000300800 */
[----:B------:R-:W-:Y:S04]  /*dc1f0*/  STL [R1+0x19e8], R14 ;  /* 0x0019e80e01007387 */ /* 0x000fe80000100800 */
[----:B------:R-:W5:Y:S04]  /*dc200*/  LDL.LU R26, [R1+0x19e4] ;  /* 0x0019e400011a7983 */ /* 0x000f680000300800 */
        /* <DEDUP_REMOVED lines=10> */
[----:B-1----:R-:W5:Y:S04]  /*dc2b0*/  LDL.LU R28, [R1+0x2a94] ;  /* 0x002a9400011c7983 */ /* 0x002f680000300800 */
[----:B------:R-:W-:Y:S04]  /*dc2c0*/  STL [R1+0x2064], R12 ;  /* 0x0020640c01007387 */ /* 0x000fe80000100800 */
[----:B------:R-:W5:Y:S04]  /*dc2d0*/  LDL.LU R6, [R1+0x2a60] ;  /* 0x002a600001067983 */ /* 0x000f680000300800 */
[----:B------:R-:W5:Y:S04]  /*dc2e0*/  LDL.LU R7, [R1+0x2a8c] ;  /* 0x002a8c0001077983 */ /* 0x000f680000300800 */
[----:B------:R-:W5:Y:S04]  /*dc2f0*/  LDL.LU R8, [R1+0x2a58] ;  /* 0x002a580001087983 */ /* 0x000f680000300800 */
[----:B------:R0:W-:Y:S01]  /*dc300*/  STL [R1+0x19f8], R29 ;  /* 0x0019f81d01007387 */ /* 0x0001e20000100800 */
[----:B------:R-:W-:-:S03]  /*dc310*/  IADD3 R0, P0, PT, R0, UR11, RZ ;  /* 0x0000000b00007c10 */ /* 0x000fc6000ff1e0ff */
[----:B0-----:R-:W5:Y:S04]  /*dc320*/  LDL.LU R29, [R1+0x2a84] ;  /* 0x002a8400011d7983 */ /* 0x001f680000300800 */
[----:B------:R-:W5:Y:S04]  /*dc330*/  LDL.LU R9, [R1+0x2a50] ;  /* 0x002a500001097983 */ /* 0x000f680000300800 */
[----:B------:R-:W5:Y:S04]  /*dc340*/  LDL.LU R10, [R1+0x2a7c] ;  /* 0x002a7c00010a7983 */ /* 0x000f680000300800 */
[----:B------:R-:W5:Y:S04]  /*dc350*/  LDL.LU R11, [R1+0x2a48] ;  /* 0x002a4800010b7983 */ /* 0x000f680000300800 */
[----:B------:R0:W-:Y:S04]  /*dc360*/  STL [R1+0x1a00], R0 ;  /* 0x001a000001007387 */ /* 0x0001e80000100800 */
[----:B------:R-:W5:Y:S04]  /*dc370*/  LDL.LU R16, [R1+0x2a74] ;  /* 0x002a740001107983 */ /* 0x000f680000300800 */
[----:B0-----:R-:W5:Y:S04]  /*dc380*/  LDL.LU R0, [R1+0x2a40] ;  /* 0x002a400001007983 */ /* 0x001f680000300800 */
[----:B------:R-:W5:Y:S04]  /*dc390*/  LDL.LU R17, [R1+0x2a6c] ;  /* 0x002a6c0001117983 */ /* 0x000f680000300800 */
[----:B------:R-:W5:Y:S04]  /*dc3a0*/  LDL.LU R18, [R1+0x2a38] ;  /* 0x002a380001127983 */ /* 0x000f680000300800 */
[----:B------:R-:W5:Y:S01]  /*dc3b0*/  LDL.LU R19, [R1+0x2a64] ;  /* 0x002a640001137983 */ /* 0x000f620000300800 */
[----:B------:R-:W-:-:S02]  /*dc3c0*/  USHF.R.S32.HI UR12, URZ, 0x1f, UR11 ;  /* 0x0000001fff0c7899 */ /* 0x000fc4000801140b */
[----:B--2---:R-:W-:-:S05]  /*dc3d0*/  IADD3 R15, P4, PT, R15, UR11, RZ ;  /* 0x0000000b0f0f7c10 */ /* 0x004fca000ff9e0ff */
[----:B------:R0:W-:Y:S04]  /*dc3e0*/  STL [R1+0x2aa0], R15 ;  /* 0x002aa00f01007387 */ /* 0x0001e80000100800 */
[----:B------:R-:W2:Y:S04]  /*dc3f0*/  LDL.LU R13, [R1+0x2a30] ;  /* 0x002a3000010d7983 */ /* 0x000ea80000300800 */
[----:B------:R-:W2:Y:S04]  /*dc400*/  LDL.LU R14, [R1+0x2a5c] ;  /* 0x002a5c00010e7983 */ /* 0x000ea80000300800 */
[----:B0-----:R-:W2:Y:S01]  /*dc410*/  LDL.LU R15, [R1+0x2a28] ;  /* 0x002a2800010f7983 */ /* 0x001ea20000300800 */
[----:B---3--:R-:W-:-:S02]  /*dc420*/  IADD3 R24, P6, PT, R24, UR11, RZ ;  /* 0x0000000b18187c10 */ /* 0x008fc4000ffde0ff */
[----:B----4-:R-:W-:Y:S02]  /*dc430*/  IADD3 R25, P5, PT, R25, UR11, RZ ;  /* 0x0000000b19197c10 */ /* 0x010fe4000ffbe0ff */
[----:B-----5:R-:W-:Y:S02]  /*dc440*/  IADD3.X R26, PT, PT, R26, UR12, RZ, P3, !PT ;  /* 0x0000000c1a1a7c10 */ /* 0x020fe40009ffe4ff */
[----:B------:R-:W-:Y:S02]  /*dc450*/  IADD3 R27, P3, PT, R27, UR11, RZ ;  /* 0x0000000b1b1b7c10 */ /* 0x000fe4000ff7e0ff */
[----:B------:R-:W-:Y:S01]  /*dc460*/  IADD3.X R2, PT, PT, R2, UR12, RZ, P2, !PT ;  /* 0x0000000c02027c10 */ /* 0x000fe200097fe4ff */
[----:B------:R-:W-:Y:S01]  /*dc470*/  STL [R1+0x2a98], R24 ;  /* 0x002a981801007387 */ /* 0x000fe20000100800 */
[----:B------:R-:W-:-:S03]  /*dc480*/  IADD3 R3, P2, PT, R3, UR11, RZ ;  /* 0x0000000b03037c10 */ /* 0x000fc6000ff5e0ff */
[----:B------:R-:W-:Y:S01]  /*dc490*/  STL [R1+0x2a90], R25 ;  /* 0x002a901901007387 */ /* 0x000fe20000100800 */
[----:B------:R-:W-:-:S03]  /*dc4a0*/  IADD3.X R20, PT, PT, R20, UR12, RZ, P1, !PT ;  /* 0x0000000c14147c10 */ /* 0x000fc60008ffe4ff */
        /* <DEDUP_REMOVED lines=9> */
[----:B------:R-:W-:-:S03]  /*dc540*/  IADD3.X R4, PT, PT, R4, UR12, RZ, P4, !PT ;  /* 0x0000000c04047c10 */ /* 0x000fc6000a7fe4ff */
[----:B------:R-:W-:Y:S04]  /*dc550*/  STL [R1+0x2a78], R21 ;  /* 0x002a781501007387 */ /* 0x000fe80000100800 */
[----:B------:R-:W-:Y:S04]  /*dc560*/  STL [R1+0x19fc], R22 ;  /* 0x0019fc1601007387 */ /* 0x000fe80000100800 */
[----:B------:R-:W-:Y:S04]  /*dc570*/  STL [R1+0x2a70], R23 ;  /* 0x002a701701007387 */ /* 0x000fe80000100800 */
[----:B------:R0:W-:Y:S01]  /*dc580*/  STL [R1+0x2a94], R28 ;  /* 0x002a941c01007387 */ /* 0x0001e20000100800 */
[----:B------:R-:W-:-:S03]  /*dc590*/  IADD3 R5, P4, PT, R5, UR11, RZ ;  /* 0x0000000b05057c10 */ /* 0x000fc6000ff9e0ff */
[----:B------:R-:W-:Y:S01]  /*dc5a0*/  STL [R1+0x2a9c], R4 ;  /* 0x002a9c0401007387 */ /* 0x000fe20000100800 */
[----:B------:R-:W-:Y:S02]  /*dc5b0*/  IADD3 R6, P6, PT, R6, UR11, RZ ;  /* 0x0000000b06067c10 */ /* 0x000fe4000ffde0ff */
[----:B------:R-:W-:Y:S02]  /*dc5c0*/  IADD3.X R7, PT, PT, R7, UR12, RZ, P5, !PT ;  /* 0x0000000c07077c10 */ /* 0x000fe4000affe4ff */
[----:B------:R-:W-:Y:S01]  /*dc5d0*/  IADD3.X R29, PT, PT, R29, UR12, RZ, P3, !PT ;  /* 0x0000000c1d1d7c10 */ /* 0x000fe20009ffe4ff */
[----:B0-----:R-:W3:Y:S04]  /*dc5e0*/  LDL.LU R28, [R1+0x2a54] ;  /* 0x002a5400011c7983 */ /* 0x001ee80000300800 */
[----:B------:R-:W-:Y:S04]  /*dc5f0*/  STL [R1+0x2a68], R5 ;  /* 0x002a680501007387 */ /* 0x000fe80000100800 */
[----:B------:R-:W-:Y:S04]  /*dc600*/  STL [R1+0x2a60], R6 ;  /* 0x002a600601007387 */ /* 0x000fe80000100800 */
[----:B------:R0:W-:Y:S01]  /*dc610*/  STL [R1+0x2a84], R29 ;  /* 0x002a841d01007387 */ /* 0x0001e20000100800 */
[----:B------:R-:W-:-:S03]  /*dc620*/  IADD3 R8, P5, PT, R8, UR11, RZ ;  /* 0x0000000b08087c10 */ /* 0x000fc6000ffbe0ff */
[----:B------:R-:W-:Y:S01]  /*dc630*/  STL [R1+0x2a8c], R7 ;  /* 0x002a8c0701007387 */ /* 0x000fe20000100800 */
[----:B------:R-:W-:Y:S02]  /*dc640*/  IADD3 R9, P3, PT, R9, UR11, RZ ;  /* 0x0000000b09097c10 */ /* 0x000fe4000ff7e0ff */
[----:B------:R-:W-:Y:S02]  /*dc650*/  IADD3.X R10, PT, PT, R10, UR12, RZ, P2, !PT ;  /* 0x0000000c0a0a7c10 */ /* 0x000fe400097fe4ff */
[----:B------:R-:W-:Y:S02]  /*dc660*/  IADD3.X R16, PT, PT, R16, UR12, RZ, P1, !PT ;  /* 0x0000000c10107c10 */ /* 0x000fe40008ffe4ff */
[----:B------:R-:W-:Y:S02]  /*dc670*/  IADD3 R0, P1, PT, R0, UR11, RZ ;  /* 0x0000000b00007c10 */ /* 0x000fe4000ff3e0ff */
[----:B------:R-:W-:Y:S01]  /*dc680*/  IADD3 R11, P2, PT, R11, UR11, RZ ;  /* 0x0000000b0b0b7c10 */ /* 0x000fe2000ff5e0ff */
[----:B0-----:R-:W4:Y:S04]  /*dc690*/  LDL.LU R29, [R1+0x2a20] ;  /* 0x002a2000011d7983 */ /* 0x001f280000300800 */
[----:B------:R-:W-:Y:S04]  /*dc6a0*/  STL [R1+0x2a58], R8 ;  /* 0x002a580801007387 */ /* 0x000fe80000100800 */
[----:B------:R-:W-:Y:S04]  /*dc6b0*/  STL [R1+0x2a50], R9 ;  /* 0x002a500901007387 */ /* 0x000fe80000100800 */
[----:B------:R-:W-:Y:S04]  /*dc6c0*/  STL [R1+0x2a7c], R10 ;  /* 0x002a7c0a01007387 */ /* 0x000fe80000100800 */
[----:B------:R0:W-:Y:S04]  /*dc6d0*/  STL [R1+0x2a40], R0 ;  /* 0x002a400001007387 */ /* 0x0001e80000100800 */
[----:B------:R-:W-:Y:S04]  /*dc6e0*/  STL [R1+0x2a48], R11 ;  /* 0x002a480b01007387 */ /* 0x000fe80000100800 */
[----:B0-----:R-:W5:Y:S01]  /*dc6f0*/  LDL.LU R0, [R1+0x2a4c] ;  /* 0x002a4c0001007983 */ /* 0x001f620000300800 */
[----:B------:R-:W-:-:S02]  /*dc700*/  IADD3.X R17, PT, PT, R17, UR12, RZ, P0, !PT ;  /* 0x0000000c11117c10 */ /* 0x000fc400087fe4ff */
[----:B------:R-:W-:Y:S02]  /*dc710*/  IADD3 R18, P0, PT, R18, UR11, RZ ;  /* 0x0000000b12127c10 */ /* 0x000fe4000ff1e0ff */
[----:B------:R-:W-:Y:S01]  /*dc720*/  IADD3.X R19, PT, PT, R19, UR12, RZ, P4, !PT ;  /* 0x0000000c13137c10 */ /* 0x000fe2000a7fe4ff */
[----:B------:R-:W-:Y:S04]  /*dc730*/  STL [R1+0x2a74], R16 ;  /* 0x002a741001007387 */ /* 0x000fe80000100800 */
[----:B------:R-:W-:Y:S04]  /*dc740*/  STL [R1+0x2a6c], R17 ;  /* 0x002a6c1101007387 */ /* 0x000fe80000100800 */
[----:B------:R-:W-:Y:S04]  /*dc750*/  STL [R1+0x2a38], R18 ;  /* 0x002a381201007387 */ /* 0x000fe80000100800 */
[----:B------:R-:W-:Y:S04]  /*dc760*/  STL [R1+0x2a64], R19 ;  /* 0x002a641301007387 */ /* 0x000fe80000100800 */
[----:B------:R-:W5:Y:S01]  /*dc770*/  LDL.LU R24, [R1+0x2a18] ;  /* 0x002a180001187983 */ /* 0x000f620000300800 */
[----:B--2---:R-:W-:-:S02]  /*dc780*/  IADD3 R13, P4, PT, R13, UR11, RZ ;  /* 0x0000000b0d0d7c10 */ /* 0x004fc4000ff9e0ff */
[----:B------:R-:W-:-:S03]  /*dc790*/  IADD3.X R14, PT, PT, R14, UR12, RZ, P6, !PT ;  /* 0x0000000c0e0e7c10 */ /* 0x000fc6000b7fe4ff */
[----:B------:R-:W-:Y:S04]  /*dc7a0*/  STL [R1+0x2a30], R13 ;  /* 0x002a300d01007387 */ /* 0x000fe80000100800 */
[----:B------:R-:W2:Y:S01]  /*dc7b0*/  LDL.LU R25, [R1+0x2a44] ;  /* 0x002a440001197983 */ /* 0x000ea20000300800 */
[----:B------:R-:W-:-:S03]  /*dc7c0*/  IADD3 R15, P6, PT, R15, UR11, RZ ;  /* 0x0000000b0f0f7c10 */ /* 0x000fc6000ffde0ff */
[----:B------:R-:W-:Y:S04]  /*dc7d0*/  STL [R1+0x2a5c], R14 ;  /* 0x002a5c0e01007387 */ /* 0x000fe80000100800 */
[----:B------:R-:W2:Y:S04]  /*dc7e0*/  LDL.LU R26, [R1+0x2a10] ;  /* 0x002a1000011a7983 */ /* 0x000ea80000300800 */
        /* <DEDUP_REMOVED lines=12> */
[----:B------:R-:W2:Y:S04]  /*dc8b0*/  LDL.LU R7, [R1+0x29f8] ;  /* 0x0029f80001077983 */ /* 0x000ea80000300800 */
[----:B------:R-:W2:Y:S01]  /*dc8c0*/  LDL.LU R8, [R1+0x2a0c] ;  /* 0x002a0c0001087983 */ /* 0x000ea20000300800 */
[----:B---3--:R-:W-:-:S05]  /*dc8d0*/  IADD3.X R28, PT, PT, R28, UR12, RZ, P5, !PT ;  /* 0x0000000c1c1c7c10 */ /* 0x008fca000affe4ff */
[----:B------:R0:W-:Y:S01]  /*dc8e0*/  STL [R1+0x2a54], R28 ;  /* 0x002a541c01007387 */ /* 0x0001e20000100800 */
[----:B----4-:R-:W-:-:S03]  /*dc8f0*/  IADD3 R29, P5, PT, R29, UR11, RZ ;  /* 0x0000000b1d1d7c10 */ /* 0x010fc6000ffbe0ff */
[----:B0-----:R-:W3:Y:S04]  /*dc900*/  LDL.LU R28, [R1+0x29f0] ;  /* 0x0029f000011c7983 */ /* 0x001ee80000300800 */
[----:B------:R-:W4:Y:S04]  /*dc910*/  LDL.LU R9, [R1+0x2a04] ;  /* 0x002a040001097983 */ /* 0x000f280000300800 */
[----:B------:R-:W4:Y:S04]  /*dc920*/  LDL.LU R10, [R1+0x29e8] ;  /* 0x0029e800010a7983 */ /* 0x000f280000300800 */
[----:B------:R-:W4:Y:S04]  /*dc930*/  LDL.LU R11, [R1+0x2ab4] ;  /* 0x002ab400010b7983 */ /* 0x000f280000300800 */
[----:B------:R0:W-:Y:S04]  /*dc940*/  STL [R1+0x2a20], R29 ;  /* 0x002a201d01007387 */ /* 0x0001e80000100800 */
[----:B------:R-:W4:Y:S01]  /*dc950*/  LDL.LU R16, [R1+0x29e0] ;  /* 0x0029e00001107983 */ /* 0x000f220000300800 */
[----:B-----5:R-:W-:-:S03]  /*dc960*/  IADD3.X R0, PT, PT, R0, UR12, RZ, P3, !PT ;  /* 0x0000000c00007c10 */ /* 0x020fc60009ffe4ff */
[----:B0-----:R-:W5:Y:S04]  /*dc970*/  LDL.LU R29, [R1+0x2aac] ;  /* 0x002aac00011d7983 */ /* 0x001f680000300800 */
[----:B------:R-:W5:Y:S04]  /*dc980*/  LDL.LU R17, [R1+0x29d8] ;  /* 0x0029d80001117983 */ /* 0x000f680000300800 */
[----:B------:R-:W5:Y:S04]  /*dc990*/  LDL.LU R18, [R1+0x2aa4] ;  /* 0x002aa40001127983 */ /* 0x000f680000300800 */
[----:B------:R-:W5:Y:S04]  /*dc9a0*/  LDL.LU R19, [R1+0x29d0] ;  /* 0x0029d00001137983 */ /* 0x000f680000300800 */
[----:B------:R0:W-:Y:S04]  /*dc9b0*/  STL [R1+0x2a4c], R0 ;  /* 0x002a4c0001007387 */ /* 0x0001e80000100800 */
[----:B------:R-:W5:Y:S04]  /*dc9c0*/  LDL.LU R13, [R1+0x29fc] ;  /* 0x0029fc00010d7983 */ /* 0x000f680000300800 */
[----:B------:R-:W5:Y:S04]  /*dc9d0*/  LDL.LU R14, [R1+0x29c8] ;  /* 0x0029c800010e7983 */ /* 0x000f680000300800 */
[----:B0-----:R-:W5:Y:S01]  /*dc9e0*/  LDL.LU R0, [R1+0x29f4] ;  /* 0x0029f40001007983 */ /* 0x001f620000300800 */
[----:B------:R-:W-:-:S05]  /*dc9f0*/  IADD3 R24, P3, PT, R24, UR11, RZ ;  /* 0x0000000b18187c10 */ /* 0x000fca000ff7e0ff */
[----:B------:R-:W-:Y:S01]  /*dca00*/  STL [R1+0x2a18], R24 ;  /* 0x002a181801007387 */ /* 0x000fe20000100800 */
[----:B--2---:R-:W-:Y:S02]  /*dca10*/  IADD3.X R25, PT, PT, R25, UR12, RZ, P2, !PT ;  /* 0x0000000c19197c10 */ /* 0x004fe400097fe4ff */
[----:B------:R-:W-:-:S03]  /*dca20*/  IADD3 R26, P2, PT, R26, UR11, RZ ;  /* 0x0000000b1a1a7c10 */ /* 0x000fc6000ff5e0ff */
[----:B------:R-:W-:Y:S01]  /*dca30*/  STL [R1+0x2a44], R25 ;  /* 0x002a441901007387 */ /* 0x000fe20000100800 */
[----:B------:R-:W-:Y:S02]  /*dca40*/  IADD3.X R27, PT, PT, R27, UR12, RZ, P1, !PT ;  /* 0x0000000c1b1b7c10 */ /* 0x000fe40008ffe4ff */
[----:B------:R-:W-:Y:S02]  /*dca50*/  IADD3 R2, P1, PT, R2, UR11, RZ ;  /* 0x0000000b02027c10 */ /* 0x000fe4000ff3e0ff */
[----:B------:R-:W-:Y:S02]  /*dca60*/  IADD3.X R3, PT, PT, R3, UR12, RZ, P0, !PT ;  /* 0x0000000c03037c10 */ /* 0x000fe400087fe4ff */
[----:B------:R-:W-:Y:S01]  /*dca70*/  IADD3 R20, P0, PT, R20, UR11, RZ ;  /* 0x0000000b14147c10 */ /* 0x000fe2000ff1e0ff */
[----:B------:R-:W-:Y:S01]  /*dca80*/  STL [R1+0x2a10], R26 ;  /* 0x002a101a01007387 */ /* 0x000fe20000100800 */
[----:B------:R-:W-:-:S03]  /*dca90*/  IADD3.X R21, PT, PT, R21, UR12, RZ, P4, !PT ;  /* 0x0000000c15157c10 */ /* 0x000fc6000a7fe4ff */
[----:B------:R-:W-:Y:S01]  /*dcaa0*/  STL [R1+0x2a3c], R27 ;  /* 0x002a3c1b01007387 */ /* 0x000fe20000100800 */
[----:B------:R-:W-:-:S03]  /*dcab0*/  IADD3 R22, P4, PT, R22, UR11, RZ ;  /* 0x0000000b16167c10 */ /* 0x000fc6000ff9e0ff */
[----:B------:R-:W-:Y:S01]  /*dcac0*/  STL [R1+0x2a08], R2 ;  /* 0x002a080201007387 */ /* 0x000fe20000100800 */
[----:B------:R-:W-:Y:S02]  /*dcad0*/  IADD3.X R23, PT, PT, R23, UR12, RZ, P6, !PT ;  /* 0x0000000c17177c10 */ /* 0x000fe4000b7fe4ff */
[----:B------:R-:W-:Y:S01]  /*dcae0*/  IADD3.X R5, PT, PT, R5, UR12, RZ, P5, !PT ;  /* 0x0000000c05057c10 */ /* 0x000fe2000affe4ff */
[----:B------:R-:W-:Y:S01]  /*dcaf0*/  STL [R1+0x2a34], R3 ;  /* 0x002a340301007387 */ /* 0x000fe20000100800 */
[----:B------:R-:W-:-:S03]  /*dcb00*/  IADD3 R15, P5, PT, R15, UR11, RZ ;  /* 0x0000000b0f0f7c10 */ /* 0x000fc6000ffbe0ff */
[----:B------:R-:W-:Y:S01]  /*dcb10*/  STL [R1+0x2ab8], R20 ;  /* 0x002ab81401007387 */ /* 0x000fe20000100800 */
[----:B------:R-:W-:-:S03]  /*dcb20*/  IADD3 R4, P6, PT, R4, UR11, RZ ;  /* 0x0000000b04047c10 */ /* 0x000fc6000ffde0ff */
[----:B------:R-:W-:Y:S04]  /*dcb30*/  STL [R1+0x2a2c], R21 ;  /* 0x002a2c1501007387 */ /* 0x000fe80000100800 */
[----:B------:R-:W-:Y:S04]  /*dcb40*/  STL [R1+0x2ab0], R22 ;  /* 0x002ab01601007387 */ /* 0x000fe80000100800 */
[----:B------:R-:W-:Y:S04]  /*dcb50*/  STL [R1+0x2a24], R23 ;  /* 0x002a241701007387 */ /* 0x000fe80000100800 */
[----:B------:R0:W-:Y:S04]  /*dcb60*/  STL [R1+0x2a00], R15 ;  /* 0x002a000f01007387 */ /* 0x0001e80000100800 */
[----:B------:R-:W-:Y:S01]  /*dcb70*/  STL [R1+0x2aa8], R4 ;  /* 0x002aa80401007387 */ /* 0x000fe20000100800 */
[----:B------:R-:W-:-:S02]  /*dcb80*/  IADD3.X R6, PT, PT, R6, UR12, RZ, P3, !PT ;  /* 0x0000000c06067c10 */ /* 0x000fc40009ffe4ff */
[----:B------:R-:W-:Y:S02]  /*dcb90*/  IADD3.X R8, PT, PT, R8, UR12, RZ, P2, !PT ;  /* 0x0000000c08087c10 */ /* 0x000fe400097fe4ff */
[----:B------:R-:W-:Y:S01]  /*dcba0*/  IADD3 R7, P3, PT, R7, UR11, RZ ;  /* 0x0000000b07077c10 */ /* 0x000fe2000ff7e0ff */
[----:B0-----:R-:W2:Y:S04]  /*dcbb0*/  LDL.LU R15, [R1+0x29c0] ;  /* 0x0029c000010f7983 */ /* 0x001ea80000300800 */
[----:B------:R-:W-:Y:S04]  /*dcbc0*/  STL [R1+0x2a1c], R5 ;  /* 0x002a1c0501007387 */ /* 0x000fe80000100800 */
[----:B------:R-:W-:Y:S01]  /*dcbd0*/  STL [R1+0x2a14], R6 ;  /* 0x002a140601007387 */ /* 0x000fe20000100800 */
[----:B---3--:R-:W-:-:S02]  /*dcbe0*/  IADD3 R28, P2, PT, R28, UR11, RZ ;  /* 0x0000000b1c1c7c10 */ /* 0x008fc4000ff5e0ff */
[----:B----4-:R-:W-:Y:S02]  /*dcbf0*/  IADD3.X R9, PT, PT, R9, UR12, RZ, P1, !PT ;  /* 0x0000000c09097c10 */ /* 0x010fe40008ffe4ff */
[----:B------:R-:W-:Y:S01]  /*dcc00*/  IADD3 R10, P1, PT, R10, UR11, RZ ;  /* 0x0000000b0a0a7c10 */ /* 0x000fe2000ff3e0ff */
[----:B------:R0:W-:Y:S04]  /*dcc10*/  STL [R1+0x29f0], R28 ;  /* 0x0029f01c01007387 */ /* 0x0001e80000100800 */
[----:B------:R-:W-:Y:S01]  /*dcc20*/  STL [R1+0x29f8], R7 ;  /* 0x0029f80701007387 */ /* 0x000fe20000100800 */
[----:B------:R-:W-:Y:S02]  /*dcc30*/  IADD3.X R11, PT, PT, R11, UR12, RZ, P0, !PT ;  /* 0x0000000c0b0b7c10 */ /* 0x000fe400087fe4ff */
[----:B------:R-:W-:Y:S01]  /*dcc40*/  IADD3 R16, P0, PT, R16, UR11, RZ ;  /* 0x0000000b10107c10 */ /* 0x000fe2000ff1e0ff */
[----:B0-----:R-:W3:Y:S01]  /*dcc50*/  LDL.LU R28, [R1+0x29ec] ;  /* 0x0029ec00011c7983 */ /* 0x001ee20000300800 */
[----:B-----5:R-:W-:-:S03]  /*dcc60*/  IADD3.X R29, PT, PT, R29, UR12, RZ, P4, !PT ;  /* 0x0000000c1d1d7c10 */ /* 0x020fc6000a7fe4ff */
[----:B------:R-:W-:Y:S04]  /*dcc70*/  STL [R1+0x2a0c], R8 ;  /* 0x002a0c0801007387 */ /* 0x000fe80000100800 */
[----:B------:R-:W-:Y:S04]  /*dcc80*/  STL [R1+0x2a04], R9 ;  /* 0x002a040901007387 */ /* 0x000fe80000100800 */
[----:B------:R-:W-:Y:S01]  /*dcc90*/  STL [R1+0x29e8], R10 ;  /* 0x0029e80a01007387 */ /* 0x000fe20000100800 */
[----:B------:R-:W-:-:S03]  /*dcca0*/  IADD3 R17, P4, PT, R17, UR11, RZ ;  /* 0x0000000b11117c10 */ /* 0x000fc6000ff9e0ff */
[----:B------:R0:W-:Y:S01]  /*dccb0*/  STL [R1+0x2aac], R29 ;  /* 0x002aac1d01007387 */ /* 0x0001e20000100800 */
[----:B------:R-:W-:-:S03]  /*dccc0*/  IADD3.X R18, PT, PT, R18, UR12, RZ, P6, !PT ;  /* 0x0000000c12127c10 */ /* 0x000fc6000b7fe4ff */
[----:B------:R-:W-:Y:S01]  /*dccd0*/  STL [R1+0x2ab4], R11 ;  /* 0x002ab40b01007387 */ /* 0x000fe20000100800 */
[----:B------:R-:W-:Y:S02]  /*dcce0*/  IADD3 R19, P6, PT, R19, UR11, RZ ;  /* 0x0000000b13137c10 */ /* 0x000fe4000ffde0ff */
[----:B------:R-:W-:Y:S02]  /*dccf0*/  IADD3.X R13, PT, PT, R13, UR12, RZ, P5, !PT ;  /* 0x0000000c0d0d7c10 */ /* 0x000fe4000affe4ff */
[----:B------:R-:W-:Y:S01]  /*dcd00*/  IADD3 R14, P5, PT, R14, UR11, RZ ;  /* 0x0000000b0e0e7c10 */ /* 0x000fe2000ffbe0ff */
[----:B0-----:R-:W4:Y:S04]  /*dcd10*/  LDL.LU R29, [R1+0x29b8] ;  /* 0x0029b800011d7983 */ /* 0x001f280000300800 */
[----:B------:R-:W-:Y:S04]  /*dcd20*/  STL [R1+0x29e0], R16 ;  /* 0x0029e01001007387 */ /* 0x000fe80000100800 */
[----:B------:R-:W-:Y:S04]  /*dcd30*/  STL [R1+0x29d8], R17 ;  /* 0x0029d81101007387 */ /* 0x000fe80000100800 */
[----:B------:R-:W-:Y:S04]  /*dcd40*/  STL [R1+0x2aa4], R18 ;  /* 0x002aa41201007387 */ /* 0x000fe80000100800 */
[----:B------:R-:W-:Y:S01]  /*dcd50*/  STL [R1+0x29d0], R19 ;  /* 0x0029d01301007387 */ /* 0x000fe20000100800 */
[----:B------:R-:W-:-:S03]  /*dcd60*/  IADD3.X R0, PT, PT, R0, UR12, RZ, P3, !PT ;  /* 0x0000000c00007c10 */ /* 0x000fc60009ffe4ff */
[----:B------:R-:W5:Y:S04]  /*dcd70*/  LDL.LU R24, [R1+0x29e4] ;  /* 0x0029e40001187983 */ /* 0x000f680000300800 */
[----:B------:R-:W-:Y:S04]  /*dcd80*/  STL [R1+0x29fc], R13 ;  /* 0x0029fc0d01007387 */ /* 0x000fe80000100800 */
[----:B------:R-:W5:Y:S04]  /*dcd90*/  LDL.LU R25, [R1+0x29b0] ;  /* 0x0029b00001197983 */ /* 0x000f680000300800 */
        /* <DEDUP_REMOVED lines=15> */
[----:B------:R-:W5:Y:S01]  /*dce90*/  LDL.LU R8, [R1+0x2978] ;  /* 0x0029780001087983 */ /* 0x000f620000300800 */
[----:B--2---:R-:W-:-:S05]  /*dcea0*/  IADD3 R15, P3, PT, R15, UR11, RZ ;  /* 0x0000000b0f0f7c10 */ /* 0x004fca000ff7e0ff */
[----:B------:R0:W-:Y:S04]  /*dceb0*/  STL [R1+0x29c0], R15 ;  /* 0x0029c00f01007387 */ /* 0x0001e80000100800 */
[----:B0-----:R-:W2:Y:S04]  /*dcec0*/  LDL.LU R15, [R1+0x29a4] ;  /* 0x0029a400010f7983 */ /* 0x001ea80000300800 */
[----:B------:R-:W2:Y:S04]  /*dced0*/  LDL.LU R9, [R1+0x2970] ;  /* 0x0029700001097983 */ /* 0x000ea80000300800 */
[----:B------:R-:W2:Y:S04]  /*dcee0*/  LDL.LU R10, [R1+0x299c] ;  /* 0x00299c00010a7983 */ /* 0x000ea80000300800 */
[----:B------:R-:W2:Y:S01]  /*dcef0*/  LDL.LU R11, [R1+0x2968] ;  /* 0x00296800010b7983 */ /* 0x000ea20000300800 */
[----:B---3--:R-:W-:-:S05]  /*dcf00*/  IADD3.X R28, PT, PT, R28, UR12, RZ, P2, !PT ;  /* 0x0000000c1c1c7c10 */ /* 0x008fca00097fe4ff */
[----:B------:R0:W-:Y:S04]  /*dcf10*/  STL [R1+0x29ec], R28 ;  /* 0x0029ec1c01007387 */ /* 0x0001e80000100800 */
[----:B------:R-:W3:Y:S04]  /*dcf20*/  LDL.LU R16, [R1+0x2994] ;  /* 0x0029940001107983 */ /* 0x000ee80000300800 */
[----:B0-----:R-:W3:Y:S01]  /*dcf30*/  LDL.LU R28, [R1+0x2960] ;  /* 0x00296000011c7983 */ /* 0x001ee20000300800 */
[----:B----4-:R-:W-:-:S03]  /*dcf40*/  IADD3 R29, P2, PT, R29, UR11, RZ ;  /* 0x0000000b1d1d7c10 */ /* 0x010fc6000ff5e0ff */
[----:B------:R-:W4:Y:S04]  /*dcf50*/  LDL.LU R17, [R1+0x298c] ;  /* 0x00298c0001117983 */ /* 0x000f280000300800 */
[----:B------:R-:W4:Y:S04]  /*dcf60*/  LDL.LU R18, [R1+0x2958] ;  /* 0x0029580001127983 */ /* 0x000f280000300800 */
[----:B------:R-:W4:Y:S04]  /*dcf70*/  LDL.LU R19, [R1+0x2984] ;  /* 0x0029840001137983 */ /* 0x000f280000300800 */
[----:B------:R0:W-:Y:S04]  /*dcf80*/  STL [R1+0x29b8], R29 ;  /* 0x0029b81d01007387 */ /* 0x0001e80000100800 */
[----:B------:R-:W4:Y:S04]  /*dcf90*/  LDL.LU R13, [R1+0x2950] ;  /* 0x00295000010d7983 */ /* 0x000f280000300800 */
[----:B------:R-:W4:Y:S01]  /*dcfa0*/  LDL.LU R14, [R1+0x297c] ;  /* 0x00297c00010e7983 */ /* 0x000f220000300800 */
[----:B-----5:R-:W-:-:S02]  /*dcfb0*/  IADD3.X R24, PT, PT, R24, UR12, RZ, P1, !PT ;  /* 0x0000000c18187c10 */ /* 0x020fc40008ffe4ff */
[----:B------:R-:W-:Y:S02]  /*dcfc0*/  IADD3 R25, P1, PT, R25, UR11, RZ ;  /* 0x0000000b19197c10 */ /* 0x000fe4000ff3e0ff */
[----:B------:R-:W-:Y:S01]  /*dcfd0*/  IADD3.X R26, PT, PT, R26, UR12, RZ, P0, !PT ;  /* 0x0000000c1a1a7c10 */ /* 0x000fe200087fe4ff */
[----:B0-----:R-:W5:Y:S01]  /*dcfe0*/  LDL.LU R29, [R1+0x2948] ;  /* 0x00294800011d7983 */ /* 0x001f620000300800 */
        /* <DEDUP_REMOVED lines=19> */
[----:B------:R0:W-:Y:S04]  /*dd120*/  STL [R1+0x29b4], R0 ;  /* 0x0029b40001007387 */ /* 0x0001e80000100800 */
[----:B------:R-:W-:Y:S04]  /*dd130*/  STL [R1+0x29bc], R4 ;  /* 0x0029bc0401007387 */ /* 0x000fe80000100800 */
[----:B0-----:R-:W5:Y:S01]  /*dd140*/  LDL.LU R0, [R1+0x2974] ;  /* 0x0029740001007983 */ /* 0x001f620000300800 */
[----:B------:R-:W-:-:S02]  /*dd150*/  IADD3 R5, P3, PT, R5, UR11, RZ ;  /* 0x0000000b05057c10 */ /* 0x000fc4000ff7e0ff */
[----:B------:R-:W-:Y:S02]  /*dd160*/  IADD3 R6, P2, PT, R6, UR11, RZ ;  /* 0x0000000b06067c10 */ /* 0x000fe4000ff5e0ff */
[----:B------:R-:W-:Y:S01]  /*dd170*/  IADD3.X R7, PT, PT, R7, UR12, RZ, P1, !PT ;  /* 0x0000000c07077c10 */ /* 0x000fe20008ffe4ff */
[----:B------:R-:W-:Y:S04]  /*dd180*/  STL [R1+0x2988], R5 ;  /* 0x0029880501007387 */ /* 0x000fe80000100800 */
[----:B------:R-:W-:Y:S01]  /*dd190*/  STL [R1+0x2980], R6 ;  /* 0x0029800601007387 */ /* 0x000fe20000100800 */
[----:B------:R-:W-:Y:S02]  /*dd1a0*/  IADD3 R8, P1, PT, R8, UR11, RZ ;  /* 0x0000000b08087c10 */ /* 0x000fe4000ff3e0ff */
[----:B--2---:R-:W-:-:S02]  /*dd1b0*/  IADD3.X R15, PT, PT, R15, UR12, RZ, P0, !PT ;  /* 0x0000000c0f0f7c10 */ /* 0x004fc400087fe4ff */
[----:B------:R-:W-:Y:S02]  /*dd1c0*/  IADD3 R9, P0, PT, R9, UR11, RZ ;  /* 0x0000000b09097c10 */ /* 0x000fe4000ff1e0ff */
[----:B------:R-:W-:Y:S01]  /*dd1d0*/  IADD3.X R10, PT, PT, R10, UR12, RZ, P4, !PT ;  /* 0x0000000c0a0a7c10 */ /* 0x000fe2000a7fe4ff */
[----:B------:R0:W-:Y:S04]  /*dd1e0*/  STL [R1+0x29a4], R15 ;  /* 0x0029a40f01007387 */ /* 0x0001e80000100800 */
[----:B------:R-:W-:Y:S01]  /*dd1f0*/  STL [R1+0x29ac], R7 ;  /* 0x0029ac0701007387 */ /* 0x000fe20000100800 */
[----:B------:R-:W-:-:S03]  /*dd200*/  IADD3 R11, P4, PT, R11, UR11, RZ ;  /* 0x0000000b0b0b7c10 */ /* 0x000fc6000ff9e0ff */
[----:B0-----:R-:W2:Y:S04]  /*dd210*/  LDL.LU R15, [R1+0x2940] ;  /* 0x00294000010f7983 */ /* 0x001ea80000300800 */
[----:B------:R-:W-:Y:S04]  /*dd220*/  STL [R1+0x2978], R8 ;  /* 0x0029780801007387 */ /* 0x000fe80000100800 */
[----:B------:R-:W-:Y:S04]  /*dd230*/  STL [R1+0x2970], R9 ;  /* 0x0029700901007387 */ /* 0x000fe80000100800 */
[----:B------:R-:W-:Y:S01]  /*dd240*/  STL [R1+0x299c], R10 ;  /* 0x00299c0a01007387 */ /* 0x000fe20000100800 */
[----:B---3--:R-:W-:-:S02]  /*dd250*/  IADD3.X R16, PT, PT, R16, UR12, RZ, P6, !PT ;  /* 0x0000000c10107c10 */ /* 0x008fc4000b7fe4ff */
[----:B------:R-:W-:Y:S02]  /*dd260*/  IADD3 R28, P6, PT, R28, UR11, RZ ;  /* 0x0000000b1c1c7c10 */ /* 0x000fe4000ffde0ff */
[----:B----4-:R-:W-:Y:S02]  /*dd270*/  IADD3.X R17, PT, PT, R17, UR12, RZ, P5, !PT ;  /* 0x0000000c11117c10 */ /* 0x010fe4000affe4ff */
[----:B------:R-:W-:Y:S02]  /*dd280*/  IADD3 R18, P5, PT, R18, UR11, RZ ;  /* 0x0000000b12127c10 */ /* 0x000fe4000ffbe0ff */
[----:B------:R-:W-:Y:S01]  /*dd290*/  IADD3.X R19, PT, PT, R19, UR12, RZ, P3, !PT ;  /* 0x0000000c13137c10 */ /* 0x000fe20009ffe4ff */
[----:B------:R0:W-:Y:S04]  /*dd2a0*/  STL [R1+0x2960], R28 ;  /* 0x0029601c01007387 */ /* 0x0001e80000100800 */
[----:B------:R-:W-:Y:S01]  /*dd2b0*/  STL [R1+0x2968], R11 ;  /* 0x0029680b01007387 */ /* 0x000fe20000100800 */
[----:B------:R-:W-:-:S02]  /*dd2c0*/  IADD3 R13, P3, PT, R13, UR11, RZ ;  /* 0x0000000b0d0d7c10 */ /* 0x000fc4000ff7e0ff */
[----:B------:R-:W-:Y:S01]  /*dd2d0*/  IADD3.X R14, PT, PT, R14, UR12, RZ, P2, !PT ;  /* 0x0000000c0e0e7c10 */ /* 0x000fe200097fe4ff */
[----:B0-----:R-:W3:Y:S04]  /*dd2e0*/  LDL.LU R28, [R1+0x296c] ;  /* 0x00296c00011c7983 */ /* 0x001ee80000300800 */
[----:B------:R-:W-:Y:S04]  /*dd2f0*/  STL [R1+0x2994], R16 ;  /* 0x0029941001007387 */ /* 0x000fe80000100800 */
[----:B------:R-:W-:Y:S04]  /*dd300*/  STL [R1+0x298c], R17 ;  /* 0x00298c1101007387 */ /* 0x000fe80000100800 */
[----:B------:R-:W-:Y:S04]  /*dd310*/  STL [R1+0x2958], R18 ;  /* 0x0029581201007387 */ /* 0x000fe80000100800 */
[----:B------:R-:W-:Y:S01]  /*dd320*/  STL [R1+0x2984], R19 ;  /* 0x0029841301007387 */ /* 0x000fe20000100800 */
[----:B-----5:R-:W-:-:S03]  /*dd330*/  IADD3 R29, P2, PT, R29, UR11, RZ ;  /* 0x0000000b1d1d7c10 */ /* 0x020fc6000ff5e0ff */
[----:B------:R-:W4:Y:S04]  /*dd340*/  LDL.LU R24, [R1+0x2938] ;  /* 0x0029380001187983 */ /* 0x000f280000300800 */
        /* <DEDUP_REMOVED lines=18> */
[----:B------:R-:W-:-:S05]  /*dd470*/  IADD3.X R0, PT, PT, R0, UR12, RZ, P1, !PT ;  /* 0x0000000c00007c10 */ /* 0x000fca0008ffe4ff */
[----:B------:R0:W-:Y:S04]  /*dd480*/  STL [R1+0x2974], R0 ;  /* 0x0029740001007387 */ /* 0x0001e80000100800 */
[----:B0-----:R-:W5:Y:S04]  /*dd490*/  LDL.LU R0, [R1+0x28f8] ;  /* 0x0028f80001007983 */ /* 0x001f680000300800 */
[----:B------:R-:W5:Y:S04]  /*dd4a0*/  LDL.LU R9, [R1+0x2924] ;  /* 0x0029240001097983 */ /* 0x000f680000300800 */
[----:B------:R-:W5:Y:S04]  /*dd4b0*/  LDL.LU R10, [R1+0x28f0] ;  /* 0x0028f000010a7983 */ /* 0x000f680000300800 */
[----:B------:R-:W5:Y:S01]  /*dd4c0*/  LDL.LU R11, [R1+0x291c] ;  /* 0x00291c00010b7983 */ /* 0x000f620000300800 */
[----:B--2---:R-:W-:-:S05]  /*dd4d0*/  IADD3 R15, P1, PT, R15, UR11, RZ ;  /* 0x0000000b0f0f7c10 */ /* 0x004fca000ff3e0ff */
[----:B------:R0:W-:Y:S04]  /*dd4e0*/  STL [R1+0x2940], R15 ;  /* 0x0029400f01007387 */ /* 0x0001e80000100800 */
[----:B------:R-:W2:Y:S04]  /*dd4f0*/  LDL.LU R16, [R1+0x28e8] ;  /* 0x0028e80001107983 */ /* 0x000ea80000300800 */
[----:B0-----:R-:W2:Y:S04]  /*dd500*/  LDL.LU R15, [R1+0x2914] ;  /* 0x00291400010f7983 */ /* 0x001ea80000300800 */
[----:B------:R-:W2:Y:S04]  /*dd510*/  LDL.LU R17, [R1+0x28e0] ;  /* 0x0028e00001117983 */ /* 0x000ea80000300800 */
[----:B------:R-:W2:Y:S04]  /*dd520*/  LDL.LU R18, [R1+0x290c] ;  /* 0x00290c0001127983 */ /* 0x000ea80000300800 */
[----:B------:R-:W2:Y:S01]  /*dd530*/  LDL.LU R19, [R1+0x28d8] ;  /* 0x0028d80001137983 */ /* 0x000ea20000300800 */
[----:B---3--:R-:W-:-:S05]  /*dd540*/  IADD3.X R28, PT, PT, R28, UR12, RZ, P0, !PT ;  /* 0x0000000c1c1c7c10 */ /* 0x008fca00087fe4ff */
[----:B------:R0:W-:Y:S04]  /*dd550*/  STL [R1+0x296c], R28 ;  /* 0x00296c1c01007387 */ /* 0x0001e80000100800 */
[----:B------:R-:W3:Y:S04]  /*dd560*/  LDL.LU R13, [R1+0x2904] ;  /* 0x00290400010d7983 */ /* 0x000ee80000300800 */
[----:B------:R-:W3:Y:S01]  /*dd570*/  LDL.LU R14, [R1+0x28d0] ;  /* 0x0028d000010e7983 */ /* 0x000ee20000300800 */
[----:B----4-:R-:W-:Y:S02]  /*dd580*/  IADD3 R24, P0, PT, R24, UR11, RZ ;  /* 0x0000000b18187c10 */ /* 0x010fe4000ff1e0ff */
[----:B-----5:R-:W-:-:S02]  /*dd590*/  IADD3.X R25, PT, PT, R25, UR12, RZ, P4, !PT ;  /* 0x0000000c19197c10 */ /* 0x020fc4000a7fe4ff */
[----:B------:R-:W-:Y:S02]  /*dd5a0*/  IADD3 R26, P4, PT, R26, UR11, RZ ;  /* 0x0000000b1a1a7c10 */ /* 0x000fe4000ff9e0ff */
[----:B------:R-:W-:Y:S01]  /*dd5b0*/  IADD3.X R27, PT, PT, R27, UR12, RZ, P6, !PT ;  /* 0x0000000c1b1b7c10 */ /* 0x000fe2000b7fe4ff */
[----:B0-----:R-:W4:Y:S01]  /*dd5c0*/  LDL.LU R28, [R1+0x28fc] ;  /* 0x0028fc00011c7983 */ /* 0x001f220000300800 */
        /* <DEDUP_REMOVED lines=24> */
[----:B0-----:R-:W5:Y:S01]  /*dd750*/  LDL.LU R29, [R1+0x28c8] ;  /* 0x0028c800011d7983 */ /* 0x001f620000300800 */
[----:B------:R-:W-:-:S03]  /*dd760*/  IADD3 R0, P4, PT, R0, UR11, RZ ;  /* 0x0000000b00007c10 */ /* 0x000fc6000ff9e0ff */
        /* <DEDUP_REMOVED lines=10> */
[----:B------:R-:W-:Y:S01]  /*dd810*/  STL [R1+0x28f0], R10 ;  /* 0x0028f00a01007387 */ /* 0x000fe20000100800 */
[----:B--2---:R-:W-:-:S02]  /*dd820*/  IADD3 R16, P5, PT, R16, UR11, RZ ;  /* 0x0000000b10107c10 */ /* 0x004fc4000ffbe0ff */
[----:B------:R-:W-:Y:S02]  /*dd830*/  IADD3.X R15, PT, PT, R15, UR12, RZ, P3, !PT ;  /* 0x0000000c0f0f7c10 */ /* 0x000fe40009ffe4ff */
[----:B------:R-:W-:Y:S02]  /*dd840*/  IADD3 R17, P3, PT, R17, UR11, RZ ;  /* 0x0000000b11117c10 */ /* 0x000fe4000ff7e0ff */
[----:B------:R-:W-:Y:S02]  /*dd850*/  IADD3.X R18, PT, PT, R18, UR12, RZ, P2, !PT ;  /* 0x0000000c12127c10 */ /* 0x000fe400097fe4ff */
[----:B------:R-:W-:Y:S01]  /*dd860*/  IADD3 R19, P2, PT, R19, UR11, RZ ;  /* 0x0000000b13137c10 */ /* 0x000fe2000ff5e0ff */
[----:B------:R0:W-:Y:S04]  /*dd870*/  STL [R1+0x2914], R15 ;  /* 0x0029140f01007387 */ /* 0x0001e80000100800 */
[----:B------:R-:W-:Y:S04]  /*dd880*/  STL [R1+0x291c], R11 ;  /* 0x00291c0b01007387 */ /* 0x000fe80000100800 */
[----:B0-----:R-:W2:Y:S04]  /*dd890*/  LDL.LU R15, [R1+0x28c0] ;  /* 0x0028c000010f7983 */ /* 0x001ea80000300800 */
[----:B------:R-:W-:Y:S04]  /*dd8a0*/  STL [R1+0x28e8], R16 ;  /* 0x0028e81001007387 */ /* 0x000fe80000100800 */
[----:B------:R-:W-:Y:S04]  /*dd8b0*/  STL [R1+0x28e0], R17 ;  /* 0x0028e01101007387 */ /* 0x000fe80000100800 */
[----:B------:R-:W-:Y:S04]  /*dd8c0*/  STL [R1+0x290c], R18 ;  /* 0x00290c1201007387 */ /* 0x000fe80000100800 */
[----:B------:R-:W-:Y:S04]  /*dd8d0*/  STL [R1+0x28d8], R19 ;  /* 0x0028d81301007387 */ /* 0x000fe80000100800 */
[----:B------:R-:W2:Y:S01]  /*dd8e0*/  LDL.LU R24, [R1+0x28ec] ;  /* 0x0028ec0001187983 */ /* 0x000ea20000300800 */
[----:B---3--:R-:W-:-:S02]  /*dd8f0*/  IADD3.X R13, PT, PT, R13, UR12, RZ, P1, !PT ;  /* 0x0000000c0d0d7c10 */ /* 0x008fc40008ffe4ff */
[----:B------:R-:W-:-:S03]  /*dd900*/  IADD3 R14, P1, PT, R14, UR11, RZ ;  /* 0x0000000b0e0e7c10 */ /* 0x000fc6000ff3e0ff */
[----:B------:R-:W-:Y:S04]  /*dd910*/  STL [R1+0x2904], R13 ;  /* 0x0029040d01007387 */ /* 0x000fe80000100800 */
[----:B------:R-:W3:Y:S01]  /*dd920*/  LDL.LU R25, [R1+0x28b8] ;  /* 0x0028b80001197983 */ /* 0x000ee20000300800 */
[----:B----4-:R-:W-:-:S03]  /*dd930*/  IADD3.X R28, PT, PT, R28, UR12, RZ, P0, !PT ;  /* 0x0000000c1c1c7c10 */ /* 0x010fc600087fe4ff */
[----:B------:R-:W-:Y:S04]  /*dd940*/  STL [R1+0x28d0], R14 ;  /* 0x0028d00e01007387 */ /* 0x000fe80000100800 */
[----:B------:R-:W4:Y:S04]  /*dd950*/  LDL.LU R26, [R1+0x28e4] ;  /* 0x0028e400011a7983 */ /* 0x000f280000300800 */
        /* <DEDUP_REMOVED lines=11> */
[----:B------:R-:W4:Y:S04]  /*dda10*/  LDL.LU R6, [R1+0x2888] ;  /* 0x0028880001067983 */ /* 0x000f280000300800 */
[----:B------:R-:W4:Y:S04]  /*dda20*/  LDL.LU R7, [R1+0x28b4] ;  /* 0x0028b40001077983 */ /* 0x000f280000300800 */
[----:B------:R-:W4:Y:S01]  /*dda30*/  LDL.LU R8, [R1+0x2880] ;  /* 0x0028800001087983 */ /* 0x000f220000300800 */
[----:B-----5:R-:W-:-:S05]  /*dda40*/  IADD3 R29, P0, PT, R29, UR11, RZ ;  /* 0x0000000b1d1d7c10 */ /* 0x020fca000ff1e0ff */
[----:B------:R0:W-:Y:S04]  /*dda50*/  STL [R1+0x28c8], R29 ;  /* 0x0028c81d01007387 */ /* 0x0001e80000100800 */
[----:B0-----:R-:W5:Y:S01]  /*dda60*/  LDL.LU R29, [R1+0x28ac] ;  /* 0x0028ac00011d7983 */ /* 0x001f620000300800 */
[----:B------:R-:W-:-:S03]  /*dda70*/  IADD3.X R0, PT, PT, R0, UR12, RZ, P4, !PT ;  /* 0x0000000c00007c10 */ /* 0x000fc6000a7fe4ff */
        /* <DEDUP_REMOVED lines=9> */
[----:B--2---:R-:W-:-:S05]  /*ddb10*/  IADD3 R15, P4, PT, R15, UR11, RZ ;  /* 0x0000000b0f0f7c10 */ /* 0x004fca000ff9e0ff */
[----:B------:R0:W-:Y:S04]  /*ddb20*/  STL [R1+0x28c0], R15 ;  /* 0x0028c00f01007387 */ /* 0x0001e80000100800 */
[----:B------:R-:W2:Y:S04]  /*ddb30*/  LDL.LU R13, [R1+0x2858] ;  /* 0x00285800010d7983 */ /* 0x000ea80000300800 */
[----:B------:R-:W2:Y:S01]  /*ddb40*/  LDL.LU R14, [R1+0x2884] ;  /* 0x00288400010e7983 */ /* 0x000ea20000300800 */
[----:B------:R-:W-:-:S03]  /*ddb50*/  IADD3.X R24, PT, PT, R24, UR12, RZ, P6, !PT ;  /* 0x0000000c18187c10 */ /* 0x000fc6000b7fe4ff */
[----:B0-----:R-:W2:Y:S04]  /*ddb60*/  LDL.LU R15, [R1+0x2850] ;  /* 0x00285000010f7983 */ /* 0x001ea80000300800 */
[----:B------:R-:W-:Y:S01]  /*ddb70*/  STL [R1+0x28ec], R24 ;  /* 0x0028ec1801007387 */ /* 0x000fe20000100800 */
[----:B---3--:R-:W-:Y:S02]  /*ddb80*/  IADD3 R25, P6, PT, R25, UR11, RZ ;  /* 0x0000000b19197c10 */ /* 0x008fe4000ffde0ff */
[----:B----4-:R-:W-:-:S03]  /*ddb90*/  IADD3.X R26, PT, PT, R26, UR12, RZ, P5, !PT ;  /* 0x0000000c1a1a7c10 */ /* 0x010fc6000affe4ff */
[----:B------:R-:W-:Y:S01]  /*ddba0*/  STL [R1+0x28b8], R25 ;  /* 0x0028b81901007387 */ /* 0x000fe20000100800 */
[----:B------:R-:W-:Y:S02]  /*ddbb0*/  IADD3 R27, P5, PT, R27, UR11, RZ ;  /* 0x0000000b1b1b7c10 */ /* 0x000fe4000ffbe0ff */
[----:B------:R-:W-:Y:S02]  /*ddbc0*/  IADD3.X R2, PT, PT, R2, UR12, RZ, P3, !PT ;  /* 0x0000000c02027c10 */ /* 0x000fe40009ffe4ff */
        /* <DEDUP_REMOVED lines=19> */
[----:B------:R-:W-:Y:S01]  /*ddd00*/  IADD3.X R7, PT, PT, R7, UR12, RZ, P6, !PT ;  /* 0x0000000c07077c10 */ /* 0x000fe2000b7fe4ff */
[----:B0-----:R-:W3:Y:S04]  /*ddd10*/  LDL.LU R28, [R1+0x287c] ;  /* 0x00287c00011c7983 */ /* 0x001ee80000300800 */
[----:B------:R-:W-:Y:S04]  /*ddd20*/  STL [R1+0x2890], R5 ;  /* 0x0028900501007387 */ /* 0x000fe80000100800 */
[----:B------:R-:W-:Y:S01]  /*ddd30*/  STL [R1+0x2888], R6 ;  /* 0x0028880601007387 */ /* 0x000fe20000100800 */
[----:B------:R-:W-:-:S02]  /*ddd40*/  IADD3 R8, P6, PT, R8, UR11, RZ ;  /* 0x0000000b08087c10 */ /* 0x000fc4000ffde0ff */
[----:B-----5:R-:W-:Y:S02]  /*ddd50*/  IADD3.X R29, PT, PT, R29, UR12, RZ, P5, !PT ;  /* 0x0000000c1d1d7c10 */ /* 0x020fe4000affe4ff */
[----:B------:R-:W-:-:S03]  /*ddd60*/  IADD3 R9, P5, PT, R9, UR11, RZ ;  /* 0x0000000b09097c10 */ /* 0x000fc6000ffbe0ff */
[----:B------:R0:W-:Y:S04]  /*ddd70*/  STL [R1+0x28ac], R29 ;  /* 0x0028ac1d01007387 */ /* 0x0001e80000100800 */
[----:B------:R-:W-:Y:S01]  /*ddd80*/  STL [R1+0x28b4], R7 ;  /* 0x0028b40701007387 */ /* 0x000fe20000100800 */
[----:B------:R-:W-:Y:S02]  /*ddd90*/  IADD3.X R10, PT, PT, R10, UR12, RZ, P3, !PT ;  /* 0x0000000c0a0a7c10 */ /* 0x000fe40009ffe4ff */
[----:B------:R-:W-:Y:S02]  /*ddda0*/  IADD3.X R16, PT, PT, R16, UR12, RZ, P2, !PT ;  /* 0x0000000c10107c10 */ /* 0x000fe400097fe4ff */
[----:B------:R-:W-:Y:S01]  /*dddb0*/  IADD3 R11, P3, PT, R11, UR11, RZ ;  /* 0x0000000b0b0b7c10 */ /* 0x000fe2000ff7e0ff */
[----:B0-----:R-:W4:Y:S01]  /*dddc0*/  LDL.LU R29, [R1+0x2848] ;  /* 0x00284800011d7983 */ /* 0x001f220000300800 */
[----:B------:R-:W-:-:S03]  /*dddd0*/  IADD3 R0, P2, PT, R0, UR11, RZ ;  /* 0x0000000b00007c10 */ /* 0x000fc6000ff5e0ff */
        /* <DEDUP_REMOVED lines=36> */
[----:B------:R0:W-:Y:S04]  /*de020*/  STL [R1+0x287c], R28 ;  /* 0x00287c1c01007387 */ /* 0x0001e80000100800 */
[----:B0-----:R-:W3:Y:S04]  /*de030*/  LDL.LU R28, [R1+0x2800] ;  /* 0x00280000011c7983 */ /* 0x001ee80000300800 */
[----:B------:R-:W3:Y:S04]  /*de040*/  LDL.LU R9, [R1+0x282c] ;  /* 0x00282c0001097983 */ /* 0x000ee80000300800 */
[----:B------:R-:W3:Y:S04]  /*de050*/  LDL.LU R10, [R1+0x27f8] ;  /* 0x0027f800010a7983 */ /* 0x000ee80000300800 */
[----:B------:R-:W3:Y:S01]  /*de060*/  LDL.LU R11, [R1+0x2824] ;  /* 0x00282400010b7983 */ /* 0x000ee20000300800 */
[----:B----4-:R-:W-:-:S05]  /*de070*/  IADD3 R29, P6, PT, R29, UR11, RZ ;  /* 0x0000000b1d1d7c10 */ /* 0x010fca000ffde0ff */
[----:B------:R0:W-:Y:S04]  /*de080*/  STL [R1+0x2848], R29 ;  /* 0x0028481d01007387 */ /* 0x0001e80000100800 */
[----:B------:R-:W4:Y:S04]  /*de090*/  LDL.LU R16, [R1+0x27f0] ;  /* 0x0027f00001107983 */ /* 0x000f280000300800 */
[----:B0-----:R-:W4:Y:S01]  /*de0a0*/  LDL.LU R29, [R1+0x281c] ;  /* 0x00281c00011d7983 */ /* 0x001f220000300800 */
[----:B-----5:R-:W-:-:S03]  /*de0b0*/  IADD3.X R0, PT, PT, R0, UR12, RZ, P5, !PT ;  /* 0x0000000c00007c10 */ /* 0x020fc6000affe4ff */
        /* <DEDUP_REMOVED lines=39> */
[----:B------:R-:W-:Y:S02]  /*de330*/  IADD3.X R9, PT, PT, R9, UR12, RZ, P2, !PT ;  /* 0x0000000c09097c10 */ /* 0x000fe400097fe4ff */
[----:B------:R-:W-:Y:S01]  /*de340*/  IADD3 R10, P2, PT, R10, UR11, RZ ;  /* 0x0000000b0a0a7c10 */ /* 0x000fe2000ff5e0ff */
[----:B------:R0:W-:Y:S04]  /*de350*/  STL [R1+0x2800], R28 ;  /* 0x0028001c01007387 */ /* 0x0001e80000100800 */
[----:B------:R-:W-:Y:S01]  /*de360*/  STL [R1+0x2808], R7 ;  /* 0x0028080701007387 */ /* 0x000fe20000100800 */
[----:B------:R-:W-:-:S03]  /*de370*/  IADD3.X R11, PT, PT, R11, UR12, RZ, P1, !PT ;  /* 0x0000000c0b0b7c10 */ /* 0x000fc60008ffe4ff */
[----:B0-----:R-:W3:Y:S04]  /*de380*/  LDL.LU R28, [R1+0x27fc] ;  /* 0x0027fc00011c7983 */ /* 0x001ee80000300800 */
[----:B------:R-:W-:Y:S04]  /*de390*/  STL [R1+0x2834], R8 ;  /* 0x0028340801007387 */ /* 0x000fe80000100800 */
[----:B------:R-:W-:Y:S01]  /*de3a0*/  STL [R1+0x282c], R9 ;  /* 0x00282c0901007387 */ /* 0x000fe20000100800 */
[----:B----4-:R-:W-:-:S03]  /*de3b0*/  IADD3 R16, P1, PT, R16, UR11, RZ ;  /* 0x0000000b10107c10 */ /* 0x010fc6000ff3e0ff */
[----:B------:R-:W-:Y:S01]  /*de3c0*/  STL [R1+0x27f8], R10 ;  /* 0x0027f80a01007387 */ /* 0x000fe20000100800 */
[----:B------:R-:W-:Y:S02]  /*de3d0*/  IADD3.X R29, PT, PT, R29, UR12, RZ, P0, !PT ;  /* 0x0000000c1d1d7c10 */ /* 0x000fe400087fe4ff */
[----:B-----5:R-:W-:Y:S02]  /*de3e0*/  IADD3 R17, P0, PT, R17, UR11, RZ ;  /* 0x0000000b11117c10 */ /* 0x020fe4000ff1e0ff */
[----:B------:R-:W-:Y:S02]  /*de3f0*/  IADD3.X R18, PT, PT, R18, UR12, RZ, P4, !PT ;  /* 0x0000000c12127c10 */ /* 0x000fe4000a7fe4ff */
[----:B------:R-:W-:Y:S01]  /*de400*/  IADD3 R19, P4, PT, R19, UR11, RZ ;  /* 0x0000000b13137c10 */ /* 0x000fe2000ff9e0ff */
[----:B------:R0:W-:Y:S04]  /*de410*/  STL [R1+0x281c], R29 ;  /* 0x00281c1d01007387 */ /* 0x0001e80000100800 */
[----:B------:R-:W-:Y:S01]  /*de420*/  STL [R1+0x2824], R11 ;  /* 0x0028240b01007387 */ /* 0x000fe20000100800 */
[----:B------:R-:W-:-:S02]  /*de430*/  IADD3.X R13, PT, PT, R13, UR12, RZ, P6, !PT ;  /* 0x0000000c0d0d7c10 */ /* 0x000fc4000b7fe4ff */
        /* <DEDUP_REMOVED lines=35> */
[----:B0-----:R-:W3:Y:S04]  /*de670*/  LDL.LU R28, [R1+0x2770] ;  /* 0x00277000011c7983 */ /* 0x001ee80000300800 */
[----:B------:R-:W3:Y:S04]  /*de680*/  LDL.LU R17, [R1+0x279c] ;  /* 0x00279c0001117983 */ /* 0x000ee80000300800 */
[----:B------:R-:W3:Y:S04]  /*de690*/  LDL.LU R18, [R1+0x2768] ;  /* 0x0027680001127983 */ /* 0x000ee80000300800 */
[----:B------:R-:W3:Y:S01]  /*de6a0*/  LDL.LU R19, [R1+0x2794] ;  /* 0x0027940001137983 */ /* 0x000ee20000300800 */
[----:B----4-:R-:W-:-:S05]  /*de6b0*/  IADD3 R29, P3, PT, R29, UR11, RZ ;  /* 0x0000000b1d1d7c10 */ /* 0x010fca000ff7e0ff */
[----:B------:R0:W-:Y:S04]  /*de6c0*/  STL [R1+0x27c8], R29 ;  /* 0x0027c81d01007387 */ /* 0x0001e80000100800 */
[----:B------:R-:W4:Y:S04]  /*de6d0*/  LDL.LU R13, [R1+0x2760] ;  /* 0x00276000010d7983 */ /* 0x000f280000300800 */
[----:B------:R-:W4:Y:S01]  /*de6e0*/  LDL.LU R14, [R1+0x278c] ;  /* 0x00278c00010e7983 */ /* 0x000f220000300800 */
[----:B-----5:R-:W-:Y:S02]  /*de6f0*/  IADD3.X R24, PT, PT, R24, UR12, RZ, P2, !PT ;  /* 0x0000000c18187c10 */ /* 0x020fe400097fe4ff */
[----:B------:R-:W-:-:S02]  /*de700*/  IADD3 R25, P2, PT, R25, UR11, RZ ;  /* 0x0000000b19197c10 */ /* 0x000fc4000ff5e0ff */
[----:B------:R-:W-:Y:S02]  /*de710*/  IADD3.X R26, PT, PT, R26, UR12, RZ, P1, !PT ;  /* 0x0000000c1a1a7c10 */ /* 0x000fe40008ffe4ff */
[----:B------:R-:W-:Y:S01]  /*de720*/  IADD3 R27, P1, PT, R27, UR11, RZ ;  /* 0x0000000b1b1b7c10 */ /* 0x000fe2000ff3e0ff */
[----:B0-----:R-:W5:Y:S01]  /*de730*/  LDL.LU R29, [R1+0x2758] ;  /* 0x00275800011d7983 */ /* 0x001f620000300800 */
        /* <DEDUP_REMOVED lines=39> */
[----:B------:R-:W-:Y:S02]  /*de9b0*/  IADD3.X R17, PT, PT, R17, UR12, RZ, P6, !PT ;  /* 0x0000000c11117c10 */ /* 0x000fe4000b7fe4ff */
[----:B------:R-:W-:Y:S02]  /*de9c0*/  IADD3 R18, P6, PT, R18, UR11, RZ ;  /* 0x0000000b12127c10 */ /* 0x000fe4000ffde0ff */
[----:B------:R-:W-:Y:S01]  /*de9d0*/  IADD3.X R19, PT, PT, R19, UR12, RZ, P5, !PT ;  /* 0x0000000c13137c10 */ /* 0x000fe2000affe4ff */
[----:B------:R0:W-:Y:S04]  /*de9e0*/  STL [R1+0x2770], R28 ;  /* 0x0027701c01007387 */ /* 0x0001e80000100800 */
[----:B------:R-:W-:Y:S04]  /*de9f0*/  STL [R1+0x2778], R11 ;  /* 0x0027780b01007387 */ /* 0x000fe80000100800 */
[----:B0-----:R-:W3:Y:S04]  /*dea00*/  LDL.LU R28, [R1+0x277c] ;  /* 0x00277c00011c7983 */ /* 0x001ee80000300800 */
[----:B------:R-:W-:Y:S04]  /*dea10*/  STL [R1+0x27a4], R16 ;  /* 0x0027a41001007387 */ /* 0x000fe80000100800 */
[----:B------:R-:W-:Y:S01]  /*dea20*/  STL [R1+0x279c], R17 ;  /* 0x00279c1101007387 */ /* 0x000fe20000100800 */
[----:B----4-:R-:W-:-:S02]  /*dea30*/  IADD3 R13, P5, PT, R13, UR11, RZ ;  /* 0x0000000b0d0d7c10 */ /* 0x010fc4000ffbe0ff */
[----:B------:R-:W-:Y:S01]  /*dea40*/  IADD3.X R14, PT, PT, R14, UR12, RZ, P3, !PT ;  /* 0x0000000c0e0e7c10 */ /* 0x000fe20009ffe4ff */
[----:B------:R-:W-:Y:S04]  /*dea50*/  STL [R1+0x2768], R18 ;  /* 0x0027681201007387 */ /* 0x000fe80000100800 */
[----:B------:R-:W-:Y:S04]  /*dea60*/  STL [R1+0x2794], R19 ;  /* 0x0027941301007387 */ /* 0x000fe80000100800 */
[----:B------:R-:W4:Y:S04]  /*dea70*/  LDL.LU R24, [R1+0x2748] ;  /* 0x0027480001187983 */ /* 0x000f280000300800 */
[----:B------:R-:W-:Y:S04]  /*dea80*/  STL [R1+0x2760], R13 ;  /* 0x0027600d01007387 */ /* 0x000fe80000100800 */
[----:B------:R-:W4:Y:S01]  /*dea90*/  LDL.LU R25, [R1+0x2774] ;  /* 0x0027740001197983 */ /* 0x000f220000300800 */
[----:B-----5:R-:W-:-:S03]  /*deaa0*/  IADD3 R29, P3, PT, R29, UR11, RZ ;  /* 0x0000000b1d1d7c10 */ /* 0x020fc6000ff7e0ff */
        /* <DEDUP_REMOVED lines=34> */
[----:B------:R-:W-:Y:S01]  /*decd0*/  IADD3.X R25, PT, PT, R25, UR12, RZ, P0, !PT ;  /* 0x0000000c19197c10 */ /* 0x000fe200087fe4ff */
[----:B0-----:R-:W4:Y:S01]  /*dece0*/  LDL.LU R28, [R1+0x270c] ;  /* 0x00270c00011c7983 */ /* 0x001f220000300800 */
[----:B-----5:R-:W-:-:S02]  /*decf0*/  IADD3 R26, P0, PT, R26, UR11, RZ ;  /* 0x0000000b1a1a7c10 */ /* 0x020fc4000ff1e0ff */
[----:B------:R-:W-:Y:S02]  /*ded00*/  IADD3.X R27, PT, PT, R27, UR12, RZ, P4, !PT ;  /* 0x0000000c1b1b7c10 */ /* 0x000fe4000a7fe4ff */
[----:B------:R-:W-:Y:S01]  /*ded10*/  IADD3 R2, P4, PT, R2, UR11, RZ ;  /* 0x0000000b02027c10 */ /* 0x000fe2000ff9e0ff */
        /* <DEDUP_REMOVED lines=23> */
[----:B0-----:R-:W5:Y:S04]  /*dee90*/  LDL.LU R29, [R1+0x26d8] ;  /* 0x0026d800011d7983 */ /* 0x001f680000300800 */
[----:B------:R-:W-:Y:S04]  /*deea0*/  STL [R1+0x274c], R5 ;  /* 0x00274c0501007387 */ /* 0x000fe80000100800 */
[----:B------:R-:W-:Y:S01]  /*deeb0*/  STL [R1+0x2744], R6 ;  /* 0x0027440601007387 */ /* 0x000fe20000100800 */
[----:B------:R-:W-:-:S05]  /*deec0*/  IADD3 R0, P0, PT, R0, UR11, RZ ;  /* 0x0000000b00007c10 */ /* 0x000fca000ff1e0ff */
[----:B------:R0:W-:Y:S04]  /*deed0*/  STL [R1+0x2708], R0 ;  /* 0x0027080001007387 */ /* 0x0001e80000100800 */
[----:B------:R-:W-:Y:S04]  /*deee0*/  STL [R1+0x2710], R7 ;  /* 0x0027100701007387 */ /* 0x000fe80000100800 */
[----:B0-----:R-:W5:Y:S01]  /*deef0*/  LDL.LU R0, [R1+0x2704] ;  /* 0x0027040001007983 */ /* 0x001f620000300800 */
[----:B------:R-:W-:Y:S02]  /*def00*/  IADD3.X R9, PT, PT, R9, UR12, RZ, P4, !PT ;  /* 0x0000000c09097c10 */ /* 0x000fe4000a7fe4ff */
[----:B------:R-:W-:-:S02]  /*def10*/  IADD3 R10, P4, PT, R10, UR11, RZ ;  /* 0x0000000b0a0a7c10 */ /* 0x000fc4000ff9e0ff */
        /* <DEDUP_REMOVED lines=40> */
[----:B0-----:R-:W5:Y:S04]  /*df1a0*/  LDL.LU R29, [R1+0x26bc] ;  /* 0x0026bc00011d7983 */ /* 0x001f680000300800 */
[----:B------:R-:W5:Y:S04]  /*df1b0*/  LDL.LU R9, [R1+0x2688] ;  /* 0x0026880001097983 */ /* 0x000f680000300800 */
[----:B------:R-:W5:Y:S04]  /*df1c0*/  LDL.LU R10, [R1+0x26b4] ;  /* 0x0026b400010a7983 */ /* 0x000f680000300800 */
[----:B------:R-:W5:Y:S01]  /*df1d0*/  LDL.LU R11, [R1+0x2680] ;  /* 0x00268000010b7983 */ /* 0x000f620000300800 */
[----:B------:R-:W-:-:S05]  /*df1e0*/  IADD3.X R0, PT, PT, R0, UR12, RZ, P0, !PT ;  /* 0x0000000c00007c10 */ /* 0x000fca00087fe4ff */
        /* <DEDUP_REMOVED lines=43> */
[----:B------:R-:W-:Y:S02]  /*df4a0*/  IADD3 R9, P6, PT, R9, UR11, RZ ;  /* 0x0000000b09097c10 */ /* 0x000fe4000ffde0ff */
[----:B------:R-:W-:Y:S01]  /*df4b0*/  IADD3.X R10, PT, PT, R10, UR12, RZ, P5, !PT ;  /* 0x0000000c0a0a7c10 */ /* 0x000fe2000affe4ff */
[----:B------:R0:W-:Y:S04]  /*df4c0*/  STL [R1+0x26bc], R29 ;  /* 0x0026bc1d01007387 */ /* 0x0001e80000100800 */
[----:B------:R-:W-:Y:S01]  /*df4d0*/  STL [R1+0x26c4], R7 ;  /* 0x0026c40701007387 */ /* 0x000fe20000100800 */
[----:B------:R-:W-:-:S02]  /*df4e0*/  IADD3 R11, P5, PT, R11, UR11, RZ ;  /* 0x0000000b0b0b7c10 */ /* 0x000fc4000ffbe0ff */
[----:B------:R-:W-:Y:S01]  /*df4f0*/  IADD3.X R16, PT, PT, R16, UR12, RZ, P3, !PT ;  /* 0x0000000c10107c10 */ /* 0x000fe20009ffe4ff */
[----:B0-----:R-:W4:Y:S04]  /*df500*/  LDL.LU R29, [R1+0x2658] ;  /* 0x00265800011d7983 */ /* 0x001f280000300800 */
[----:B------:R-:W-:Y:S04]  /*df510*/  STL [R1+0x2690], R8 ;  /* 0x0026900801007387 */ /* 0x000fe80000100800 */
        /* <DEDUP_REMOVED lines=44> */
[----:B0-----:R-:W4:Y:S04]  /*df7e0*/  LDL.LU R29, [R1+0x262c] ;  /* 0x00262c00011d7983 */ /* 0x001f280000300800 */
[----:B------:R-:W4:Y:S04]  /*df7f0*/  LDL.LU R17, [R1+0x25f8] ;  /* 0x0025f80001117983 */ /* 0x000f280000300800 */
[----:B------:R-:W4:Y:S04]  /*df800*/  LDL.LU R18, [R1+0x2624] ;  /* 0x0026240001127983 */ /* 0x000f280000300800 */
[----:B------:R-:W4:Y:S01]  /*df810*/  LDL.LU R19, [R1+0x25f0] ;  /* 0x0025f00001137983 */ /* 0x000f220000300800 */
[----:B-----5:R-:W-:-:S05]  /*df820*/  IADD3.X R0, PT, PT, R0, UR12, RZ, P6, !PT ;  /* 0x0000000c00007c10 */ /* 0x020fca000b7fe4ff */
        /* <DEDUP_REMOVED lines=43> */
[----:B------:R-:W-:Y:S04]  /*dfae0*/  STL [R1+0x263c], R9 ;  /* 0x00263c0901007387 */ /* 0x000fe80000100800 */
[----:B------:R-:W-:Y:S01]  /*dfaf0*/  STL [R1+0x2608], R10 ;  /* 0x0026080a01007387 */ /* 0x000fe20000100800 */
[----:B----4-:R-:W-:-:S02]  /*dfb00*/  IADD3 R16, P2, PT, R16, UR11, RZ ;  /* 0x0000000b10107c10 */ /* 0x010fc4000ff5e0ff */
[----:B------:R-:W-:Y:S02]  /*dfb10*/  IADD3.X R29, PT, PT, R29, UR12, RZ, P1, !PT ;  /* 0x0000000c1d1d7c10 */ /* 0x000fe40008ffe4ff */
[----:B------:R-:W-:Y:S02]  /*dfb20*/  IADD3 R17, P1, PT, R17, UR11, RZ ;  /* 0x0000000b11117c10 */ /* 0x000fe4000ff3e0ff */
[----:B------:R-:W-:Y:S02]  /*dfb30*/  IADD3.X R18, PT, PT, R18, UR12, RZ, P0, !PT ;  /* 0x0000000c12127c10 */ /* 0x000fe400087fe4ff */
[----:B------:R-:W-:Y:S01]  /*dfb40*/  IADD3 R19, P0, PT, R19, UR11, RZ ;  /* 0x0000000b13137c10 */ /* 0x000fe2000ff1e0ff */
[----:B------:R0:W-:Y:S04]  /*dfb50*/  STL [R1+0x262c], R29 ;  /* 0x00262c1d01007387 */ /* 0x0001e80000100800 */
[----:B------:R-:W-:Y:S01]  /*dfb60*/  STL [R1+0x2634], R11 ;  /* 0x0026340b01007387 */ /* 0x000fe20000100800 */
[----:B-----5:R-:W-:-:S03]  /*dfb70*/  IADD3.X R13, PT, PT, R13, UR12, RZ, P4, !PT ;  /* 0x0000000c0d0d7c10 */ /* 0x020fc6000a7fe4ff */
[----:B0-----:R-:W4:Y:S04]  /*dfb80*/  LDL.LU R29, [R1+0x25d8] ;  /* 0x0025d800011d7983 */ /* 0x001f280000300800 */
[----:B------:R-:W-:Y:S04]  /*dfb90*/  STL [R1+0x2600], R16 ;  /* 0x0026001001007387 */ /* 0x000fe80000100800 */
[----:B------:R-:W-:Y:S01]  /*dfba0*/  STL [R1+0x25f8], R17 ;  /* 0x0025f81101007387 */ /* 0x000fe20000100800 */
[----:B------:R-:W-:-:S03]  /*dfbb0*/  IADD3 R14, P4, PT, R14, UR11, RZ ;  /* 0x0000000b0e0e7c10 */ /* 0x000fc6000ff9e0ff */
[----:B------:R-:W-:Y:S04]  /*dfbc0*/  STL [R1+0x2624], R18 ;  /* 0x0026241201007387 */ /* 0x000fe80000100800 */
[----:B------:R-:W-:Y:S04]  /*dfbd0*/  STL [R1+0x25f0], R19 ;  /* 0x0025f01301007387 */ /* 0x000fe80000100800 */
[----:B------:R-:W5:Y:S04]  /*dfbe0*/  LDL.LU R24, [R1+0x2604] ;  /* 0x0026040001187983 */ /* 0x000f680000300800 */
[----:B------:R-:W-:Y:S01]  /*dfbf0*/  STL [R1+0x261c], R13 ;  /* 0x00261c0d01007387 */ /* 0x000fe20000100800 */
[----:B------:R-:W-:-:S03]  /*dfc00*/  IADD3.X R0, PT, PT, R0, UR12, RZ, P6, !PT ;  /* 0x0000000c00007c10 */ /* 0x000fc6000b7fe4ff */
        /* <DEDUP_REMOVED lines=85> */
[----:B------:R-:W-:Y:S04]  /*e0160*/  STL [R1+0x25ac], R17 ;  /* 0x0025ac1101007387 */ /* 0x000fe80000100800 */
[----:B------:R-:W-:Y:S01]  /*e0170*/  STL [R1+0x2578], R18 ;  /* 0x0025781201007387 */ /* 0x000fe20000100800 */
[----:B----4-:R-:W-:-:S02]  /*e0180*/  IADD3 R13, P6, PT, R13, UR11, RZ ;  /* 0x0000000b0d0d7c10 */ /* 0x010fc4000ffde0ff */
[----:B------:R-:W-:Y:S01]  /*e0190*/  IADD3.X R14, PT, PT, R14, UR12, RZ, P5, !PT ;  /* 0x0000000c0e0e7c10 */ /* 0x000fe2000affe4ff */
[----:B------:R-:W-:Y:S04]  /*e01a0*/  STL [R1+0x25a4], R19 ;  /* 0x0025a41301007387 */ /* 0x000fe80000100800 */
[----:B------:R-:W4:Y:S04]  /*e01b0*/  LDL.LU R24, [R1+0x2558] ;  /* 0x0025580001187983 */ /* 0x000f280000300800 */
[----:B------:R-:W-:Y:S04]  /*e01c0*/  STL [R1+0x2570], R13 ;  /* 0x0025700d01007387 */ /* 0x000fe80000100800 */
[----:B------:R-:W4:Y:S04]  /*e01d0*/  LDL.LU R25, [R1+0x2584] ;  /* 0x0025840001197983 */ /* 0x000f280000300800 */
[----:B------:R-:W-:Y:S04]  /*e01e0*/  STL [R1+0x259c], R14 ;  /* 0x00259c0e01007387 */ /* 0x000fe80000100800 */
[----:B------:R-:W4:Y:S01]  /*e01f0*/  LDL.LU R26, [R1+0x2550] ;  /* 0x00255000011a7983 */ /* 0x000f220000300800 */
[----:B-----5:R-:W-:-:S05]  /*e0200*/  IADD3 R29, P5, PT, R29, UR11, RZ ;  /* 0x0000000b1d1d7c10 */ /* 0x020fca000ffbe0ff */
        /* <DEDUP_REMOVED lines=32> */
[----:B------:R-:W-:-:S02]  /*e0410*/  IADD3.X R25, PT, PT, R25, UR12, RZ, P1, !PT ;  /* 0x0000000c19197c10 */ /* 0x000fc40008ffe4ff */
[----:B------:R-:W-:Y:S01]  /*e0420*/  IADD3 R26, P1, PT, R26, UR11, RZ ;  /* 0x0000000b1a1a7c10 */ /* 0x000fe2000ff3e0ff */
[----:B0-----:R-:W4:Y:S04]  /*e0430*/  LDL.LU R28, [R1+0x251c] ;  /* 0x00251c00011c7983 */ /* 0x001f280000300800 */
[----:B------:R-:W-:Y:S04]  /*e0440*/  STL [R1+0x2558], R24 ;  /* 0x0025581801007387 */ /* 0x000fe80000100800 */
[----:B------:R-:W-:Y:S01]  /*e0450*/  STL [R1+0x2584], R25 ;  /* 0x0025841901007387 */ /* 0x000fe20000100800 */
[----:B-----5:R-:W-:-:S02]  /*e0460*/  IADD3.X R27, PT, PT, R27, UR12, RZ, P0, !PT ;  /* 0x0000000c1b1b7c10 */ /* 0x020fc400087fe4ff */
        /* <DEDUP_REMOVED lines=123> */
[----:B------:R-:W-:-:S03]  /*e0c20*/  IADD3 R11, P6, PT, R11, UR11, RZ ;  /* 0x0000000b0b0b7c10 */ /* 0x000fc6000ffde0ff */
[----:B0-----:R-:W4:Y:S01]  /*e0c30*/  LDL.LU R29, [R1+0x2468] ;  /* 0x00246800011d7983 */ /* 0x001f220000300800 */
[----:B------:R-:W-:-:S03]  /*e0c40*/  IADD3.X R16, PT, PT, R16, UR12, RZ, P5, !PT ;  /* 0x0000000c10107c10 */ /* 0x000fc6000affe4ff */
        /* <DEDUP_REMOVED lines=101> */
[----:B------:R-:W-:Y:S04]  /*e12a0*/  STL [R1+0x2444], R11 ;  /* 0x0024440b01007387 */ /* 0x000fe80000100800 */
[----:B0-----:R-:W4:Y:S04]  /*e12b0*/  LDL.LU R29, [R1+0x23e8] ;  /* 0x0023e800011d7983 */ /* 0x001f280000300800 */
[----:B------:R-:W-:Y:S01]  /*e12c0*/  STL [R1+0x2410], R16 ;  /* 0x0024101001007387 */ /* 0x000fe20000100800 */
[----:B-----5:R-:W-:-:S03]  /*e12d0*/  IADD3.X R13, PT, PT, R13, UR12, RZ, P0, !PT ;  /* 0x0000000c0d0d7c10 */ /* 0x020fc600087fe4ff */
[----:B------:R-:W-:Y:S01]  /*e12e0*/  STL [R1+0x2408], R17 ;  /* 0x0024081101007387 */ /* 0x000fe20000100800 */
[----:B------:R-:W-:-:S03]  /*e12f0*/  IADD3 R14, P0, PT, R14, UR11, RZ ;  /* 0x0000000b0e0e7c10 */ /* 0x000fc6000ff1e0ff */
[----:B------:R-:W-:Y:S04]  /*e1300*/  STL [R1+0x2434], R18 ;  /* 0x0024341201007387 */ /* 0x000fe80000100800 */
[----:B------:R-:W-:Y:S04]  /*e1310*/  STL [R1+0x2400], R19 ;  /* 0x0024001301007387 */ /* 0x000fe80000100800 */
[----:B------:R-:W5:Y:S04]  /*e1320*/  LDL.LU R24, [R1+0x2414] ;  /* 0x0024140001187983 */ /* 0x000f680000300800 */
[----:B------:R-:W-:Y:S04]  /*e1330*/  STL [R1+0x242c], R13 ;  /* 0x00242c0d01007387 */ /* 0x000fe80000100800 */
[----:B------:R-:W5:Y:S01]  /*e1340*/  LDL.LU R25, [R1+0x23e0] ;  /* 0x0023e00001197983 */ /* 0x000f620000300800 */
[----:B------:R-:W-:-:S03]  /*e1350*/  IADD3.X R0, PT, PT, R0, UR12, RZ, P4, !PT ;  /* 0x0000000c00007c10 */ /* 0x000fc6000a7fe4ff */
        /* <DEDUP_REMOVED lines=85> */
[----:B------:R-:W-:Y:S04]  /*e18b0*/  STL [R1+0x2388], R18 ;  /* 0x0023881201007387 */ /* 0x000fe80000100800 */
[----:B------:R-:W-:Y:S04]  /*e18c0*/  STL [R1+0x23b4], R19 ;  /* 0x0023b41301007387 */ /* 0x000fe80000100800 */
[----:B------:R-:W3:Y:S01]  /*e18d0*/  LDL.LU R24, [R1+0x2368] ;  /* 0x0023680001187983 */ /* 0x000ee20000300800 */
[----:B----4-:R-:W-:-:S02]  /*e18e0*/  IADD3 R13, P4, PT, R13, UR11, RZ ;  /* 0x0000000b0d0d7c10 */ /* 0x010fc4000ff9e0ff */
[----:B------:R-:W-:-:S03]  /*e18f0*/  IADD3.X R14, PT, PT, R14, UR12, RZ, P6, !PT ;  /* 0x0000000c0e0e7c10 */ /* 0x000fc6000b7fe4ff */
        /* <DEDUP_REMOVED lines=36> */
[----:B------:R-:W-:Y:S02]  /*e1b40*/  IADD3 R24, P3, PT, R24, UR11, RZ ;  /* 0x0000000b18187c10 */ /* 0x000fe4000ff7e0ff */
[----:B----4-:R-:W-:Y:S01]  /*e1b50*/  IADD3.X R25, PT, PT, R25, UR12, RZ, P2, !PT ;  /* 0x0000000c19197c10 */ /* 0x010fe200097fe4ff */
[----:B0-----:R-:W4:Y:S01]  /*e1b60*/  LDL.LU R28, [R1+0x232c] ;  /* 0x00232c00011c7983 */ /* 0x001f220000300800 */
[----:B-----5:R-:W-:-:S03]  /*e1b70*/  IADD3 R26, P2, PT, R26, UR11, RZ ;  /* 0x0000000b1a1a7c10 */ /* 0x020fc6000ff5e0ff */
[----:B------:R-:W-:Y:S01]  /*e1b80*/  STL [R1+0x2368], R24 ;  /* 0x0023681801007387 */ /* 0x000fe20000100800 */
        /* <DEDUP_REMOVED lines=367> */
[----:B------:R-:W-:-:S03]  /*e3280*/  IADD3 R24, P5, PT, R24, UR11, RZ ;  /* 0x0000000b18187c10 */ /* 0x000fc6000ffbe0ff */
[----:B0-----:R-:W3:Y:S01]  /*e3290*/  LDL.LU R28, [R1+0x4128] ;  /* 0x00412800011c7983 */ /* 0x001ee20000300800 */
[----:B----4-:R-:W-:-:S03]  /*e32a0*/  IADD3.X R25, PT, PT, R25, UR12, RZ, P3, !PT ;  /* 0x0000000c19197c10 */ /* 0x010fc60009ffe4ff */
[----:B------:R-:W-:Y:S01]  /*e32b0*/  STL [R1+0x4164], R24 ;  /* 0x0041641801007387 */ /* 0x000fe20000100800 */
[----:B-----5:R-:W-:-:S03]  /*e32c0*/  IADD3 R26, P3, PT, R26, UR11, RZ ;  /* 0x0000000b1a1a7c10 */ /* 0x020fc6000ff7e0ff */
        /* <DEDUP_REMOVED lines=24> */
[----:B0-----:R-:W4:Y:S04]  /*e3450*/  LDL.LU R29, [R1+0x40f4] ;  /* 0x0040f400011d7983 */ /* 0x001f280000300800 */
        /* <DEDUP_REMOVED lines=29> */
[----:B------:R-:W-:-:S03]  /*e3630*/  IADD3.X R28, PT, PT, R28, UR12, RZ, P5, !PT ;  /* 0x0000000c1c1c7c10 */ /* 0x000fc6000affe4ff */
[----:B------:R-:W-:Y:S04]  /*e3640*/  STL [R1+0x40fc], R14 ;  /* 0x0040fc0e01007387 */ /* 0x000fe80000100800 */
[----:B------:R-:W3:Y:S04]  /*e3650*/  LDL.LU R26, [R1+0x4110] ;  /* 0x00411000011a7983 */ /* 0x000ee80000300800 */
        /* <DEDUP_REMOVED lines=13> */
[----:B------:R-:W3:Y:S01]  /*e3730*/  LDL.LU R8, [R1+0x40ac] ;  /* 0x0040ac0001087983 */ /* 0x000ee20000300800 */
[----:B----4-:R-:W-:-:S05]  /*e3740*/  IADD3 R29, P5, PT, R29, UR11, RZ ;  /* 0x0000000b1d1d7c10 */ /* 0x010fca000ffbe0ff */
[----:B------:R0:W-:Y:S04]  /*e3750*/  STL [R1+0x40f4], R29 ;  /* 0x0040f41d01007387 */ /* 0x0001e80000100800 */
[----:B0-----:R-:W4:Y:S04]  /*e3760*/  LDL.LU R29, [R1+0x40d8] ;  /* 0x0040d800011d7983 */ /* 0x001f280000300800 */
[----:B------:R-:W4:Y:S04]  /*e3770*/  LDL.LU R9, [R1+0x40a4] ;  /* 0x0040a40001097983 */ /* 0x000f280000300800 */
[----:B------:R-:W4:Y:S04]  /*e3780*/  LDL.LU R10, [R1+0x40d0] ;  /* 0x0040d000010a7983 */ /* 0x000f280000300800 */
[----:B------:R-:W4:Y:S01]  /*e3790*/  LDL.LU R11, [R1+0x409c] ;  /* 0x00409c00010b7983 */ /* 0x000f220000300800 */
[----:B-----5:R-:W-:-:S05]  /*e37a0*/  IADD3.X R0, PT, PT, R0, UR12, RZ, P3, !PT ;  /* 0x0000000c00007c10 */ /* 0x020fca0009ffe4ff */
        /* <DEDUP_REMOVED lines=14> */
[----:B------:R-:W-:-:S03]  /*e3890*/  IADD3.X R26, PT, PT, R26, UR12, RZ, P1, !PT ;  /* 0x0000000c1a1a7c10 */ /* 0x000fc60008ffe4ff */
        /* <DEDUP_REMOVED lines=27> */
[----:B----4-:R-:W-:Y:S02]  /*e3a50*/  IADD3.X R29, PT, PT, R29, UR12, RZ, P1, !PT ;  /* 0x0000000c1d1d7c10 */ /* 0x010fe40008ffe4ff */
[----:B------:R-:W-:Y:S02]  /*e3a60*/  IADD3 R9, P1, PT, R9, UR11, RZ ;  /* 0x0000000b09097c10 */ /* 0x000fe4000ff3e0ff */
[----:B------:R-:W-:Y:S01]  /*e3a70*/  IADD3.X R10, PT, PT, R10, UR12, RZ, P0, !PT ;  /* 0x0000000c0a0a7c10 */ /* 0x000fe200087fe4ff */
[----:B------:R0:W-:Y:S04]  /*e3a80*/  STL [R1+0x40d8], R29 ;  /* 0x0040d81d01007387 */ /* 0x0001e80000100800 */
[----:B------:R-:W-:Y:S01]  /*e3a90*/  STL [R1+0x40e0], R7 ;  /* 0x0040e00701007387 */ /* 0x000fe20000100800 */
[----:B------:R-:W-:-:S03]  /*e3aa0*/  IADD3 R11, P0, PT, R11, UR11, RZ ;  /* 0x0000000b0b0b7c10 */ /* 0x000fc6000ff1e0ff */
[----:B0-----:R-:W4:Y:S01]  /*e3ab0*/  LDL.LU R29, [R1+0x4074] ;  /* 0x00407400011d7983 */ /* 0x001f220000300800 */
[----:B-----5:R-:W-:-:S03]  /*e3ac0*/  IADD3.X R16, PT, PT, R16, UR12, RZ, P4, !PT ;  /* 0x0000000c10107c10 */ /* 0x020fc6000a7fe4ff */
        /* <DEDUP_REMOVED lines=1072> */
[----:B------:R-:W-:Y:S01]  /*e7dd0*/  USHF.L.U32 UR9, UR6, 0x7, URZ ;  /* 0x0000000706097899 */ /* 0x000fe200080006ff */
        /* <DEDUP_REMOVED lines=98> */
[----:B------:R-:W-:-:S02]  /*e8400*/  USHF.R.S32.HI UR10, URZ, 0x1f, UR9 ;  /* 0x0000001fff0a7899 */ /* 0x000fc40008011409 */
        /* <DEDUP_REMOVED lines=558> */
[----:B0-----:R-:W3:Y:S04]  /*ea6f0*/  LDL.LU R28, [R1+0x35cc] ;  /* 0x0035cc00011c7983 */ /* 0x001ee80000300800 */
[----:B------:R-:W-:Y:S01]  /*ea700*/  STL [R1+0x3608], R24 ;  /* 0x0036081801007387 */ /* 0x000fe20000100800 */
[----:B----4-:R-:W-:Y:S02]  /*ea710*/  IADD3.X R25, PT, PT, R25, UR10, RZ, P1, !PT ;  /* 0x0000000a19197c10 */ /* 0x010fe40008ffe4ff */
        /* <DEDUP_REMOVED lines=1206> */
[----:B0-----:R-:W2:Y:S01]  /*ef280*/  LDL.LU R15, [R1+0x2f50] ;  /* 0x002f5000010f7983 */ /* 0x001ea20000300800 */
[----:B---3--:R-:W-:-:S03]  /*ef290*/  IADD3 R25, P3, PT, R25, UR9, RZ ;  /* 0x0000000919197c10 */ /* 0x008fc6000ff7e0ff */
[----:B------:R-:W-:Y:S01]  /*ef2a0*/  STL [R1+0x2fec], R24 ;  /* 0x002fec1801007387 */ /* 0x000fe20000100800 */
        /* <DEDUP_REMOVED lines=366> */
[----:B------:R-:W2:Y:S01]  /*f0990*/  LDL.LU R13, [R1+0x2d68] ;  /* 0x002d6800010d7983 */ /* 0x000ea20000300800 */
[----:B------:R-:W-:-:S03]  /*f09a0*/  IADD3.X R24, PT, PT, R24, UR10, RZ, P5, !PT ;  /* 0x0000000a18187c10 */ /* 0x000fc6000affe4ff */
[----:B------:R-:W2:Y:S04]  /*f09b0*/  LDL.LU R14, [R1+0x2d94] ;  /* 0x002d9400010e7983 */ /* 0x000ea80000300800 */
        /* <DEDUP_REMOVED lines=115> */
[----:B------:R-:W-:Y:S01]  /*f10f0*/  STL [R1+0x2d5c], R23 ;  /* 0x002d5c1701007387 */ /* 0x000fe20000100800 */
[----:B------:R-:W-:Y:S02]  /*f1100*/  IADD3.X R6, PT, PT, R6, UR10, RZ, P3, !PT ;  /* 0x0000000a06067c10 */ /* 0x000fe40009ffe4ff */
[----:B------:R-:W-:Y:S01]  /*f1110*/  IADD3.X R8, PT, PT, R8, UR10, RZ, P2, !PT ;  /* 0x0000000a08087c10 */ /* 0x000fe200097fe4ff */
[----:B------:R0:W-:Y:S04]  /*f1120*/  STL [R1+0x2d20], R15 ;  /* 0x002d200f01007387 */ /* 0x0001e80000100800 */
[----:B------:R-:W-:Y:S01]  /*f1130*/  STL [R1+0x2d28], R4 ;  /* 0x002d280401007387 */ /* 0x000fe20000100800 */
[----:B------:R-:W-:-:S03]  /*f1140*/  IADD3 R7, P3, PT, R7, UR9, RZ ;  /* 0x0000000907077c10 */ /* 0x000fc6000ff7e0ff */
[----:B0-----:R-:W2:Y:S04]  /*f1150*/  LDL.LU R15, [R1+0x2ce0] ;  /* 0x002ce000010f7983 */ /* 0x001ea80000300800 */
[----:B------:R-:W-:Y:S04]  /*f1160*/  STL [R1+0x2d54], R5 ;  /* 0x002d540501007387 */ /* 0x000fe80000100800 */
[----:B------:R-:W-:Y:S01]  /*f1170*/  STL [R1+0x2d4c], R6 ;  /* 0x002d4c0601007387 */ /* 0x000fe20000100800 */
[----:B---3--:R-:W-:Y:S02]  /*f1180*/  IADD3 R28, P2, PT, R28, UR9, RZ ;  /* 0x000000091c1c7c10 */ /* 0x008fe4000ff5e0ff */
[----:B------:R-:W-:-:S02]  /*f1190*/  IADD3.X R9, PT, PT, R9, UR10, RZ, P1, !PT ;  /* 0x0000000a09097c10 */ /* 0x000fc40008ffe4ff */
        /* <DEDUP_REMOVED lines=87> */
[----:B------:R-:W-:Y:S02]  /*f1710*/  IADD3.X R7, PT, PT, R7, UR10, RZ, P1, !PT ;  /* 0x0000000a07077c10 */ /* 0x000fe40008ffe4ff */
[----:B------:R-:W-:Y:S01]  /*f1720*/  IADD3 R8, P1, PT, R8, UR9, RZ ;  /* 0x0000000908087c10 */ /* 0x000fe2000ff3e0ff */
[----:B------:R-:W-:Y:S04]  /*f1730*/  STL [R1+0x2ca8], R5 ;  /* 0x002ca80501007387 */ /* 0x000fe80000100800 */
[----:B------:R-:W-:Y:S01]  /*f1740*/  STL [R1+0x2ca0], R6 ;  /* 0x002ca00601007387 */ /* 0x000fe20000100800 */
[----:B--2---:R-:W-:-:S02]  /*f1750*/  IADD3.X R15, PT, PT, R15, UR10, RZ, P0, !PT ;  /* 0x0000000a0f0f7c10 */ /* 0x004fc400087fe4ff */
        /* <DEDUP_REMOVED lines=58> */
[----:B------:R-:W3:Y:S01]  /*f1b00*/  LDL.LU R13, [R1+0x2c24] ;  /* 0x002c2400010d7983 */ /* 0x000ee20000300800 */
[----:B------:R-:W-:-:S03]  /*f1b10*/  IADD3 R24, P0, PT, R24, UR9, RZ ;  /* 0x0000000918187c10 */ /* 0x000fc6000ff1e0ff */
[----:B------:R-:W3:Y:S04]  /*f1b20*/  LDL.LU R14, [R1+0x2bf0] ;  /* 0x002bf000010e7983 */ /* 0x000ee80000300800 */
        /* <DEDUP_REMOVED lines=92> */
[----:B------:R-:W2:Y:S01]  /*f20f0*/  LDL.LU R14, [R1+0x2ba4] ;  /* 0x002ba400010e7983 */ /* 0x000ea20000300800 */
[----:B---3--:R-:W-:-:S03]  /*f2100*/  IADD3 R25, P6, PT, R25, UR9, RZ ;  /* 0x0000000919197c10 */ /* 0x008fc6000ffde0ff */
[----:B0-----:R-:W3:Y:S04]  /*f2110*/  LDL.LU R15, [R1+0x2b70] ;  /* 0x002b7000010f7983 */ /* 0x001ee80000300800 */
        /* <DEDUP_REMOVED lines=17> */
[----:B------:R-:W-:Y:S01]  /*f2230*/  STL [R1+0x2bc0], R21 ;  /* 0x002bc01501007387 */ /* 0x000fe20000100800 */
[----:B------:R-:W-:-:S03]  /*f2240*/  IADD3 R5, P0, PT, R5, UR9, RZ ;  /* 0x0000000905057c10 */ /* 0x000fc6000ff1e0ff */
[----:B------:R-:W-:Y:S04]  /*f2250*/  STL [R1+0x2bec], R22 ;  /* 0x002bec1601007387 */ /* 0x000fe80000100800 */
[----:B------:R-:W-:Y:S01]  /*f2260*/  STL [R1+0x2bb8], R23 ;  /* 0x002bb81701007387 */ /* 0x000fe20000100800 */
[----:B------:R-:W-:-:S03]  /*f2270*/  IADD3 R6, P4, PT, R6, UR9, RZ ;  /* 0x0000000906067c10 */ /* 0x000fc6000ff9e0ff */
[----:B------:R0:W-:Y:S04]  /*f2280*/  STL [R1+0x2bdc], R28 ;  /* 0x002bdc1c01007387 */ /* 0x0001e80000100800 */
[----:B------:R-:W-:Y:S01]  /*f2290*/  STL [R1+0x2be4], R4 ;  /* 0x002be40401007387 */ /* 0x000fe20000100800 */
[----:B------:R-:W-:Y:S02]  /*f22a0*/  IADD3.X R7, PT, PT, R7, UR10, RZ, P6, !PT ;  /* 0x0000000a07077c10 */ /* 0x000fe4000b7fe4ff */
[----:B------:R-:W-:Y:S01]  /*f22b0*/  IADD3 R8, P6, PT, R8, UR9, RZ ;  /* 0x0000000908087c10 */ /* 0x000fe2000ffde0ff */
[----:B0-----:R-:W3:Y:S04]  /*f22c0*/  LDL.LU R28, [R1+0x2b9c] ;  /* 0x002b9c00011c7983 */ /* 0x001ee80000300800 */
[----:B------:R-:W-:Y:S04]  /*f22d0*/  STL [R1+0x2bb0], R5 ;  /* 0x002bb00501007387 */ /* 0x000fe80000100800 */
[----:B------:R-:W-:Y:S01]  /*f22e0*/  STL [R1+0x2ba8], R6 ;  /* 0x002ba80601007387 */ /* 0x000fe20000100800 */
[----:B----4-:R-:W-:-:S02]  /*f22f0*/  IADD3.X R29, PT, PT, R29, UR10, RZ, P5, !PT ;  /* 0x0000000a1d1d7c10 */ /* 0x010fc4000affe4ff */
        /* <DEDUP_REMOVED lines=25> */
[----:B------:R-:W2:Y:S04]  /*f2490*/  LDL.LU R25, [R1+0x2b8c] ;  /* 0x002b8c0001197983 */ /* 0x000ea80000300800 */
[----:B------:R-:W-:Y:S04]  /*f24a0*/  STL [R1+0x2ba4], R14 ;  /* 0x002ba40e01007387 */ /* 0x000fe80000100800 */
[----:B------:R-:W2:Y:S01]  /*f24b0*/  LDL.LU R26, [R1+0x2b58] ;  /* 0x002b5800011a7983 */ /* 0x000ea20000300800 */
[----:B---3--:R-:W-:-:S05]  /*f24c0*/  IADD3 R15, P4, PT, R15, UR9, RZ ;  /* 0x000000090f0f7c10 */ /* 0x008fca000ff9e0ff */
        /* <DEDUP_REMOVED lines=14> */
[----:B------:R-:W-:-:S05]  /*f25b0*/  IADD3.X R28, PT, PT, R28, UR10, RZ, P6, !PT ;  /* 0x0000000a1c1c7c10 */ /* 0x000fca000b7fe4ff */
        /* <DEDUP_REMOVED lines=21> */
[----:B------:R-:W-:Y:S04]  /*f2710*/  STL [R1+0x2b8c], R25 ;  /* 0x002b8c1901007387 */ /* 0x000fe80000100800 */
[----:B------:R-:W-:Y:S01]  /*f2720*/  STL [R1+0x2b58], R26 ;  /* 0x002b581a01007387 */ /* 0x000fe20000100800 */
[----:B---3--:R-:W-:Y:S02]  /*f2730*/  IADD3.X R27, PT, PT, R27, UR10, RZ, P2, !PT ;  /* 0x0000000a1b1b7c10 */ /* 0x008fe400097fe4ff */
[----:B------:R-:W-:Y:S02]  /*f2740*/  IADD3 R2, P2, PT, R2, UR9, RZ ;  /* 0x0000000902027c10 */ /* 0x000fe4000ff5e0ff */
[----:B------:R-:W-:Y:S02]  /*f2750*/  IADD3.X R3, PT, PT, R3, UR10, RZ, P1, !PT ;  /* 0x0000000a03037c10 */ /* 0x000fe40008ffe4ff */
[----:B------:R-:W-:-:S02]  /*f2760*/  IADD3 R20, P1, PT, R20, UR9, RZ ;  /* 0x0000000914147c10 */ /* 0x000fc4000ff3e0ff */
[----:B------:R-:W-:Y:S01]  /*f2770*/  IADD3.X R21, PT, PT, R21, UR10, RZ, P0, !PT ;  /* 0x0000000a15157c10 */ /* 0x000fe200087fe4ff */
        /* <DEDUP_REMOVED lines=20> */
[----:B------:R-:W-:Y:S02]  /*f28c0*/  IADD3 R28, P3, PT, R28, UR9, RZ ;  /* 0x000000091c1c7c10 */ /* 0x000fe4000ff7e0ff */
[----:B------:R-:W-:-:S02]  /*f28d0*/  IADD3.X R9, PT, PT, R9, UR10, RZ, P2, !PT ;  /* 0x0000000a09097c10 */ /* 0x000fc400097fe4ff */
        /* <DEDUP_REMOVED lines=57> */
[----:B------:R-:W4:Y:S01]  /*f2c70*/  LDL.LU R13, [R1+0x3984] ;  /* 0x00398400010d7983 */ /* 0x000f220000300800 */
[----:B-----5:R-:W-:-:S03]  /*f2c80*/  IADD3.X R24, PT, PT, R24, UR10, RZ, P2, !PT ;  /* 0x0000000a18187c10 */ /* 0x020fc600097fe4ff */
[----:B------:R-:W5:Y:S01]  /*f2c90*/  LDL.LU R14, [R1+0x391c] ;  /* 0x00391c00010e7983 */ /* 0x000f620000300800 */
        /* <DEDUP_REMOVED lines=55> */
[----:B-----5:R-:W-:-:S03]  /*f3010*/  IADD3.X R14, PT, PT, R14, UR10, RZ, P3, !PT ;  /* 0x0000000a0e0e7c10 */ /* 0x020fc60009ffe4ff */
[----:B------:R-:W-:Y:S04]  /*f3020*/  STL [R1+0x3984], R13 ;  /* 0x0039840d01007387 */ /* 0x000fe80000100800 */
[----:B------:R-:W4:Y:S01]  /*f3030*/  LDL.LU R25, [R1+0x3928] ;  /* 0x0039280001197983 */ /* 0x000f220000300800 */
[----:B------:R-:W-:-:S03]  /*f3040*/  IADD3 R29, P3, PT, R29, UR9, RZ ;  /* 0x000000091d1d7c10 */ /* 0x000fc6000ff7e0ff */
        /* <DEDUP_REMOVED lines=167> */
[----:B------:R-:W-:Y:S04]  /*f3ac0*/  STL [R1+0x3a50], R9 ;  /* 0x003a500901007387 */ /* 0x000fe80000100800 */
[----:B------:R-:W-:Y:S01]  /*f3ad0*/  STL [R1+0x39e8], R10 ;  /* 0x0039e80a01007387 */ /* 0x000fe20000100800 */
[----:B------:R-:W-:-:S05]  /*f3ae0*/  IADD3 R0, P3, PT, R0, UR9, RZ ;  /* 0x0000000900007c10 */ /* 0x000fca000ff7e0ff */
[----:B------:R0:W-:Y:S04]  /*f3af0*/  STL [R1+0x3a60], R0 ;  /* 0x003a600001007387 */ /* 0x0001e80000100800 */
[----:B------:R1:W-:Y:S04]  /*f3b00*/  STL [R1+0x3a64], R11 ;  /* 0x003a640b01007387 */ /* 0x0003e80000100800 */
[----:B0-----:R-:W5:Y:S01]  /*f3b10*/  LDL.LU R0, [R1+0x3a18] ;  /* 0x003a180001007983 */ /* 0x001f620000300800 */
[----:B------:R-:W-:Y:S02]  /*f3b20*/  IADD3.X R17, PT, PT, R17, UR10, RZ, P2, !PT ;  /* 0x0000000a11117c10 */ /* 0x000fe400097fe4ff */
[----:B------:R-:W-:-:S02]  /*f3b30*/  IADD3 R18, P2, PT, R18, UR9, RZ ;  /* 0x0000000912127c10 */ /* 0x000fc4000ff5e0ff */
[----:B------:R-:W-:Y:S01]  /*f3b40*/  IADD3.X R19, PT, PT, R19, UR10, RZ, P1, !PT ;  /* 0x0000000a13137c10 */ /* 0x000fe20008ffe4ff */
[----:B------:R0:W-:Y:S04]  /*f3b50*/  STL [R1+0x39fc], R16 ;  /* 0x0039fc1001007387 */ /* 0x0001e80000100800 */
[----:B------:R0:W-:Y:S04]  /*f3b60*/  STL [R1+0x39f8], R17 ;  /* 0x0039f81101007387 */ /* 0x0001e80000100800 */
[----:B------:R0:W-:Y:S04]  /*f3b70*/  STL [R1+0x3a74], R18 ;  /* 0x003a741201007387 */ /* 0x0001e80000100800 */
[----:B------:R0:W-:Y:S04]  /*f3b80*/  STL [R1+0x3a0c], R19 ;  /* 0x003a0c1301007387 */ /* 0x0001e80000100800 */
[----:B------:R-:W5:Y:S01]  /*f3b90*/  LDL.LU R24, [R1+0x3a94] ;  /* 0x003a940001187983 */ /* 0x000f620000300800 */
[----:B--2---:R-:W-:-:S02]  /*f3ba0*/  IADD3 R13, P1, PT, R13, UR9, RZ ;  /* 0x000000090d0d7c10 */ /* 0x004fc4000ff3e0ff */
[----:B------:R-:W-:-:S03]  /*f3bb0*/  IADD3.X R14, PT, PT, R14, UR10, RZ, P0, !PT ;  /* 0x0000000a0e0e7c10 */ /* 0x000fc600087fe4ff */
[----:B------:R2:W-:Y:S04]  /*f3bc0*/  STL [R1+0x3a70], R13 ;  /* 0x003a700d01007387 */ /* 0x0005e80000100800 */
[----:B------:R-:W5:Y:S01]  /*f3bd0*/  LDL.LU R25, [R1+0x3a2c] ;  /* 0x003a2c0001197983 */ /* 0x000f620000300800 */
[----:B---3--:R-:W-:-:S03]  /*f3be0*/  IADD3 R15, P0, PT, R15, UR9, RZ ;  /* 0x000000090f0f7c10 */ /* 0x008fc6000ff1e0ff */
[----:B------:R3:W-:Y:S04]  /*f3bf0*/  STL [R1+0x3a08], R14 ;  /* 0x003a080e01007387 */ /* 0x0007e80000100800 */
        /* <DEDUP_REMOVED lines=15> */
[----:B------:R-:W-:-:S05]  /*f3cf0*/  IADD3.X R28, PT, PT, R28, UR10, RZ, P4, !PT ;  /* 0x0000000a1c1c7c10 */ /* 0x000fca000a7fe4ff */
[----:B------:R0:W-:Y:S04]  /*f3d00*/  STL [R1+0x3a1c], R28 ;  /* 0x003a1c1c01007387 */ /* 0x0001e80000100800 */
[----:B------:R-:W5:Y:S04]  /*f3d10*/  LDL.LU R10, [R1+0x3ab4] ;  /* 0x003ab400010a7983 */ /* 0x000f680000300800 */
[----:B-1----:R-:W5:Y:S04]  /*f3d20*/  LDL.LU R11, [R1+0x3a6c] ;  /* 0x003a6c00010b7983 */ /* 0x002f680000300800 */
[----:B0-----:R-:W5:Y:S04]  /*f3d30*/  LDL.LU R16, [R1+0x3ab0] ;  /* 0x003ab00001107983 */ /* 0x001f680000300800 */
[----:B------:R-:W5:Y:S01]  /*f3d40*/  LDL.LU R17, [R1+0x3a68] ;  /* 0x003a680001117983 */ /* 0x000f620000300800 */
[----:B----4-:R-:W-:-:S05]  /*f3d50*/  IADD3 R29, P4, PT, R29, UR9, RZ ;  /* 0x000000091d1d7c10 */ /* 0x010fca000ff9e0ff */
[----:B------:R0:W-:Y:S04]  /*f3d60*/  STL [R1+0x3a80], R29 ;  /* 0x003a801d01007387 */ /* 0x0001e80000100800 */
[----:B------:R-:W4:Y:S04]  /*f3d70*/  LDL.LU R18, [R1+0x3aac] ;  /* 0x003aac0001127983 */ /* 0x000f280000300800 */
[----:B------:R-:W4:Y:S04]  /*f3d80*/  LDL.LU R19, [R1+0x3a7c] ;  /* 0x003a7c0001137983 */ /* 0x000f280000300800 */
[----:B--2---:R-:W2:Y:S04]  /*f3d90*/  LDL.LU R13, [R1+0x3a78] ;  /* 0x003a7800010d7983 */ /* 0x004ea80000300800 */
[----:B---3--:R-:W3:Y:S04]  /*f3da0*/  LDL.LU R14, [R1+0x3a8c] ;  /* 0x003a8c00010e7983 */ /* 0x008ee80000300800 */
[----:B------:R-:W3:Y:S01]  /*f3db0*/  LDL.LU R15, [R1+0x3a88] ;  /* 0x003a8800010f7983 */ /* 0x000ee20000300800 */
[----:B-----5:R-:W-:-:S05]  /*f3dc0*/  IADD3.X R0, PT, PT, R0, UR10, RZ, P6, !PT ;  /* 0x0000000a00007c10 */ /* 0x020fca000b7fe4ff */
[----:B------:R1:W-:Y:S04]  /*f3dd0*/  STL [R1+0x3a18], R0 ;  /* 0x003a180001007387 */ /* 0x0003e80000100800 */
[----:B------:R-:W5:Y:S04]  /*f3de0*/  LDL.LU R28, [R1+0x3a9c] ;  /* 0x003a9c00011c7983 */ /* 0x000f680000300800 */
[----:B0-----:R-:W5:Y:S04]  /*f3df0*/  LDL.LU R29, [R1+0x3a98] ;  /* 0x003a9800011d7983 */ /* 0x001f680000300800 */
[----:B-1----:R-:W5:Y:S01]  /*f3e00*/  LDL.LU R0, [R1+0x3aa8] ;  /* 0x003aa80001007983 */ /* 0x002f620000300800 */
[----:B------:R-:W-:-:S05]  /*f3e10*/  IADD3 R24, P6, PT, R24, UR9, RZ ;  /* 0x0000000918187c10 */ /* 0x000fca000ffde0ff */
[----:B------:R0:W-:Y:S01]  /*f3e20*/  STL [R1+0x3a94], R24 ;  /* 0x003a941801007387 */ /* 0x0001e20000100800 */
[----:B------:R-:W-:-:S04]  /*f3e30*/  UIADD3 UR7, UPT, UPT, UR5, 0x7f, URZ ;  /* 0x0000007f05077890 */ /* 0x000fc8000fffe0ff */
[----:B------:R-:W-:-:S04]  /*f3e40*/  USHF.R.S32.HI UR8, URZ, 0x1f, UR7 ;  /* 0x0000001fff087899 */ /* 0x000fc80008011407 */
[----:B------:R-:W-:-:S04]  /*f3e50*/  ULEA.HI UR8, UR8, UR7, URZ, 0x7 ;  /* 0x0000000708087291 */ /* 0x000fc8000f8f38ff */
[----:B------:R-:W-:Y:S01]  /*f3e60*/  USHF.R.S32.HI UR8, URZ, 0x7, UR8 ;  /* 0x00000007ff087899 */ /* 0x000fe20008011408 */
[----:B------:R-:W-:Y:S02]  /*f3e70*/  IADD3.X R25, PT, PT, R25, UR10, RZ, P5, !PT ;  /* 0x0000000a19197c10 */ /* 0x000fe4000affe4ff */
[----:B------:R-:W-:-:S03]  /*f3e80*/  IADD3 R26, P5, PT, R26, UR9, RZ ;  /* 0x000000091a1a7c10 */ /* 0x000fc6000ffbe0ff */
[----:B------:R0:W-:Y:S01]  /*f3e90*/  STL [R1+0x3a2c], R25 ;  /* 0x003a2c1901007387 */ /* 0x0001e20000100800 */
[----:B------:R-:W-:Y:S02]  /*f3ea0*/  IADD3.X R27, PT, PT, R27, UR10, RZ, P3, !PT ;  /* 0x0000000a1b1b7c10 */ /* 0x000fe40009ffe4ff */
[----:B------:R-:W-:Y:S02]  /*f3eb0*/  IADD3 R2, P3, PT, R2, UR9, RZ ;  /* 0x0000000902027c10 */ /* 0x000fe4000ff7e0ff */
[----:B------:R-:W-:Y:S02]  /*f3ec0*/  IADD3.X R3, PT, PT, R3, UR10, RZ, P2, !PT ;  /* 0x0000000a03037c10 */ /* 0x000fe400097fe4ff */
[----:B------:R-:W-:Y:S01]  /*f3ed0*/  IADD3 R20, P2, PT, R20, UR9, RZ ;  /* 0x0000000914147c10 */ /* 0x000fe2000ff5e0ff */
[----:B------:R0:W-:Y:S01]  /*f3ee0*/  STL [R1+0x3a90], R26 ;  /* 0x003a901a01007387 */ /* 0x0001e20000100800 */
[----:B------:R-:W-:-:S03]  /*f3ef0*/  IADD3.X R21, PT, PT, R21, UR10, RZ, P1, !PT ;  /* 0x0000000a15157c10 */ /* 0x000fc60008ffe4ff */
[----:B------:R0:W-:Y:S01]  /*f3f00*/  STL [R1+0x3a28], R27 ;  /* 0x003a281b01007387 */ /* 0x0001e20000100800 */
[----:B------:R-:W-:-:S03]  /*f3f10*/  IADD3 R22, P1, PT, R22, UR9, RZ ;  /* 0x0000000916167c10 */ /* 0x000fc6000ff3e0ff */
        /* <DEDUP_REMOVED lines=14> */
[----:B------:R0:W-:Y:S04]  /*f4000*/  STL [R1+0x3a48], R5 ;  /* 0x003a480501007387 */ /* 0x0001e80000100800 */
[----:B------:R0:W-:Y:S04]  /*f4010*/  STL [R1+0x3abc], R6 ;  /* 0x003abc0601007387 */ /* 0x0001e80000100800 */
[----:B------:R0:W-:Y:S04]  /*f4020*/  STL [R1+0x3a5c], R7 ;  /* 0x003a5c0701007387 */ /* 0x0001e80000100800 */
[----:B------:R0:W-:Y:S04]  /*f4030*/  STL [R1+0x3ab8], R8 ;  /* 0x003ab80801007387 */ /* 0x0001e80000100800 */
[----:B------:R0:W-:Y:S01]  /*f4040*/  STL [R1+0x3a58], R9 ;  /* 0x003a580901007387 */ /* 0x0001e20000100800 */
[----:B------:R-:W-:-:S02]  /*f4050*/  IADD3 R10, P5, PT, R10, UR9, RZ ;  /* 0x000000090a0a7c10 */ /* 0x000fc4000ffbe0ff */
[----:B------:R-:W-:Y:S02]  /*f4060*/  IADD3.X R11, PT, PT, R11, UR10, RZ, P3, !PT ;  /* 0x0000000a0b0b7c10 */ /* 0x000fe40009ffe4ff */
[----:B------:R-:W-:Y:S02]  /*f4070*/  IADD3 R16, P3, PT, R16, UR9, RZ ;  /* 0x0000000910107c10 */ /* 0x000fe4000ff7e0ff */
[----:B------:R-:W-:Y:S01]  /*f4080*/  IADD3.X R17, PT, PT, R17, UR10, RZ, P2, !PT ;  /* 0x0000000a11117c10 */ /* 0x000fe200097fe4ff */
[----:B------:R0:W-:Y:S04]  /*f4090*/  STL [R1+0x3ab4], R10 ;  /* 0x003ab40a01007387 */ /* 0x0001e80000100800 */
[----:B------:R0:W-:Y:S04]  /*f40a0*/  STL [R1+0x3a6c], R11 ;  /* 0x003a6c0b01007387 */ /* 0x0001e80000100800 */
[----:B------:R0:W-:Y:S04]  /*f40b0*/  STL [R1+0x3ab0], R16 ;  /* 0x003ab01001007387 */ /* 0x0001e80000100800 */
[----:B------:R0:W-:Y:S01]  /*f40c0*/  STL [R1+0x3a68], R17 ;  /* 0x003a681101007387 */ /* 0x0001e20000100800 */
[----:B----4-:R-:W-:-:S02]  /*f40d0*/  IADD3 R18, P2, PT, R18, UR9, RZ ;  /* 0x0000000912127c10 */ /* 0x010fc4000ff5e0ff */
[----:B------:R-:W-:Y:S02]  /*f40e0*/  IADD3.X R19, PT, PT, R19, UR10, RZ, P1, !PT ;  /* 0x0000000a13137c10 */ /* 0x000fe40008ffe4ff */
[----:B--2---:R-:W-:Y:S02]  /*f40f0*/  IADD3.X R13, PT, PT, R13, UR10, RZ, P0, !PT ;  /* 0x0000000a0d0d7c10 */ /* 0x004fe400087fe4ff */
[----:B---3--:R-:W-:Y:S02]  /*f4100*/  IADD3.X R14, PT, PT, R14, UR10, RZ, P4, !PT ;  /* 0x0000000a0e0e7c10 */ /* 0x008fe4000a7fe4ff */
[----:B------:R-:W-:Y:S01]  /*f4110*/  IADD3.X R15, PT, PT, R15, UR10, RZ, P6, !PT ;  /* 0x0000000a0f0f7c10 */ /* 0x000fe2000b7fe4ff */
[----:B------:R0:W-:Y:S04]  /*f4120*/  STL [R1+0x3aac], R18 ;  /* 0x003aac1201007387 */ /* 0x0001e80000100800 */
[----:B------:R0:W-:Y:S04]  /*f4130*/  STL [R1+0x3a7c], R19 ;  /* 0x003a7c1301007387 */ /* 0x0001e80000100800 */
[----:B------:R0:W-:Y:S04]  /*f4140*/  STL [R1+0x3a78], R13 ;  /* 0x003a780d01007387 */ /* 0x0001e80000100800 */
[----:B------:R0:W-:Y:S04]  /*f4150*/  STL [R1+0x3a8c], R14 ;  /* 0x003a8c0e01007387 */ /* 0x0001e80000100800 */
[----:B------:R0:W-:Y:S01]  /*f4160*/  STL [R1+0x3a88], R15 ;  /* 0x003a880f01007387 */ /* 0x0001e20000100800 */
[----:B------:R-:W-:-:S02]  /*f4170*/  ISETP.NE.U32.AND P1, PT, R12, UR8, PT ;  /* 0x000000080c007c0c */ /* 0x000fc4000bf25070 */
[----:B-----5:R-:W-:Y:S02]  /*f4180*/  IADD3.X R28, PT, PT, R28, UR10, RZ, P5, !PT ;  /* 0x0000000a1c1c7c10 */ /* 0x020fe4000affe4ff */
[----:B------:R-:W-:Y:S02]  /*f4190*/  IADD3.X R29, PT, PT, R29, UR10, RZ, P3, !PT ;  /* 0x0000000a1d1d7c10 */ /* 0x000fe40009ffe4ff */
[----:B------:R-:W-:-:S05]  /*f41a0*/  IADD3.X R0, PT, PT, R0, UR10, RZ, P2, !PT ;  /* 0x0000000a00007c10 */ /* 0x000fca00097fe4ff */
[----:B------:R0:W-:Y:S04]  /*f41b0*/  STL [R1+0x3aa8], R0 ;  /* 0x003aa80001007387 */ /* 0x0001e80000100800 */
[----:B------:R0:W-:Y:S04]  /*f41c0*/  STL [R1+0x3a9c], R28 ;  /* 0x003a9c1c01007387 */ /* 0x0001e80000100800 */
[----:B------:R0:W-:Y:S01]  /*f41d0*/  STL [R1+0x3a98], R29 ;  /* 0x003a981d01007387 */ /* 0x0001e20000100800 */
[----:B------:R-:W-:Y:S05]  /*f41e0*/  @P1 BRA `(.L_x_2) ;  /* 0xfffff3fc00d81947 */ /* 0x000fea000383ffff */
.L_x_1:
[----:B0-----:R-:W2:Y:S01]  /*f41f0*/  LDL.LU R29, [R1+0x320] ;  /* 0x00032000011d7983 */ /* 0x001ea20000300800 */
[----:B------:R-:W0:Y:S01]  /*f4200*/  LDCU.64 UR44, c[0x0][0x398] ;  /* 0x00007300ff2c77ac */ /* 0x000e220008000a00 */
[----:B------:R-:W3:Y:S01]  /*f4210*/  LDCU.64 UR46, c[0x0][0x398] ;  /* 0x00007300ff2e77ac */ /* 0x000ee20008000a00 */
[----:B------:R-:W4:Y:S01]  /*f4220*/  LDCU UR8, c[0x0][0x3b4] ;  /* 0x00007680ff0877ac */ /* 0x000f220008000800 */
[----:B------:R-:W1:Y:S01]  /*f4230*/  LDCU UR9, c[0x0][0x3b4] ;  /* 0x00007680ff0977ac */ /* 0x000e620008000800 */
[----:B------:R-:W0:Y:S01]  /*f4240*/  LDCU.64 UR10, c[0x0][0x390] ;  /* 0x00007200ff0a77ac */ /* 0x000e220008000a00 */
[----:B------:R-:W0:Y:S01]  /*f4250*/  LDCU.64 UR14, c[0x0][0x390] ;  /* 0x00007200ff0e77ac */ /* 0x000e220008000a00 */
        /* <DEDUP_REMOVED lines=57> */
[----:B------:R-:W-:Y:S01]  /*f45f0*/  UMOV UR7, 0x400 ;  /* 0x0000040000077882 */ /* 0x000fe20000000000 */
[----:B------:R-:W0:Y:S01]  /*f4600*/  LDCU UR76, c[0x0][0x3b8] ;  /* 0x00007700ff4c77ac */ /* 0x000e220008000800 */
[----:B--2---:R2:W-:Y:S04]  /*f4610*/  STL [R1+0x5100], R29 ;  /* 0x0051001d01007387 */ /* 0x0045e80000100800 */
[----:B--2---:R-:W2:Y:S04]  /*f4620*/  LDL.LU R29, [R1+0x258] ;  /* 0x00025800011d7983 */ /* 0x004ea80000300800 */
[----:B--2---:R2:W-:Y:S04]  /*f4630*/  STL [R1+0x5104], R29 ;  /* 0x0051041d01007387 */ /* 0x0045e80000100800 */
[----:B--2---:R-:W2:Y:S04]  /*f4640*/  LDL.LU R29, [R1+0x254] ;  /* 0x00025400011d7983 */ /* 0x004ea80000300800 */
[----:B--2---:R2:W-:Y:S04]  /*f4650*/  STL [R1+0x510c], R29 ;  /* 0x00510c1d01007387 */ /* 0x0045e80000100800 */
[----:B--2---:R-:W2:Y:S04]  /*f4660*/  LDL.LU R29, [R1+0x22c] ;  /* 0x00022c00011d7983 */ /* 0x004ea80000300800 */
[----:B--2---:R2:W-:Y:S04]  /*f4670*/  STL [R1+0x5114], R29 ;  /* 0x0051141d01007387 */ /* 0x0045e80000100800 */
[----:B--2---:R-:W2:Y:S04]  /*f4680*/  LDL.LU R29, [R1+0x224] ;  /* 0x00022400011d7983 */ /* 0x004ea80000300800 */
[----:B------:R-:W2:Y:S04]  /*f4690*/  LDL.LU R28, [R1+0x324] ;  /* 0x00032400011c7983 */ /* 0x000ea80000300800 */
[----:B--2---:R2:W-:Y:S04]  /*f46a0*/  STL [R1+0x5108], R28 ;  /* 0x0051081c01007387 */ /* 0x0045e80000100800 */
[----:B--2---:R-:W2:Y:S04]  /*f46b0*/  LDL.LU R28, [R1+0x250] ;  /* 0x00025000011c7983 */ /* 0x004ea80000300800 */
[----:B--2---:R2:W-:Y:S04]  /*f46c0*/  STL [R1+0x5110], R28 ;  /* 0x0051101c01007387 */ /* 0x0045e80000100800 */
[----:B--2---:R-:W2:Y:S04]  /*f46d0*/  LDL.LU R28, [R1+0x228] ;  /* 0x00022800011c7983 */ /* 0x004ea80000300800 */
[----:B--2---:R2:W-:Y:S04]  /*f46e0*/  STL [R1+0x5118], R28 ;  /* 0x0051181c01007387 */ /* 0x0045e80000100800 */
[----:B--2---:R-:W2:Y:S04]  /*f46f0*/  LDL.LU R28, [R1+0x220] ;  /* 0x00022000011c7983 */ /* 0x004ea80000300800 */
        /* <DEDUP_REMOVED lines=25> */
[----:B-1----:R-:W3:Y:S04]  /*f4890*/  LDL.LU R0, [R1+0x96c] ;  /* 0x00096c0001007983 */ /* 0x002ee80000300800 */
[----:B------:R1:W-:Y:S04]  /*f48a0*/  STL [R1+0x48e0], R13 ;  /* 0x0048e00d01007387 */ /* 0x0003e80000100800 */
[----:B-1----:R-:W3:Y:S01]  /*f48b0*/  LDL.LU R13, [R1+0x25c] ;  /* 0x00025c00010d7983 */ /* 0x002ee20000300800 */
[----:B--2---:R-:W-:-:S03]  /*f48c0*/  F2FP.SATFINITE.E4M3.F32.PACK_AB_MERGE_C R29, R29, R28, RZ ;  /* 0x0000001c1d1d723e */ /* 0x004fc600048070ff */
[----:B------:R-:W2:Y:S04]  /*f48d0*/  LDL.LU R28, [R1+0x5118] ;  /* 0x00511800011c7983 */ /* 0x000ea80000300800 */
[----:B------:R1:W-:Y:S04]  /*f48e0*/  STL [R1+0x63c], R29 ;  /* 0x00063c1d01007387 */ /* 0x0003e80000100800 */
[----:B-1----:R-:W2:Y:S02]  /*f48f0*/  LDL.LU R29, [R1+0x5114] ;  /* 0x00511400011d7983 */ /* 0x002ea40000300800 */
[----:B--2---:R-:W-:-:S02]  /*f4900*/  F2FP.SATFINITE.E4M3.F32.PACK_AB_MERGE_C R29, R29, R28, RZ ;  /* 0x0000001c1d1d723e */ /* 0x004fc400048070ff */
[----:B------:R-:W2:Y:S04]  /*f4910*/  LDL.LU R28, [R1+0x5110] ;  /* 0x00511000011c7983 */ /* 0x000ea80000300800 */
[----:B------:R1:W-:Y:S04]  /*f4920*/  STL [R1+0x630], R29 ;  /* 0x0006301d01007387 */ /* 0x0003e80000100800 */
[----:B-1----:R-:W2:Y:S02]  /*f4930*/  LDL.LU R29, [R1+0x510c] ;  /* 0x00510c00011d7983 */ /* 0x002ea40000300800 */
[----:B--2---:R-:W-:-:S02]  /*f4940*/  F2FP.SATFINITE.E4M3.F32.PACK_AB_MERGE_C R29, R29, R28, RZ ;  /* 0x0000001c1d1d723e */ /* 0x004fc400048070ff */
[----:B------:R-:W2:Y:S04]  /*f4950*/  LDL.LU R28, [R1+0x5108] ;  /* 0x00510800011c7983 */ /* 0x000ea80000300800 */
[----:B------:R1:W-:Y:S04]  /*f4960*/  STL [R1+0x628], R29 ;  /* 0x0006281d01007387 */ /* 0x0003e80000100800 */
[----:B-1----:R-:W3:Y:S02]  /*f4970*/  LDL.LU R29, [R1+0x5104] ;  /* 0x00510400011d7983 */ /* 0x002ee40000300800 */
[----:B---3--:R-:W-:-:S02]  /*f4980*/  F2FP.SATFINITE.E4M3.F32.PACK_AB_MERGE_C R13, R13, R29, RZ ;  /* 0x0000001d0d0d723e */ /* 0x008fc400048070ff */
[----:B------:R-:W2:Y:S01]  /*f4990*/  LDL.LU R29, [R1+0x5100] ;  /* 0x00510000011d7983 */ /* 0x000ea20000300800 */
[----:B------:R-:W-:Y:S02]  /*f49a0*/  F2FP.SATFINITE.E4M3.F32.PACK_AB_MERGE_C R24, R24, R25, RZ ;  /* 0x000000191818723e */ /* 0x000fe400048070ff */
[----:B------:R-:W-:Y:S01]  /*f49b0*/  F2FP.SATFINITE.E4M3.F32.PACK_AB_MERGE_C R22, R22, R23, RZ ;  /* 0x000000171616723e */ /* 0x000fe200048070ff */
[----:B------:R1:W-:Y:S01]  /*f49c0*/  STL [R1+0x62c], R13 ;  /* 0x00062c0d01007387 */ /* 0x0003e20000100800 */
[----:B------:R-:W-:Y:S02]  /*f49d0*/  F2FP.SATFINITE.E4M3.F32.PACK_AB_MERGE_C R18, R18, R19, RZ ;  /* 0x000000131212723e */ /* 0x000fe400048070ff */
[----:B------:R-:W-:Y:S02]  /*f49e0*/  F2FP.SATFINITE.E4M3.F32.PACK_AB_MERGE_C R16, R16, R17, RZ ;  /* 0x000000111010723e */ /* 0x000fe400048070ff */
[----:B------:R-:W-:Y:S02]  /*f49f0*/  F2FP.SATFINITE.E4M3.F32.PACK_AB_MERGE_C R11, R11, R12, RZ ;  /* 0x0000000c0b0b723e */ /* 0x000fe400048070ff */
[----:B------:R-:W-:-:S02]  /*f4a00*/  F2FP.SATFINITE.E4M3.F32.PACK_AB_MERGE_C R9, R9, R10, RZ ;  /* 0x0000000a0909723e */ /* 0x000fc400048070ff */
[----:B------:R-:W-:Y:S02]  /*f4a10*/  F2FP.SATFINITE.E4M3.F32.PACK_AB_MERGE_C R7, R7, R8, RZ ;  /* 0x000000080707723e */ /* 0x000fe400048070ff */
[----:B-1----:R-:W-:Y:S02]  /*f4a20*/  F2FP.SATFINITE.E4M3.F32.PACK_AB_MERGE_C R13, R26, R27, RZ ;  /* 0x0000001b1a0d723e */ /* 0x002fe400048070ff */
[----:B------:R-:W-:Y:S02]  /*f4a30*/  F2FP.SATFINITE.E4M3.F32.PACK_AB_MERGE_C R5, R5, R6, RZ ;  /* 0x000000060505723e */ /* 0x000fe400048070ff */
[----:B------:R-:W-:Y:S02]  /*f4a40*/  F2FP.SATFINITE.E4M3.F32.PACK_AB_MERGE_C R3, R3, R4, RZ ;  /* 0x000000040303723e */ /* 0x000fe400048070ff */
[----:B------:R-:W-:Y:S02]  /*f4a50*/  F2FP.SATFINITE.E4M3.F32.PACK_AB_MERGE_C R0, R0, R2, RZ ;  /* 0x000000020000723e */ /* 0x000fe400048070ff */
[----:B--2---:R-:W-:-:S05]  /*f4a60*/  F2FP.SATFINITE.E4M3.F32.PACK_AB_MERGE_C R28, R28, R29, RZ ;  /* 0x0000001d1c1c723e */ /* 0x004fca00048070ff */
[----:B------:R-:W-:Y:S04]  /*f4a70*/  STL [R1+0x61c], R28 ;  /* 0x00061c1c01007387 */ /* 0x000fe80000100800 */
[----:B------:R1:W-:Y:S04]  /*f4a80*/  STL [R1+0x60c], R13 ;  /* 0x00060c0d01007387 */ /* 0x0003e80000100800 */
[----:B------:R-:W-:Y:S04]  /*f4a90*/  STL [R1+0x5d4], R24 ;  /* 0x0005d41801007387 */ /* 0x000fe80000100800 */
[----:B------:R-:W-:Y:S01]  /*f4aa0*/  STL [R1+0x5f8], R22 ;  /* 0x0005f81601007387 */ /* 0x000fe20000100800 */
[----:B-1----:R-:W-:-:S05]  /*f4ab0*/  F2FP.SATFINITE.E4M3.F32.PACK_AB_MERGE_C R13, R20, R21, RZ ;  /* 0x00000015140d723e */ /* 0x002fca00048070ff */
[----:B------:R1:W-:Y:S04]  /*f4ac0*/  STL [R1+0x5ac], R13 ;  /* 0x0005ac0d01007387 */ /* 0x0003e80000100800 */
[----:B------:R-:W-:Y:S04]  /*f4ad0*/  STL [R1+0x5a8], R18 ;  /* 0x0005a81201007387 */ /* 0x000fe80000100800 */
[----:B------:R-:W-:Y:S01]  /*f4ae0*/  STL [R1+0x590], R16 ;  /* 0x0005901001007387 */ /* 0x000fe20000100800 */
[----:B-1----:R-:W-:-:S05]  /*f4af0*/  F2FP.SATFINITE.E4M3.F32.PACK_AB_MERGE_C R13, R14, R15, RZ ;  /* 0x0000000f0e0d723e */ /* 0x002fca00048070ff */
[----:B------:R1:W-:Y:S04]  /*f4b00*/  STL [R1+0x594], R13 ;  /* 0x0005940d01007387 */ /* 0x0003e80000100800 */
[----:B------:R-:W-:Y:S04]  /*f4b10*/  STL [R1+0x588], R11 ;  /* 0x0005880b01007387 */ /* 0x000fe80000100800 */
[----:B------:R-:W-:Y:S04]  /*f4b20*/  STL [R1+0x584], R9 ;  /* 0x0005840901007387 */ /* 0x000fe80000100800 */
[----:B------:R-:W-:Y:S04]  /*f4b30*/  STL [R1+0x578], R7 ;  /* 0x0005780701007387 */ /* 0x000fe80000100800 */
[----:B------:R-:W-:Y:S04]  /*f4b40*/  STL [R1+0x568], R5 ;  /* 0x0005680501007387 */ /* 0x000fe80000100800 */
[----:B-1----:R-:W2:Y:S04]  /*f4b50*/  LDL.LU R13, [R1+0x18d4] ;  /* 0x0018d400010d7983 */ /* 0x002ea80000300800 */
[----:B------:R-:W-:Y:S04]  /*f4b60*/  STL [R1+0x564], R3 ;  /* 0x0005640301007387 */ /* 0x000fe80000100800 */
[----:B--2---:R1:W-:Y:S04]  /*f4b70*/  STL [R1+0x5080], R13 ;  /* 0x0050800d01007387 */ /* 0x0043e80000100800 */
[----:B------:R-:W-:Y:S04]  /*f4b80*/  STL [R1+0x55c], R0 ;  /* 0x00055c0001007387 */ /* 0x000fe80000100800 */
[----:B-1----:R-:W2:Y:S04]  /*f4b90*/  LDL.LU R13, [R1+0x18ec] ;  /* 0x0018ec00010d7983 */ /* 0x002ea80000300800 */
[----:B--2---:R1:W-:Y:S04]  /*f4ba0*/  STL [R1+0x5088], R13 ;  /* 0x0050880d01007387 */ /* 0x0043e80000100800 */
        /* <DEDUP_REMOVED lines=29> */
[----:B------:R-:W3:Y:S04]  /*f4d80*/  LDL.LU R29, [R1+0x18d8] ;  /* 0x0018d800011d7983 */ /* 0x000ee80000300800 */
[----:B---3--:R1:W-:Y:S04]  /*f4d90*/  STL [R1+0x507c], R29 ;  /* 0x00507c1d01007387 */ /* 0x0083e80000100800 */
[----:B-1----:R-:W3:Y:S04]  /*f4da0*/  LDL.LU R29, [R1+0x18d0] ;  /* 0x0018d000011d7983 */ /* 0x002ee80000300800 */
        /* <DEDUP_REMOVED lines=31> */
[----:B-1----:R-:W2:Y:S04]  /*f4fa0*/  LDL.LU R29, [R1+0x980] ;  /* 0x00098000011d7983 */ /* 0x002ea80000300800 */
        /* <DEDUP_REMOVED lines=92> */
[----:B------:R-:W2:Y:S01]  /*f5570*/  LDL.LU R29, [R1+0x507c] ;  /* 0x00507c00011d7983 */ /* 0x000ea20000300800 */
[----:B---3--:R-:W-:Y:S02]  /*f5580*/  F2FP.SATFINITE.E4M3.F32.PACK_AB_MERGE_C R24, R24, R25, RZ ;  /* 0x000000191818723e */ /* 0x008fe400048070ff */
        /* <DEDUP_REMOVED lines=1139> */
[----:B------:R1:W-:Y:S01]  /*f9cc0*/  STL [R1+0x168], R13 ;  /* 0x0001680d01007387 */ /* 0x0003e20000100800 */
[----:B---3--:R-:W-:Y:S02]  /*f9cd0*/  F2FP.SATFINITE.E4M3.F32.PACK_AB_MERGE_C R24, R24, R25, RZ ;  /* 0x000000191818723e */ /* 0x008fe400048070ff */
[----:B------:R-:W-:Y:S02]  /*f9ce0*/  F2FP.SATFINITE.E4M3.F32.PACK_AB_MERGE_C R22, R22, R23, RZ ;  /* 0x000000171616723e */ /* 0x000fe400048070ff */
[----:B------:R-:W-:Y:S02]  /*f9cf0*/  F2FP.SATFINITE.E4M3.F32.PACK_AB_MERGE_C R18, R18, R19, RZ ;  /* 0x000000131212723e */ /* 0x000fe400048070ff */
[----:B------:R-:W-:-:S02]  /*f9d00*/  F2FP.SATFINITE.E4M3.F32.PACK_AB_MERGE_C R16, R16, R17, RZ ;  /* 0x000000111010723e */ /* 0x000fc400048070ff */
[----:B------:R-:W-:Y:S02]  /*f9d10*/  F2FP.SATFINITE.E4M3.F32.PACK_AB_MERGE_C R11, R11, R12, RZ ;  /* 0x0000000c0b0b723e */ /* 0x000fe400048070ff */
[----:B------:R-:W-:Y:S02]  /*f9d20*/  F2FP.SATFINITE.E4M3.F32.PACK_AB_MERGE_C R9, R9, R10, RZ ;  /* 0x0000000a0909723e */ /* 0x000fe400048070ff */
[----:B------:R-:W-:Y:S02]  /*f9d30*/  F2FP.SATFINITE.E4M3.F32.PACK_AB_MERGE_C R7, R7, R8, RZ ;  /* 0x000000080707723e */ /* 0x000fe400048070ff */
[----:B------:R-:W-:Y:S02]  /*f9d40*/  F2FP.SATFINITE.E4M3.F32.PACK_AB_MERGE_C R5, R5, R6, RZ ;  /* 0x000000060505723e */ /* 0x000fe400048070ff */
[----:B------:R-:W-:Y:S02]  /*f9d50*/  F2FP.SATFINITE.E4M3.F32.PACK_AB_MERGE_C R3, R3, R4, RZ ;  /* 0x000000040303723e */ /* 0x000fe400048070ff */
[----:B-1----:R-:W-:-:S02]  /*f9d60*/  F2FP.SATFINITE.E4M3.F32.PACK_AB_MERGE_C R13, R26, R27, RZ ;  /* 0x0000001b1a0d723e */ /* 0x002fc400048070ff */
        /* <DEDUP_REMOVED lines=171> */
[----:B--2---:R-:W-:-:S05]  /*fa820*/  F2FP.SATFINITE.E4M3.F32.PACK_AB_MERGE_C R13, R28, R29, RZ ;  /* 0x0000001d1c0d723e */ /* 0x004fca00048070ff */
[----:B------:R1:W-:Y:S04]  /*fa830*/  STL [R1+0x11c], R13 ;  /* 0x00011c0d01007387 */ /* 0x0003e80000100800 */
[----:B------:R-:W-:Y:S04]  /*fa840*/  STL [R1+0x118], R26 ;  /* 0x0001181a01007387 */ /* 0x000fe80000100800 */
[----:B------:R-:W-:Y:S04]  /*fa850*/  STL [R1+0xfc], R24 ;  /* 0x0000fc1801007387 */ /* 0x000fe80000100800 */
[----:B------:R2:W-:Y:S01]  /*fa860*/  STL [R1+0x4938], R8 ;  /* 0x0049380801007387 */ /* 0x0005e20000100800 */
[----:B-1----:R-:W-:-:S02]  /*fa870*/  F2FP.SATFINITE.E4M3.F32.PACK_AB_MERGE_C R13, R22, R23, RZ ;  /* 0x00000017160d723e */ /* 0x002fc400048070ff */
[----:B--2---:R-:W-:-:S03]  /*fa880*/  F2FP.SATFINITE.E4M3.F32.PACK_AB_MERGE_C R8, R18, R19, RZ ;  /* 0x000000131208723e */ /* 0x004fc600048070ff */
[----:B------:R1:W-:Y:S04]  /*fa890*/  STL [R1+0xf0], R13 ;  /* 0x0000f00d01007387 */ /* 0x0003e80000100800 */
[----:B------:R2:W-:Y:S04]  /*fa8a0*/  STL [R1+0x493c], R7 ;  /* 0x00493c0701007387 */ /* 0x0005e80000100800 */
[----:B------:R3:W-:Y:S01]  /*fa8b0*/  STL [R1+0x2b8], R8 ;  /* 0x0002b80801007387 */ /* 0x0007e20000100800 */
[----:B-1----:R-:W-:Y:S02]  /*fa8c0*/  F2FP.SATFINITE.E4M3.F32.PACK_AB_MERGE_C R13, R14, R15, RZ ;  /* 0x0000000f0e0d723e */ /* 0x002fe400048070ff */
[----:B--2---:R-:W-:-:S02]  /*fa8d0*/  F2FP.SATFINITE.E4M3.F32.PACK_AB_MERGE_C R7, R16, R17, RZ ;  /* 0x000000111007723e */ /* 0x004fc400048070ff */
[----:B---3--:R-:W-:-:S03]  /*fa8e0*/  F2FP.SATFINITE.E4M3.F32.PACK_AB_MERGE_C R8, R11, R12, RZ ;  /* 0x0000000c0b08723e */ /* 0x008fc600048070ff */
[----:B------:R1:W-:Y:S04]  /*fa8f0*/  STL [R1+0x2b4], R7 ;  /* 0x0002b40701007387 */ /* 0x0003e80000100800 */
[----:B------:R-:W-:Y:S04]  /*fa900*/  STL [R1+0x288], R13 ;  /* 0x0002880d01007387 */ /* 0x000fe80000100800 */
[----:B------:R-:W-:Y:S01]  /*fa910*/  STL [R1+0x294], R8 ;  /* 0x0002940801007387 */ /* 0x000fe20000100800 */
[----:B-1----:R-:W-:-:S05]  /*fa920*/  F2FP.SATFINITE.E4M3.F32.PACK_AB_MERGE_C R7, R9, R10, RZ ;  /* 0x0000000a0907723e */ /* 0x002fca00048070ff */
[----:B------:R1:W-:Y:S04]  /*fa930*/  STL [R1+0x258], R7 ;  /* 0x0002580701007387 */ /* 0x0003e80000100800 */
        /* <DEDUP_REMOVED lines=168> */
[----:B-1----:R-:W-:-:S02]  /*fb3c0*/  F2FP.SATFINITE.E4M3.F32.PACK_AB_MERGE_C R7, R28, R29, RZ ;  /* 0x0000001d1c07723e */ /* 0x002fc400048070ff */
[----:B--2---:R-:W-:Y:S02]  /*fb3d0*/  F2FP.SATFINITE.E4M3.F32.PACK_AB_MERGE_C R8, R13, R8, RZ ;  /* 0x000000080d08723e */ /* 0x004fe400048070ff */
[----:B------:R-:W-:-:S03]  /*fb3e0*/  F2FP.SATFINITE.E4M3.F32.PACK_AB_MERGE_C R13, R26, R27, RZ ;  /* 0x0000001b1a0d723e */ /* 0x000fc600048070ff */
[----:B------:R1:W-:Y:S04]  /*fb3f0*/  STL [R1+0xc4], R8 ;  /* 0x0000c40801007387 */ /* 0x0003e80000100800 */
[----:B------:R2:W-:Y:S04]  /*fb400*/  STL [R1+0xac], R7 ;  /* 0x0000ac0701007387 */ /* 0x0005e80000100800 */
[----:B------:R3:W-:Y:S01]  /*fb410*/  STL [R1+0xa4], R13 ;  /* 0x0000a40d01007387 */ /* 0x0007e20000100800 */
[----:B-1----:R-:W-:Y:S02]  /*fb420*/  F2FP.SATFINITE.E4M3.F32.PACK_AB_MERGE_C R8, R24, R25, RZ ;  /* 0x000000191808723e */ /* 0x002fe400048070ff */
[----:B--2---:R-:W-:-:S02]  /*fb430*/  F2FP.SATFINITE.E4M3.F32.PACK_AB_MERGE_C R7, R22, R23, RZ ;  /* 0x000000171607723e */ /* 0x004fc400048070ff */
[----:B---3--:R-:W-:Y:S01]  /*fb440*/  F2FP.SATFINITE.E4M3.F32.PACK_AB_MERGE_C R13, R20, R21, RZ ;  /* 0x00000015140d723e */ /* 0x008fe200048070ff */
[----:B------:R1:W-:Y:S04]  /*fb450*/  STL [R1+0x90], R8 ;  /* 0x0000900801007387 */ /* 0x0003e80000100800 */
[----:B------:R2:W-:Y:S04]  /*fb460*/  STL [R1+0x88], R7 ;  /* 0x0000880701007387 */ /* 0x0005e80000100800 */
[----:B------:R3:W-:Y:S01]  /*fb470*/  STL [R1+0x74], R13 ;  /* 0x0000740d01007387 */ /* 0x0007e20000100800 */
[----:B-1----:R-:W-:-:S02]  /*fb480*/  F2FP.SATFINITE.E4M3.F32.PACK_AB_MERGE_C R8, R18, R19, RZ ;  /* 0x000000131208723e */ /* 0x002fc400048070ff */
[----:B--2---:R-:W-:Y:S02]  /*fb490*/  F2FP.SATFINITE.E4M3.F32.PACK_AB_MERGE_C R7, R16, R17, RZ ;  /* 0x000000111007723e */ /* 0x004fe400048070ff */
[----:B---3--:R-:W-:Y:S01]  /*fb4a0*/  F2FP.SATFINITE.E4M3.F32.PACK_AB_MERGE_C R13, R14, R15, RZ ;  /* 0x0000000f0e0d723e */ /* 0x008fe200048070ff */
[----:B------:R1:W-:Y:S04]  /*fb4b0*/  STL [R1+0x70], R8 ;  /* 0x0000700801007387 */ /* 0x0003e80000100800 */
[----:B------:R2:W-:Y:S04]  /*fb4c0*/  STL [R1+0x1ec], R7 ;  /* 0x0001ec0701007387 */ /* 0x0005e80000100800 */
[----:B------:R-:W-:Y:S01]  /*fb4d0*/  STL [R1+0x1e0], R13 ;  /* 0x0001e00d01007387 */ /* 0x000fe20000100800 */
[----:B-1----:R-:W-:-:S02]  /*fb4e0*/  F2FP.SATFINITE.E4M3.F32.PACK_AB_MERGE_C R8, R11, R12, RZ ;  /* 0x0000000c0b08723e */ /* 0x002fc400048070ff */
[----:B--2---:R-:W-:-:S03]  /*fb4f0*/  F2FP.SATFINITE.E4M3.F32.PACK_AB_MERGE_C R7, R9, R10, RZ ;  /* 0x0000000a0907723e */ /* 0x004fc600048070ff */
[----:B------:R-:W-:Y:S04]  /*fb500*/  STL [R1+0x1fc], R8 ;  /* 0x0001fc0801007387 */ /* 0x000fe80000100800 */
        /* <DEDUP_REMOVED lines=162> */
[----:B------:R-:W-:Y:S02]  /*fbf30*/  F2FP.SATFINITE.E4M3.F32.PACK_AB_MERGE_C R29, R14, R15, RZ ;  /* 0x0000000f0e1d723e */ /* 0x000fe400048070ff */
        /* <DEDUP_REMOVED lines=10> */
[----:B------:R-:W-:Y:S01]  /*fbfe0*/  STL [R1+0x40], R13 ;  /* 0x0000400d01007387 */ /* 0x000fe20000100800 */
[----:B-1----:R-:W-:-:S02]  /*fbff0*/  F2FP.SATFINITE.E4M3.F32.PACK_AB_MERGE_C R8, R18, R19, RZ ;  /* 0x000000131208723e */ /* 0x002fc400048070ff */
[----:B--2---:R-:W-:-:S03]  /*fc000*/  F2FP.SATFINITE.E4M3.F32.PACK_AB_MERGE_C R7, R16, R17, RZ ;  /* 0x000000111007723e */ /* 0x004fc600048070ff */
[----:B------:R1:W-:Y:S04]  /*fc010*/  STL [R1+0x240], R8 ;  /* 0x0002400801007387 */ /* 0x0003e80000100800 */
[----:B------:R-:W-:Y:S04]  /*fc020*/  STL [R1+0x4930], R29 ;  /* 0x0049301d01007387 */ /* 0x000fe80000100800 */
[----:B------:R2:W-:Y:S01]  /*fc030*/  STL [R1+0x2c], R7 ;  /* 0x00002c0701007387 */ /* 0x0005e20000100800 */
[----:B-1----:R-:W-:Y:S02]  /*fc040*/  F2FP.SATFINITE.E4M3.F32.PACK_AB_MERGE_C R8, R11, R12, RZ ;  /* 0x0000000c0b08723e */ /* 0x002fe400048070ff */
[----:B--2---:R-:W-:-:S03]  /*fc050*/  F2FP.SATFINITE.E4M3.F32.PACK_AB_MERGE_C R7, R9, R10, RZ ;  /* 0x0000000a0907723e */ /* 0x004fc600048070ff */
[----:B------:R-:W-:Y:S04]  /*fc060*/  STL [R1+0x14c], R8 ;  /* 0x00014c0801007387 */ /* 0x000fe80000100800 */
[----:B------:R-:W-:Y:S04]  /*fc070*/  STL [R1+0x144], R7 ;  /* 0x0001440701007387 */ /* 0x000fe80000100800 */
[----:B------:R-:W-:Y:S04]  /*fc080*/  STL [R1+0x130], R5 ;  /* 0x0001300501007387 */ /* 0x000fe80000100800 */
[----:B------:R-:W2:Y:S04]  /*fc090*/  LDL.LU R29, [R1+0xcac] ;  /* 0x000cac00011d7983 */ /* 0x000ea80000300800 */
        /* <DEDUP_REMOVED lines=114> */
[----:B---3--:R-:W-:-:S03]  /*fc7c0*/  F2FP.SATFINITE.E4M3.F32.PACK_AB_MERGE_C R13, R28, R13, RZ ;  /* 0x0000000d1c0d723e */ /* 0x008fc600048070ff */
[----:B------:R-:W-:Y:S01]  /*fc7d0*/  STL [R1+0x78], R29 ;  /* 0x0000781d01007387 */ /* 0x000fe20000100800 */
[----:B------:R-:W-:Y:S02]  /*fc7e0*/  F2FP.SATFINITE.E4M3.F32.PACK_AB_MERGE_C R28, R16, R17, RZ ;  /* 0x00000011101c723e */ /* 0x000fe400048070ff */
        /* <DEDUP_REMOVED lines=8> */
[----:B---3--:R-:W-:Y:S02]  /*fc870*/  F2FP.SATFINITE.E4M3.F32.PACK_AB_MERGE_C R8, R20, R21, RZ ;  /* 0x000000151408723e */ /* 0x008fe400048070ff */
[----:B------:R-:W-:Y:S02]  /*fc880*/  F2FP.SATFINITE.E4M3.F32.PACK_AB_MERGE_C R24, R14, R15, RZ ;  /* 0x0000000f0e18723e */ /* 0x000fe400048070ff */
[----:B------:R-:W-:Y:S01]  /*fc890*/  F2FP.SATFINITE.E4M3.F32.PACK_AB_MERGE_C R25, R11, R12, RZ ;  /* 0x0000000c0b19723e */ /* 0x000fe200048070ff */
[----:B------:R1:W-:Y:S04]  /*fc8a0*/  STL [R1+0x48], R7 ;  /* 0x0000480701007387 */ /* 0x0003e80000100800 */
[----:B------:R-:W-:Y:S04]  /*fc8b0*/  STL [R1+0x3c], R13 ;  /* 0x00003c0d01007387 */ /* 0x000fe80000100800 */
[----:B------:R-:W-:Y:S01]  /*fc8c0*/  STL [R1+0x38], R8 ;  /* 0x0000380801007387 */ /* 0x000fe20000100800 */
[----:B------:R-:W-:-:S03]  /*fc8d0*/  F2FP.SATFINITE.E4M3.F32.PACK_AB_MERGE_C R21, R9, R10, RZ ;  /* 0x0000000a0915723e */ /* 0x000fc600048070ff */
[----:B------:R-:W-:Y:S01]  /*fc8e0*/  STL [R1+0x4900], R28 ;  /* 0x0049001c01007387 */ /* 0x000fe20000100800 */
[----:B------:R-:W-:Y:S02]  /*fc8f0*/  F2FP.SATFINITE.E4M3.F32.PACK_AB_MERGE_C R22, R5, R6, RZ ;  /* 0x000000060516723e */ /* 0x000fe400048070ff */
[----:B-1----:R-:W-:Y:S02]  /*fc900*/  F2FP.SATFINITE.E4M3.F32.PACK_AB_MERGE_C R7, R18, R19, RZ ;  /* 0x000000131207723e */ /* 0x002fe400048070ff */
[----:B------:R-:W-:-:S03]  /*fc910*/  F2FP.SATFINITE.E4M3.F32.PACK_AB_MERGE_C R18, R3, R4, RZ ;  /* 0x000000040312723e */ /* 0x000fc600048070ff */
[----:B------:R-:W-:Y:S04]  /*fc920*/  STL [R1+0x28], R7 ;  /* 0x0000280701007387 */ /* 0x000fe80000100800 */
[----:B------:R-:W-:Y:S04]  /*fc930*/  STL [R1+0x4904], R24 ;  /* 0x0049041801007387 */ /* 0x000fe80000100800 */
[----:B------:R-:W-:Y:S04]  /*fc940*/  STL [R1+0x4908], R25 ;  /* 0x0049081901007387 */ /* 0x000fe80000100800 */
[----:B------:R-:W-:Y:S04]  /*fc950*/  STL [R1+0x4910], R21 ;  /* 0x0049101501007387 */ /* 0x000fe80000100800 */
[----:B------:R-:W-:Y:S04]  /*fc960*/  STL [R1+0x490c], R22 ;  /* 0x00490c1601007387 */ /* 0x000fe80000100800 */
[----:B------:R-:W-:Y:S04]  /*fc970*/  STL [R1+0x4920], R18 ;  /* 0x0049201201007387 */ /* 0x000fe80000100800 */
[----:B------:R-:W2:Y:S04]  /*fc980*/  LDL.LU R6, [R1+0xb14] ;  /* 0x000b140001067983 */ /* 0x000ea80000300800 */
[----:B------:R-:W3:Y:S04]  /*fc990*/  LDL.LU R5, [R1+0xb1c] ;  /* 0x000b1c0001057983 */ /* 0x000ee80000300800 */
[----:B---3--:R1:W-:Y:S04]  /*fc9a0*/  STL [R1+0x4b98], R5 ;  /* 0x004b980501007387 */ /* 0x0083e80000100800 */
        /* <DEDUP_REMOVED lines=20> */
[----:B------:R-:W2:Y:S04]  /*fcaf0*/  LDL.LU R22, [R1+0xdcc] ;  /* 0x000dcc0001167983 */ /* 0x000ea80000300800 */
        /* <DEDUP_REMOVED lines=11> */
[----:B-1----:R-:W2:Y:S01]  /*fcbb0*/  LDL.LU R22, [R1+0xd88] ;  /* 0x000d880001167983 */ /* 0x002ea20000300800 */
[----:B------:R-:W-:-:S03]  /*fcbc0*/  F2FP.SATFINITE.E4M3.F32.PACK_AB_MERGE_C R6, R6, R5, RZ ;  /* 0x000000050606723e */ /* 0x000fc600048070ff */
[----:B--2---:R1:W-:Y:S04]  /*fcbd0*/  STL [R1+0x4b90], R22 ;  /* 0x004b901601007387 */ /* 0x0043e80000100800 */
        /* <DEDUP_REMOVED lines=26> */
[----:B-1----:R-:W2:Y:S04]  /*fcd80*/  LDL.LU R17, [R1+0xdc4] ;  /* 0x000dc40001117983 */ /* 0x002ea80000300800 */
[----:B------:R-:W3:Y:S04]  /*fcd90*/  LDL.LU R5, [R1+0x4b98] ;  /* 0x004b980001057983 */ /* 0x000ee80000300800 */
[----:B------:R1:W-:Y:S04]  /*fcda0*/  STL [R1+0x4940], R6 ;  /* 0x0049400601007387 */ /* 0x0003e80000100800 */
[----:B-1----:R-:W2:Y:S01]  /*fcdb0*/  LDL.LU R6, [R1+0xdc0] ;  /* 0x000dc00001067983 */ /* 0x002ea20000300800 */
[----:B---3--:R-:W-:-:S03]  /*fcdc0*/  F2FP.SATFINITE.E4M3.F32.PACK_AB_MERGE_C R5, R5, R18, RZ ;  /* 0x000000120505723e */ /* 0x008fc600048070ff */
[----:B------:R-:W2:Y:S04]  /*fcdd0*/  LDL.LU R18, [R1+0x4b94] ;  /* 0x004b940001127983 */ /* 0x000ea80000300800 */
        /* <DEDUP_REMOVED lines=34> */
[----:B------:R1:W-:Y:S04]  /*fd000*/  STL [R1+0xe8], R5 ;  /* 0x0000e80501007387 */ /* 0x0003e80000100800 */
[----:B------:R-:W-:Y:S01]  /*fd010*/  STL [R1+0x6c], R17 ;  /* 0x00006c1101007387 */ /* 0x000fe20000100800 */
[----:B-1----:R-:W-:Y:S02]  /*fd020*/  F2FP.SATFINITE.E4M3.F32.PACK_AB_MERGE_C R5, R25, R21, RZ ;  /* 0x000000151905723e */ /* 0x002fe400048070ff */
[----:B--2---:R-:W-:-:S05]  /*fd030*/  F2FP.SATFINITE.E4M3.F32.PACK_AB_MERGE_C R6, R22, R18, RZ ;  /* 0x000000121606723e */ /* 0x004fca00048070ff */
[----:B------:R1:W-:Y:S04]  /*fd040*/  STL [R1+0x68], R6 ;  /* 0x0000680601007387 */ /* 0x0003e80000100800 */
[----:B------:R2:W-:Y:S04]  /*fd050*/  STL [R1+0x48fc], R13 ;  /* 0x0048fc0d01007387 */ /* 0x0005e80000100800 */
[----:B------:R3:W-:Y:S01]  /*fd060*/  STL [R1+0x54], R5 ;  /* 0x0000540501007387 */ /* 0x0007e20000100800 */
[----:B-1----:R-:W-:Y:S02]  /*fd070*/  F2FP.SATFINITE.E4M3.F32.PACK_AB_MERGE_C R6, R8, R7, RZ ;  /* 0x000000070806723e */ /* 0x002fe400048070ff */
[----:B--2---:R-:W-:-:S02]  /*fd080*/  F2FP.SATFINITE.E4M3.F32.PACK_AB_MERGE_C R13, R29, R28, RZ ;  /* 0x0000001c1d0d723e */ /* 0x004fc400048070ff */
[----:B---3--:R-:W-:Y:S02]  /*fd090*/  F2FP.SATFINITE.E4M3.F32.PACK_AB_MERGE_C R5, R26, R27, RZ ;  /* 0x0000001b1a05723e */ /* 0x008fe400048070ff */
[----:B------:R-:W-:Y:S02]  /*fd0a0*/  F2FP.SATFINITE.E4M3.F32.PACK_AB_MERGE_C R27, R16, R19, RZ ;  /* 0x00000013101b723e */ /* 0x000fe400048070ff */
[----:B------:R-:W-:Y:S02]  /*fd0b0*/  F2FP.SATFINITE.E4M3.F32.PACK_AB_MERGE_C R26, R14, R15, RZ ;  /* 0x0000000f0e1a723e */ /* 0x000fe400048070ff */
[----:B------:R-:W-:Y:S01]  /*fd0c0*/  F2FP.SATFINITE.E4M3.F32.PACK_AB_MERGE_C R19, R0, R2, RZ ;  /* 0x000000020013723e */ /* 0x000fe200048070ff */
[----:B------:R1:W-:Y:S04]  /*fd0d0*/  STL [R1+0x44], R13 ;  /* 0x0000440d01007387 */ /* 0x0003e80000100800 */
[----:B------:R-:W-:Y:S01]  /*fd0e0*/  STL [R1+0xf4], R6 ;  /* 0x0000f40601007387 */ /* 0x000fe20000100800 */
[----:B-1----:R-:W-:-:S02]  /*fd0f0*/  F2FP.SATFINITE.E4M3.F32.PACK_AB_MERGE_C R13, R20, R23, RZ ;  /* 0x00000017140d723e */ /* 0x002fc400048070ff */
[----:B------:R-:W-:Y:S02]  /*fd100*/  F2FP.SATFINITE.E4M3.F32.PACK_AB_MERGE_C R23, R11, R12, RZ ;  /* 0x0000000c0b17723e */ /* 0x000fe400048070ff */
[----:B------:R-:W-:Y:S01]  /*fd110*/  F2FP.SATFINITE.E4M3.F32.PACK_AB_MERGE_C R20, R3, R4, RZ ;  /* 0x000000040314723e */ /* 0x000fe200048070ff */
[----:B------:R-:W-:Y:S04]  /*fd120*/  STL [R1+0x4914], R13 ;  /* 0x0049140d01007387 */ /* 0x000fe80000100800 */
[----:B------:R1:W-:Y:S04]  /*fd130*/  STL [R1+0x30], R5 ;  /* 0x0000300501007387 */ /* 0x0003e80000100800 */
[----:B------:R-:W-:Y:S04]  /*fd140*/  STL [R1+0x4918], R27 ;  /* 0x0049181b01007387 */ /* 0x000fe80000100800 */
[----:B------:R-:W-:Y:S04]  /*fd150*/  STL [R1+0x491c], R26 ;  /* 0x00491c1a01007387 */ /* 0x000fe80000100800 */
[----:B------:R-:W-:Y:S04]  /*fd160*/  STL [R1+0x4928], R23 ;  /* 0x0049281701007387 */ /* 0x000fe80000100800 */
[----:B------:R-:W-:Y:S01]  /*fd170*/  STL [R1+0x492c], R20 ;  /* 0x00492c1401007387 */ /* 0x000fe20000100800 */
[----:B-1----:R-:W-:-:S05]  /*fd180*/  F2FP.SATFINITE.E4M3.F32.PACK_AB_MERGE_C R5, R9, R10, RZ ;  /* 0x0000000a0905723e */ /* 0x002fca00048070ff */
        /* <DEDUP_REMOVED lines=8> */
[----:B------:R-:W2:Y:S04]  /*fd210*/  LDL.LU R12, [R1+0xe54] ;  /* 0x000e5400010c7983 */ /* 0x000ea80000300800 */
[----:B--2---:R1:W-:Y:S04]  /*fd220*/  STL [R1+0x4b44], R12 ;  /* 0x004b440c01007387 */ /* 0x0043e80000100800 */
[----:B-1----:R-:W2:Y:S04]  /*fd230*/  LDL.LU R12, [R1+0xe4c] ;  /* 0x000e4c00010c7983 */ /* 0x002ea80000300800 */
[----:B--2---:R1:W-:Y:S04]  /*fd240*/  STL [R1+0x4b4c], R12 ;  /* 0x004b4c0c01007387 */ /* 0x0043e80000100800 */
[----:B-1----:R-:W2:Y:S04]  /*fd250*/  LDL.LU R12, [R1+0xe40] ;  /* 0x000e4000010c7983 */ /* 0x002ea80000300800 */
        /* <DEDUP_REMOVED lines=17> */
[----:B------:R-:W2:Y:S01]  /*fd370*/  LDL.LU R20, [R1+0xea4] ;  /* 0x000ea40001147983 */ /* 0x000ea20000300800 */
        /* <DEDUP_REMOVED lines=37> */
[----:B-1----:R-:W3:Y:S02]  /*fd5d0*/  LDL.LU R12, [R1+0x4b44] ;  /* 0x004b4400010c7983 */ /* 0x002ee40000300800 */
[----:B---3--:R-:W-:-:S02]  /*fd5e0*/  F2FP.SATFINITE.E4M3.F32.PACK_AB_MERGE_C R12, R12, R11, RZ ;  /* 0x0000000b0c0c723e */ /* 0x008fc400048070ff */
        /* <DEDUP_REMOVED lines=21> */
[----:B------:R1:W-:Y:S01]  /*fd740*/  STL [R1+0x4968], R3 ;  /* 0x0049680301007387 */ /* 0x0003e20000100800 */
[----:B------:R-:W-:Y:S02]  /*fd750*/  F2FP.SATFINITE.E4M3.F32.PACK_AB_MERGE_C R5, R6, R5, RZ ;  /* 0x000000050605723e */ /* 0x000fe400048070ff */
[----:B------:R-:W-:Y:S02]  /*fd760*/  F2FP.SATFINITE.E4M3.F32.PACK_AB_MERGE_C R0, R0, R2, RZ ;  /* 0x000000020000723e */ /* 0x000fe400048070ff */
[----:B---3--:R-:W-:Y:S02]  /*fd770*/  F2FP.SATFINITE.E4M3.F32.PACK_AB_MERGE_C R4, R9, R4, RZ ;  /* 0x000000040904723e */ /* 0x008fe400048070ff */
[----:B------:R-:W-:-:S02]  /*fd780*/  F2FP.SATFINITE.E4M3.F32.PACK_AB_MERGE_C R9, R11, R10, RZ ;  /* 0x0000000a0b09723e */ /* 0x000fc400048070ff */
[----:B-1----:R-:W-:Y:S01]  /*fd790*/  F2FP.SATFINITE.E4M3.F32.PACK_AB_MERGE_C R3, R14, R12, RZ ;  /* 0x0000000c0e03723e */ /* 0x002fe200048070ff */
[----:B------:R1:W-:Y:S04]  /*fd7a0*/  STL [R1+0xa08], R4 ;  /* 0x000a080401007387 */ /* 0x0003e80000100800 */
[----:B------:R-:W-:Y:S04]  /*fd7b0*/  STL [R1+0xa04], R9 ;  /* 0x000a040901007387 */ /* 0x000fe80000100800 */
[----:B------:R3:W-:Y:S01]  /*fd7c0*/  STL [R1+0xa4c], R3 ;  /* 0x000a4c0301007387 */ /* 0x0007e20000100800 */
[----:B-1----:R-:W-:-:S02]  /*fd7d0*/  F2FP.SATFINITE.E4M3.F32.PACK_AB_MERGE_C R4, R15, R16, RZ ;  /* 0x000000100f04723e */ /* 0x002fc400048070ff */
[----:B---3--:R-:W-:-:S03]  /*fd7e0*/  F2FP.SATFINITE.E4M3.F32.PACK_AB_MERGE_C R3, R26, R23, RZ ;  /* 0x000000171a03723e */ /* 0x008fc600048070ff */
[----:B------:R1:W-:Y:S02]  /*fd7f0*/  STL [R1+0xa48], R4 ;  /* 0x000a480401007387 */ /* 0x0003e40000100800 */
[----:B-1----:R-:W-:Y:S02]  /*fd800*/  F2FP.SATFINITE.E4M3.F32.PACK_AB_MERGE_C R4, R13, R27, RZ ;  /* 0x0000001b0d04723e */ /* 0x002fe400048070ff */
[----:B--2---:R-:W-:-:S05]  /*fd810*/  F2FP.SATFINITE.E4M3.F32.PACK_AB_MERGE_C R9, R20, R19, RZ ;  /* 0x000000131409723e */ /* 0x004fca00048070ff */
[----:B------:R-:W-:Y:S04]  /*fd820*/  STL [R1+0xaa0], R9 ;  /* 0x000aa00901007387 */ /* 0x000fe80000100800 */
        /* <DEDUP_REMOVED lines=11> */
[----:B------:R1:W-:Y:S04]  /*fd8e0*/  STL [R1+0xb00], R3 ;  /* 0x000b000301007387 */ /* 0x0003e80000100800 */
        /* <DEDUP_REMOVED lines=166> */
[----:B-1----:R-:W-:Y:S02]  /*fe350*/  F2FP.SATFINITE.E4M3.F32.PACK_AB_MERGE_C R3, R14, R12, RZ ;  /* 0x0000000c0e03723e */ /* 0x002fe400048070ff */
[----:B--2---:R-:W-:-:S02]  /*fe360*/  F2FP.SATFINITE.E4M3.F32.PACK_AB_MERGE_C R4, R9, R4, RZ ;  /* 0x000000040904723e */ /* 0x004fc400048070ff */
        /* <DEDUP_REMOVED lines=21> */
[----:B-1----:R-:W-:-:S03]  /*fe4c0*/  F2FP.SATFINITE.E4M3.F32.PACK_AB_MERGE_C R4, R8, R7, RZ ;  /* 0x000000070804723e */ /* 0x002fc600048070ff */
[----:B--2---:R-:W2:Y:S04]  /*fe4d0*/  LDL.LU R3, [R1+0x107c] ;  /* 0x00107c0001037983 */ /* 0x004ea80000300800 */
        /* <DEDUP_REMOVED lines=355> */
[----:B--2---:R-:W-:Y:S02]  /*ffb10*/  F2FP.SATFINITE.E4M3.F32.PACK_AB_MERGE_C R3, R9, R4, RZ ;  /* 0x000000040903723e */ /* 0x004fe400048070ff */
[----:B------:R-:W-:-:S02]  /*ffb20*/  F2FP.SATFINITE.E4M3.F32.PACK_AB_MERGE_C R9, R11, R10, RZ ;  /* 0x0000000a0b09723e */ /* 0x000fc400048070ff */
[----:B------:R-:W-:Y:S01]  /*ffb30*/  F2FP.SATFINITE.E4M3.F32.PACK_AB_MERGE_C R4, R14, R12, RZ ;  /* 0x0000000c0e04723e */ /* 0x000fe200048070ff */
[----:B------:R1:W-:Y:S04]  /*ffb40*/  STL [R1+0xc30], R3 ;  /* 0x000c300301007387 */ /* 0x0003e80000100800 */
[----:B------:R2:W-:Y:S04]  /*ffb50*/  STL [R1+0xc5c], R9 ;  /* 0x000c5c0901007387 */ /* 0x0005e80000100800 */
[----:B------:R3:W-:Y:S01]  /*ffb60*/  STL [R1+0xc58], R4 ;  /* 0x000c580401007387 */ /* 0x0007e20000100800 */
[----:B-1----:R-:W-:-:S02]  /*ffb70*/  F2FP.SATFINITE.E4M3.F32.PACK_AB_MERGE_C R3, R15, R16, RZ ;  /* 0x000000100f03723e */ /* 0x002fc400048070ff */
[----:B--2---:R-:W-:Y:S02]  /*ffb80*/  F2FP.SATFINITE.E4M3.F32.PACK_AB_MERGE_C R9, R20, R19, RZ ;  /* 0x000000131409723e */ /* 0x004fe400048070ff */
        /* <DEDUP_REMOVED lines=14> */
[----:B------:R-:W-:Y:S04]  /*ffc70*/  STL [R1+0xa1c], R4 ;  /* 0x000a1c0401007387 */ /* 0x000fe80000100800 */
[----:B------:R-:W2:Y:S01]  /*ffc80*/  LDL.LU R22, [R1+0x898] ;  /* 0x0008980001167983 */ /* 0x000ea20000300800 */
[----:B-1----:R-:W-:-:S05]  /*ffc90*/  F2FP.SATFINITE.E4M3.F32.PACK_AB_MERGE_C R3, R8, R7, RZ ;  /* 0x000000070803723e */ /* 0x002fca00048070ff */
[----:B------:R-:W-:Y:S04]  /*ffca0*/  STL [R1+0xa14], R3 ;  /* 0x000a140301007387 */ /* 0x000fe80000100800 */
[----:B------:R-:W2:Y:S04]  /*ffcb0*/  LDL.LU R21, [R1+0x89c] ;  /* 0x00089c0001157983 */ /* 0x000ea80000300800 */
[----:B------:R-:W-:Y:S04]  /*ffcc0*/  STL [R1+0xa58], R0 ;  /* 0x000a580001007387 */ /* 0x000fe80000100800 */
[----:B------:R-:W3:Y:S04]  /*ffcd0*/  LDL.LU R25, [R1+0x860] ;  /* 0x0008600001197983 */ /* 0x000ee80000300800 */
[----:B------:R-:W3:Y:S04]  /*ffce0*/  LDL.LU R29, [R1+0x864] ;  /* 0x00086400011d7983 */ /* 0x000ee80000300800 */
[----:B------:R-:W2:Y:S04]  /*ffcf0*/  LDL.LU R24, [R1+0x804] ;  /* 0x0008040001187983 */ /* 0x000ea80000300800 */
        /* <DEDUP_REMOVED lines=28> */
[----:B------:R-:W-:-:S02]  /*ffec0*/  F2FP.SATFINITE.E4M3.F32.PACK_AB_MERGE_C R22, R21, R22, RZ ;  /* 0x000000161516723e */ /* 0x000fc400048070ff */
[----:B---3--:R-:W-:Y:S02]  /*ffed0*/  F2FP.SATFINITE.E4M3.F32.PACK_AB_MERGE_C R21, R29, R25, RZ ;  /* 0x000000191d15723e */ /* 0x008fe400048070ff */
[----:B------:R-:W-:Y:S01]  /*ffee0*/  F2FP.SATFINITE.E4M3.F32.PACK_AB_MERGE_C R24, R24, R28, RZ ;  /* 0x0000001c1818723e */ /* 0x000fe200048070ff */
[----:B--2---:R1:W-:Y:S04]  /*ffef0*/  STL [R1+0x4990], R4 ;  /* 0x0049900401007387 */ /* 0x0043e80000100800 */
[----:B-1----:R-:W2:Y:S04]  /*fff00*/  LDL.LU R4, [R1+0x7c0] ;  /* 0x0007c00001047983 */ /* 0x002ea80000300800 */
        /* <DEDUP_REMOVED lines=23> */
[----:B------:R1:W-:Y:S04]  /*100080*/  STL [R1+0xa74], R21 ;  /* 0x000a741501007387 */ /* 0x0003e80000100800 */
[----:B-1----:R-:W2:Y:S04]  /*100090*/  LDL.LU R21, [R1+0x1ac] ;  /* 0x0001ac0001157983 */ /* 0x002ea80000300800 */
[----:B------:R-:W2:Y:S04]  /*1000a0*/  LDL.LU R25, [R1+0x19c] ;  /* 0x00019c0001197983 */ /* 0x000ea80000300800 */
[----:B------:R-:W2:Y:S04]  /*1000b0*/  LDL.LU R28, [R1+0x499c] ;  /* 0x00499c00011c7983 */ /* 0x000ea80000300800 */
[----:B------:R1:W-:Y:S04]  /*1000c0*/  STL [R1+0xa70], R24 ;  /* 0x000a701801007387 */ /* 0x0003e80000100800 */
[----:B-1----:R-:W2:Y:S02]  /*1000d0*/  LDL.LU R24, [R1+0x4998] ;  /* 0x0049980001187983 */ /* 0x002ea40000300800 */
[----:B--2---:R-:W-:-:S02]  /*1000e0*/  F2FP.SATFINITE.E4M3.F32.PACK_AB_MERGE_C R24, R24, R28, RZ ;  /* 0x0000001c1818723e */ /* 0x004fc400048070ff */
[----:B------:R-:W2:Y:S04]  /*1000f0*/  LDL.LU R28, [R1+0x4994] ;  /* 0x00499400011c7983 */ /* 0x000ea80000300800 */
[----:B------:R1:W-:Y:S01]  /*100100*/  STL [R1+0xac0], R24 ;  /* 0x000ac01801007387 */ /* 0x0003e20000100800 */
[----:B------:R-:W-:-:S03]  /*100110*/  F2FP.SATFINITE.E4M3.F32.PACK_AB_MERGE_C R3, R3, R4, RZ ;  /* 0x000000040303723e */ /* 0x000fc600048070ff */
[----:B-1----:R-:W3:Y:S01]  /*100120*/  LDL.LU R24, [R1+0x140] ;  /* 0x0001400001187983 */ /* 0x002ee20000300800 */
[----:B--2---:R-:W-:-:S03]  /*100130*/  F2FP.SATFINITE.E4M3.F32.PACK_AB_MERGE_C R28, R2, R28, RZ ;  /* 0x0000001c021c723e */ /* 0x004fc600048070ff */
[----:B------:R-:W2:Y:S04]  /*100140*/  LDL R2, [R1+0x1830] ;  /* 0x0018300001027983 */ /* 0x000ea80000100800 */
[----:B------:R1:W-:Y:S04]  /*100150*/  STL [R1+0xabc], R28 ;  /* 0x000abc1c01007387 */ /* 0x0003e80000100800 */
[----:B-1----:R-:W2:Y:S04]  /*100160*/  LDL.LU R28, [R1+0x13c] ;  /* 0x00013c00011c7983 */ /* 0x002ea80000300800 */
        /* <DEDUP_REMOVED lines=18> */
[----:B-1----:R-:W2:Y:S01]  /*100290*/  LDL.LU R3, [R1+0x496c] ;  /* 0x00496c0001037983 */ /* 0x002ea20000300800 */
[----:B---3--:R-:W-:Y:S02]  /*1002a0*/  F2FP.SATFINITE.E4M3.F32.PACK_AB_MERGE_C R10, R10, R9, RZ ;  /* 0x000000090a0a723e */ /* 0x008fe400048070ff */
[----:B------:R-:W-:-:S02]  /*1002b0*/  F2FP.SATFINITE.E4M3.F32.PACK_AB_MERGE_C R12, R12, R11, RZ ;  /* 0x0000000b0c0c723e */ /* 0x000fc400048070ff */
[----:B------:R-:W-:Y:S02]  /*1002c0*/  F2FP.SATFINITE.E4M3.F32.PACK_AB_MERGE_C R16, R16, R14, RZ ;  /* 0x0000000e1010723e */ /* 0x000fe400048070ff */
[----:B------:R-:W-:Y:S02]  /*1002d0*/  F2FP.SATFINITE.E4M3.F32.PACK_AB_MERGE_C R5, R5, R15, RZ ;  /* 0x0000000f0505723e */ /* 0x000fe400048070ff */
[----:B------:R-:W-:Y:S02]  /*1002e0*/  F2FP.SATFINITE.E4M3.F32.PACK_AB_MERGE_C R7, R7, R6, RZ ;  /* 0x000000060707723e */ /* 0x000fe400048070ff */
[----:B------:R-:W-:Y:S02]  /*1002f0*/  F2FP.SATFINITE.E4M3.F32.PACK_AB_MERGE_C R19, R19, R8, RZ ;  /* 0x000000081313723e */ /* 0x000fe400048070ff */
[----:B--2---:R-:W-:Y:S02]  /*100300*/  F2FP.SATFINITE.E4M3.F32.PACK_AB_MERGE_C R4, R4, R3, RZ ;  /* 0x000000030404723e */ /* 0x004fe400048070ff */
[----:B------:R-:W2:Y:S04]  /*100310*/  LDL.LU R3, [R1+0x4968] ;  /* 0x0049680001037983 */ /* 0x000ea80000300800 */
[----:B------:R1:W-:Y:S04]  /*100320*/  STL [R1+0xb54], R4 ;  /* 0x000b540401007387 */ /* 0x0003e80000100800 */
[----:B-1----:R-:W3:Y:S04]  /*100330*/  LDL.LU R4, [R1+0x4964] ;  /* 0x0049640001047983 */ /* 0x002ee80000300800 */
[----:B------:R-:W4:Y:S04]  /*100340*/  LDL.LU R9, [R1+0x4960] ;  /* 0x0049600001097983 */ /* 0x000f280000300800 */
[----:B------:R1:W-:Y:S04]  /*100350*/  STL [R1+0xb74], R10 ;  /* 0x000b740a01007387 */ /* 0x0003e80000100800 */
[----:B-1----:R-:W4:Y:S04]  /*100360*/  LDL.LU R10, [R1+0x495c] ;  /* 0x00495c00010a7983 */ /* 0x002f280000300800 */
        /* <DEDUP_REMOVED lines=12> */
[----:B------:R-:W4:Y:S01]  /*100430*/  LDL.LU R8, [R1+0x4938] ;  /* 0x0049380001087983 */ /* 0x000f220000300800 */
[----:B------:R-:W-:-:S03]  /*100440*/  F2FP.SATFINITE.E4M3.F32.PACK_AB_MERGE_C R20, R23, R20, RZ ;  /* 0x000000141714723e */ /* 0x000fc600048070ff */
[----:B------:R1:W-:Y:S04]  /*100450*/  STL [R1+0xbcc], R19 ;  /* 0x000bcc1301007387 */ /* 0x0003e80000100800 */
[----:B------:R-:W-:Y:S01]  /*100460*/  STL [R1+0xbdc], R20 ;  /* 0x000bdc1401007387 */ /* 0x000fe20000100800 */
[----:B-1----:R-:W-:Y:S02]  /*100470*/  F2FP.SATFINITE.E4M3.F32.PACK_AB_MERGE_C R19, R0, R26, RZ ;  /* 0x0000001a0013723e */ /* 0x002fe400048070ff */
[----:B------:R-:W-:-:S03]  /*100480*/  LOP3.LUT R29, R29, 0xffff, RZ, 0xc0, !PT ;  /* 0x0000ffff1d1d7812 */ /* 0x000fc600078ec0ff */
[----:B------:R1:W-:Y:S01]  /*100490*/  STL [R1+0xbd8], R19 ;  /* 0x000bd81301007387 */ /* 0x0003e20000100800 */
[----:B------:R-:W-:Y:S02]  /*1004a0*/  LOP3.LUT R26, R21, 0xffff, RZ, 0xc0, !PT ;  /* 0x0000ffff151a7812 */ /* 0x000fe400078ec0ff */
[----:B-1----:R-:W-:Y:S02]  /*1004b0*/  F2FP.SATFINITE.E4M3.F32.PACK_AB_MERGE_C R19, R13, R27, RZ ;  /* 0x0000001b0d13723e */ /* 0x002fe400048070ff */
[----:B------:R-:W-:Y:S02]  /*1004c0*/  F2FP.SATFINITE.E4M3.F32.PACK_AB_MERGE_C R13, R18, R17, RZ ;  /* 0x00000011120d723e */ /* 0x000fe400048070ff */
[----:B------:R-:W-:Y:S01]  /*1004d0*/  LOP3.LUT R18, R22, 0xffff, RZ, 0xc0, !PT ;  /* 0x0000ffff16127812 */ /* 0x000fe200078ec0ff */
[----:B------:R1:W-:Y:S04]  /*1004e0*/  STL [R1+0xc10], R19 ;  /* 0x000c101301007387 */ /* 0x0003e80000100800 */
[----:B------:R0:W-:Y:S04]  /*1004f0*/  STL [R1+0xbfc], R13 ;  /* 0x000bfc0d01007387 */ /* 0x0001e80000100800 */
[----:B------:R-:W-:Y:S01]  /*100500*/  STL [R1+0x18c], R29 ;  /* 0x00018c1d01007387 */ /* 0x000fe20000100800 */
[----:B------:R-:W-:-:S03]  /*100510*/  VIADD R0, R2, 0xab ;  /* 0x000000ab02007836 */ /* 0x000fc60000000000 */
[----:B------:R-:W4:Y:S04]  /*100520*/  LDL.LU R22, [R1+0x22c] ;  /* 0x00022c0001167983 */ /* 0x000f280000300800 */
[----:B------:R-:W-:Y:S01]  /*100530*/  STL [R1+0x1b4], R18 ;  /* 0x0001b41201007387 */ /* 0x000fe20000100800 */
[----:B------:R-:W-:-:S03]  /*100540*/  VIADD R2, R2, 0xaa ;  /* 0x000000aa02027836 */ /* 0x000fc60000000000 */
[----:B------:R-:W-:Y:S01]  /*100550*/  STL [R1+0x244], R26 ;  /* 0x0002441a01007387 */ /* 0x000fe20000100800 */
[----:B-1----:R-:W-:Y:S02]  /*100560*/  LOP3.LUT R19, R24, 0xffff, RZ, 0xc0, !PT ;  /* 0x0000ffff18137812 */ /* 0x002fe400078ec0ff */
[----:B0-----:R-:W-:Y:S02]  /*100570*/  LOP3.LUT R13, R25, 0xffff, RZ, 0xc0, !PT ;  /* 0x0000ffff190d7812 */ /* 0x001fe400078ec0ff */
[----:B------:R-:W-:Y:S02]  /*100580*/  LOP3.LUT R27, R28, 0xffff, RZ, 0xc0, !PT ;  /* 0x0000ffff1c1b7812 */ /* 0x000fe400078ec0ff */
[----:B------:R-:W-:Y:S02]  /*100590*/  ISETP.GE.AND P1, PT, R0, UR45, PT ;  /* 0x0000002d00007c0c */ /* 0x000fe4000bf26270 */
[----:B------:R-:W-:Y:S01]  /*1005a0*/  ISETP.GE.AND P0, PT, R2, UR47, PT ;  /* 0x0000002f02007c0c */ /* 0x000fe2000bf06270 */
[----:B------:R-:W0:Y:S01]  /*1005b0*/  LDCU UR47, c[0x0][0x3b8] ;  /* 0x00007700ff2f77ac */ /* 0x000e220008000800 */
[----:B------:R-:W-:Y:S04]  /*1005c0*/  STL [R1+0x2ac], R13 ;  /* 0x0002ac0d01007387 */ /* 0x000fe80000100800 */
[----:B------:R-:W-:Y:S04]  /*1005d0*/  STL [R1+0x140], R19 ;  /* 0x0001401301007387 */ /* 0x000fe80000100800 */
[----:B------:R-:W4:Y:S04]  /*1005e0*/  LDL.LU R21, [R1+0x2a0] ;  /* 0x0002a00001157983 */ /* 0x000f280000300800 */
[----:B------:R-:W4:Y:S04]  /*1005f0*/  LDL.LU R25, [R1+0x2b0] ;  /* 0x0002b00001197983 */ /* 0x000f280000300800 */
[----:B------:R-:W-:Y:S04]  /*100600*/  STL [R1+0x1ac], R27 ;  /* 0x0001ac1b01007387 */ /* 0x000fe80000100800 */
[----:B------:R-:W4:Y:S04]  /*100610*/  LDL.LU R23, [R1+0x280] ;  /* 0x0002800001177983 */ /* 0x000f280000300800 */
[----:B------:R-:W4:Y:S01]  /*100620*/  LDL.LU R17, [R1+0x23c] ;  /* 0x00023c0001117983 */ /* 0x000f220000300800 */
[----:B------:R-:W1:Y:S01]  /*100630*/  LDCU UR45, c[0x0][0x3b8] ;  /* 0x00007700ff2d77ac */ /* 0x000e620008000800 */
[----:B--2---:R-:W-:-:S02]  /*100640*/  LOP3.LUT R28, R3, 0xffff, RZ, 0xc0, !PT ;  /* 0x0000ffff031c7812 */ /* 0x004fc400078ec0ff */
[----:B---3--:R-:W-:-:S04]  /*100650*/  LOP3.LUT R4, R4, 0xffff, RZ, 0xc0, !PT ;  /* 0x0000ffff04047812 */ /* 0x008fc800078ec0ff */
[----:B------:R-:W-:Y:S02]  /*100660*/  PRMT R3, R4, 0x3340, R1 ;  /* 0x0000334004037816 */ /* 0x000fe40000000001 */
[----:B----4-:R-:W-:Y:S02]  /*100670*/  LOP3.LUT R0, R6, 0xffff, RZ, 0xc0, !PT ;  /* 0x0000ffff06007812 */ /* 0x010fe400078ec0ff */
[----:B------:R-:W-:Y:S02]  /*100680*/  LOP3.LUT R2, R5, 0xffff, RZ, 0xc0, !PT ;  /* 0x0000ffff05027812 */ /* 0x000fe400078ec0ff */
[----:B------:R-:W-:Y:S02]  /*100690*/  PRMT R5, R29, 0x3340, R19 ;  /* 0x000033401d057816 */ /* 0x000fe40000000013 */
[----:B------:R-:W-:Y:S02]  /*1006a0*/  LOP3.LUT R8, R8, 0xffff, RZ, 0xc0, !PT ;  /* 0x0000ffff08087812 */ /* 0x000fe400078ec0ff */
[----:B------:R-:W-:-:S03]  /*1006b0*/  LOP3.LUT R20, R7, 0xffff, RZ, 0xc0, !PT ;  /* 0x0000ffff07147812 */ /* 0x000fc600078ec0ff */
[----:B------:R-:W-:Y:S04]  /*1006c0*/  STL [R1+0x220], R8 ;  /* 0x0002200801007387 */ /* 0x000fe80000100800 */
[----:B------:R2:W-:Y:S04]  /*1006d0*/  STL [R1+0x13c], R0 ;  /* 0x00013c0001007387 */ /* 0x0005e80000100800 */
[----:B------:R-:W-:Y:S04]  /*1006e0*/  STL [R1+0x268], R20 ;  /* 0x0002681401007387 */ /* 0x000fe80000100800 */
[----:B------:R3:W-:Y:S04]  /*1006f0*/  STL [R1+0x19c], R2 ;  /* 0x00019c0201007387 */ /* 0x0007e80000100800 */
[----:B------:R4:W-:Y:S04]  /*100700*/  STL [R1+0x1bc], R4 ;  /* 0x0001bc0401007387 */ /* 0x0009e80000100800 */
[----:B------:R-:W4:Y:S01]  /*100710*/  LDL.LU R24, [R1+0x26c] ;  /* 0x00026c0001187983 */ /* 0x000f220000300800 */
[----:B------:R-:W-:-:S03]  /*100720*/  PRMT R6, R18, 0x3340, R27 ;  /* 0x0000334012067816 */ /* 0x000fc6000000001b */
[----:B------:R4:W-:Y:S01]  /*100730*/  STL [R1+0x25c], R28 ;  /* 0x00025c1c01007387 */ /* 0x0009e20000100800 */
[--C-:B--2---:R-:W-:Y:S02]  /*100740*/  PRMT R0, R0, 0x3340, R1.reuse ;  /* 0x0000334000007816 */ /* 0x104fe40000000001 */
[--C-:B---3--:R-:W-:Y:S02]  /*100750*/  PRMT R2, R2, 0x3340, R1.reuse ;  /* 0x0000334002027816 */ /* 0x108fe40000000001 */
[----:B----4-:R-:W-:Y:S02]  /*100760*/  PRMT R4, R28, 0x3340, R1 ;  /* 0x000033401c047816 */ /* 0x010fe40000000001 */
[----:B------:R-:W-:Y:S01]  /*100770*/  PRMT R5, R5, 0x5410, R0 ;  /* 0x0000541005057816 */ /* 0x000fe20000000000 */
[----:B------:R-:W2:Y:S04]  /*100780*/  LDL.LU R28, [R1+0x1d0] ;  /* 0x0001d000011c7983 */ /* 0x000ea80000300800 */
[----:B------:R-:W3:Y:S04]  /*100790*/  LDL.LU R19, [R1+0x4934] ;  /* 0x0049340001137983 */ /* 0x000ee80000300800 */
[----:B------:R-:W4:Y:S01]  /*1007a0*/  LDL.LU R29, [R1+0x4930] ;  /* 0x00493000011d7983 */ /* 0x000f220000300800 */
[----:B------:R-:W-:-:S03]  /*1007b0*/  PRMT R6, R6, 0x5410, R2 ;  /* 0x0000541006067816 */ /* 0x000fc60000000002 */
[----:B------:R-:W3:Y:S01]  /*1007c0*/  LDL.LU R18, [R1+0x1c4] ;  /* 0x0001c40001127983 */ /* 0x000ee20000300800 */
[----:B------:R-:W-:-:S03]  /*1007d0*/  PRMT R7, R26, 0x3340, R8 ;  /* 0x000033401a077816 */ /* 0x000fc60000000008 */
[----:B------:R-:W4:Y:S04]  /*1007e0*/  LDL.LU R0, [R1+0x74] ;  /* 0x0000740001007983 */ /* 0x000f280000300800 */
[----:B------:R0:W-:Y:S04]  /*1007f0*/  STL [R1+0xdb8], R5 ;  /* 0x000db80501007387 */ /* 0x0001e80000100800 */
[----:B------:R-:W4:Y:S04]  /*100800*/  LDL.LU R2, [R1+0x70] ;  /* 0x0000700001027983 */ /* 0x000f280000300800 */
[----:B------:R-:W-:Y:S01]  /*100810*/  STL [R1+0xdb4], R6 ;  /* 0x000db40601007387 */ /* 0x000fe20000100800 */
[----:B0-----:R-:W-:-:S03]  /*100820*/  PRMT R5, R7, 0x5410, R3 ;  /* 0x0000541007057816 */ /* 0x001fc60000000003 */
[----:B------:R-:W4:Y:S01]  /*100830*/  LDL.LU R3, [R1+0x2c] ;  /* 0x00002c0001037983 */ /* 0x000f220000300800 */
[----:B------:R-:W-:-:S03]  /*100840*/  PRMT R8, R13, 0x3340, R20 ;  /* 0x000033400d087816 */ /* 0x000fc60000000014 */
[----:B------:R0:W-:Y:S04]  /*100850*/  STL [R1+0xdb0], R5 ;  /* 0x000db00501007387 */ /* 0x0001e80000100800 */
[----:B------:R-:W4:Y:S01]  /*100860*/  LDL.LU R26, [R1+0x29c] ;  /* 0x00029c00011a7983 */ /* 0x000f220000300800 */
[----:B------:R-:W-:-:S05]  /*100870*/  PRMT R4, R8, 0x5410, R4 ;  /* 0x0000541008047816 */ /* 0x000fca0000000004 */
[----:B------:R-:W-:Y:S04]  /*100880*/  STL [R1+0xdac], R4 ;  /* 0x000dac0401007387 */ /* 0x000fe80000100800 */
[----:B------:R-:W4:Y:S01]  /*100890*/  LDL.LU R27, [R1+0x284] ;  /* 0x00028400011b7983 */ /* 0x000f220000300800 */
[----:B0-----:R-:W-:-:S03]  /*1008a0*/  LOP3.LUT R5, R22, 0xffff, RZ, 0xc0, !PT ;  /* 0x0000ffff16057812 */ /* 0x001fc600078ec0ff */
[----:B------:R-:W4:Y:S01]  /*1008b0*/  LDL.LU R13, [R1+0x27c] ;  /* 0x00027c00010d7983 */ /* 0x000f220000300800 */
[----:B------:R-:W-:Y:S02]  /*1008c0*/  LOP3.LUT R6, R21, 0xffff, RZ, 0xc0, !PT ;  /* 0x0000ffff15067812 */ /* 0x000fe400078ec0ff */
[----:B------:R-:W-:Y:S01]  /*1008d0*/  LOP3.LUT R7, R25, 0xffff, RZ, 0xc0, !PT ;  /* 0x0000ffff19077812 */ /* 0x000fe200078ec0ff */
[----:B------:R0:W-:Y:S04]  /*1008e0*/  STL [R1+0x22c], R5 ;  /* 0x00022c0501007387 */ /* 0x0001e80000100800 */
[----:B------:R-:W4:Y:S04]  /*1008f0*/  LDL.LU R22, [R1+0x270] ;  /* 0x0002700001167983 */ /* 0x000f280000300800 */
[----:B------:R-:W4:Y:S01]  /*100900*/  LDL.LU R21, [R1+0x168] ;  /* 0x0001680001157983 */ /* 0x000f220000300800 */
[----:B------:R-:W-:-:S03]  /*100910*/  LOP3.LUT R20, R17, 0xffff, RZ, 0xc0, !PT ;  /* 0x0000ffff11147812 */ /* 0x000fc600078ec0ff */
[----:B------:R-:W4:Y:S01]  /*100920*/  LDL.LU R25, [R1+0x160] ;  /* 0x0001600001197983 */ /* 0x000f220000300800 */
[----:B------:R-:W-:-:S03]  /*100930*/  LOP3.LUT R8, R23, 0xffff, RZ, 0xc0, !PT ;  /* 0x0000ffff17087812 */ /* 0x000fc600078ec0ff */
[----:B------:R1:W-:Y:S04]  /*100940*/  STL [R1+0x2a0], R6 ;  /* 0x0002a00601007387 */ /* 0x0003e80000100800 */
[----:B------:R1:W-:Y:S01]  /*100950*/  STL [R1+0xd54], R7 ;  /* 0x000d540701007387 */ /* 0x0003e20000100800 */
[----:B0-----:R-:W-:Y:S02]  /*100960*/  PRMT R5, R5, 0x3340, R20 ;  /* 0x0000334005057816 */ /* 0x001fe40000000014 */
[----:B------:R-:W-:Y:S02]  /*100970*/  LOP3.LUT R23, R24, 0xffff, RZ, 0xc0, !PT ;  /* 0x0000ffff18177812 */ /* 0x000fe400078ec0ff */
[----:B------:R-:W4:Y:S04]  /*100980*/  LDL.LU R24, [R1+0xfc] ;  /* 0x0000fc0001187983 */ /* 0x000f280000300800 */
[----:B------:R0:W-:Y:S04]  /*100990*/  STL [R1+0x23c], R20 ;  /* 0x00023c1401007387 */ /* 0x0001e80000100800 */
[----:B------:R-:W-:Y:S04]  /*1009a0*/  STL [R1+0xd60], R8 ;  /* 0x000d600801007387 */ /* 0x000fe80000100800 */
[----:B------:R0:W-:Y:S01]  /*1009b0*/  STL [R1+0x280], R23 ;  /* 0x0002801701007387 */ /* 0x0001e20000100800 */
[----:B--2---:R-:W-:-:S03]  /*1009c0*/  LOP3.LUT R17, R28, 0xffff, RZ, 0xc0, !PT ;  /* 0x0000ffff1c117812 */ /* 0x004fc600078ec0ff */
[----:B------:R-:W2:Y:S01]  /*1009d0*/  LDL.LU R28, [R1+0xf0] ;  /* 0x0000f000011c7983 */ /* 0x000ea20000300800 */
[----:B---3--:R-:W-:Y:S02]  /*1009e0*/  LOP3.LUT R18, R18, 0xffff, RZ, 0xc0, !PT ;  /* 0x0000ffff12127812 */ /* 0x008fe400078ec0ff */
[----:B----4-:R-:W-:Y:S02]  /*1009f0*/  LOP3.LUT R0, R0, 0xffff, RZ, 0xc0, !PT ;  /* 0x0000ffff00007812 */ /* 0x010fe400078ec0ff */
[----:B------:R-:W-:Y:S01]  /*100a00*/  LOP3.LUT R2, R2, 0xffff, RZ, 0xc0, !PT ;  /* 0x0000ffff02027812 */ /* 0x000fe200078ec0ff */
[----:B------:R3:W-:Y:S01]  /*100a10*/  STL [R1+0xd50], R17 ;  /* 0x000d501101007387 */ /* 0x0007e20000100800 */
[----:B------:R-:W-:-:S03]  /*100a20*/  LOP3.LUT R4, R29, 0xffff, RZ, 0xc0, !PT ;  /* 0x0000ffff1d047812 */ /* 0x000fc600078ec0ff */
[----:B------:R-:W-:Y:S04]  /*100a30*/  STL [R1+0x74], R0 ;  /* 0x0000740001007387 */ /* 0x000fe80000100800 */
[----:B------:R4:W-:Y:S04]  /*100a40*/  STL [R1+0xd5c], R18 ;  /* 0x000d5c1201007387 */ /* 0x0009e80000100800 */
[----:B------:R0:W-:Y:S01]  /*100a50*/  STL [R1+0x1d0], R2 ;  /* 0x0001d00201007387 */ /* 0x0001e20000100800 */
[----:B------:R-:W-:Y:S02]  /*100a60*/  LOP3.LUT R3, R3, 0xffff, RZ, 0xc0, !PT ;  /* 0x0000ffff03037812 */ /* 0x000fe400078ec0ff */
[----:B-1----:R-:W-:-:S02]  /*100a70*/  PRMT R6, R6, 0x3340, R23 ;  /* 0x0000334006067816 */ /* 0x002fc40000000017 */
[----:B------:R-:W-:Y:S01]  /*100a80*/  PRMT R7, R7, 0x3340, R17 ;  /* 0x0000334007077816 */ /* 0x000fe20000000011 */
[----:B------:R1:W-:Y:S04]  /*100a90*/  STL [R1+0xd4c], R3 ;  /* 0x000d4c0301007387 */ /* 0x0003e80000100800 */
[----:B------:R1:W-:Y:S04]  /*100aa0*/  STL [R1+0xd58], R4 ;  /* 0x000d580401007387 */ /* 0x0003e80000100800 */
[----:B0-----:R-:W2:Y:S04]  /*100ab0*/  LDL.LU R20, [R1+0x492c] ;  /* 0x00492c0001147983 */ /* 0x001ea80000300800 */
[----:B------:R-:W2:Y:S04]  /*100ac0*/  LDL.LU R23, [R1+0x4928] ;  /* 0x0049280001177983 */ /* 0x000ea80000300800 */
[----:B---3--:R-:W3:Y:S01]  /*100ad0*/  LDL.LU R17, [R1+0x4924] ;  /* 0x0049240001117983 */ /* 0x008ee20000300800 */
[----:B------:R-:W-:-:S03]  /*100ae0*/  PRMT R8, R8, 0x3340, R18 ;  /* 0x0000334008087816 */ /* 0x000fc60000000012 */
[----:B----4-:R-:W4:Y:S01]  /*100af0*/  LDL.LU R18, [R1+0x4920] ;  /* 0x0049200001127983 */ /* 0x010f220000300800 */
[--C-:B------:R-:W-:Y:S02]  /*100b00*/  PRMT R0, R0, 0x3340, R1.reuse ;  /* 0x0000334000007816 */ /* 0x100fe40000000001 */
[--C-:B------:R-:W-:Y:S02]  /*100b10*/  PRMT R2, R2, 0x3340, R1.reuse ;  /* 0x0000334002027816 */ /* 0x100fe40000000001 */
[--C-:B-1----:R-:W-:Y:S02]  /*100b20*/  PRMT R3, R3, 0x3340, R1.reuse ;  /* 0x0000334003037816 */ /* 0x102fe40000000001 */
[----:B------:R-:W-:Y:S02]  /*100b30*/  PRMT R0, R5, 0x5410, R0 ;  /* 0x0000541005007816 */ /* 0x000fe40000000000 */
[----:B------:R-:W-:Y:S02]  /*100b40*/  PRMT R5, R6, 0x5410, R2 ;  /* 0x0000541006057816 */ /* 0x000fe40000000002 */
[----:B------:R-:W-:-:S02]  /*100b50*/  PRMT R4, R4, 0x3340, R1 ;  /* 0x0000334004047816 */ /* 0x000fc40000000001 */
[----:B------:R-:W-:Y:S01]  /*100b60*/  PRMT R2, R7, 0x5410, R3 ;  /* 0x0000541007027816 */ /* 0x000fe20000000003 */
[----:B------:R0:W-:Y:S04]  /*100b70*/  STL [R1+0xda8], R0 ;  /* 0x000da80001007387 */ /* 0x0001e80000100800 */
[----:B------:R1:W-:Y:S01]  /*100b80*/  STL [R1+0xda4], R5 ;  /* 0x000da40501007387 */ /* 0x0003e20000100800 */
[----:B------:R-:W-:-:S03]  /*100b90*/  LOP3.LUT R6, R27, 0xffff, RZ, 0xc0, !PT ;  /* 0x0000ffff1b067812 */ /* 0x000fc600078ec0ff */
[----:B------:R-:W-:Y:S01]  /*100ba0*/  STL [R1+0xda0], R2 ;  /* 0x000da00201007387 */ /* 0x000fe20000100800 */
[----:B------:R-:W-:Y:S02]  /*100bb0*/  LOP3.LUT R7, R22, 0xffff, RZ, 0xc0, !PT ;  /* 0x0000ffff16077812 */ /* 0x000fe400078ec0ff */
[----:B0-----:R-:W-:Y:S02]  /*100bc0*/  PRMT R0, R8, 0x5410, R4 ;  /* 0x0000541008007816 */ /* 0x001fe40000000004 */
[----:B-1----:R-:W-:Y:S02]  /*100bd0*/  LOP3.LUT R5, R26, 0xffff, RZ, 0xc0, !PT ;  /* 0x0000ffff1a057812 */ /* 0x002fe400078ec0ff */
[----:B------:R-:W-:Y:S02]  /*100be0*/  LOP3.LUT R8, R13, 0xffff, RZ, 0xc0, !PT ;  /* 0x0000ffff0d087812 */ /* 0x000fe400078ec0ff */
[----:B------:R-:W-:Y:S02]  /*100bf0*/  LOP3.LUT R26, R21, 0xffff, RZ, 0xc0, !PT ;  /* 0x0000ffff151a7812 */ /* 0x000fe400078ec0ff */
[----:B------:R-:W-:Y:S01]  /*100c00*/  LOP3.LUT R27, R25, 0xffff, RZ, 0xc0, !PT ;  /* 0x0000ffff191b7812 */ /* 0x000fe200078ec0ff */
[----:B------:R-:W-:Y:S04]  /*100c10*/  STL [R1+0xd9c], R0 ;  /* 0x000d9c0001007387 */ /* 0x000fe80000100800 */
[----:B------:R0:W-:Y:S04]  /*100c20*/  STL [R1+0x1c4], R5 ;  /* 0x0001c40501007387 */ /* 0x0001e80000100800 */
[----:B------:R1:W-:Y:S04]  /*100c30*/  STL [R1+0x284], R6 ;  /* 0x0002840601007387 */ /* 0x0003e80000100800 */
[----:B------:R-:W-:Y:S04]  /*100c40*/  STL [R1+0x27c], R8 ;  /* 0x00027c0801007387 */ /* 0x000fe80000100800 */
[----:B------:R-:W-:Y:S04]  /*100c50*/  STL [R1+0x168], R26 ;  /* 0x0001681a01007387 */ /* 0x000fe80000100800 */
[----:B------:R0:W-:Y:S04]  /*100c60*/  STL [R1+0xd34], R7 ;  /* 0x000d340701007387 */ /* 0x0001e80000100800 */
[----:B------:R0:W-:Y:S04]  /*100c70*/  STL [R1+0x270], R27 ;  /* 0x0002701b01007387 */ /* 0x0001e80000100800 */
[----:B------:R-:W4:Y:S04]  /*100c80*/  LDL.LU R22, [R1+0x2cc] ;  /* 0x0002cc0001167983 */ /* 0x000f280000300800 */
[----:B------:R-:W4:Y:S01]  /*100c90*/  LDL.LU R25, [R1+0x278] ;  /* 0x0002780001197983 */ /* 0x000f220000300800 */
[----:B------:R-:W-:-:S02]  /*100ca0*/  LOP3.LUT R3, R9, 0xffff, RZ, 0xc0, !PT ;  /* 0x0000ffff09037812 */ /* 0x000fc400078ec0ff */
[----:B------:R-:W-:Y:S02]  /*100cb0*/  LOP3.LUT R4, R10, 0xffff, RZ, 0xc0, !PT ;  /* 0x0000ffff0a047812 */ /* 0x000fe400078ec0ff */
[----:B0-----:R-:W-:Y:S02]  /*100cc0*/  PRMT R5, R5, 0x3340, R26 ;  /* 0x0000334005057816 */ /* 0x001fe4000000001a */
[----:B-1----:R-:W-:Y:S02]  /*100cd0*/  PRMT R6, R6, 0x3340, R27 ;  /* 0x0000334006067816 */ /* 0x002fe4000000001b */
[----:B------:R-:W-:-:S05]  /*100ce0*/  LOP3.LUT R21, R24, 0xffff, RZ, 0xc0, !PT ;  /* 0x0000ffff18157812 */ /* 0x000fca00078ec0ff */
[----:B------:R-:W-:Y:S01]  /*100cf0*/  STL [R1+0x26c], R21 ;  /* 0x00026c1501007387 */ /* 0x000fe20000100800 */
[----:B--2---:R-:W-:-:S05]  /*100d00*/  LOP3.LUT R13, R28, 0xffff, RZ, 0xc0, !PT ;  /* 0x0000ffff1c0d7812 */ /* 0x004fca00078ec0ff */
[----:B------:R0:W-:Y:S04]  /*100d10*/  STL [R1+0xd28], R13 ;  /* 0x000d280d01007387 */ /* 0x0001e80000100800 */
[----:B------:R-:W2:Y:S01]  /*100d20*/  LDL.LU R24, [R1+0x228] ;  /* 0x0002280001187983 */ /* 0x000ea20000300800 */
[----:B------:R-:W-:Y:S02]  /*100d30*/  PRMT R7, R7, 0x3340, R13 ;  /* 0x0000334007077816 */ /* 0x000fe4000000000d */
[----:B------:R-:W-:Y:S02]  /*100d40*/  PRMT R8, R8, 0x3340, R21 ;  /* 0x0000334008087816 */ /* 0x000fe40000000015 */
[----:B---3--:R-:W-:Y:S02]  /*100d50*/  LOP3.LUT R2, R17, 0xffff, RZ, 0xc0, !PT ;  /* 0x0000ffff11027812 */ /* 0x008fe400078ec0ff */
[----:B----4-:R-:W-:Y:S01]  /*100d60*/  LOP3.LUT R0, R18, 0xffff, RZ, 0xc0, !PT ;  /* 0x0000ffff12007812 */ /* 0x010fe200078ec0ff */
[----:B------:R-:W3:Y:S04]  /*100d70*/  LDL.LU R17, [R1+0x320] ;  /* 0x0003200001117983 */ /* 0x000ee80000300800 */
[----:B------:R1:W-:Y:S04]  /*100d80*/  STL [R1+0x70], R0 ;  /* 0x0000700001007387 */ /* 0x0003e80000100800 */
[----:B------:R-:W4:Y:S04]  /*100d90*/  LDL.LU R9, [R1+0x340] ;  /* 0x0003400001097983 */ /* 0x000f280000300800 */
[----:B------:R0:W-:Y:S04]  /*100da0*/  STL [R1+0x2b0], R2 ;  /* 0x0002b00201007387 */ /* 0x0001e80000100800 */
[----:B------:R0:W-:Y:S04]  /*100db0*/  STL [R1+0xd38], R3 ;  /* 0x000d380301007387 */ /* 0x0001e80000100800 */
[----:B------:R-:W4:Y:S04]  /*100dc0*/  LDL.LU R28, [R1+0x17c] ;  /* 0x00017c00011c7983 */ /* 0x000f280000300800 */
[----:B------:R-:W-:Y:S04]  /*100dd0*/  STL [R1+0x29c], R4 ;  /* 0x00029c0401007387 */ /* 0x000fe80000100800 */
[----:B------:R-:W4:Y:S04]  /*100de0*/  LDL.LU R29, [R1+0x40] ;  /* 0x00004000011d7983 */ /* 0x000f280000300800 */
[----:B------:R-:W4:Y:S04]  /*100df0*/  LDL.LU R26, [R1+0x491c] ;  /* 0x00491c00011a7983 */ /* 0x000f280000300800 */
[----:B------:R-:W4:Y:S04]  /*100e00*/  LDL.LU R27, [R1+0x4918] ;  /* 0x00491800011b7983 */ /* 0x000f280000300800 */
[----:B0-----:R-:W4:Y:S01]  /*100e10*/  LDL.LU R13, [R1+0x4914] ;  /* 0x00491400010d7983 */ /* 0x001f220000300800 */
[----:B-1----:R-:W-:-:S03]  /*100e20*/  PRMT R0, R0, 0x3340, R1 ;  /* 0x0000334000007816 */ /* 0x002fc60000000001 */
[----:B------:R-:W4:Y:S01]  /*100e30*/  LDL.LU R21, [R1+0x4910] ;  /* 0x0049100001157983 */ /* 0x000f220000300800 */
[--C-:B------:R-:W-:Y:S02]  /*100e40*/  PRMT R2, R2, 0x3340, R1.reuse ;  /* 0x0000334002027816 */ /* 0x100fe40000000001 */
[----:B------:R-:W-:Y:S02]  /*100e50*/  PRMT R5, R5, 0x5410, R0 ;  /* 0x0000541005057816 */ /* 0x000fe40000000000 */
[----:B------:R-:W-:Y:S02]  /*100e60*/  PRMT R3, R3, 0x3340, R1 ;  /* 0x0000334003037816 */ /* 0x000fe40000000001 */
[----:B------:R-:W-:Y:S01]  /*100e70*/  PRMT R6, R6, 0x5410, R2 ;  /* 0x0000541006067816 */ /* 0x000fe20000000002 */
[----:B------:R-:W4:Y:S04]  /*100e80*/  LDL.LU R0, [R1+0x90] ;  /* 0x0000900001007983 */ /* 0x000f280000300800 */
[----:B------:R0:W-:Y:S04]  /*100e90*/  STL [R1+0xd94], R5 ;  /* 0x000d940501007387 */ /* 0x0001e80000100800 */
[----:B------:R-:W4:Y:S04]  /*100ea0*/  LDL.LU R2, [R1+0x88] ;  /* 0x0000880001027983 */ /* 0x000f280000300800 */
[----:B------:R3:W-:Y:S01]  /*100eb0*/  STL [R1+0xd90], R6 ;  /* 0x000d900601007387 */ /* 0x0007e20000100800 */
[----:B0-----:R-:W-:-:S03]  /*100ec0*/  PRMT R5, R7, 0x5410, R3 ;  /* 0x0000541007057816 */ /* 0x001fc60000000003 */
[----:B------:R-:W4:Y:S04]  /*100ed0*/  LDL.LU R7, [R1+0x2d8] ;  /* 0x0002d80001077983 */ /* 0x000f280000300800 */
[----:B------:R-:W4:Y:S01]  /*100ee0*/  LDL.LU R3, [R1+0x318] ;  /* 0x0003180001037983 */ /* 0x000f220000300800 */
[----:B------:R-:W-:-:S03]  /*100ef0*/  PRMT R4, R4, 0x3340, R1 ;  /* 0x0000334004047816 */ /* 0x000fc60000000001 */
[----:B------:R4:W-:Y:S04]  /*100f00*/  STL [R1+0xd8c], R5 ;  /* 0x000d8c0501007387 */ /* 0x0009e80000100800 */
[----:B------:R-:W4:Y:S04]  /*100f10*/  LDL.LU R10, [R1+0x34c] ;  /* 0x00034c00010a7983 */ /* 0x000f280000300800 */
[----:B------:R-:W4:Y:S01]  /*100f20*/  LDL.LU R18, [R1+0x310] ;  /* 0x0003100001127983 */ /* 0x000f220000300800 */
[----:B------:R-:W-:Y:S02]  /*100f30*/  PRMT R4, R8, 0x5410, R4 ;  /* 0x0000541008047816 */ /* 0x000fe40000000004 */
[----:B------:R-:W-:-:S02]  /*100f40*/  LOP3.LUT R22, R22, 0xffff, RZ, 0xc0, !PT ;  /* 0x0000ffff16167812 */ /* 0x000fc400078ec0ff */
[----:B------:R-:W-:Y:S02]  /*100f50*/  LOP3.LUT R25, R25, 0xffff, RZ, 0xc0, !PT ;  /* 0x0000ffff19197812 */ /* 0x000fe400078ec0ff */
[----:B--2---:R-:W-:Y:S02]  /*100f60*/  LOP3.LUT R24, R24, 0xffff, RZ, 0xc0, !PT ;  /* 0x0000ffff18187812 */ /* 0x004fe400078ec0ff */
[----:B---3--:R-:W-:Y:S02]  /*100f70*/  LOP3.LUT R6, R17, 0xffff, RZ, 0xc0, !PT ;  /* 0x0000ffff11067812 */ /* 0x008fe400078ec0ff */
[----:B----4-:R-:W-:Y:S02]  /*100f80*/  LOP3.LUT R5, R9, 0xffff, RZ, 0xc0, !PT ;  /* 0x0000ffff09057812 */ /* 0x010fe400078ec0ff */
[----:B------:R-:W2:Y:S04]  /*100f90*/  LDL.LU R9, [R1+0x188] ;  /* 0x0001880001097983 */ /* 0x000ea80000300800 */
[----:B------:R0:W-:Y:S04]  /*100fa0*/  STL [R1+0xd88], R4 ;  /* 0x000d880401007387 */ /* 0x0001e80000100800 */
[----:B------:R-:W3:Y:S04]  /*100fb0*/  LDL.LU R17, [R1+0x11c] ;  /* 0x00011c0001117983 */ /* 0x000ee80000300800 */
[----:B------:R1:W-:Y:S04]  /*100fc0*/  STL [R1+0xfc], R5 ;  /* 0x0000fc0501007387 */ /* 0x0003e80000100800 */
[----:B------:R-:W-:Y:S01]  /*100fd0*/  STL [R1+0xf0], R6 ;  /* 0x0000f00601007387 */ /* 0x000fe20000100800 */
[----:B------:R-:W-:-:S02]  /*100fe0*/  LOP3.LUT R28, R28, 0xffff, RZ, 0xc0, !PT ;  /* 0x0000ffff1c1c7812 */ /* 0x000fc400078ec0ff */
[----:B------:R-:W-:Y:S02]  /*100ff0*/  LOP3.LUT R0, R0, 0xffff, RZ, 0xc0, !PT ;  /* 0x0000ffff00007812 */ /* 0x000fe400078ec0ff */
[----:B------:R-:W-:Y:S02]  /*101000*/  LOP3.LUT R2, R2, 0xffff, RZ, 0xc0, !PT ;  /* 0x0000ffff02027812 */ /* 0x000fe400078ec0ff */
[----:B------:R-:W-:Y:S02]  /*101010*/  LOP3.LUT R7, R7, 0xffff, RZ, 0xc0, !PT ;  /* 0x0000ffff07077812 */ /* 0x000fe400078ec0ff */
[----:B------:R-:W-:-:S03]  /*101020*/  LOP3.LUT R8, R3, 0xffff, RZ, 0xc0, !PT ;  /* 0x0000ffff03087812 */ /* 0x000fc600078ec0ff */
[----:B------:R-:W-:Y:S04]  /*101030*/  STL [R1+0x2d8], R7 ;  /* 0x0002d80701007387 */ /* 0x000fe80000100800 */
[----:B------:R4:W-:Y:S04]  /*101040*/  STL [R1+0x160], R22 ;  /* 0x0001601601007387 */ /* 0x0009e80000100800 */
[----:B------:R-:W-:Y:S04]  /*101050*/  STL [R1+0x340], R8 ;  /* 0x0003400801007387 */ /* 0x000fe80000100800 */
[----:B------:R-:W-:Y:S04]  /*101060*/  STL [R1+0x278], R25 ;  /* 0x0002781901007387 */ /* 0x000fe80000100800 */
[----:B------:R-:W-:Y:S01]  /*101070*/  STL [R1+0x228], R24 ;  /* 0x0002281801007387 */ /* 0x000fe20000100800 */
[----:B------:R-:W-:-:S03]  /*101080*/  LOP3.LUT R3, R29, 0xffff, RZ, 0xc0, !PT ;  /* 0x0000ffff1d037812 */ /* 0x000fc600078ec0ff */
[----:B------:R1:W-:Y:S04]  /*101090*/  STL [R1+0x90], R0 ;  /* 0x0000900001007387 */ /* 0x0003e80000100800 */
[----:B------:R-:W-:Y:S01]  /*1010a0*/  STL [R1+0x320], R28 ;  /* 0x0003201c01007387 */ /* 0x000fe20000100800 */
[----:B0-----:R-:W-:-:S03]  /*1010b0*/  LOP3.LUT R4, R21, 0xffff, RZ, 0xc0, !PT ;  /* 0x0000ffff15047812 */ /* 0x001fc600078ec0ff */
[----:B------:R0:W-:Y:S04]  /*1010c0*/  STL [R1+0x88], R2 ;  /* 0x0000880201007387 */ /* 0x0001e80000100800 */
[----:B------:R-:W3:Y:S04]  /*1010d0*/  LDL.LU R21, [R1+0x30c] ;  /* 0x00030c0001157983 */ /* 0x000ee80000300800 */
[----:B------:R0:W-:Y:S01]  /*1010e0*/  STL [R1+0x2cc], R3 ;  /* 0x0002cc0301007387 */ /* 0x0001e20000100800 */
[----:B-1----:R-:W-:-:S03]  /*1010f0*/  PRMT R5, R5, 0x3340, R22 ;  /* 0x0000334005057816 */ /* 0x002fc60000000016 */
[----:B------:R1:W-:Y:S04]  /*101100*/  STL [R1+0x348], R4 ;  /* 0x0003480401007387 */ /* 0x0003e80000100800 */
[----:B------:R-:W3:Y:S04]  /*101110*/  LDL.LU R29, [R1+0x118] ;  /* 0x00011800011d7983 */ /* 0x000ee80000300800 */
[----:B----4-:R-:W4:Y:S01]  /*101120*/  LDL.LU R22, [R1+0x490c] ;  /* 0x00490c0001167983 */ /* 0x010f220000300800 */
[----:B------:R-:W-:Y:S02]  /*101130*/  PRMT R0, R0, 0x3340, R1 ;  /* 0x0000334000007816 */ /* 0x000fe40000000001 */
[----:B------:R-:W-:-:S02]  /*101140*/  PRMT R6, R6, 0x3340, R25 ;  /* 0x0000334006067816 */ /* 0x000fc40000000019 */
[--C-:B0-----:R-:W-:Y:S02]  /*101150*/  PRMT R2, R2, 0x3340, R1.reuse ;  /* 0x0000334002027816 */ /* 0x101fe40000000001 */
[----:B------:R-:W-:Y:S02]  /*101160*/  PRMT R0, R5, 0x5410, R0 ;  /* 0x0000541005007816 */ /* 0x000fe40000000000 */
[--C-:B------:R-:W-:Y:S02]  /*101170*/  PRMT R3, R3, 0x3340, R1.reuse ;  /* 0x0000334003037816 */ /* 0x100fe40000000001 */
[----:B------:R-:W-:Y:S02]  /*101180*/  PRMT R7, R7, 0x3340, R24 ;  /* 0x0000334007077816 */ /* 0x000fe40000000018 */
[----:B-1----:R-:W-:Y:S01]  /*101190*/  PRMT R4, R4, 0x3340, R1 ;  /* 0x0000334004047816 */ /* 0x002fe20000000001 */
[----:B------:R-:W4:Y:S01]  /*1011a0*/  LDL.LU R25, [R1+0x4908] ;  /* 0x0049080001197983 */ /* 0x000f220000300800 */
[----:B------:R-:W-:-:S03]  /*1011b0*/  PRMT R8, R8, 0x3340, R28 ;  /* 0x0000334008087816 */ /* 0x000fc6000000001c */
[----:B------:R-:W4:Y:S01]  /*1011c0*/  LDL.LU R24, [R1+0x4904] ;  /* 0x0049040001187983 */ /* 0x000f220000300800 */
[----:B------:R-:W-:-:S03]  /*1011d0*/  PRMT R5, R6, 0x5410, R2 ;  /* 0x0000541006057816 */ /* 0x000fc60000000002 */
[----:B------:R-:W4:Y:S01]  /*1011e0*/  LDL.LU R28, [R1+0x4900] ;  /* 0x00490000011c7983 */ /* 0x000f220000300800 */
[----:B------:R-:W-:-:S03]  /*1011f0*/  PRMT R2, R7, 0x5410, R3 ;  /* 0x0000541007027816 */ /* 0x000fc60000000003 */
[----:B------:R0:W-:Y:S01]  /*101200*/  STL [R1+0xd84], R0 ;  /* 0x000d840001007387 */ /* 0x0001e20000100800 */
[----:B------:R-:W-:-:S03]  /*101210*/  LOP3.LUT R10, R10, 0xffff, RZ, 0xc0, !PT ;  /* 0x0000ffff0a0a7812 */ /* 0x000fc600078ec0ff */
[----:B------:R1:W-:Y:S04]  /*101220*/  STL [R1+0xd80], R5 ;  /* 0x000d800501007387 */ /* 0x0003e80000100800 */
[----:B------:R1:W-:Y:S01]  /*101230*/  STL [R1+0xd7c], R2 ;  /* 0x000d7c0201007387 */ /* 0x0003e20000100800 */
[----:B0-----:R-:W-:Y:S02]  /*101240*/  PRMT R0, R8, 0x5410, R4 ;  /* 0x0000541008007816 */ /* 0x001fe40000000004 */
[----:B-1----:R-:W-:-:S03]  /*101250*/  LOP3.LUT R5, R18, 0xffff, RZ, 0xc0, !PT ;  /* 0x0000ffff12057812 */ /* 0x002fc600078ec0ff */
[----:B------:R-:W-:Y:S04]  /*101260*/  STL [R1+0xd78], R0 ;  /* 0x000d780001007387 */ /* 0x000fe80000100800 */
[----:B------:R-:W4:Y:S04]  /*101270*/  LDL.LU R18, [R1+0x384] ;  /* 0x0003840001127983 */ /* 0x000f280000300800 */
[----:B------:R-:W-:Y:S04]  /*101280*/  STL [R1+0x40], R10 ;  /* 0x0000400a01007387 */ /* 0x000fe80000100800 */
[----:B------:R-:W-:Y:S04]  /*101290*/  STL [R1+0x318], R5 ;  /* 0x0003180501007387 */ /* 0x000fe80000100800 */
[----:B------:R-:W4:Y:S01]  /*1012a0*/  LDL.LU R8, [R1+0xac] ;  /* 0x0000ac0001087983 */ /* 0x000f220000300800 */
[----:B------:R-:W-:-:S02]  /*1012b0*/  LOP3.LUT R2, R12, 0xffff, RZ, 0xc0, !PT ;  /* 0x0000ffff0c027812 */ /* 0x000fc400078ec0ff */
[----:B------:R-:W-:Y:S02]  /*1012c0*/  LOP3.LUT R3, R11, 0xffff, RZ, 0xc0, !PT ;  /* 0x0000ffff0b037812 */ /* 0x000fe400078ec0ff */
[----:B--2---:R-:W-:Y:S02]  /*1012d0*/  LOP3.LUT R4, R9, 0xffff, RZ, 0xc0, !PT ;  /* 0x0000ffff09047812 */ /* 0x004fe400078ec0ff */
[----:B---3--:R-:W-:-:S03]  /*1012e0*/  LOP3.LUT R9, R17, 0xffff, RZ, 0xc0, !PT ;  /* 0x0000ffff11097812 */ /* 0x008fc600078ec0ff */
[----:B------:R0:W-:Y:S02]  /*1012f0*/  STL [R1+0x17c], R4 ;  /* 0x00017c0401007387 */ /* 0x0001e40000100800 */
[----:B0-----:R-:W-:Y:S02]  /*101300*/  PRMT R4, R10, 0x3340, R4 ;  /* 0x000033400a047816 */ /* 0x001fe40000000004 */
[----:B------:R-:W-:-:S05]  /*101310*/  LOP3.LUT R6, R21, 0xffff, RZ, 0xc0, !PT ;  /* 0x0000ffff15067812 */ /* 0x000fca00078ec0ff */
[----:B------:R-:W-:Y:S01]  /*101320*/  STL [R1+0x354], R6 ;  /* 0x0003540601007387 */ /* 0x000fe20000100800 */
[----:B----4-:R-:W-:-:S03]  /*101330*/  LOP3.LUT R0, R22, 0xffff, RZ, 0xc0, !PT ;  /* 0x0000ffff16007812 */ /* 0x010fc600078ec0ff */
[----:B------:R-:W2:Y:S04]  /*101340*/  LDL.LU R17, [R1+0xa4] ;  /* 0x0000a40001117983 */ /* 0x000ea80000300800 */
[----:B------:R-:W-:Y:S04]  /*101350*/  STL [R1+0x310], R9 ;  /* 0x0003100901007387 */ /* 0x000fe80000100800 */
[----:B------:R-:W3:Y:S04]  /*101360*/  LDL.LU R22, [R1+0x2e8] ;  /* 0x0002e80001167983 */ /* 0x000ee80000300800 */
[----:B------:R-:W4:Y:S04]  /*101370*/  LDL.LU R12, [R1+0x2f0] ;  /* 0x0002f000010c7983 */ /* 0x000f280000300800 */
[----:B------:R0:W-:Y:S01]  /*101380*/  STL [R1+0x11c], R0 ;  /* 0x00011c0001007387 */ /* 0x0001e20000100800 */
[----:B------:R-:W-:-:S03]  /*101390*/  LOP3.LUT R7, R29, 0xffff, RZ, 0xc0, !PT ;  /* 0x0000ffff1d077812 */ /* 0x000fc600078ec0ff */
[----:B------:R-:W3:Y:S04]  /*1013a0*/  LDL.LU R11, [R1+0x358] ;  /* 0x00035800010b7983 */ /* 0x000ee80000300800 */
[----:B------:R1:W-:Y:S04]  /*1013b0*/  STL [R1+0x30c], R2 ;  /* 0x00030c0201007387 */ /* 0x0003e80000100800 */
[----:B------:R1:W-:Y:S04]  /*1013c0*/  STL [R1+0x374], R3 ;  /* 0x0003740301007387 */ /* 0x0003e80000100800 */
[----:B------:R-:W3:Y:S01]  /*1013d0*/  LDL.LU R29, [R1+0x198] ;  /* 0x00019800011d7983 */ /* 0x000ee20000300800 */
[----:B0-----:R-:W-:-:S03]  /*1013e0*/  PRMT R0, R0, 0x3340, R1 ;  /* 0x0000334000007816 */ /* 0x001fc60000000001 */
[----:B------:R0:W-:Y:S01]  /*1013f0*/  STL [R1+0x34c], R7 ;  /* 0x00034c0701007387 */ /* 0x0001e20000100800 */
[----:B------:R-:W-:-:S03]  /*101400*/  PRMT R4, R4, 0x5410, R0 ;  /* 0x0000541004047816 */ /* 0x000fc60000000000 */
[----:B------:R-:W3:Y:S01]  /*101410*/  LDL.LU R0, [R1+0x39c] ;  /* 0x00039c0001007983 */ /* 0x000ee20000300800 */
[----:B-1----:R-:W-:Y:S02]  /*101420*/  PRMT R2, R2, 0x3340, R1 ;  /* 0x0000334002027816 */ /* 0x002fe40000000001 */
[----:B------:R-:W-:Y:S02]  /*101430*/  PRMT R5, R5, 0x3340, R9 ;  /* 0x0000334005057816 */ /* 0x000fe40000000009 */
[----:B------:R-:W-:Y:S02]  /*101440*/  PRMT R6, R6, 0x3340, R7 ;  /* 0x0000334006067816 */ /* 0x000fe40000000007 */
[----:B------:R-:W-:Y:S01]  /*101450*/  PRMT R3, R3, 0x3340, R1 ;  /* 0x0000334003037816 */ /* 0x000fe20000000001 */
[----:B0-----:R-:W3:Y:S04]  /*101460*/  LDL.LU R7, [R1+0x3d4] ;  /* 0x0003d40001077983 */ /* 0x001ee80000300800 */
[----:B------:R0:W-:Y:S04]  /*101470*/  STL [R1+0xd74], R4 ;  /* 0x000d740401007387 */ /* 0x0001e80000100800 */
[----:B------:R-:W3:Y:S04]  /*101480*/  LDL.LU R10, [R1+0x3c0] ;  /* 0x0003c000010a7983 */ /* 0x000ee80000300800 */
[----:B------:R-:W3:Y:S01]  /*101490*/  LDL.LU R21, [R1+0x394] ;  /* 0x0003940001157983 */ /* 0x000ee20000300800 */
[----:B0-----:R-:W-:-:S02]  /*1014a0*/  PRMT R4, R5, 0x5410, R2 ;  /* 0x0000541005047816 */ /* 0x001fc40000000002 */
[----:B------:R-:W-:Y:S02]  /*1014b0*/  PRMT R2, R6, 0x5410, R3 ;  /* 0x0000541006027816 */ /* 0x000fe40000000003 */
[----:B------:R-:W-:Y:S01]  /*1014c0*/  LOP3.LUT R6, R18, 0xffff, RZ, 0xc0, !PT ;  /* 0x0000ffff12067812 */ /* 0x000fe200078ec0ff */
[----:B------:R-:W-:Y:S04]  /*1014d0*/  STL [R1+0xd70], R4 ;  /* 0x000d700401007387 */ /* 0x000fe80000100800 */
[----:B------:R-:W3:Y:S04]  /*1014e0*/  LDL.LU R9, [R1+0x300] ;  /* 0x0003000001097983 */ /* 0x000ee80000300800 */
[----:B------:R2:W-:Y:S04]  /*1014f0*/  STL [R1+0xd6c], R2 ;  /* 0x000d6c0201007387 */ /* 0x0005e80000100800 */
[----:B------:R-:W3:Y:S01]  /*101500*/  LDL.LU R18, [R1+0x1a4] ;  /* 0x0001a40001127983 */ /* 0x000ee20000300800 */
[----:B------:R-:W-:-:S02]  /*101510*/  LOP3.LUT R3, R24, 0xffff, RZ, 0xc0, !PT ;  /* 0x0000ffff18037812 */ /* 0x000fc400078ec0ff */
[----:B--2---:R-:W-:Y:S02]  /*101520*/  LOP3.LUT R2, R17, 0xffff, RZ, 0xc0, !PT ;  /* 0x0000ffff11027812 */ /* 0x004fe400078ec0ff */
[----:B----4-:R-:W-:Y:S02]  /*101530*/  LOP3.LUT R12, R12, 0xffff, RZ, 0xc0, !PT ;  /* 0x0000ffff0c0c7812 */ /* 0x010fe400078ec0ff */
[----:B---3--:R-:W-:Y:S02]  /*101540*/  LOP3.LUT R5, R11, 0xffff, RZ, 0xc0, !PT ;  /* 0x0000ffff0b057812 */ /* 0x008fe400078ec0ff */
[----:B------:R-:W-:Y:S02]  /*101550*/  LOP3.LUT R11, R22, 0xffff, RZ, 0xc0, !PT ;  /* 0x0000ffff160b7812 */ /* 0x000fe400078ec0ff */
[----:B------:R-:W-:Y:S02]  /*101560*/  LOP3.LUT R4, R0, 0xffff, RZ, 0xc0, !PT ;  /* 0x0000ffff00047812 */ /* 0x000fe400078ec0ff */
[----:B------:R-:W-:-:S03]  /*101570*/  LOP3.LUT R0, R8, 0xffff, RZ, 0xc0, !PT ;  /* 0x0000ffff08007812 */ /* 0x000fc600078ec0ff */
[----:B------:R0:W-:Y:S04]  /*101580*/  STL [R1+0x188], R4 ;  /* 0x0001880401007387 */ /* 0x0001e80000100800 */
[----:B------:R1:W-:Y:S04]  /*101590*/  STL [R1+0x358], R5 ;  /* 0x0003580501007387 */ /* 0x0003e80000100800 */
[----:B------:R-:W-:Y:S04]  /*1015a0*/  STL [R1+0x39c], R6 ;  /* 0x00039c0601007387 */ /* 0x000fe80000100800 */
[----:B------:R-:W-:Y:S04]  /*1015b0*/  STL [R1+0x118], R12 ;  /* 0x0001180c01007387 */ /* 0x000fe80000100800 */
[----:B------:R-:W-:Y:S04]  /*1015c0*/  STL [R1+0x2e8], R11 ;  /* 0x0002e80b01007387 */ /* 0x000fe80000100800 */
[----:B------:R2:W-:Y:S04]  /*1015d0*/  STL [R1+0xac], R0 ;  /* 0x0000ac0001007387 */ /* 0x0005e80000100800 */
[----:B------:R3:W-:Y:S04]  /*1015e0*/  STL [R1+0xa4], R2 ;  /* 0x0000a40201007387 */ /* 0x0007e80000100800 */
[----:B------:R-:W4:Y:S01]  /*1015f0*/  LDL.LU R17, [R1+0xbc] ;  /* 0x0000bc0001117983 */ /* 0x000f220000300800 */
[----:B------:R-:W-:-:S03]  /*101600*/  LOP3.LUT R8, R29, 0xffff, RZ, 0xc0, !PT ;  /* 0x0000ffff1d087812 */ /* 0x000fc600078ec0ff */
[----:B------:R3:W-:Y:S04]  /*101610*/  STL [R1+0x3b0], R3 ;  /* 0x0003b00301007387 */ /* 0x0007e80000100800 */
[----:B------:R-:W4:Y:S01]  /*101620*/  LDL.LU R29, [R1+0x134] ;  /* 0x00013400011d7983 */ /* 0x000f220000300800 */
[----:B0-----:R-:W-:Y:S02]  /*101630*/  PRMT R4, R4, 0x3340, R12 ;  /* 0x0000334004047816 */ /* 0x001fe4000000000c */
[----:B-1----:R-:W-:Y:S02]  /*101640*/  PRMT R5, R5, 0x3340, R11 ;  /* 0x0000334005057816 */ /* 0x002fe4000000000b */
[--C-:B--2---:R-:W-:Y:S02]  /*101650*/  PRMT R0, R0, 0x3340, R1.reuse ;  /* 0x0000334000007816 */ /* 0x104fe40000000001 */
[----:B---3--:R-:W-:-:S02]  /*101660*/  PRMT R2, R2, 0x3340, R1 ;  /* 0x0000334002027816 */ /* 0x008fc40000000001 */
[----:B------:R-:W-:Y:S02]  /*101670*/  PRMT R6, R6, 0x3340, R8 ;  /* 0x0000334006067816 */ /* 0x000fe40000000008 */
[----:B------:R-:W-:Y:S02]  /*101680*/  PRMT R3, R3, 0x3340, R1 ;  /* 0x0000334003037816 */ /* 0x000fe40000000001 */
[----:B------:R-:W-:Y:S02]  /*101690*/  PRMT R4, R4, 0x5410, R0 ;  /* 0x0000541004047816 */ /* 0x000fe40000000000 */
[----:B------:R-:W-:Y:S01]  /*1016a0*/  PRMT R2, R5, 0x5410, R2 ;  /* 0x0000541005027816 */ /* 0x000fe20000000002 */
[----:B------:R-:W-:Y:S01]  /*1016b0*/  STL [R1+0x384], R8 ;  /* 0x0003840801007387 */ /* 0x000fe20000100800 */
[----:B------:R-:W-:-:S03]  /*1016c0*/  PRMT R0, R6, 0x5410, R3 ;  /* 0x0000541006007816 */ /* 0x000fc60000000003 */
[----:B------:R0:W-:Y:S01]  /*1016d0*/  STL [R1+0xd68], R4 ;  /* 0x000d680401007387 */ /* 0x0001e20000100800 */
[----:B------:R-:W-:-:S03]  /*1016e0*/  LOP3.LUT R11, R7, 0xffff, RZ, 0xc0, !PT ;  /* 0x0000ffff070b7812 */ /* 0x000fc600078ec0ff */
[----:B------:R-:W-:Y:S04]  /*1016f0*/  STL [R1+0xd64], R2 ;  /* 0x000d640201007387 */ /* 0x000fe80000100800 */
[----:B------:R1:W-:Y:S01]  /*101700*/  STL [R1+0xd48], R0 ;  /* 0x000d480001007387 */ /* 0x0003e20000100800 */
[----:B------:R-:W-:Y:S02]  /*101710*/  LOP3.LUT R5, R21, 0xffff, RZ, 0xc0, !PT ;  /* 0x0000ffff15057812 */ /* 0x000fe400078ec0ff */
[----:B------:R-:W-:Y:S02]  /*101720*/  LOP3.LUT R6, R9, 0xffff, RZ, 0xc0, !PT ;  /* 0x0000ffff09067812 */ /* 0x000fe400078ec0ff */
[----:B0-----:R-:W-:Y:S02]  /*101730*/  LOP3.LUT R4, R10, 0xffff, RZ, 0xc0, !PT ;  /* 0x0000ffff0a047812 */ /* 0x001fe400078ec0ff */
[----:B------:R-:W2:Y:S04]  /*101740*/  LDL.LU R10, [R1+0x4cc] ;  /* 0x0004cc00010a7983 */ /* 0x000ea80000300800 */
[----:B------:R-:W-:Y:S04]  /*101750*/  STL [R1+0x3dc], R11 ;  /* 0x0003dc0b01007387 */ /* 0x000fe80000100800 */
[----:B------:R-:W-:Y:S04]  /*101760*/  STL [R1+0x2f0], R4 ;  /* 0x0002f00401007387 */ /* 0x000fe80000100800 */
[----:B------:R-:W3:Y:S04]  /*101770*/  LDL.LU R24, [R1+0x3e8] ;  /* 0x0003e80001187983 */ /* 0x000ee80000300800 */
[----:B------:R-:W-:Y:S01]  /*101780*/  STL [R1+0x394], R5 ;  /* 0x0003940501007387 */ /* 0x000fe20000100800 */
[----:B------:R-:W-:-:S03]  /*101790*/  LOP3.LUT R21, R18, 0xffff, RZ, 0xc0, !PT ;  /* 0x0000ffff12157812 */ /* 0x000fc600078ec0ff */
[----:B------:R-:W3:Y:S04]  /*1017a0*/  LDL.LU R9, [R1+0x308] ;  /* 0x0003080001097983 */ /* 0x000ee80000300800 */
[----:B------:R-:W3:Y:S04]  /*1017b0*/  LDL.LU R8, [R1+0x298] ;  /* 0x0002980001087983 */ /* 0x000ee80000300800 */
[----:B------:R-:W-:Y:S04]  /*1017c0*/  STL [R1+0x3d4], R6 ;  /* 0x0003d40601007387 */ /* 0x000fe80000100800 */
[----:B------:R-:W3:Y:S01]  /*1017d0*/  LDL.LU R18, [R1+0xc4] ;  /* 0x0000c40001127983 */ /* 0x000ee20000300800 */
[----:B-1----:R-:W-:-:S03]  /*1017e0*/  LOP3.LUT R0, R25, 0xffff, RZ, 0xc0, !PT ;  /* 0x0000ffff19007812 */ /* 0x002fc600078ec0ff */
[----:B------:R-:W-:Y:S04]  /*1017f0*/  STL [R1+0x198], R21 ;  /* 0x0001981501007387 */ /* 0x000fe80000100800 */
[----:B------:R-:W3:Y:S01]  /*101800*/  LDL.LU R25, [R1+0x400] ;  /* 0x0004000001197983 */ /* 0x000ee20000300800 */
[----:B------:R-:W-:-:S03]  /*101810*/  LOP3.LUT R2, R14, 0xffff, RZ, 0xc0, !PT ;  /* 0x0000ffff0e027812 */ /* 0x000fc600078ec0ff */
[----:B------:R0:W-:Y:S04]  /*101820*/  STL [R1+0x1a4], R0 ;  /* 0x0001a40001007387 */ /* 0x0001e80000100800 */
[----:B------:R1:W-:Y:S04]  /*101830*/  STL [R1+0x3c0], R2 ;  /* 0x0003c00201007387 */ /* 0x0003e80000100800 */
[----:B------:R-:W3:Y:S01]  /*101840*/  LDL.LU R7, [R1+0x64] ;  /* 0x0000640001077983 */ /* 0x000ee20000300800 */
[----:B----4-:R-:W-:Y:S02]  /*101850*/  LOP3.LUT R3, R17, 0xffff, RZ, 0xc0, !PT ;  /* 0x0000ffff11037812 */ /* 0x010fe400078ec0ff */
[----:B------:R-:W-:-:S03]  /*101860*/  LOP3.LUT R12, R29, 0xffff, RZ, 0xc0, !PT ;  /* 0x0000ffff1d0c7812 */ /* 0x000fc600078ec0ff */
[----:B------:R4:W-:Y:S04]  /*101870*/  STL [R1+0x408], R3 ;  /* 0x0004080301007387 */ /* 0x0009e80000100800 */
[----:B------:R-:W3:Y:S01]  /*101880*/  LDL.LU R29, [R1+0x60] ;  /* 0x00006000011d7983 */ /* 0x000ee20000300800 */
[----:B0-----:R-:W-:Y:S02]  /*101890*/  PRMT R0, R0, 0x3340, R1 ;  /* 0x0000334000007816 */ /* 0x001fe40000000001 */
[----:B------:R-:W-:Y:S02]  /*1018a0*/  PRMT R4, R4, 0x3340, R21 ;  /* 0x0000334004047816 */ /* 0x000fe40000000015 */
[----:B-1----:R-:W-:Y:S02]  /*1018b0*/  PRMT R2, R2, 0x3340, R1 ;  /* 0x0000334002027816 */ /* 0x002fe40000000001 */
[----:B------:R-:W-:-:S02]  /*1018c0*/  PRMT R5, R5, 0x3340, R12 ;  /* 0x0000334005057816 */ /* 0x000fc4000000000c */
[----:B------:R-:W-:Y:S02]  /*1018d0*/  PRMT R6, R11, 0x3340, R6 ;  /* 0x000033400b067816 */ /* 0x000fe40000000006 */
[----:B------:R-:W-:Y:S01]  /*1018e0*/  PRMT R4, R4, 0x5410, R0 ;  /* 0x0000541004047816 */ /* 0x000fe20000000000 */
[----:B------:R0:W-:Y:S01]  /*1018f0*/  STL [R1+0xbc], R12 ;  /* 0x0000bc0c01007387 */ /* 0x0001e20000100800 */
[----:B----4-:R-:W-:Y:S02]  /*101900*/  PRMT R3, R3, 0x3340, R1 ;  /* 0x0000334003037816 */ /* 0x010fe40000000001 */
[----:B------:R-:W-:Y:S01]  /*101910*/  PRMT R2, R5, 0x5410, R2 ;  /* 0x0000541005027816 */ /* 0x000fe20000000002 */
[----:B------:R-:W4:Y:S04]  /*101920*/  LDL.LU R17, [R1+0x290] ;  /* 0x0002900001117983 */ /* 0x000f280000300800 */
[----:B------:R2:W-:Y:S01]  /*101930*/  STL [R1+0xd44], R4 ;  /* 0x000d440401007387 */ /* 0x0005e20000100800 */
[----:B------:R-:W-:-:S03]  /*101940*/  PRMT R0, R6, 0x5410, R3 ;  /* 0x0000541006007816 */ /* 0x000fc60000000003 */
[----:B------:R-:W4:Y:S04]  /*101950*/  LDL.LU R11, [R1+0x410] ;  /* 0x00041000010b7983 */ /* 0x000f280000300800 */
[----:B------:R-:W-:Y:S04]  /*101960*/  STL [R1+0xd40], R2 ;  /* 0x000d400201007387 */ /* 0x000fe80000100800 */
[----:B0-----:R-:W4:Y:S04]  /*101970*/  LDL.LU R12, [R1+0x40c] ;  /* 0x00040c00010c7983 */ /* 0x001f280000300800 */
[----:B------:R0:W-:Y:S04]  /*101980*/  STL [R1+0xd3c], R0 ;  /* 0x000d3c0001007387 */ /* 0x0001e80000100800 */
[----:B------:R-:W4:Y:S04]  /*101990*/  LDL.LU R22, [R1+0x3b4] ;  /* 0x0003b40001167983 */ /* 0x000f280000300800 */
[----:B------:R-:W4:Y:S01]  /*1019a0*/  LDL.LU R21, [R1+0x1cc] ;  /* 0x0001cc0001157983 */ /* 0x000f220000300800 */
[----:B--2---:R-:W-:-:S03]  /*1019b0*/  LOP3.LUT R4, R10, 0xffff, RZ, 0xc0, !PT ;  /* 0x0000ffff0a047812 */ /* 0x004fc600078ec0ff */
[----:B------:R-:W2:Y:S01]  /*1019c0*/  LDL.LU R10, [R1+0x1c0] ;  /* 0x0001c000010a7983 */ /* 0x000ea20000300800 */
[----:B---3--:R-:W-:Y:S02]  /*1019d0*/  LOP3.LUT R6, R24, 0xffff, RZ, 0xc0, !PT ;  /* 0x0000ffff18067812 */ /* 0x008fe400078ec0ff */
[----:B------:R-:W-:Y:S02]  /*1019e0*/  LOP3.LUT R9, R9, 0xffff, RZ, 0xc0, !PT ;  /* 0x0000ffff09097812 */ /* 0x000fe400078ec0ff */
[----:B------:R-:W-:Y:S01]  /*1019f0*/  LOP3.LUT R8, R8, 0xffff, RZ, 0xc0, !PT ;  /* 0x0000ffff08087812 */ /* 0x000fe200078ec0ff */
[----:B------:R-:W-:Y:S01]  /*101a00*/  STL [R1+0x134], R4 ;  /* 0x0001340401007387 */ /* 0x000fe20000100800 */
[----:B------:R-:W-:Y:S02]  /*101a10*/  LOP3.LUT R5, R25, 0xffff, RZ, 0xc0, !PT ;  /* 0x0000ffff19057812 */ /* 0x000fe400078ec0ff */
[----:B0-----:R-:W-:-:S03]  /*101a20*/  LOP3.LUT R0, R18, 0xffff, RZ, 0xc0, !PT ;  /* 0x0000ffff12007812 */ /* 0x001fc600078ec0ff */
[----:B------:R-:W-:Y:S04]  /*101a30*/  STL [R1+0x400], R5 ;  /* 0x0004000501007387 */ /* 0x000fe80000100800 */
[----:B------:R-:W-:Y:S04]  /*101a40*/  STL [R1+0x3e8], R9 ;  /* 0x0003e80901007387 */ /* 0x000fe80000100800 */
[----:B------:R-:W-:Y:S04]  /*101a50*/  STL [R1+0x56c], R6 ;  /* 0x00056c0601007387 */ /* 0x000fe80000100800 */
[----:B------:R-:W-:Y:S04]  /*101a60*/  STL [R1+0x298], R8 ;  /* 0x0002980801007387 */ /* 0x000fe80000100800 */
[----:B------:R0:W-:Y:S04]  /*101a70*/  STL [R1+0x550], R0 ;  /* 0x0005500001007387 */ /* 0x0001e80000100800 */
[----:B------:R-:W3:Y:S01]  /*101a80*/  LDL.LU R18, [R1+0x28] ;  /* 0x0000280001127983 */ /* 0x000ee20000300800 */
[----:B------:R-:W-:-:S03]  /*101a90*/  LOP3.LUT R3, R29, 0xffff, RZ, 0xc0, !PT ;  /* 0x0000ffff1d037812 */ /* 0x000fc600078ec0ff */
[----:B------:R-:W3:Y:S01]  /*101aa0*/  LDL.LU R29, [R1+0x154] ;  /* 0x00015400011d7983 */ /* 0x000ee20000300800 */
[----:B------:R-:W-:Y:S02]  /*101ab0*/  LOP3.LUT R2, R7, 0xffff, RZ, 0xc0, !PT ;  /* 0x0000ffff07027812 */ /* 0x000fe400078ec0ff */
[----:B0-----:R-:W-:Y:S02]  /*101ac0*/  PRMT R0, R0, 0x3340, R1 ;  /* 0x0000334000007816 */ /* 0x001fe40000000001 */
[----:B------:R-:W-:Y:S02]  /*101ad0*/  PRMT R4, R4, 0x3340, R9 ;  /* 0x0000334004047816 */ /* 0x000fe40000000009 */
[----:B------:R-:W-:Y:S01]  /*101ae0*/  PRMT R5, R5, 0x3340, R8 ;  /* 0x0000334005057816 */ /* 0x000fe20000000008 */
[----:B------:R0:W-:Y:S01]  /*101af0*/  STL [R1+0x64], R2 ;  /* 0x0000640201007387 */ /* 0x0001e20000100800 */
[----:B------:R-:W-:Y:S02]  /*101b00*/  PRMT R0, R4, 0x5410, R0 ;  /* 0x0000541004007816 */ /* 0x000fe40000000000 */
[----:B----4-:R-:W-:Y:S01]  /*101b10*/  LOP3.LUT R7, R17, 0xffff, RZ, 0xc0, !PT ;  /* 0x0000ffff11077812 */ /* 0x010fe200078ec0ff */
[----:B------:R1:W-:Y:S03]  /*101b20*/  STL [R1+0xcf8], R3 ;  /* 0x000cf80301007387 */ /* 0x0003e60000100800 */
[----:B------:R-:W-:-:S02]  /*101b30*/  PRMT R6, R6, 0x3340, R7 ;  /* 0x0000334006067816 */ /* 0x000fc40000000007 */
[--C-:B0-----:R-:W-:Y:S01]  /*101b40*/  PRMT R2, R2, 0x3340, R1.reuse ;  /* 0x0000334002027816 */ /* 0x101fe20000000001 */
[----:B------:R0:W-:Y:S04]  /*101b50*/  STL [R1+0x548], R7 ;  /* 0x0005480701007387 */ /* 0x0001e80000100800 */
[----:B------:R-:W4:Y:S01]  /*101b60*/  LDL.LU R9, [R1+0x4f8] ;  /* 0x0004f80001097983 */ /* 0x000f220000300800 */
[----:B-1----:R-:W-:Y:S02]  /*101b70*/  PRMT R3, R3, 0x3340, R1 ;  /* 0x0000334003037816 */ /* 0x002fe40000000001 */
[----:B------:R-:W-:Y:S01]  /*101b80*/  PRMT R2, R5, 0x5410, R2 ;  /* 0x0000541005027816 */ /* 0x000fe20000000002 */
[----:B------:R1:W-:Y:S04]  /*101b90*/  STL [R1+0xd30], R0 ;  /* 0x000d300001007387 */ /* 0x0003e80000100800 */
[----:B------:R-:W4:Y:S01]  /*101ba0*/  LDL.LU R17, [R1+0x4f4] ;  /* 0x0004f40001117983 */ /* 0x000f220000300800 */
[----:B------:R-:W-:-:S02]  /*101bb0*/  LOP3.LUT R4, R11, 0xffff, RZ, 0xc0, !PT ;  /* 0x0000ffff0b047812 */ /* 0x000fc400078ec0ff */
[----:B------:R-:W-:Y:S01]  /*101bc0*/  LOP3.LUT R5, R12, 0xffff, RZ, 0xc0, !PT ;  /* 0x0000ffff0c057812 */ /* 0x000fe200078ec0ff */
[----:B------:R-:W-:Y:S04]  /*101bd0*/  STL [R1+0xd2c], R2 ;  /* 0x000d2c0201007387 */ /* 0x000fe80000100800 */
[----:B------:R-:W4:Y:S01]  /*101be0*/  LDL.LU R8, [R1+0x3b8] ;  /* 0x0003b80001087983 */ /* 0x000f220000300800 */
[----:B------:R-:W-:-:S03]  /*101bf0*/  LOP3.LUT R14, R21, 0xffff, RZ, 0xc0, !PT ;  /* 0x0000ffff150e7812 */ /* 0x000fc600078ec0ff */
[----:B0-----:R-:W4:Y:S01]  /*101c00*/  LDL.LU R7, [R1+0x338] ;  /* 0x0003380001077983 */ /* 0x001f220000300800 */
[----:B-1----:R-:W-:Y:S02]  /*101c10*/  PRMT R0, R6, 0x5410, R3 ;  /* 0x0000541006007816 */ /* 0x002fe40000000003 */
[----:B------:R-:W-:Y:S02]  /*101c20*/  LOP3.LUT R6, R22, 0xffff, RZ, 0xc0, !PT ;  /* 0x0000ffff16067812 */ /* 0x000fe400078ec0ff */
[----:B--2---:R-:W-:Y:S01]  /*101c30*/  LOP3.LUT R12, R10, 0xffff, RZ, 0xc0, !PT ;  /* 0x0000ffff0a0c7812 */ /* 0x004fe200078ec0ff */
[----:B------:R3:W-:Y:S04]  /*101c40*/  STL [R1+0xd24], R0 ;  /* 0x000d240001007387 */ /* 0x0007e80000100800 */
[----:B------:R-:W-:Y:S04]  /*101c50*/  STL [R1+0x290], R4 ;  /* 0x0002900401007387 */ /* 0x000fe80000100800 */
[----:B------:R-:W-:Y:S04]  /*101c60*/  STL [R1+0x40c], R5 ;  /* 0x00040c0501007387 */ /* 0x000fe80000100800 */
[----:B------:R-:W-:Y:S04]  /*101c70*/  STL [R1+0xc4], R14 ;  /* 0x0000c40e01007387 */ /* 0x000fe80000100800 */
[----:B------:R-:W2:Y:S04]  /*101c80*/  LDL.LU R21, [R1+0x32c] ;  /* 0x00032c0001157983 */ /* 0x000ea80000300800 */
[----:B------:R-:W-:Y:S04]  /*101c90*/  STL [R1+0x3b4], R6 ;  /* 0x0003b40601007387 */ /* 0x000fe80000100800 */
[----:B------:R-:W-:Y:S01]  /*101ca0*/  STL [R1+0x1c0], R12 ;  /* 0x0001c00c01007387 */ /* 0x000fe20000100800 */
[----:B---3--:R-:W-:-:S02]  /*101cb0*/  LOP3.LUT R0, R18, 0xffff, RZ, 0xc0, !PT ;  /* 0x0000ffff12007812 */ /* 0x008fc400078ec0ff */
[----:B------:R-:W-:Y:S02]  /*101cc0*/  LOP3.LUT R2, R28, 0xffff, RZ, 0xc0, !PT ;  /* 0x0000ffff1c027812 */ /* 0x000fe400078ec0ff */
[----:B------:R-:W-:Y:S01]  /*101cd0*/  LOP3.LUT R3, R15, 0xffff, RZ, 0xc0, !PT ;  /* 0x0000ffff0f037812 */ /* 0x000fe200078ec0ff */
[----:B------:R0:W-:Y:S04]  /*101ce0*/  STL [R1+0x60], R0 ;  /* 0x0000600001007387 */ /* 0x0001e80000100800 */
[----:B------:R-:W3:Y:S04]  /*101cf0*/  LDL.LU R10, [R1+0xe4] ;  /* 0x0000e400010a7983 */ /* 0x000ee80000300800 */
[----:B------:R1:W-:Y:S04]  /*101d00*/  STL [R1+0x574], R2 ;  /* 0x0005740201007387 */ /* 0x0003e80000100800 */
[----:B------:R0:W-:Y:S01]  /*101d10*/  STL [R1+0x570], R3 ;  /* 0x0005700301007387 */ /* 0x0001e20000100800 */
[----:B------:R-:W-:-:S05]  /*101d20*/  LOP3.LUT R11, R29, 0xffff, RZ, 0xc0, !PT ;  /* 0x0000ffff1d0b7812 */ /* 0x000fca00078ec0ff */
[----:B------:R-:W-:Y:S04]  /*101d30*/  STL [R1+0x154], R11 ;  /* 0x0001540b01007387 */ /* 0x000fe80000100800 */
[----:B------:R-:W3:Y:S04]  /*101d40*/  LDL.LU R18, [R1+0xd8] ;  /* 0x0000d80001127983 */ /* 0x000ee80000300800 */
[----:B------:R-:W3:Y:S01]  /*101d50*/  LDL.LU R29, [R1+0x158] ;  /* 0x00015800011d7983 */ /* 0x000ee20000300800 */
[----:B0-----:R-:W-:Y:S02]  /*101d60*/  PRMT R0, R0, 0x3340, R1 ;  /* 0x0000334000007816 */ /* 0x001fe40000000001 */
[----:B------:R-:W-:-:S02]  /*101d70*/  PRMT R4, R4, 0x3340, R14 ;  /* 0x0000334004047816 */ /* 0x000fc4000000000e */
[--C-:B-1----:R-:W-:Y:S02]  /*101d80*/  PRMT R2, R2, 0x3340, R1.reuse ;  /* 0x0000334002027816 */ /* 0x102fe40000000001 */
[----:B------:R-:W-:Y:S02]  /*101d90*/  PRMT R5, R5, 0x3340, R12 ;  /* 0x0000334005057816 */ /* 0x000fe4000000000c */
[----:B------:R-:W-:Y:S02]  /*101da0*/  PRMT R3, R3, 0x3340, R1 ;  /* 0x0000334003037816 */ /* 0x000fe40000000001 */
[----:B------:R-:W-:Y:S02]  /*101db0*/  PRMT R6, R6, 0x3340, R11 ;  /* 0x0000334006067816 */ /* 0x000fe4000000000b */
[----:B------:R-:W-:Y:S02]  /*101dc0*/  PRMT R4, R4, 0x5410, R0 ;  /* 0x0000541004047816 */ /* 0x000fe40000000000 */
[----:B------:R-:W-:-:S02]  /*101dd0*/  PRMT R2, R5, 0x5410, R2 ;  /* 0x0000541005027816 */ /* 0x000fc40000000002 */
[----:B------:R-:W-:Y:S02]  /*101de0*/  PRMT R0, R6, 0x5410, R3 ;  /* 0x0000541006007816 */ /* 0x000fe40000000003 */
[----:B----4-:R-:W-:Y:S01]  /*101df0*/  LOP3.LUT R5, R9, 0xffff, RZ, 0xc0, !PT ;  /* 0x0000ffff09057812 */ /* 0x010fe200078ec0ff */
[----:B------:R0:W-:Y:S04]  /*101e00*/  STL [R1+0xd20], R4 ;  /* 0x000d200401007387 */ /* 0x0001e80000100800 */
[----:B------:R-:W-:Y:S04]  /*101e10*/  STL [R1+0xd1c], R2 ;  /* 0x000d1c0201007387 */ /* 0x000fe80000100800 */
[----:B------:R1:W-:Y:S04]  /*101e20*/  STL [R1+0xd14], R0 ;  /* 0x000d140001007387 */ /* 0x0003e80000100800 */
[----:B------:R-:W4:Y:S01]  /*101e30*/  LDL.LU R9, [R1+0x4bc] ;  /* 0x0004bc0001097983 */ /* 0x000f220000300800 */
[----:B------:R-:W-:-:S03]  /*101e40*/  LOP3.LUT R6, R17, 0xffff, RZ, 0xc0, !PT ;  /* 0x0000ffff11067812 */ /* 0x000fc600078ec0ff */
[----:B------:R-:W4:Y:S04]  /*101e50*/  LDL.LU R17, [R1+0x454] ;  /* 0x0004540001117983 */ /* 0x000f280000300800 */
[----:B------:R-:W-:Y:S01]  /*101e60*/  STL [R1+0x598], R5 ;  /* 0x0005980501007387 */ /* 0x000fe20000100800 */
[----:B0-----:R-:W-:Y:S02]  /*101e70*/  LOP3.LUT R4, R8, 0xffff, RZ, 0xc0, !PT ;  /* 0x0000ffff08047812 */ /* 0x001fe400078ec0ff */
[----:B------:R-:W-:Y:S01]  /*101e80*/  LOP3.LUT R14, R7, 0xffff, RZ, 0xc0, !PT ;  /* 0x0000ffff070e7812 */ /* 0x000fe200078ec0ff */
[----:B------:R-:W-:Y:S04]  /*101e90*/  STL [R1+0x410], R6 ;  /* 0x0004100601007387 */ /* 0x000fe80000100800 */
[----:B------:R-:W4:Y:S04]  /*101ea0*/  LDL.LU R24, [R1+0x44c] ;  /* 0x00044c0001187983 */ /* 0x000f280000300800 */
[----:B------:R-:W-:Y:S04]  /*101eb0*/  STL [R1+0xce0], R4 ;  /* 0x000ce00401007387 */ /* 0x000fe80000100800 */
[----:B------:R-:W4:Y:S04]  /*101ec0*/  LDL.LU R12, [R1+0x2c8] ;  /* 0x0002c800010c7983 */ /* 0x000f280000300800 */
[----:B------:R-:W-:Y:S04]  /*101ed0*/  STL [R1+0x338], R14 ;  /* 0x0003380e01007387 */ /* 0x000fe80000100800 */
[----:B------:R-:W4:Y:S04]  /*101ee0*/  LDL.LU R11, [R1+0x21c] ;  /* 0x00021c00010b7983 */ /* 0x000f280000300800 */
[----:B------:R-:W4:Y:S01]  /*101ef0*/  LDL.LU R7, [R1+0x84] ;  /* 0x0000840001077983 */ /* 0x000f220000300800 */
[----:B--2---:R-:W-:-:S02]  /*101f00*/  LOP3.LUT R8, R21, 0xffff, RZ, 0xc0, !PT ;  /* 0x0000ffff15087812 */ /* 0x004fc400078ec0ff */
[----:B-1----:R-:W-:-:S03]  /*101f10*/  LOP3.LUT R0, R16, 0xffff, RZ, 0xc0, !PT ;  /* 0x0000ffff10007812 */ /* 0x002fc600078ec0ff */
[----:B------:R-:W-:Y:S01]  /*101f20*/  STL [R1+0x1cc], R8 ;  /* 0x0001cc0801007387 */ /* 0x000fe20000100800 */
[----:B---3--:R-:W-:-:S03]  /*101f30*/  LOP3.LUT R2, R10, 0xffff, RZ, 0xc0, !PT ;  /* 0x0000ffff0a027812 */ /* 0x008fc600078ec0ff */
[----:B------:R-:W2:Y:S04]  /*101f40*/  LDL.LU R10, [R1+0x3c] ;  /* 0x00003c00010a7983 */ /* 0x000ea80000300800 */
[----:B------:R0:W-:Y:S04]  /*101f50*/  STL [R1+0xce4], R0 ;  /* 0x000ce40001007387 */ /* 0x0001e80000100800 */
[----:B------:R1:W-:Y:S01]  /*101f60*/  STL [R1+0x3b8], R2 ;  /* 0x0003b80201007387 */ /* 0x0003e20000100800 */
[----:B------:R-:W-:Y:S02]  /*101f70*/  LOP3.LUT R3, R18, 0xffff, RZ, 0xc0, !PT ;  /* 0x0000ffff12037812 */ /* 0x000fe400078ec0ff */
[----:B------:R-:W-:Y:S01]  /*101f80*/  LOP3.LUT R15, R29, 0xffff, RZ, 0xc0, !PT ;  /* 0x0000ffff1d0f7812 */ /* 0x000fe200078ec0ff */
[----:B------:R-:W3:Y:S04]  /*101f90*/  LDL.LU R18, [R1+0x38] ;  /* 0x0000380001127983 */ /* 0x000ee80000300800 */
[----:B------:R-:W3:Y:S01]  /*101fa0*/  LDL.LU R29, [R1+0x210] ;  /* 0x00021000011d7983 */ /* 0x000ee20000300800 */
[----:B0-----:R-:W-:-:S02]  /*101fb0*/  PRMT R0, R0, 0x3340, R1 ;  /* 0x0000334000007816 */ /* 0x001fc40000000001 */
[----:B------:R-:W-:Y:S02]  /*101fc0*/  PRMT R4, R4, 0x3340, R15 ;  /* 0x0000334004047816 */ /* 0x000fe4000000000f */
[----:B-1----:R-:W-:Y:S02]  /*101fd0*/  PRMT R2, R2, 0x3340, R1 ;  /* 0x0000334002027816 */ /* 0x002fe40000000001 */
[----:B------:R-:W-:Y:S02]  /*101fe0*/  PRMT R5, R5, 0x3340, R14 ;  /* 0x0000334005057816 */ /* 0x000fe4000000000e */
[----:B------:R-:W-:Y:S01]  /*101ff0*/  PRMT R4, R4, 0x5410, R0 ;  /* 0x0000541004047816 */ /* 0x000fe20000000000 */
[----:B------:R0:W-:Y:S01]  /*102000*/  STL [R1+0xe4], R3 ;  /* 0x0000e40301007387 */ /* 0x0001e20000100800 */
[----:B------:R-:W-:-:S03]  /*102010*/  PRMT R0, R5, 0x5410, R2 ;  /* 0x0000541005007816 */ /* 0x000fc60000000002 */
[----:B------:R-:W-:Y:S01]  /*102020*/  STL [R1+0xcdc], R15 ;  /* 0x000cdc0f01007387 */ /* 0x000fe20000100800 */
[----:B------:R-:W-:-:S03]  /*102030*/  PRMT R6, R6, 0x3340, R8 ;  /* 0x0000334006067816 */ /* 0x000fc60000000008 */
[----:B------:R-:W3:Y:S04]  /*102040*/  LDL.LU R8, [R1+0x51c] ;  /* 0x00051c0001087983 */ /* 0x000ee80000300800 */
[----:B------:R1:W-:Y:S04]  /*102050*/  STL [R1+0xd10], R4 ;  /* 0x000d100401007387 */ /* 0x0003e80000100800 */
[----:B------:R-:W3:Y:S01]  /*102060*/  LDL.LU R22, [R1+0x3d8] ;  /* 0x0003d80001167983 */ /* 0x000ee20000300800 */
[----:B0-----:R-:W-:-:S03]  /*102070*/  PRMT R3, R3, 0x3340, R1 ;  /* 0x0000334003037816 */ /* 0x001fc60000000001 */
[----:B------:R0:W-:Y:S04]  /*102080*/  STL [R1+0xd0c], R0 ;  /* 0x000d0c0001007387 */ /* 0x0001e80000100800 */
[----:B------:R-:W3:Y:S01]  /*102090*/  LDL.LU R21, [R1+0x3d0] ;  /* 0x0003d00001157983 */ /* 0x000ee20000300800 */
[----:B----4-:R-:W-:Y:S02]  /*1020a0*/  LOP3.LUT R5, R17, 0xffff, RZ, 0xc0, !PT ;  /* 0x0000ffff11057812 */ /* 0x010fe400078ec0ff */
[----:B-1----:R-:W-:Y:S02]  /*1020b0*/  LOP3.LUT R4, R9, 0xffff, RZ, 0xc0, !PT ;  /* 0x0000ffff09047812 */ /* 0x002fe400078ec0ff */
[----:B0-----:R-:W-:Y:S02]  /*1020c0*/  PRMT R0, R6, 0x5410, R3 ;  /* 0x0000541006007816 */ /* 0x001fe40000000003 */
[----:B------:R-:W-:-:S02]  /*1020d0*/  LOP3.LUT R12, R12, 0xffff, RZ, 0xc0, !PT ;  /* 0x0000ffff0c0c7812 */ /* 0x000fc400078ec0ff */
[----:B------:R-:W-:Y:S01]  /*1020e0*/  LOP3.LUT R6, R24, 0xffff, RZ, 0xc0, !PT ;  /* 0x0000ffff18067812 */ /* 0x000fe200078ec0ff */
[----:B------:R0:W-:Y:S04]  /*1020f0*/  STL [R1+0xd08], R0 ;  /* 0x000d080001007387 */ /* 0x0001e80000100800 */
[----:B------:R-:W4:Y:S04]  /*102100*/  LDL.LU R9, [R1+0x35c] ;  /* 0x00035c0001097983 */ /* 0x000f280000300800 */
[----:B------:R-:W4:Y:S04]  /*102110*/  LDL.LU R17, [R1+0x178] ;  /* 0x0001780001117983 */ /* 0x000f280000300800 */
[----:B------:R-:W-:Y:S01]  /*102120*/  STL [R1+0x158], R4 ;  /* 0x0001580401007387 */ /* 0x000fe20000100800 */
[----:B------:R-:W-:-:S03]  /*102130*/  LOP3.LUT R11, R11, 0xffff, RZ, 0xc0, !PT ;  /* 0x0000ffff0b0b7812 */ /* 0x000fc600078ec0ff */
[----:B------:R-:W-:Y:S04]  /*102140*/  STL [R1+0x5a0], R5 ;  /* 0x0005a00501007387 */ /* 0x000fe80000100800 */
[----:B------:R-:W-:Y:S01]  /*102150*/  STL [R1+0xd8], R12 ;  /* 0x0000d80c01007387 */ /* 0x000fe20000100800 */
[----:B0-----:R-:W-:-:S03]  /*102160*/  LOP3.LUT R0, R7, 0xffff, RZ, 0xc0, !PT ;  /* 0x0000ffff07007812 */ /* 0x001fc600078ec0ff */
[----:B------:R-:W-:Y:S01]  /*102170*/  STL [R1+0x5cc], R6 ;  /* 0x0005cc0601007387 */ /* 0x000fe20000100800 */
[----:B--2---:R-:W-:-:S03]  /*102180*/  LOP3.LUT R2, R10, 0xffff, RZ, 0xc0, !PT ;  /* 0x0000ffff0a027812 */ /* 0x004fc600078ec0ff */
[----:B------:R0:W-:Y:S04]  /*102190*/  STL [R1+0x84], R0 ;  /* 0x0000840001007387 */ /* 0x0001e80000100800 */
[----:B------:R-:W-:Y:S04]  /*1021a0*/  STL [R1+0x59c], R11 ;  /* 0x00059c0b01007387 */ /* 0x000fe80000100800 */
[----:B------:R1:W-:Y:S04]  /*1021b0*/  STL [R1+0x21c], R2 ;  /* 0x00021c0201007387 */ /* 0x0003e80000100800 */
[----:B------:R-:W2:Y:S01]  /*1021c0*/  LDL.LU R10, [R1+0x104] ;  /* 0x00010400010a7983 */ /* 0x000ea20000300800 */
[----:B---3--:R-:W-:-:S03]  /*1021d0*/  LOP3.LUT R7, R29, 0xffff, RZ, 0xc0, !PT ;  /* 0x0000ffff1d077812 */ /* 0x008fc600078ec0ff */
[----:B------:R-:W3:Y:S01]  /*1021e0*/  LDL.LU R29, [R1+0x174] ;  /* 0x00017400011d7983 */ /* 0x000ee20000300800 */
[----:B------:R-:W-:Y:S02]  /*1021f0*/  LOP3.LUT R3, R18, 0xffff, RZ, 0xc0, !PT ;  /* 0x0000ffff12037812 */ /* 0x000fe400078ec0ff */
[--C-:B0-----:R-:W-:Y:S02]  /*102200*/  PRMT R0, R0, 0x3340, R1.reuse ;  /* 0x0000334000007816 */ /* 0x101fe40000000001 */
[----:B------:R-:W-:Y:S02]  /*102210*/  PRMT R4, R4, 0x3340, R12 ;  /* 0x0000334004047816 */ /* 0x000fe4000000000c */
[----:B-1----:R-:W-:Y:S02]  /*102220*/  PRMT R2, R2, 0x3340, R1 ;  /* 0x0000334002027816 */ /* 0x002fe40000000001 */
[----:B------:R-:W-:Y:S01]  /*102230*/  PRMT R5, R5, 0x3340, R11 ;  /* 0x0000334005057816 */ /* 0x000fe2000000000b */
[----:B------:R0:W-:Y:S01]  /*102240*/  STL [R1+0x5c8], R3 ;  /* 0x0005c80301007387 */ /* 0x0001e20000100800 */
[----:B------:R-:W-:-:S02]  /*102250*/  PRMT R6, R6, 0x3340, R7 ;  /* 0x0000334006067816 */ /* 0x000fc40000000007 */
[----:B------:R-:W-:Y:S02]  /*102260*/  PRMT R4, R4, 0x5410, R0 ;  /* 0x0000541004047816 */ /* 0x000fe40000000000 */
[----:B------:R-:W-:Y:S01]  /*102270*/  PRMT R2, R5, 0x5410, R2 ;  /* 0x0000541005027816 */ /* 0x000fe20000000002 */
[----:B------:R1:W-:Y:S04]  /*102280*/  STL [R1+0x5a4], R7 ;  /* 0x0005a40701007387 */ /* 0x0003e80000100800 */
[----:B------:R1:W-:Y:S01]  /*102290*/  STL [R1+0xd04], R4 ;  /* 0x000d040401007387 */ /* 0x0003e20000100800 */
[----:B0-----:R-:W-:Y:S02]  /*1022a0*/  PRMT R3, R3, 0x3340, R1 ;  /* 0x0000334003037816 */ /* 0x001fe40000000001 */
[----:B------:R-:W-:-:S02]  /*1022b0*/  LOP3.LUT R8, R8, 0xffff, RZ, 0xc0, !PT ;  /* 0x0000ffff08087812 */ /* 0x000fc400078ec0ff */
[----:B------:R-:W-:Y:S01]  /*1022c0*/  PRMT R0, R6, 0x5410, R3 ;  /* 0x0000541006007816 */ /* 0x000fe20000000003 */
[----:B-1----:R-:W3:Y:S04]  /*1022d0*/  LDL.LU R7, [R1+0x520] ;  /* 0x0005200001077983 */ /* 0x002ee80000300800 */
[----:B------:R-:W-:Y:S01]  /*1022e0*/  STL [R1+0xd00], R2 ;  /* 0x000d000201007387 */ /* 0x000fe20000100800 */
[----:B------:R-:W-:-:S03]  /*1022f0*/  LOP3.LUT R4, R22, 0xffff, RZ, 0xc0, !PT ;  /* 0x0000ffff16047812 */ /* 0x000fc600078ec0ff */
[----:B------:R-:W3:Y:S01]  /*102300*/  LDL.LU R18, [R1+0x47c] ;  /* 0x00047c0001127983 */ /* 0x000ee20000300800 */
[----:B------:R-:W-:-:S03]  /*102310*/  LOP3.LUT R5, R21, 0xffff, RZ, 0xc0, !PT ;  /* 0x0000ffff15057812 */ /* 0x000fc600078ec0ff */
[----:B------:R0:W-:Y:S04]  /*102320*/  STL [R1+0xcfc], R0 ;  /* 0x000cfc0001007387 */ /* 0x0001e80000100800 */
[----:B------:R-:W3:Y:S04]  /*102330*/  LDL.LU R21, [R1+0x470] ;  /* 0x0004700001157983 */ /* 0x000ee80000300800 */
[----:B------:R-:W-:Y:S04]  /*102340*/  STL [R1+0x634], R8 ;  /* 0x0006340801007387 */ /* 0x000fe80000100800 */
[----:B------:R-:W-:Y:S04]  /*102350*/  STL [R1+0x5f4], R4 ;  /* 0x0005f40401007387 */ /* 0x000fe80000100800 */
[----:B------:R-:W-:Y:S04]  /*102360*/  STL [R1+0x210], R5 ;  /* 0x0002100501007387 */ /* 0x000fe80000100800 */
[----:B------:R-:W3:Y:S01]  /*102370*/  LDL.LU R12, [R1+0x36c] ;  /* 0x00036c00010c7983 */ /* 0x000ee20000300800 */
[----:B----4-:R-:W-:-:S02]  /*102380*/  LOP3.LUT R6, R9, 0xffff, RZ, 0xc0, !PT ;  /* 0x0000ffff09067812 */ /* 0x010fc400078ec0ff */
[----:B------:R-:W-:Y:S01]  /*102390*/  LOP3.LUT R14, R17, 0xffff, RZ, 0xc0, !PT ;  /* 0x0000ffff110e7812 */ /* 0x000fe200078ec0ff */
[----:B------:R-:W4:Y:S04]  /*1023a0*/  LDL.LU R9, [R1+0x254] ;  /* 0x0002540001097983 */ /* 0x000f280000300800 */
[----:B------:R-:W-:Y:S01]  /*1023b0*/  STL [R1+0x618], R6 ;  /* 0x0006180601007387 */ /* 0x000fe20000100800 */
[----:B0-----:R-:W-:-:S03]  /*1023c0*/  LOP3.LUT R0, R20, 0xffff, RZ, 0xc0, !PT ;  /* 0x0000ffff14007812 */ /* 0x001fc600078ec0ff */
[----:B------:R-:W-:Y:S04]  /*1023d0*/  STL [R1+0x3d0], R14 ;  /* 0x0003d00e01007387 */ /* 0x000fe80000100800 */
[----:B------:R-:W4:Y:S01]  /*1023e0*/  LDL.LU R17, [R1+0x110] ;  /* 0x0001100001117983 */ /* 0x000f220000300800 */
[----:B------:R-:W-:-:S03]  /*1023f0*/  LOP3.LUT R2, R19, 0xffff, RZ, 0xc0, !PT ;  /* 0x0000ffff13027812 */ /* 0x000fc600078ec0ff */
[----:B------:R0:W-:Y:S04]  /*102400*/  STL [R1+0x5f0], R0 ;  /* 0x0005f00001007387 */ /* 0x0001e80000100800 */
[----:B------:R1:W-:Y:S01]  /*102410*/  STL [R1+0x178], R2 ;  /* 0x0001780201007387 */ /* 0x0003e20000100800 */
[----:B--2---:R-:W-:-:S05]  /*102420*/  LOP3.LUT R3, R10, 0xffff, RZ, 0xc0, !PT ;  /* 0x0000ffff0a037812 */ /* 0x004fca00078ec0ff */
[----:B------:R2:W-:Y:S04]  /*102430*/  STL [R1+0x638], R3 ;  /* 0x0006380301007387 */ /* 0x0005e80000100800 */
[----:B------:R-:W4:Y:S01]  /*102440*/  LDL.LU R11, [R1+0x4c] ;  /* 0x00004c00010b7983 */ /* 0x000f220000300800 */
[----:B---3--:R-:W-:-:S05]  /*102450*/  LOP3.LUT R10, R29, 0xffff, RZ, 0xc0, !PT ;  /* 0x0000ffff1d0a7812 */ /* 0x008fca00078ec0ff */
[----:B------:R3:W-:Y:S04]  /*102460*/  STL [R1+0x104], R10 ;  /* 0x0001040a01007387 */ /* 0x0007e80000100800 */
[----:B------:R-:W4:Y:S04]  /*102470*/  LDL.LU R22, [R1+0x48] ;  /* 0x0000480001167983 */ /* 0x000f280000300800 */
[----:B------:R-:W4:Y:S01]  /*102480*/  LDL.LU R29, [R1+0x248] ;  /* 0x00024800011d7983 */ /* 0x000f220000300800 */
[----:B0-----:R-:W-:Y:S02]  /*102490*/  PRMT R0, R0, 0x3340, R1 ;  /* 0x0000334000007816 */ /* 0x001fe40000000001 */
[----:B------:R-:W-:-:S02]  /*1024a0*/  PRMT R4, R4, 0x3340, R14 ;  /* 0x0000334004047816 */ /* 0x000fc4000000000e */
[--C-:B-1----:R-:W-:Y:S02]  /*1024b0*/  PRMT R2, R2, 0x3340, R1.reuse ;  /* 0x0000334002027816 */ /* 0x102fe40000000001 */
[----:B------:R-:W-:Y:S02]  /*1024c0*/  PRMT R5, R5, 0x3340, R10 ;  /* 0x0000334005057816 */ /* 0x000fe4000000000a */
[----:B------:R-:W-:Y:S02]  /*1024d0*/  PRMT R0, R4, 0x5410, R0 ;  /* 0x0000541004007816 */ /* 0x000fe40000000000 */
[----:B--2---:R-:W-:Y:S02]  /*1024e0*/  PRMT R3, R3, 0x3340, R1 ;  /* 0x0000334003037816 */ /* 0x004fe40000000001 */
[----:B------:R-:W-:Y:S02]  /*1024f0*/  PRMT R6, R8, 0x3340, R6 ;  /* 0x0000334008067816 */ /* 0x000fe40000000006 */
[----:B------:R-:W2:Y:S04]  /*102500*/  LDL.LU R8, [R1+0x540] ;  /* 0x0005400001087983 */ /* 0x000ea80000300800 */
[----:B---3--:R-:W3:Y:S04]  /*102510*/  LDL.LU R10, [R1+0x53c] ;  /* 0x00053c00010a7983 */ /* 0x008ee80000300800 */
[----:B------:R0:W-:Y:S01]  /*102520*/  STL [R1+0xcf4], R0 ;  /* 0x000cf40001007387 */ /* 0x0001e20000100800 */
[----:B------:R-:W-:-:S02]  /*102530*/  PRMT R2, R5, 0x5410, R2 ;  /* 0x0000541005027816 */ /* 0x000fc40000000002 */
[----:B------:R-:W-:Y:S02]  /*102540*/  LOP3.LUT R4, R7, 0xffff, RZ, 0xc0, !PT ;  /* 0x0000ffff07047812 */ /* 0x000fe400078ec0ff */
[----:B------:R-:W-:Y:S01]  /*102550*/  LOP3.LUT R5, R18, 0xffff, RZ, 0xc0, !PT ;  /* 0x0000ffff12057812 */ /* 0x000fe200078ec0ff */
[----:B------:R-:W-:Y:S01]  /*102560*/  STL [R1+0xcf0], R2 ;  /* 0x000cf00201007387 */ /* 0x000fe20000100800 */
[----:B0-----:R-:W-:Y:S02]  /*102570*/  PRMT R0, R6, 0x5410, R3 ;  /* 0x0000541006007816 */ /* 0x001fe40000000003 */
[----:B------:R-:W-:Y:S02]  /*102580*/  LOP3.LUT R6, R21, 0xffff, RZ, 0xc0, !PT ;  /* 0x0000ffff15067812 */ /* 0x000fe400078ec0ff */
[----:B------:R-:W-:Y:S01]  /*102590*/  LOP3.LUT R14, R12, 0xffff, RZ, 0xc0, !PT ;  /* 0x0000ffff0c0e7812 */ /* 0x000fe200078ec0ff */
[----:B------:R0:W-:Y:S04]  /*1025a0*/  STL [R1+0xcec], R0 ;  /* 0x000cec0001007387 */ /* 0x0001e80000100800 */
[----:B------:R-:W3:Y:S04]  /*1025b0*/  LDL.LU R7, [R1+0x3ec] ;  /* 0x0003ec0001077983 */ /* 0x000ee80000300800 */
[----:B------:R-:W3:Y:S04]  /*1025c0*/  LDL.LU R18, [R1+0x388] ;  /* 0x0003880001127983 */ /* 0x000ee80000300800 */
[----:B------:R-:W-:Y:S04]  /*1025d0*/  STL [R1+0x3d8], R4 ;  /* 0x0003d80401007387 */ /* 0x000fe80000100800 */
[----:B------:R-:W-:Y:S01]  /*1025e0*/  STL [R1+0x668], R5 ;  /* 0x0006680501007387 */ /* 0x000fe20000100800 */
[----:B----4-:R-:W-:-:S03]  /*1025f0*/  LOP3.LUT R12, R9, 0xffff, RZ, 0xc0, !PT ;  /* 0x0000ffff090c7812 */ /* 0x010fc600078ec0ff */
[----:B------:R-:W4:Y:S04]  /*102600*/  LDL.LU R21, [R1+0x380] ;  /* 0x0003800001157983 */ /* 0x000f280000300800 */
[----:B------:R-:W-:Y:S04]  /*102610*/  STL [R1+0x664], R6 ;  /* 0x0006640601007387 */ /* 0x000fe80000100800 */
[----:B------:R-:W-:Y:S04]  /*102620*/  STL [R1+0x174], R14 ;  /* 0x0001740e01007387 */ /* 0x000fe80000100800 */
[----:B------:R-:W4:Y:S01]  /*102630*/  LDL.LU R9, [R1+0x128] ;  /* 0x0001280001097983 */ /* 0x000f220000300800 */
[----:B0-----:R-:W-:-:S03]  /*102640*/  LOP3.LUT R0, R17, 0xffff, RZ, 0xc0, !PT ;  /* 0x0000ffff11007812 */ /* 0x001fc600078ec0ff */
[----:B------:R-:W-:Y:S04]  /*102650*/  STL [R1+0x660], R12 ;  /* 0x0006600c01007387 */ /* 0x000fe80000100800 */
[----:B------:R0:W-:Y:S04]  /*102660*/  STL [R1+0x110], R0 ;  /* 0x0001100001007387 */ /* 0x0001e80000100800 */
[----:B------:R-:W4:Y:S01]  /*102670*/  LDL.LU R17, [R1+0x124] ;  /* 0x0001240001117983 */ /* 0x000f220000300800 */
[----:B------:R-:W-:-:S05]  /*102680*/  LOP3.LUT R2, R11, 0xffff, RZ, 0xc0, !PT ;  /* 0x0000ffff0b027812 */ /* 0x000fca00078ec0ff */
[----:B------:R1:W-:Y:S01]  /*102690*/  STL [R1+0x650], R2 ;  /* 0x0006500201007387 */ /* 0x0003e20000100800 */
[----:B------:R-:W-:Y:S02]  /*1026a0*/  LOP3.LUT R3, R22, 0xffff, RZ, 0xc0, !PT ;  /* 0x0000ffff16037812 */ /* 0x000fe400078ec0ff */
[----:B------:R-:W-:-:S03]  /*1026b0*/  LOP3.LUT R11, R29, 0xffff, RZ, 0xc0, !PT ;  /* 0x0000ffff1d0b7812 */ /* 0x000fc600078ec0ff */
[----:B------:R1:W-:Y:S04]  /*1026c0*/  STL [R1+0x66c], R3 ;  /* 0x00066c0301007387 */ /* 0x0003e80000100800 */
[----:B------:R-:W-:Y:S04]  /*1026d0*/  STL [R1+0x254], R11 ;  /* 0x0002540b01007387 */ /* 0x000fe80000100800 */
[----:B------:R-:W4:Y:S01]  /*1026e0*/  LDL.LU R29, [R1+0x190] ;  /* 0x00019000011d7983 */ /* 0x000f220000300800 */
[----:B0-----:R-:W-:Y:S02]  /*1026f0*/  PRMT R0, R0, 0x3340, R1 ;  /* 0x0000334000007816 */ /* 0x001fe40000000001 */
[----:B------:R-:W-:-:S02]  /*102700*/  PRMT R4, R4, 0x3340, R14 ;  /* 0x0000334004047816 */ /* 0x000fc4000000000e */
[----:B-1----:R-:W-:Y:S02]  /*102710*/  PRMT R2, R2, 0x3340, R1 ;  /* 0x0000334002027816 */ /* 0x002fe40000000001 */
[----:B------:R-:W-:Y:S02]  /*102720*/  PRMT R5, R5, 0x3340, R12 ;  /* 0x0000334005057816 */ /* 0x000fe4000000000c */
[----:B------:R-:W-:Y:S02]  /*102730*/  PRMT R6, R6, 0x3340, R11 ;  /* 0x0000334006067816 */ /* 0x000fe4000000000b */
[----:B------:R-:W-:Y:S02]  /*102740*/  PRMT R4, R4, 0x5410, R0 ;  /* 0x0000541004047816 */ /* 0x000fe40000000000 */
[----:B------:R-:W-:Y:S02]  /*102750*/  PRMT R3, R3, 0x3340, R1 ;  /* 0x0000334003037816 */ /* 0x000fe40000000001 */
[----:B------:R-:W-:-:S02]  /*102760*/  PRMT R2, R5, 0x5410, R2 ;  /* 0x0000541005027816 */ /* 0x000fc40000000002 */
[----:B------:R-:W-:Y:S01]  /*102770*/  PRMT R0, R6, 0x5410, R3 ;  /* 0x0000541006007816 */ /* 0x000fe20000000003 */
[----:B------:R0:W-:Y:S01]  /*102780*/  STL [R1+0xce8], R4 ;  /* 0x000ce80401007387 */ /* 0x0001e20000100800 */
[----:B--2---:R-:W-:-:S03]  /*102790*/  LOP3.LUT R5, R8, 0xffff, RZ, 0xc0, !PT ;  /* 0x0000ffff08057812 */ /* 0x004fc600078ec0ff */
[----:B------:R-:W-:Y:S01]  /*1027a0*/  STL [R1+0xcd8], R2 ;  /* 0x000cd80201007387 */ /* 0x000fe20000100800 */
[----:B---3--:R-:W-:-:S03]  /*1027b0*/  LOP3.LUT R6, R10, 0xffff, RZ, 0xc0, !PT ;  /* 0x0000ffff0a067812 */ /* 0x008fc600078ec0ff */
[----:B------:R1:W-:Y:S04]  /*1027c0*/  STL [R1+0xcd4], R0 ;  /* 0x000cd40001007387 */ /* 0x0003e80000100800 */
[----:B------:R-:W2:Y:S04]  /*1027d0*/  LDL.LU R25, [R1+0x4e4] ;  /* 0x0004e40001197983 */ /* 0x000ea80000300800 */
[----:B------:R-:W3:Y:S04]  /*1027e0*/  LDL.LU R12, [R1+0x4e0] ;  /* 0x0004e000010c7983 */ /* 0x000ee80000300800 */
[----:B------:R-:W-:Y:S04]  /*1027f0*/  STL [R1+0x678], R5 ;  /* 0x0006780501007387 */ /* 0x000fe80000100800 */
[----:B------:R-:W2:Y:S01]  /*102800*/  LDL.LU R10, [R1+0x494] ;  /* 0x00049400010a7983 */ /* 0x000ea20000300800 */
[----:B0-----:R-:W-:-:S02]  /*102810*/  LOP3.LUT R4, R7, 0xffff, RZ, 0xc0, !PT ;  /* 0x0000ffff07047812 */ /* 0x001fc400078ec0ff */
[----:B------:R-:W-:Y:S01]  /*102820*/  LOP3.LUT R8, R18, 0xffff, RZ, 0xc0, !PT ;  /* 0x0000ffff12087812 */ /* 0x000fe200078ec0ff */
[----:B------:R-:W-:Y:S04]  /*102830*/  STL [R1+0x694], R6 ;  /* 0x0006940601007387 */ /* 0x000fe80000100800 */
[----:B------:R-:W2:Y:S01]  /*102840*/  LDL.LU R18, [R1+0x2f8] ;  /* 0x0002f80001127983 */ /* 0x000ea20000300800 */
[----:B-1----:R-:W-:Y:S02]  /*102850*/  LOP3.LUT R0, R23, 0xffff, RZ, 0xc0, !PT ;  /* 0x0000ffff17007812 */ /* 0x002fe400078ec0ff */
[----:B----4-:R-:W-:Y:S01]  /*102860*/  LOP3.LUT R7, R21, 0xffff, RZ, 0xc0, !PT ;  /* 0x0000ffff15077812 */ /* 0x010fe200078ec0ff */
[----:B------:R-:W-:Y:S01]  /*102870*/  STL [R1+0x248], R4 ;  /* 0x0002480401007387 */ /* 0x000fe20000100800 */
[----:B------:R-:W-:-:S03]  /*102880*/  LOP3.LUT R2, R9, 0xffff, RZ, 0xc0, !PT ;  /* 0x0000ffff09027812 */ /* 0x000fc600078ec0ff */
[----:B------:R-:W-:Y:S04]  /*102890*/  STL [R1+0x674], R8 ;  /* 0x0006740801007387 */ /* 0x000fe80000100800 */
[----:B------:R0:W-:Y:S04]  /*1028a0*/  STL [R1+0x3ec], R0 ;  /* 0x0003ec0001007387 */ /* 0x0001e80000100800 */
[----:B------:R-:W-:Y:S04]  /*1028b0*/  STL [R1+0x690], R7 ;  /* 0x0006900701007387 */ /* 0x000fe80000100800 */
[----:B------:R-:W4:Y:S01]  /*1028c0*/  LDL.LU R11, [R1+0x2f4] ;  /* 0x0002f400010b7983 */ /* 0x000f220000300800 */
[----:B------:R-:W-:-:S03]  /*1028d0*/  LOP3.LUT R3, R17, 0xffff, RZ, 0xc0, !PT ;  /* 0x0000ffff11037812 */ /* 0x000fc600078ec0ff */
[----:B------:R1:W-:Y:S04]  /*1028e0*/  STL [R1+0x69c], R2 ;  /* 0x00069c0201007387 */ /* 0x0003e80000100800 */
[----:B------:R-:W4:Y:S04]  /*1028f0*/  LDL.LU R24, [R1+0xb4] ;  /* 0x0000b40001187983 */ /* 0x000f280000300800 */
[----:B------:R0:W-:Y:S04]  /*102900*/  STL [R1+0x68c], R3 ;  /* 0x00068c0301007387 */ /* 0x0001e80000100800 */
[----:B------:R-:W4:Y:S04]  /*102910*/  LDL.LU R22, [R1+0xb0] ;  /* 0x0000b00001167983 */ /* 0x000f280000300800 */
[----:B------:R-:W4:Y:S01]  /*102920*/  LDL.LU R9, [R1+0x58] ;  /* 0x0000580001097983 */ /* 0x000f220000300800 */
[----:B------:R-:W-:-:S03]  /*102930*/  LOP3.LUT R14, R29, 0xffff, RZ, 0xc0, !PT ;  /* 0x0000ffff1d0e7812 */ /* 0x000fc600078ec0ff */
[----:B------:R-:W4:Y:S01]  /*102940*/  LDL.LU R29, [R1+0x274] ;  /* 0x00027400011d7983 */ /* 0x000f220000300800 */
[--C-:B0-----:R-:W-:Y:S02]  /*102950*/  PRMT R0, R0, 0x3340, R1.reuse ;  /* 0x0000334000007816 */ /* 0x101fe40000000001 */
[----:B------:R-:W-:Y:S02]  /*102960*/  PRMT R4, R4, 0x3340, R14 ;  /* 0x0000334004047816 */ /* 0x000fe4000000000e */
[--C-:B-1----:R-:W-:Y:S02]  /*102970*/  PRMT R2, R2, 0x3340, R1.reuse ;  /* 0x0000334002027816 */ /* 0x102fe40000000001 */
[----:B------:R-:W-:Y:S02]  /*102980*/  PRMT R5, R5, 0x3340, R8 ;  /* 0x0000334005057816 */ /* 0x000fe40000000008 */
[----:B------:R-:W-:Y:S02]  /*102990*/  PRMT R3, R3, 0x3340, R1 ;  /* 0x0000334003037816 */ /* 0x000fe40000000001 */
[----:B------:R-:W-:-:S02]  /*1029a0*/  PRMT R6, R6, 0x3340, R7 ;  /* 0x0000334006067816 */ /* 0x000fc40000000007 */
[----:B------:R-:W-:Y:S02]  /*1029b0*/  PRMT R4, R4, 0x5410, R0 ;  /* 0x0000541004047816 */ /* 0x000fe40000000000 */
[----:B------:R-:W-:Y:S01]  /*1029c0*/  PRMT R2, R5, 0x5410, R2 ;  /* 0x0000541005027816 */ /* 0x000fe20000000002 */
[----:B------:R-:W-:Y:S01]  /*1029d0*/  STL [R1+0x124], R14 ;  /* 0x0001240e01007387 */ /* 0x000fe20000100800 */
[----:B------:R-:W-:-:S03]  /*1029e0*/  PRMT R0, R6, 0x5410, R3 ;  /* 0x0000541006007816 */ /* 0x000fc60000000003 */
[----:B------:R2:W-:Y:S04]  /*1029f0*/  STL [R1+0xcd0], R4 ;  /* 0x000cd00401007387 */ /* 0x0005e80000100800 */
[----:B------:R-:W4:Y:S04]  /*102a00*/  LDL.LU R8, [R1+0x49c] ;  /* 0x00049c0001087983 */ /* 0x000f280000300800 */
[----:B------:R-:W-:Y:S04]  /*102a10*/  STL [R1+0xccc], R2 ;  /* 0x000ccc0201007387 */ /* 0x000fe80000100800 */
[----:B------:R-:W4:Y:S04]  /*102a20*/  LDL.LU R7, [R1+0x404] ;  /* 0x0004040001077983 */ /* 0x000f280000300800 */
[----:B------:R0:W-:Y:S04]  /*102a30*/  STL [R1+0xcc8], R0 ;  /* 0x000cc80001007387 */ /* 0x0001e80000100800 */
[----:B------:R-:W4:Y:S01]  /*102a40*/  LDL.LU R21, [R1+0x3fc] ;  /* 0x0003fc0001157983 */ /* 0x000f220000300800 */
[----:B---3--:R-:W-:-:S03]  /*102a50*/  LOP3.LUT R5, R12, 0xffff, RZ, 0xc0, !PT ;  /* 0x0000ffff0c057812 */ /* 0x008fc600078ec0ff */
[----:B------:R-:W3:Y:S01]  /*102a60*/  LDL.LU R17, [R1+0x28c] ;  /* 0x00028c0001117983 */ /* 0x000ee20000300800 */
[----:B--2---:R-:W-:Y:S02]  /*102a70*/  LOP3.LUT R4, R25, 0xffff, RZ, 0xc0, !PT ;  /* 0x0000ffff19047812 */ /* 0x004fe400078ec0ff */
[----:B------:R-:W-:Y:S02]  /*102a80*/  LOP3.LUT R6, R10, 0xffff, RZ, 0xc0, !PT ;  /* 0x0000ffff0a067812 */ /* 0x000fe400078ec0ff */
[----:B------:R-:W2:Y:S04]  /*102a90*/  LDL.LU R10, [R1+0x1b8] ;  /* 0x0001b800010a7983 */ /* 0x000ea80000300800 */
[----:B------:R-:W-:Y:S01]  /*102aa0*/  STL [R1+0x190], R4 ;  /* 0x0001900401007387 */ /* 0x000fe20000100800 */
[----:B------:R-:W-:-:S03]  /*102ab0*/  LOP3.LUT R12, R18, 0xffff, RZ, 0xc0, !PT ;  /* 0x0000ffff120c7812 */ /* 0x000fc600078ec0ff */
[----:B------:R-:W-:Y:S04]  /*102ac0*/  STL [R1+0x698], R5 ;  /* 0x0006980501007387 */ /* 0x000fe80000100800 */
[----:B------:R-:W2:Y:S04]  /*102ad0*/  LDL.LU R18, [R1+0x5c] ;  /* 0x00005c0001127983 */ /* 0x000ea80000300800 */
[----:B------:R-:W-:Y:S01]  /*102ae0*/  STL [R1+0x6b8], R6 ;  /* 0x0006b80601007387 */ /* 0x000fe20000100800 */
[----:B----4-:R-:W-:-:S03]  /*102af0*/  LOP3.LUT R11, R11, 0xffff, RZ, 0xc0, !PT ;  /* 0x0000ffff0b0b7812 */ /* 0x010fc600078ec0ff */
[----:B------:R-:W-:Y:S01]  /*102b00*/  STL [R1+0x128], R12 ;  /* 0x0001280c01007387 */ /* 0x000fe20000100800 */
[----:B0-----:R-:W-:-:S03]  /*102b10*/  LOP3.LUT R0, R24, 0xffff, RZ, 0xc0, !PT ;  /* 0x0000ffff18007812 */ /* 0x001fc600078ec0ff */
[----:B------:R-:W-:Y:S01]  /*102b20*/  STL [R1+0x2f8], R11 ;  /* 0x0002f80b01007387 */ /* 0x000fe20000100800 */
[----:B------:R-:W-:Y:S02]  /*102b30*/  LOP3.LUT R2, R22, 0xffff, RZ, 0xc0, !PT ;  /* 0x0000ffff16027812 */ /* 0x000fe400078ec0ff */
[----:B------:R-:W-:Y:S01]  /*102b40*/  LOP3.LUT R3, R9, 0xffff, RZ, 0xc0, !PT ;  /* 0x0000ffff09037812 */ /* 0x000fe200078ec0ff */
[----:B------:R0:W-:Y:S04]  /*102b50*/  STL [R1+0x2f4], R0 ;  /* 0x0002f40001007387 */ /* 0x0001e80000100800 */
[----:B------:R1:W-:Y:S04]  /*102b60*/  STL [R1+0xc6c], R2 ;  /* 0x000c6c0201007387 */ /* 0x0003e80000100800 */
[----:B------:R4:W-:Y:S01]  /*102b70*/  STL [R1+0x6c4], R3 ;  /* 0x0006c40301007387 */ /* 0x0009e20000100800 */
[----:B------:R-:W-:-:S03]  /*102b80*/  LOP3.LUT R9, R29, 0xffff, RZ, 0xc0, !PT ;  /* 0x0000ffff1d097812 */ /* 0x000fc600078ec0ff */
[----:B------:R-:W2:Y:S01]  /*102b90*/  LDL.LU R29, [R1+0x1b0] ;  /* 0x0001b000011d7983 */ /* 0x000ea20000300800 */
[--C-:B0-----:R-:W-:Y:S02]  /*102ba0*/  PRMT R0, R0, 0x3340, R1.reuse ;  /* 0x0000334000007816 */ /* 0x101fe40000000001 */
[----:B------:R-:W-:Y:S02]  /*102bb0*/  PRMT R4, R4, 0x3340, R12 ;  /* 0x0000334004047816 */ /* 0x000fe4000000000c */
[----:B-1----:R-:W-:Y:S02]  /*102bc0*/  PRMT R2, R2, 0x3340, R1 ;  /* 0x0000334002027816 */ /* 0x002fe40000000001 */
[----:B------:R-:W-:Y:S02]  /*102bd0*/  PRMT R5, R5, 0x3340, R11 ;  /* 0x0000334005057816 */ /* 0x000fe4000000000b */
[----:B----4-:R-:W-:Y:S02]  /*102be0*/  PRMT R3, R3, 0x3340, R1 ;  /* 0x0000334003037816 */ /* 0x010fe40000000001 */
[----:B------:R-:W-:-:S02]  /*102bf0*/  PRMT R6, R6, 0x3340, R9 ;  /* 0x0000334006067816 */ /* 0x000fc40000000009 */
[----:B------:R-:W-:Y:S02]  /*102c00*/  PRMT R4, R4, 0x5410, R0 ;  /* 0x0000541004047816 */ /* 0x000fe40000000000 */
[----:B------:R-:W-:Y:S01]  /*102c10*/  PRMT R2, R5, 0x5410, R2 ;  /* 0x0000541005027816 */ /* 0x000fe20000000002 */
[----:B------:R0:W-:Y:S01]  /*102c20*/  STL [R1+0x6a4], R9 ;  /* 0x0006a40901007387 */ /* 0x0001e20000100800 */
[----:B------:R-:W-:-:S03]  /*102c30*/  PRMT R0, R6, 0x5410, R3 ;  /* 0x0000541006007816 */ /* 0x000fc60000000003 */
[----:B------:R1:W-:Y:S01]  /*102c40*/  STL [R1+0xcc4], R4 ;  /* 0x000cc40401007387 */ /* 0x0003e20000100800 */
[----:B------:R-:W-:Y:S02]  /*102c50*/  LOP3.LUT R5, R7, 0xffff, RZ, 0xc0, !PT ;  /* 0x0000ffff07057812 */ /* 0x000fe400078ec0ff */
[----:B------:R-:W-:Y:S02]  /*102c60*/  LOP3.LUT R6, R21, 0xffff, RZ, 0xc0, !PT ;  /* 0x0000ffff15067812 */ /* 0x000fe400078ec0ff */
[----:B---3--:R-:W-:Y:S01]  /*102c70*/  LOP3.LUT R14, R17, 0xffff, RZ, 0xc0, !PT ;  /* 0x0000ffff110e7812 */ /* 0x008fe200078ec0ff */
[----:B0-----:R-:W3:Y:S04]  /*102c80*/  LDL.LU R9, [R1+0x564] ;  /* 0x0005640001097983 */ /* 0x001ee80000300800 */
[----:B------:R-:W-:Y:S01]  /*102c90*/  STL [R1+0xcc0], R2 ;  /* 0x000cc00201007387 */ /* 0x000fe20000100800 */
[----:B-1----:R-:W-:-:S03]  /*102ca0*/  LOP3.LUT R4, R8, 0xffff, RZ, 0xc0, !PT ;  /* 0x0000ffff08047812 */ /* 0x002fc600078ec0ff */
[----:B------:R-:W4:Y:S04]  /*102cb0*/  LDL.LU R12, [R1+0x55c] ;  /* 0x00055c00010c7983 */ /* 0x000f280000300800 */
[----:B------:R0:W-:Y:S04]  /*102cc0*/  STL [R1+0xcbc], R0 ;  /* 0x000cbc0001007387 */ /* 0x0001e80000100800 */
[----:B------:R-:W3:Y:S04]  /*102cd0*/  LDL.LU R22, [R1+0x500] ;  /* 0x0005000001167983 */ /* 0x000ee80000300800 */
[----:B------:R-:W-:Y:S04]  /*102ce0*/  STL [R1+0xb4], R4 ;  /* 0x0000b40401007387 */ /* 0x000fe80000100800 */
[----:B------:R-:W3:Y:S01]  /*102cf0*/  LDL.LU R17, [R1+0x3ac] ;  /* 0x0003ac0001117983 */ /* 0x000ee20000300800 */
[----:B--2---:R-:W-:-:S03]  /*102d00*/  LOP3.LUT R11, R10, 0xffff, RZ, 0xc0, !PT ;  /* 0x0000ffff0a0b7812 */ /* 0x004fc600078ec0ff */
[----:B------:R-:W-:Y:S04]  /*102d10*/  STL [R1+0x6b4], R5 ;  /* 0x0006b40501007387 */ /* 0x000fe80000100800 */
[----:B------:R-:W-:Y:S04]  /*102d20*/  STL [R1+0xb0], R14 ;  /* 0x0000b00e01007387 */ /* 0x000fe80000100800 */
[----:B------:R-:W-:Y:S04]  /*102d30*/  STL [R1+0xc64], R6 ;  /* 0x000c640601007387 */ /* 0x000fe80000100800 */
[----:B------:R-:W2:Y:S01]  /*102d40*/  LDL.LU R8, [R1+0x3a4] ;  /* 0x0003a40001087983 */ /* 0x000ea20000300800 */
[----:B0-----:R-:W-:-:S03]  /*102d50*/  LOP3.LUT R0, R18, 0xffff, RZ, 0xc0, !PT ;  /* 0x0000ffff12007812 */ /* 0x001fc600078ec0ff */
[----:B------:R-:W-:Y:S01]  /*102d60*/  STL [R1+0x6b0], R11 ;  /* 0x0006b00b01007387 */ /* 0x000fe20000100800 */
[----:B------:R-:W-:-:S03]  /*102d70*/  LOP3.LUT R2, R27, 0xffff, RZ, 0xc0, !PT ;  /* 0x0000ffff1b027812 */ /* 0x000fc600078ec0ff */
[----:B------:R-:W2:Y:S04]  /*102d80*/  LDL.LU R7, [R1+0x150] ;  /* 0x0001500001077983 */ /* 0x000ea80000300800 */
[----:B------:R0:W-:Y:S04]  /*102d90*/  STL [R1+0x1b8], R0 ;  /* 0x0001b80001007387 */ /* 0x0001e80000100800 */
[----:B------:R-:W2:Y:S01]  /*102da0*/  LDL.LU R21, [R1+0x148] ;  /* 0x0001480001157983 */ /* 0x000ea20000300800 */
[----:B------:R-:W-:-:S03]  /*102db0*/  LOP3.LUT R3, R26, 0xffff, RZ, 0xc0, !PT ;  /* 0x0000ffff1a037812 */ /* 0x000fc600078ec0ff */
[----:B------:R1:W-:Y:S04]  /*102dc0*/  STL [R1+0x6ac], R2 ;  /* 0x0006ac0201007387 */ /* 0x0003e80000100800 */
[----:B------:R-:W2:Y:S04]  /*102dd0*/  LDL.LU R18, [R1+0xd0] ;  /* 0x0000d00001127983 */ /* 0x000ea80000300800 */
[----:B------:R0:W-:Y:S01]  /*102de0*/  STL [R1+0xc68], R3 ;  /* 0x000c680301007387 */ /* 0x0001e20000100800 */
[----:B------:R-:W-:-:S05]  /*102df0*/  LOP3.LUT R10, R29, 0xffff, RZ, 0xc0, !PT ;  /* 0x0000ffff1d0a7812 */ /* 0x000fca00078ec0ff */
[----:B------:R1:W-:Y:S04]  /*102e00*/  STL [R1+0xc60], R10 ;  /* 0x000c600a01007387 */ /* 0x0003e80000100800 */
[----:B------:R-:W2:Y:S01]  /*102e10*/  LDL.LU R29, [R1+0x324] ;  /* 0x00032400011d7983 */ /* 0x000ea20000300800 */
[--C-:B0-----:R-:W-:Y:S02]  /*102e20*/  PRMT R0, R0, 0x3340, R1.reuse ;  /* 0x0000334000007816 */ /* 0x101fe40000000001 */
[----:B------:R-:W-:Y:S02]  /*102e30*/  PRMT R4, R4, 0x3340, R14 ;  /* 0x0000334004047816 */ /* 0x000fe4000000000e */
[----:B-1----:R-:W-:Y:S02]  /*102e40*/  PRMT R2, R2, 0x3340, R1 ;  /* 0x0000334002027816 */ /* 0x002fe40000000001 */
[----:B------:R-:W-:-:S02]  /*102e50*/  PRMT R5, R5, 0x3340, R11 ;  /* 0x0000334005057816 */ /* 0x000fc4000000000b */
[----:B------:R-:W-:Y:S02]  /*102e60*/  PRMT R3, R3, 0x3340, R1 ;  /* 0x0000334003037816 */ /* 0x000fe40000000001 */
[----:B------:R-:W-:Y:S02]  /*102e70*/  PRMT R6, R6, 0x3340, R10 ;  /* 0x0000334006067816 */ /* 0x000fe4000000000a */
[----:B------:R-:W-:Y:S02]  /*102e80*/  PRMT R4, R4, 0x5410, R0 ;  /* 0x0000541004047816 */ /* 0x000fe40000000000 */
[----:B------:R-:W-:Y:S02]  /*102e90*/  PRMT R2, R5, 0x5410, R2 ;  /* 0x0000541005027816 */ /* 0x000fe40000000002 */
[----:B------:R-:W-:Y:S01]  /*102ea0*/  PRMT R0, R6, 0x5410, R3 ;  /* 0x0000541006007816 */ /* 0x000fe20000000003 */
[----:B------:R0:W-:Y:S04]  /*102eb0*/  STL [R1+0xcb8], R4 ;  /* 0x000cb80401007387 */ /* 0x0001e80000100800 */
[----:B------:R-:W2:Y:S04]  /*102ec0*/  LDL.LU R10, [R1+0x4b8] ;  /* 0x0004b800010a7983 */ /* 0x000ea80000300800 */
[----:B------:R-:W-:Y:S04]  /*102ed0*/  STL [R1+0xcb4], R2 ;  /* 0x000cb40201007387 */ /* 0x000fe80000100800 */
[----:B------:R1:W-:Y:S01]  /*102ee0*/  STL [R1+0xcb0], R0 ;  /* 0x000cb00001007387 */ /* 0x0003e20000100800 */
[----:B----4-:R-:W-:-:S02]  /*102ef0*/  LOP3.LUT R5, R12, 0xffff, RZ, 0xc0, !PT ;  /* 0x0000ffff0c057812 */ /* 0x010fc400078ec0ff */
[----:B---3--:R-:W-:Y:S02]  /*102f00*/  LOP3.LUT R6, R22, 0xffff, RZ, 0xc0, !PT ;  /* 0x0000ffff16067812 */ /* 0x008fe400078ec0ff */
[----:B0-----:R-:W-:Y:S02]  /*102f10*/  LOP3.LUT R4, R9, 0xffff, RZ, 0xc0, !PT ;  /* 0x0000ffff09047812 */ /* 0x001fe400078ec0ff */
[----:B------:R-:W3:Y:S04]  /*102f20*/  LDL.LU R9, [R1+0x4b4] ;  /* 0x0004b40001097983 */ /* 0x000ee80000300800 */
[----:B------:R-:W-:Y:S04]  /*102f30*/  STL [R1+0x6a8], R4 ;  /* 0x0006a80401007387 */ /* 0x000fe80000100800 */
[----:B------:R-:W4:Y:S01]  /*102f40*/  LDL.LU R11, [R1+0x428] ;  /* 0x00042800010b7983 */ /* 0x000f220000300800 */
[----:B------:R-:W-:-:S03]  /*102f50*/  LOP3.LUT R15, R17, 0xffff, RZ, 0xc0, !PT ;  /* 0x0000ffff110f7812 */ /* 0x000fc600078ec0ff */
[----:B------:R-:W4:Y:S04]  /*102f60*/  LDL.LU R12, [R1+0x2c0] ;  /* 0x0002c000010c7983 */ /* 0x000f280000300800 */
[----:B------:R-:W-:Y:S01]  /*102f70*/  STL [R1+0x28c], R5 ;  /* 0x00028c0501007387 */ /* 0x000fe20000100800 */
[----:B--2---:R-:W-:-:S03]  /*102f80*/  LOP3.LUT R14, R8, 0xffff, RZ, 0xc0, !PT ;  /* 0x0000ffff080e7812 */ /* 0x004fc600078ec0ff */
[----:B------:R-:W-:Y:S01]  /*102f90*/  STL [R1+0x6cc], R6 ;  /* 0x0006cc0601007387 */ /* 0x000fe20000100800 */
[----:B-1----:R-:W-:-:S03]  /*102fa0*/  LOP3.LUT R0, R7, 0xffff, RZ, 0xc0, !PT ;  /* 0x0000ffff07007812 */ /* 0x002fc600078ec0ff */
[----:B------:R-:W2:Y:S01]  /*102fb0*/  LDL.LU R17, [R1+0x2bc] ;  /* 0x0002bc0001117983 */ /* 0x000ea20000300800 */
[----:B------:R-:W-:-:S03]  /*102fc0*/  LOP3.LUT R2, R21, 0xffff, RZ, 0xc0, !PT ;  /* 0x0000ffff15027812 */ /* 0x000fc600078ec0ff */
[----:B------:R-:W-:Y:S04]  /*102fd0*/  STL [R1+0x6a0], R15 ;  /* 0x0006a00f01007387 */ /* 0x000fe80000100800 */
[----:B------:R-:W2:Y:S04]  /*102fe0*/  LDL.LU R22, [R1+0x7c] ;  /* 0x00007c0001167983 */ /* 0x000ea80000300800 */
[----:B------:R-:W-:Y:S01]  /*102ff0*/  STL [R1+0x1b0], R14 ;  /* 0x0001b00e01007387 */ /* 0x000fe20000100800 */
[----:B------:R-:W-:-:S03]  /*103000*/  LOP3.LUT R3, R18, 0xffff, RZ, 0xc0, !PT ;  /* 0x0000ffff12037812 */ /* 0x000fc600078ec0ff */
[----:B------:R0:W-:Y:S04]  /*103010*/  STL [R1+0x150], R0 ;  /* 0x0001500001007387 */ /* 0x0001e80000100800 */
[----:B------:R1:W-:Y:S04]  /*103020*/  STL [R1+0x148], R2 ;  /* 0x0001480201007387 */ /* 0x0003e80000100800 */
[----:B------:R-:W2:Y:S04]  /*103030*/  LDL.LU R8, [R1+0x78] ;  /* 0x0000780001087983 */ /* 0x000ea80000300800 */
[----:B------:R-:W2:Y:S04]  /*103040*/  LDL.LU R18, [R1+0x30] ;  /* 0x0000300001127983 */ /* 0x000ea80000300800 */
[----:B------:R0:W-:Y:S01]  /*103050*/  STL [R1+0x6c8], R3 ;  /* 0x0006c80301007387 */ /* 0x0001e20000100800 */
[----:B------:R-:W-:-:S03]  /*103060*/  LOP3.LUT R7, R29, 0xffff, RZ, 0xc0, !PT ;  /* 0x0000ffff1d077812 */ /* 0x000fc600078ec0ff */
[----:B------:R-:W2:Y:S01]  /*103070*/  LDL.LU R29, [R1+0x1e4] ;  /* 0x0001e400011d7983 */ /* 0x000ea20000300800 */
[----:B0-----:R-:W-:Y:S02]  /*103080*/  PRMT R0, R0, 0x3340, R1 ;  /* 0x0000334000007816 */ /* 0x001fe40000000001 */
[----:B------:R-:W-:Y:S02]  /*103090*/  PRMT R4, R4, 0x3340, R15 ;  /* 0x0000334004047816 */ /* 0x000fe4000000000f */
[--C-:B-1----:R-:W-:Y:S02]  /*1030a0*/  PRMT R2, R2, 0x3340, R1.reuse ;  /* 0x0000334002027816 */ /* 0x102fe40000000001 */
[----:B------:R-:W-:Y:S02]  /*1030b0*/  PRMT R5, R5, 0x3340, R14 ;  /* 0x0000334005057816 */ /* 0x000fe4000000000e */
[----:B------:R-:W-:Y:S02]  /*1030c0*/  PRMT R0, R4, 0x5410, R0 ;  /* 0x0000541004007816 */ /* 0x000fe40000000000 */
[----:B------:R-:W-:-:S02]  /*1030d0*/  PRMT R3, R3, 0x3340, R1 ;  /* 0x0000334003037816 */ /* 0x000fc40000000001 */
[----:B------:R-:W-:Y:S01]  /*1030e0*/  PRMT R6, R6, 0x3340, R7 ;  /* 0x0000334006067816 */ /* 0x000fe20000000007 */
[----:B------:R0:W-:Y:S01]  /*1030f0*/  STL [R1+0xd0], R7 ;  /* 0x0000d00701007387 */ /* 0x0001e20000100800 */
[----:B------:R-:W-:Y:S02]  /*103100*/  PRMT R2, R5, 0x5410, R2 ;  /* 0x0000541005027816 */ /* 0x000fe40000000002 */
[----:B------:R-:W-:Y:S01]  /*103110*/  LOP3.LUT R4, R10, 0xffff, RZ, 0xc0, !PT ;  /* 0x0000ffff0a047812 */ /* 0x000fe200078ec0ff */
[----:B0-----:R-:W2:Y:S04]  /*103120*/  LDL.LU R7, [R1+0x578] ;  /* 0x0005780001077983 */ /* 0x001ea80000300800 */
[----:B------:R0:W-:Y:S04]  /*103130*/  STL [R1+0xc9c], R0 ;  /* 0x000c9c0001007387 */ /* 0x0001e80000100800 */
[----:B------:R-:W-:Y:S01]  /*103140*/  STL [R1+0xc94], R2 ;  /* 0x000c940201007387 */ /* 0x000fe20000100800 */
[----:B---3--:R-:W-:-:S02]  /*103150*/  LOP3.LUT R5, R9, 0xffff, RZ, 0xc0, !PT ;  /* 0x0000ffff09057812 */ /* 0x008fc400078ec0ff */
[----:B0-----:R-:W-:-:S05]  /*103160*/  PRMT R0, R6, 0x5410, R3 ;  /* 0x0000541006007816 */ /* 0x001fca0000000003 */
[----:B------:R0:W-:Y:S04]  /*103170*/  STL [R1+0xc90], R0 ;  /* 0x000c900001007387 */ /* 0x0001e80000100800 */
[----:B------:R-:W3:Y:S04]  /*103180*/  LDL.LU R21, [R1+0x568] ;  /* 0x0005680001157983 */ /* 0x000ee80000300800 */
[----:B------:R-:W3:Y:S04]  /*103190*/  LDL.LU R10, [R1+0x43c] ;  /* 0x00043c00010a7983 */ /* 0x000ee80000300800 */
[----:B------:R-:W-:Y:S04]  /*1031a0*/  STL [R1+0x6d8], R4 ;  /* 0x0006d80401007387 */ /* 0x000fe80000100800 */
[----:B------:R-:W3:Y:S01]  /*1031b0*/  LDL.LU R9, [R1+0x3c4] ;  /* 0x0003c40001097983 */ /* 0x000ee20000300800 */
[----:B----4-:R-:W-:-:S02]  /*1031c0*/  LOP3.LUT R12, R12, 0xffff, RZ, 0xc0, !PT ;  /* 0x0000ffff0c0c7812 */ /* 0x010fc400078ec0ff */
[----:B------:R-:W-:Y:S02]  /*1031d0*/  LOP3.LUT R6, R11, 0xffff, RZ, 0xc0, !PT ;  /* 0x0000ffff0b067812 */ /* 0x000fe400078ec0ff */
[----:B--2---:R-:W-:Y:S01]  /*1031e0*/  LOP3.LUT R11, R17, 0xffff, RZ, 0xc0, !PT ;  /* 0x0000ffff110b7812 */ /* 0x004fe200078ec0ff */
[----:B------:R-:W-:Y:S04]  /*1031f0*/  STL [R1+0x6d4], R5 ;  /* 0x0006d40501007387 */ /* 0x000fe80000100800 */
[----:B------:R-:W2:Y:S01]  /*103200*/  LDL.LU R17, [R1+0x3bc] ;  /* 0x0003bc0001117983 */ /* 0x000ea20000300800 */
[----:B0-----:R-:W-:Y:S02]  /*103210*/  LOP3.LUT R0, R22, 0xffff, RZ, 0xc0, !PT ;  /* 0x0000ffff16007812 */ /* 0x001fe400078ec0ff */
[----:B------:R-:W-:Y:S01]  /*103220*/  LOP3.LUT R2, R8, 0xffff, RZ, 0xc0, !PT ;  /* 0x0000ffff08027812 */ /* 0x000fe200078ec0ff */
[----:B------:R-:W-:Y:S01]  /*103230*/  STL [R1+0x6d0], R12 ;  /* 0x0006d00c01007387 */ /* 0x000fe20000100800 */
[----:B------:R-:W-:-:S03]  /*103240*/  LOP3.LUT R3, R18, 0xffff, RZ, 0xc0, !PT ;  /* 0x0000ffff12037812 */ /* 0x000fc600078ec0ff */
[----:B------:R-:W-:Y:S04]  /*103250*/  STL [R1+0x6ec], R6 ;  /* 0x0006ec0601007387 */ /* 0x000fe80000100800 */
[----:B------:R-:W-:Y:S04]  /*103260*/  STL [R1+0x2c0], R11 ;  /* 0x0002c00b01007387 */ /* 0x000fe80000100800 */
[----:B------:R0:W-:Y:S04]  /*103270*/  STL [R1+0x6e0], R0 ;  /* 0x0006e00001007387 */ /* 0x0001e80000100800 */
[----:B------:R1:W-:Y:S04]  /*103280*/  STL [R1+0x6dc], R2 ;  /* 0x0006dc0201007387 */ /* 0x0003e80000100800 */
[----:B------:R4:W-:Y:S04]  /*103290*/  STL [R1+0x700], R3 ;  /* 0x0007000301007387 */ /* 0x0009e80000100800 */
[----:B------:R-:W2:Y:S01]  /*1032a0*/  LDL.LU R22, [R1+0x164] ;  /* 0x0001640001167983 */ /* 0x000ea20000300800 */
[----:B------:R-:W-:-:S05]  /*1032b0*/  LOP3.LUT R8, R29, 0xffff, RZ, 0xc0, !PT ;  /* 0x0000ffff1d087812 */ /* 0x000fca00078ec0ff */
[----:B------:R-:W-:Y:S04]  /*1032c0*/  STL [R1+0x6e8], R8 ;  /* 0x0006e80801007387 */ /* 0x000fe80000100800 */
[----:B------:R-:W2:Y:S04]  /*1032d0*/  LDL.LU R18, [R1+0x15c] ;  /* 0x00015c0001127983 */ /* 0x000ea80000300800 */
[----:B------:R-:W2:Y:S01]  /*1032e0*/  LDL.LU R29, [R1+0x200] ;  /* 0x00020000011d7983 */ /* 0x000ea20000300800 */
[----:B0-----:R-:W-:Y:S02]  /*1032f0*/  PRMT R0, R0, 0x3340, R1 ;  /* 0x0000334000007816 */ /* 0x001fe40000000001 */
[----:B------:R-:W-:-:S02]  /*103300*/  PRMT R4, R4, 0x3340, R12 ;  /* 0x0000334004047816 */ /* 0x000fc4000000000c */
[----:B-1----:R-:W-:Y:S02]  /*103310*/  PRMT R2, R2, 0x3340, R1 ;  /* 0x0000334002027816 */ /* 0x002fe40000000001 */
[----:B------:R-:W-:Y:S02]  /*103320*/  PRMT R5, R5, 0x3340, R11 ;  /* 0x0000334005057816 */ /* 0x000fe4000000000b */
[----:B----4-:R-:W-:Y:S02]  /*103330*/  PRMT R3, R3, 0x3340, R1 ;  /* 0x0000334003037816 */ /* 0x010fe40000000001 */
[----:B------:R-:W-:Y:S02]  /*103340*/  PRMT R6, R6, 0x3340, R8 ;  /* 0x0000334006067816 */ /* 0x000fe40000000008 */
[----:B------:R-:W-:Y:S02]  /*103350*/  PRMT R4, R4, 0x5410, R0 ;  /* 0x0000541004047816 */ /* 0x000fe40000000000 */
[----:B------:R-:W-:-:S02]  /*103360*/  PRMT R2, R5, 0x5410, R2 ;  /* 0x0000541005027816 */ /* 0x000fc40000000002 */
[----:B------:R-:W-:Y:S01]  /*103370*/  PRMT R0, R6, 0x5410, R3 ;  /* 0x0000541006007816 */ /* 0x000fe20000000003 */
[----:B------:R0:W-:Y:S04]  /*103380*/  STL [R1+0xc54], R4 ;  /* 0x000c540401007387 */ /* 0x0001e80000100800 */
[----:B------:R-:W-:Y:S01]  /*103390*/  STL [R1+0xc50], R2 ;  /* 0x000c500201007387 */ /* 0x000fe20000100800 */
[----:B------:R-:W-:-:S03]  /*1033a0*/  LOP3.LUT R5, R7, 0xffff, RZ, 0xc0, !PT ;  /* 0x0000ffff07057812 */ /* 0x000fc600078ec0ff */
[----:B------:R1:W-:Y:S04]  /*1033b0*/  STL [R1+0xc3c], R0 ;  /* 0x000c3c0001007387 */ /* 0x0003e80000100800 */
[----:B------:R-:W4:Y:S04]  /*1033c0*/  LDL.LU R24, [R1+0x4c8] ;  /* 0x0004c80001187983 */ /* 0x000f280000300800 */
[----:B------:R-:W4:Y:S04]  /*1033d0*/  LDL.LU R11, [R1+0x4c4] ;  /* 0x0004c400010b7983 */ /* 0x000f280000300800 */
[----:B------:R-:W4:Y:S04]  /*1033e0*/  LDL.LU R7, [R1+0x460] ;  /* 0x0004600001077983 */ /* 0x000f280000300800 */
[----:B------:R-:W-:Y:S04]  /*1033f0*/  STL [R1+0x6fc], R5 ;  /* 0x0006fc0501007387 */ /* 0x000fe80000100800 */
[----:B------:R-:W4:Y:S01]  /*103400*/  LDL.LU R12, [R1+0x2d4] ;  /* 0x0002d400010c7983 */ /* 0x000f220000300800 */
[----:B---3--:R-:W-:-:S02]  /*103410*/  LOP3.LUT R6, R21, 0xffff, RZ, 0xc0, !PT ;  /* 0x0000ffff15067812 */ /* 0x008fc400078ec0ff */
[----:B0-----:R-:W-:Y:S02]  /*103420*/  LOP3.LUT R4, R10, 0xffff, RZ, 0xc0, !PT ;  /* 0x0000ffff0a047812 */ /* 0x001fe400078ec0ff */
[----:B------:R-:W-:Y:S01]  /*103430*/  LOP3.LUT R10, R9, 0xffff, RZ, 0xc0, !PT ;  /* 0x0000ffff090a7812 */ /* 0x000fe200078ec0ff */
[----:B------:R-:W-:Y:S04]  /*103440*/  STL [R1+0x6f8], R6 ;  /* 0x0006f80601007387 */ /* 0x000fe80000100800 */
[----:B------:R-:W-:Y:S04]  /*103450*/  STL [R1+0x1e4], R4 ;  /* 0x0001e40401007387 */ /* 0x000fe80000100800 */
[----:B------:R-:W3:Y:S04]  /*103460*/  LDL.LU R21, [R1+0x2d0] ;  /* 0x0002d00001157983 */ /* 0x000ee80000300800 */
[----:B------:R-:W-:Y:S01]  /*103470*/  STL [R1+0x6f4], R10 ;  /* 0x0006f40a01007387 */ /* 0x000fe20000100800 */
[----:B-1----:R-:W-:-:S02]  /*103480*/  LOP3.LUT R0, R13, 0xffff, RZ, 0xc0, !PT ;  /* 0x0000ffff0d007812 */ /* 0x002fc400078ec0ff */
[----:B--2---:R-:W-:Y:S01]  /*103490*/  LOP3.LUT R8, R17, 0xffff, RZ, 0xc0, !PT ;  /* 0x0000ffff11087812 */ /* 0x004fe200078ec0ff */
[----:B------:R-:W2:Y:S04]  /*1034a0*/  LDL.LU R13, [R1+0x48fc] ;  /* 0x0048fc00010d7983 */ /* 0x000ea80000300800 */
[----:B------:R-:W2:Y:S04]  /*1034b0*/  LDL.LU R9, [R1+0x94] ;  /* 0x0000940001097983 */ /* 0x000ea80000300800 */
[----:B------:R-:W2:Y:S04]  /*1034c0*/  LDL.LU R17, [R1+0x8c] ;  /* 0x00008c0001117983 */ /* 0x000ea80000300800 */
[----:B------:R-:W-:Y:S04]  /*1034d0*/  STL [R1+0x6f0], R8 ;  /* 0x0006f00801007387 */ /* 0x000fe80000100800 */
[----:B------:R0:W-:Y:S01]  /*1034e0*/  STL [R1+0x6e4], R0 ;  /* 0x0006e40001007387 */ /* 0x0001e20000100800 */
[----:B------:R-:W-:-:S02]  /*1034f0*/  LOP3.LUT R2, R22, 0xffff, RZ, 0xc0, !PT ;  /* 0x0000ffff16027812 */ /* 0x000fc400078ec0ff */
[----:B------:R-:W-:Y:S02]  /*103500*/  LOP3.LUT R3, R18, 0xffff, RZ, 0xc0, !PT ;  /* 0x0000ffff12037812 */ /* 0x000fe400078ec0ff */
[----:B------:R-:W-:Y:S01]  /*103510*/  LOP3.LUT R14, R29, 0xffff, RZ, 0xc0, !PT ;  /* 0x0000ffff1d0e7812 */ /* 0x000fe200078ec0ff */
[----:B------:R-:W2:Y:S04]  /*103520*/  LDL.LU R18, [R1+0x44] ;  /* 0x0000440001127983 */ /* 0x000ea80000300800 */
[----:B------:R1:W-:Y:S04]  /*103530*/  STL [R1+0x708], R2 ;  /* 0x0007080201007387 */ /* 0x0003e80000100800 */
[----:B------:R1:W-:Y:S04]  /*103540*/  STL [R1+0x164], R3 ;  /* 0x0001640301007387 */ /* 0x0003e80000100800 */
[----:B------:R1:W-:Y:S04]  /*103550*/  STL [R1+0x7c], R14 ;  /* 0x00007c0e01007387 */ /* 0x0003e80000100800 */
[----:B------:R-:W2:Y:S01]  /*103560*/  LDL.LU R29, [R1+0x230] ;  /* 0x00023000011d7983 */ /* 0x000ea20000300800 */
[----:B0-----:R-:W-:-:S02]  /*103570*/  PRMT R0, R0, 0x3340, R1 ;  /* 0x0000334000007816 */ /* 0x001fc40000000001 */
[----:B------:R-:W-:Y:S02]  /*103580*/  PRMT R4, R4, 0x3340, R14 ;  /* 0x0000334004047816 */ /* 0x000fe4000000000e */
[----:B------:R-:W-:Y:S02]  /*103590*/  PRMT R5, R5, 0x3340, R10 ;  /* 0x0000334005057816 */ /* 0x000fe4000000000a */
[----:B------:R-:W-:Y:S01]  /*1035a0*/  PRMT R6, R6, 0x3340, R8 ;  /* 0x0000334006067816 */ /* 0x000fe20000000008 */
[----:B------:R-:W2:Y:S01]  /*1035b0*/  LDL.LU R22, [R1+0x588] ;  /* 0x0005880001167983 */ /* 0x000ea20000300800 */
[--C-:B-1----:R-:W-:Y:S02]  /*1035c0*/  PRMT R2, R2, 0x3340, R1.reuse ;  /* 0x0000334002027816 */ /* 0x102fe40000000001 */
[----:B------:R-:W-:Y:S02]  /*1035d0*/  PRMT R4, R4, 0x5410, R0 ;  /* 0x0000541004047816 */ /* 0x000fe40000000000 */
[----:B------:R-:W-:-:S02]  /*1035e0*/  PRMT R3, R3, 0x3340, R1 ;  /* 0x0000334003037816 */ /* 0x000fc40000000001 */
[----:B------:R-:W-:Y:S01]  /*1035f0*/  PRMT R0, R5, 0x5410, R2 ;  /* 0x0000541005007816 */ /* 0x000fe20000000002 */
[----:B------:R0:W-:Y:S04]  /*103600*/  STL [R1+0xc38], R4 ;  /* 0x000c380401007387 */ /* 0x0001e80000100800 */
[----:B------:R-:W2:Y:S04]  /*103610*/  LDL.LU R10, [R1+0x584] ;  /* 0x00058400010a7983 */ /* 0x000ea80000300800 */
[----:B------:R1:W-:Y:S01]  /*103620*/  STL [R1+0xc1c], R0 ;  /* 0x000c1c0001007387 */ /* 0x0003e20000100800 */
[----:B----4-:R-:W-:-:S03]  /*103630*/  LOP3.LUT R5, R11, 0xffff, RZ, 0xc0, !PT ;  /* 0x0000ffff0b057812 */ /* 0x010fc600078ec0ff */
[----:B------:R-:W4:Y:S01]  /*103640*/  LDL.LU R8, [R1+0x52c] ;  /* 0x00052c0001087983 */ /* 0x000f220000300800 */
[----:B------:R-:W-:Y:S02]  /*103650*/  LOP3.LUT R14, R12, 0xffff, RZ, 0xc0, !PT ;  /* 0x0000ffff0c0e7812 */ /* 0x000fe400078ec0ff */
[----:B0-----:R-:W-:Y:S02]  /*103660*/  LOP3.LUT R4, R24, 0xffff, RZ, 0xc0, !PT ;  /* 0x0000ffff18047812 */ /* 0x001fe400078ec0ff */
[----:B-1----:R-:W-:Y:S02]  /*103670*/  PRMT R0, R6, 0x5410, R3 ;  /* 0x0000541006007816 */ /* 0x002fe40000000003 */
[----:B------:R-:W-:-:S03]  /*103680*/  LOP3.LUT R6, R7, 0xffff, RZ, 0xc0, !PT ;  /* 0x0000ffff07067812 */ /* 0x000fc600078ec0ff */
[----:B------:R0:W-:Y:S04]  /*103690*/  STL [R1+0xc14], R0 ;  /* 0x000c140001007387 */ /* 0x0001e80000100800 */
[----:B------:R-:W4:Y:S01]  /*1036a0*/  LDL.LU R7, [R1+0x3e4] ;  /* 0x0003e40001077983 */ /* 0x000f220000300800 */
[----:B---3--:R-:W-:-:S03]  /*1036b0*/  LOP3.LUT R12, R21, 0xffff, RZ, 0xc0, !PT ;  /* 0x0000ffff150c7812 */ /* 0x008fc600078ec0ff */
[----:B------:R-:W-:Y:S04]  /*1036c0*/  STL [R1+0x704], R4 ;  /* 0x0007040401007387 */ /* 0x000fe80000100800 */
[----:B------:R-:W-:Y:S04]  /*1036d0*/  STL [R1+0x710], R5 ;  /* 0x0007100501007387 */ /* 0x000fe80000100800 */
[----:B------:R-:W-:Y:S04]  /*1036e0*/  STL [R1+0x714], R6 ;  /* 0x0007140601007387 */ /* 0x000fe80000100800 */
[----:B------:R-:W-:Y:S01]  /*1036f0*/  STL [R1+0x15c], R14 ;  /* 0x00015c0e01007387 */ /* 0x000fe20000100800 */
[----:B--2---:R-:W-:-:S02]  /*103700*/  LOP3.LUT R2, R17, 0xffff, RZ, 0xc0, !PT ;  /* 0x0000ffff11027812 */ /* 0x004fc400078ec0ff */
[----:B0-----:R-:W-:Y:S01]  /*103710*/  LOP3.LUT R0, R9, 0xffff, RZ, 0xc0, !PT ;  /* 0x0000ffff09007812 */ /* 0x001fe200078ec0ff */
[----:B------:R-:W-:Y:S04]  /*103720*/  STL [R1+0x70c], R12 ;  /* 0x00070c0c01007387 */ /* 0x000fe80000100800 */
[----:B------:R-:W2:Y:S04]  /*103730*/  LDL.LU R9, [R1+0x3e0] ;  /* 0x0003e00001097983 */ /* 0x000ea80000300800 */
[----:B------:R0:W-:Y:S04]  /*103740*/  STL [R1+0x94], R0 ;  /* 0x0000940001007387 */ /* 0x0001e80000100800 */
[----:B------:R1:W-:Y:S04]  /*103750*/  STL [R1+0x8c], R2 ;  /* 0x00008c0201007387 */ /* 0x0003e80000100800 */
[----:B------:R-:W3:Y:S04]  /*103760*/  LDL.LU R21, [R1+0x184] ;  /* 0x0001840001157983 */ /* 0x000ee80000300800 */
[----:B------:R-:W3:Y:S01]  /*103770*/  LDL.LU R17, [R1+0x180] ;  /* 0x0001800001117983 */ /* 0x000ee20000300800 */
[----:B------:R-:W-:-:S05]  /*103780*/  LOP3.LUT R3, R18, 0xffff, RZ, 0xc0, !PT ;  /* 0x0000ffff12037812 */ /* 0x000fca00078ec0ff */
[----:B------:R0:W-:Y:S01]  /*103790*/  STL [R1+0x72c], R3 ;  /* 0x00072c0301007387 */ /* 0x0001e20000100800 */
[----:B------:R-:W-:-:S03]  /*1037a0*/  LOP3.LUT R11, R29, 0xffff, RZ, 0xc0, !PT ;  /* 0x0000ffff1d0b7812 */ /* 0x000fc600078ec0ff */
[----:B------:R-:W3:Y:S04]  /*1037b0*/  LDL.LU R18, [R1+0x10c] ;  /* 0x00010c0001127983 */ /* 0x000ee80000300800 */
[----:B------:R-:W3:Y:S01]  /*1037c0*/  LDL.LU R29, [R1+0x368] ;  /* 0x00036800011d7983 */ /* 0x000ee20000300800 */
[--C-:B0-----:R-:W-:Y:S02]  /*1037d0*/  PRMT R0, R0, 0x3340, R1.reuse ;  /* 0x0000334000007816 */ /* 0x101fe40000000001 */
[----:B------:R-:W-:Y:S02]  /*1037e0*/  PRMT R4, R4, 0x3340, R14 ;  /* 0x0000334004047816 */ /* 0x000fe4000000000e */
[----:B-1----:R-:W-:Y:S02]  /*1037f0*/  PRMT R2, R2, 0x3340, R1 ;  /* 0x0000334002027816 */ /* 0x002fe40000000001 */
[----:B------:R-:W-:-:S02]  /*103800*/  PRMT R5, R5, 0x3340, R12 ;  /* 0x0000334005057816 */ /* 0x000fc4000000000c */
[----:B------:R-:W-:Y:S02]  /*103810*/  PRMT R6, R6, 0x3340, R11 ;  /* 0x0000334006067816 */ /* 0x000fe4000000000b */
[----:B------:R-:W-:Y:S02]  /*103820*/  PRMT R4, R4, 0x5410, R0 ;  /* 0x0000541004047816 */ /* 0x000fe40000000000 */
[----:B------:R-:W-:Y:S02]  /*103830*/  PRMT R3, R3, 0x3340, R1 ;  /* 0x0000334003037816 */ /* 0x000fe40000000001 */
[----:B------:R-:W-:Y:S01]  /*103840*/  PRMT R2, R5, 0x5410, R2 ;  /* 0x0000541005027816 */ /* 0x000fe20000000002 */
[----:B------:R-:W-:Y:S04]  /*103850*/  STL [R1+0x230], R11 ;  /* 0x0002300b01007387 */ /* 0x000fe80000100800 */
[----:B------:R0:W-:Y:S01]  /*103860*/  STL [R1+0xbc8], R4 ;  /* 0x000bc80401007387 */ /* 0x0001e20000100800 */
[----:B------:R-:W-:-:S02]  /*103870*/  PRMT R0, R6, 0x5410, R3 ;  /* 0x0000541006007816 */ /* 0x000fc40000000003 */
[----:B------:R-:W-:Y:S01]  /*103880*/  LOP3.LUT R5, R10, 0xffff, RZ, 0xc0, !PT ;  /* 0x0000ffff0a057812 */ /* 0x000fe200078ec0ff */
[----:B------:R-:W-:Y:S04]  /*103890*/  STL [R1+0xbbc], R2 ;  /* 0x000bbc0201007387 */ /* 0x000fe80000100800 */
[----:B------:R3:W-:Y:S04]  /*1038a0*/  STL [R1+0xbb8], R0 ;  /* 0x000bb80001007387 */ /* 0x0007e80000100800 */
[----:B------:R-:W3:Y:S01]  /*1038b0*/  LDL.LU R10, [R1+0x538] ;  /* 0x00053800010a7983 */ /* 0x000ee20000300800 */
[----:B----4-:R-:W-:-:S02]  /*1038c0*/  LOP3.LUT R6, R8, 0xffff, RZ, 0xc0, !PT ;  /* 0x0000ffff08067812 */ /* 0x010fc400078ec0ff */
[----:B0-----:R-:W-:-:S05]  /*1038d0*/  LOP3.LUT R4, R22, 0xffff, RZ, 0xc0, !PT ;  /* 0x0000ffff16047812 */ /* 0x001fca00078ec0ff */
[----:B------:R-:W-:Y:S04]  /*1038e0*/  STL [R1+0x71c], R4 ;  /* 0x00071c0401007387 */ /* 0x000fe80000100800 */
[----:B------:R-:W4:Y:S04]  /*1038f0*/  LDL.LU R25, [R1+0x4dc] ;  /* 0x0004dc0001197983 */ /* 0x000f280000300800 */
[----:B------:R-:W-:Y:S01]  /*103900*/  STL [R1+0x728], R5 ;  /* 0x0007280501007387 */ /* 0x000fe20000100800 */
[----:B------:R-:W-:-:S03]  /*103910*/  LOP3.LUT R12, R7, 0xffff, RZ, 0xc0, !PT ;  /* 0x0000ffff070c7812 */ /* 0x000fc600078ec0ff */
[----:B------:R-:W4:Y:S04]  /*103920*/  LDL.LU R24, [R1+0x4d8] ;  /* 0x0004d80001187983 */ /* 0x000f280000300800 */
[----:B------:R-:W-:Y:S04]  /*103930*/  STL [R1+0x758], R6 ;  /* 0x0007580601007387 */ /* 0x000fe80000100800 */
[----:B------:R-:W4:Y:S04]  /*103940*/  LDL.LU R11, [R1+0x37c] ;  /* 0x00037c00010b7983 */ /* 0x000f280000300800 */
[----:B------:R-:W4:Y:S04]  /*103950*/  LDL.LU R22, [R1+0x2ec] ;  /* 0x0002ec0001167983 */ /* 0x000f280000300800 */
[----:B------:R-:W-:Y:S01]  /*103960*/  STL [R1+0x718], R12 ;  /* 0x0007180c01007387 */ /* 0x000fe20000100800 */
[----:B--2---:R-:W-:-:S03]  /*103970*/  LOP3.LUT R8, R9, 0xffff, RZ, 0xc0, !PT ;  /* 0x0000ffff09087812 */ /* 0x004fc600078ec0ff */
[----:B------:R-:W2:Y:S01]  /*103980*/  LDL.LU R9, [R1+0x120] ;  /* 0x0001200001097983 */ /* 0x000ea20000300800 */
[----:B---3--:R-:W-:Y:S02]  /*103990*/  LOP3.LUT R0, R21, 0xffff, RZ, 0xc0, !PT ;  /* 0x0000ffff15007812 */ /* 0x008fe400078ec0ff */
[----:B------:R-:W-:Y:S01]  /*1039a0*/  LOP3.LUT R2, R17, 0xffff, RZ, 0xc0, !PT ;  /* 0x0000ffff11027812 */ /* 0x000fe200078ec0ff */
[----:B------:R-:W-:Y:S04]  /*1039b0*/  STL [R1+0x724], R8 ;  /* 0x0007240801007387 */ /* 0x000fe80000100800 */
[----:B------:R0:W-:Y:S04]  /*1039c0*/  STL [R1+0x720], R0 ;  /* 0x0007200001007387 */ /* 0x0001e80000100800 */
[----:B------:R1:W-:Y:S04]  /*1039d0*/  STL [R1+0x738], R2 ;  /* 0x0007380201007387 */ /* 0x0003e80000100800 */
[----:B------:R-:W3:Y:S01]  /*1039e0*/  LDL.LU R17, [R1+0xa8] ;  /* 0x0000a80001117983 */ /* 0x000ee20000300800 */
[----:B------:R-:W-:-:S02]  /*1039f0*/  LOP3.LUT R3, R18, 0xffff, RZ, 0xc0, !PT ;  /* 0x0000ffff12037812 */ /* 0x000fc400078ec0ff */
[----:B------:R-:W-:Y:S01]  /*103a00*/  LOP3.LUT R7, R29, 0xffff, RZ, 0xc0, !PT ;  /* 0x0000ffff1d077812 */ /* 0x000fe200078ec0ff */
[----:B------:R-:W3:Y:S04]  /*103a10*/  LDL.LU R18, [R1+0xa0] ;  /* 0x0000a00001127983 */ /* 0x000ee80000300800 */
[----:B------:R1:W-:Y:S04]  /*103a20*/  STL [R1+0xbac], R3 ;  /* 0x000bac0301007387 */ /* 0x0003e80000100800 */
[----:B------:R1:W-:Y:S04]  /*103a30*/  STL [R1+0x73c], R7 ;  /* 0x00073c0701007387 */ /* 0x0003e80000100800 */
[----:B------:R-:W3:Y:S01]  /*103a40*/  LDL.LU R29, [R1+0x2e4] ;  /* 0x0002e400011d7983 */ /* 0x000ee20000300800 */
[----:B0-----:R-:W-:-:S02]  /*103a50*/  PRMT R0, R0, 0x3340, R1 ;  /* 0x0000334000007816 */ /* 0x001fc40000000001 */
[----:B------:R-:W-:Y:S02]  /*103a60*/  PRMT R4, R4, 0x3340, R12 ;  /* 0x0000334004047816 */ /* 0x000fe4000000000c */
[----:B-1----:R-:W-:Y:S02]  /*103a70*/  PRMT R2, R2, 0x3340, R1 ;  /* 0x0000334002027816 */ /* 0x002fe40000000001 */
[----:B------:R-:W-:Y:S02]  /*103a80*/  PRMT R5, R5, 0x3340, R8 ;  /* 0x0000334005057816 */ /* 0x000fe40000000008 */
[----:B------:R-:W-:Y:S02]  /*103a90*/  PRMT R6, R6, 0x3340, R7 ;  /* 0x0000334006067816 */ /* 0x000fe40000000007 */
[----:B------:R-:W-:Y:S02]  /*103aa0*/  PRMT R3, R3, 0x3340, R1 ;  /* 0x0000334003037816 */ /* 0x000fe40000000001 */
[----:B------:R-:W-:-:S02]  /*103ab0*/  PRMT R4, R4, 0x5410, R0 ;  /* 0x0000541004047816 */ /* 0x000fc40000000000 */
[----:B------:R-:W-:Y:S02]  /*103ac0*/  PRMT R2, R5, 0x5410, R2 ;  /* 0x0000541005027816 */ /* 0x000fe40000000002 */
[----:B------:R-:W-:Y:S01]  /*103ad0*/  PRMT R0, R6, 0x5410, R3 ;  /* 0x0000541006007816 */ /* 0x000fe20000000003 */
[----:B------:R0:W-:Y:S04]  /*103ae0*/  STL [R1+0xba4], R4 ;  /* 0x000ba40401007387 */ /* 0x0001e80000100800 */
[----:B------:R-:W3:Y:S04]  /*103af0*/  LDL.LU R12, [R1+0x590] ;  /* 0x00059000010c7983 */ /* 0x000ee80000300800 */
[----:B------:R-:W-:Y:S04]  /*103b00*/  STL [R1+0xba0], R2 ;  /* 0x000ba00201007387 */ /* 0x000fe80000100800 */
[----:B------:R-:W3:Y:S04]  /*103b10*/  LDL.LU R8, [R1+0x490] ;  /* 0x0004900001087983 */ /* 0x000ee80000300800 */
[----:B------:R2:W-:Y:S04]  /*103b20*/  STL [R1+0xb9c], R0 ;  /* 0x000b9c0001007387 */ /* 0x0005e80000100800 */
[----:B------:R-:W3:Y:S04]  /*103b30*/  LDL.LU R7, [R1+0x48c] ;  /* 0x00048c0001077983 */ /* 0x000ee80000300800 */
[----:B------:R-:W3:Y:S01]  /*103b40*/  LDL.LU R21, [R1+0x3f4] ;  /* 0x0003f40001157983 */ /* 0x000ee20000300800 */
[----:B----4-:R-:W-:-:S02]  /*103b50*/  LOP3.LUT R5, R25, 0xffff, RZ, 0xc0, !PT ;  /* 0x0000ffff19057812 */ /* 0x010fc400078ec0ff */
[----:B0-----:R-:W-:Y:S02]  /*103b60*/  LOP3.LUT R4, R10, 0xffff, RZ, 0xc0, !PT ;  /* 0x0000ffff0a047812 */ /* 0x001fe400078ec0ff */
[----:B------:R-:W-:Y:S01]  /*103b70*/  LOP3.LUT R6, R24, 0xffff, RZ, 0xc0, !PT ;  /* 0x0000ffff18067812 */ /* 0x000fe200078ec0ff */
[----:B------:R-:W4:Y:S01]  /*103b80*/  LDL.LU R10, [R1+0x264] ;  /* 0x00026400010a7983 */ /* 0x000f220000300800 */
[----:B------:R-:W-:Y:S02]  /*103b90*/  LOP3.LUT R14, R11, 0xffff, RZ, 0xc0, !PT ;  /* 0x0000ffff0b0e7812 */ /* 0x000fe400078ec0ff */
[----:B------:R-:W-:Y:S01]  /*103ba0*/  LOP3.LUT R11, R22, 0xffff, RZ, 0xc0, !PT ;  /* 0x0000ffff160b7812 */ /* 0x000fe200078ec0ff */
[----:B------:R-:W-:Y:S04]  /*103bb0*/  STL [R1+0x184], R4 ;  /* 0x0001840401007387 */ /* 0x000fe80000100800 */
[----:B------:R-:W-:Y:S04]  /*103bc0*/  STL [R1+0x744], R5 ;  /* 0x0007440501007387 */ /* 0x000fe80000100800 */
[----:B------:R-:W-:Y:S04]  /*103bd0*/  STL [R1+0x180], R14 ;  /* 0x0001800e01007387 */ /* 0x000fe80000100800 */
[----:B------:R-:W-:Y:S01]  /*103be0*/  STL [R1+0x730], R6 ;  /* 0x0007300601007387 */ /* 0x000fe20000100800 */
[----:B--2---:R-:W-:-:S03]  /*103bf0*/  LOP3.LUT R0, R9, 0xffff, RZ, 0xc0, !PT ;  /* 0x0000ffff09007812 */ /* 0x004fc600078ec0ff */
[----:B------:R-:W-:Y:S04]  /*103c00*/  STL [R1+0x734], R11 ;  /* 0x0007340b01007387 */ /* 0x000fe80000100800 */
[----:B------:R0:W-:Y:S01]  /*103c10*/  STL [R1+0x10c], R0 ;  /* 0x00010c0001007387 */ /* 0x0001e20000100800 */
[----:B---3--:R-:W-:-:S03]  /*103c20*/  LOP3.LUT R2, R17, 0xffff, RZ, 0xc0, !PT ;  /* 0x0000ffff11027812 */ /* 0x008fc600078ec0ff */
[----:B------:R-:W2:Y:S04]  /*103c30*/  LDL.LU R17, [R1+0x54] ;  /* 0x0000540001117983 */ /* 0x000ea80000300800 */
[----:B------:R1:W-:Y:S01]  /*103c40*/  STL [R1+0x754], R2 ;  /* 0x0007540201007387 */ /* 0x0003e20000100800 */
[----:B------:R-:W-:-:S03]  /*103c50*/  LOP3.LUT R3, R18, 0xffff, RZ, 0xc0, !PT ;  /* 0x0000ffff12037812 */ /* 0x000fc600078ec0ff */
[----:B------:R-:W3:Y:S04]  /*103c60*/  LDL.LU R18, [R1+0x1a0] ;  /* 0x0001a00001127983 */ /* 0x000ee80000300800 */
[----:B------:R1:W-:Y:S01]  /*103c70*/  STL [R1+0x750], R3 ;  /* 0x0007500301007387 */ /* 0x0003e20000100800 */
[----:B------:R-:W-:-:S03]  /*103c80*/  LOP3.LUT R9, R29, 0xffff, RZ, 0xc0, !PT ;  /* 0x0000ffff1d097812 */ /* 0x000fc600078ec0ff */
[----:B------:R-:W3:Y:S01]  /*103c90*/  LDL.LU R29, [R1+0x260] ;  /* 0x00026000011d7983 */ /* 0x000ee20000300800 */
[--C-:B0-----:R-:W-:Y:S02]  /*103ca0*/  PRMT R0, R0, 0x3340, R1.reuse ;  /* 0x0000334000007816 */ /* 0x101fe40000000001 */
[----:B------:R-:W-:Y:S02]  /*103cb0*/  PRMT R4, R4, 0x3340, R14 ;  /* 0x0000334004047816 */ /* 0x000fe4000000000e */
[----:B-1----:R-:W-:Y:S02]  /*103cc0*/  PRMT R2, R2, 0x3340, R1 ;  /* 0x0000334002027816 */ /* 0x002fe40000000001 */
[----:B------:R-:W-:Y:S02]  /*103cd0*/  PRMT R5, R5, 0x3340, R11 ;  /* 0x0000334005057816 */ /* 0x000fe4000000000b */
[----:B------:R-:W-:Y:S02]  /*103ce0*/  PRMT R6, R6, 0x3340, R9 ;  /* 0x0000334006067816 */ /* 0x000fe40000000009 */
[----:B------:R-:W-:-:S02]  /*103cf0*/  PRMT R3, R3, 0x3340, R1 ;  /* 0x0000334003037816 */ /* 0x000fc40000000001 */
[----:B------:R-:W-:Y:S02]  /*103d00*/  PRMT R4, R4, 0x5410, R0 ;  /* 0x0000541004047816 */ /* 0x000fe40000000000 */
[----:B------:R-:W-:Y:S01]  /*103d10*/  PRMT R2, R5, 0x5410, R2 ;  /* 0x0000541005027816 */ /* 0x000fe20000000002 */
[----:B------:R0:W-:Y:S01]  /*103d20*/  STL [R1+0xa0], R9 ;  /* 0x0000a00901007387 */ /* 0x0001e20000100800 */
[----:B------:R-:W-:-:S03]  /*103d30*/  PRMT R0, R6, 0x5410, R3 ;  /* 0x0000541006007816 */ /* 0x000fc60000000003 */
[----:B------:R1:W-:Y:S01]  /*103d40*/  STL [R1+0xb7c], R4 ;  /* 0x000b7c0401007387 */ /* 0x0003e20000100800 */
[----:B------:R-:W-:-:S03]  /*103d50*/  LOP3.LUT R11, R12, 0xffff, RZ, 0xc0, !PT ;  /* 0x0000ffff0c0b7812 */ /* 0x000fc600078ec0ff */
[----:B------:R-:W3:Y:S04]  /*103d60*/  LDL.LU R22, [R1+0x594] ;  /* 0x0005940001167983 */ /* 0x000ee80000300800 */
[----:B------:R-:W-:Y:S01]  /*103d70*/  STL [R1+0xb38], R2 ;  /* 0x000b380201007387 */ /* 0x000fe20000100800 */
[----:B------:R-:W-:Y:S02]  /*103d80*/  LOP3.LUT R5, R7, 0xffff, RZ, 0xc0, !PT ;  /* 0x0000ffff07057812 */ /* 0x000fe400078ec0ff */
[----:B------:R-:W-:Y:S01]  /*103d90*/  LOP3.LUT R6, R21, 0xffff, RZ, 0xc0, !PT ;  /* 0x0000ffff15067812 */ /* 0x000fe200078ec0ff */
[----:B0-----:R-:W3:Y:S01]  /*103da0*/  LDL.LU R9, [R1+0x554] ;  /* 0x0005540001097983 */ /* 0x001ee20000300800 */
[----:B-1----:R-:W-:-:S03]  /*103db0*/  LOP3.LUT R4, R8, 0xffff, RZ, 0xc0, !PT ;  /* 0x0000ffff08047812 */ /* 0x002fc600078ec0ff */
[----:B------:R2:W-:Y:S04]  /*103dc0*/  STL [R1+0xb30], R0 ;  /* 0x000b300001007387 */ /* 0x0005e80000100800 */
[----:B------:R-:W-:Y:S01]  /*103dd0*/  STL [R1+0x748], R11 ;  /* 0x0007480b01007387 */ /* 0x000fe20000100800 */
[----:B----4-:R-:W-:-:S03]  /*103de0*/  LOP3.LUT R14, R10, 0xffff, RZ, 0xc0, !PT ;  /* 0x0000ffff0a0e7812 */ /* 0x010fc600078ec0ff */
[----:B------:R-:W-:Y:S04]  /*103df0*/  STL [R1+0x768], R4 ;  /* 0x0007680401007387 */ /* 0x000fe80000100800 */
[----:B------:R-:W-:Y:S04]  /*103e00*/  STL [R1+0xb1c], R5 ;  /* 0x000b1c0501007387 */ /* 0x000fe80000100800 */
[----:B------:R-:W4:Y:S04]  /*103e10*/  LDL.LU R8, [R1+0x4f0] ;  /* 0x0004f00001087983 */ /* 0x000f280000300800 */
[----:B------:R-:W-:Y:S04]  /*103e20*/  STL [R1+0x120], R6 ;  /* 0x0001200601007387 */ /* 0x000fe80000100800 */
[----:B------:R-:W-:Y:S04]  /*103e30*/  STL [R1+0x760], R14 ;  /* 0x0007600e01007387 */ /* 0x000fe80000100800 */
[----:B------:R-:W4:Y:S04]  /*103e40*/  LDL.LU R7, [R1+0x3f8] ;  /* 0x0003f80001077983 */ /* 0x000f280000300800 */
[----:B------:R-:W4:Y:S04]  /*103e50*/  LDL.LU R10, [R1+0x398] ;  /* 0x00039800010a7983 */ /* 0x000f280000300800 */
[----:B------:R-:W4:Y:S01]  /*103e60*/  LDL.LU R21, [R1+0x1a8] ;  /* 0x0001a80001157983 */ /* 0x000f220000300800 */
[----:B------:R-:W-:-:S02]  /*103e70*/  LOP3.LUT R13, R13, 0xffff, RZ, 0xc0, !PT ;  /* 0x0000ffff0d0d7812 */ /* 0x000fc400078ec0ff */
[----:B--2---:R-:W-:-:S05]  /*103e80*/  LOP3.LUT R0, R17, 0xffff, RZ, 0xc0, !PT ;  /* 0x0000ffff11007812 */ /* 0x004fca00078ec0ff */
[----:B------:R0:W-:Y:S04]  /*103e90*/  STL [R1+0x75c], R0 ;  /* 0x00075c0001007387 */ /* 0x0001e80000100800 */
[----:B------:R-:W2:Y:S01]  /*103ea0*/  LDL.LU R17, [R1+0x138] ;  /* 0x0001380001117983 */ /* 0x000ea20000300800 */
[----:B---3--:R-:W-:Y:S02]  /*103eb0*/  LOP3.LUT R3, R18, 0xffff, RZ, 0xc0, !PT ;  /* 0x0000ffff12037812 */ /* 0x008fe400078ec0ff */
[----:B------:R-:W-:-:S03]  /*103ec0*/  LOP3.LUT R12, R29, 0xffff, RZ, 0xc0, !PT ;  /* 0x0000ffff1d0c7812 */ /* 0x000fc600078ec0ff */
[----:B------:R1:W-:Y:S04]  /*103ed0*/  STL [R1+0xa8], R3 ;  /* 0x0000a80301007387 */ /* 0x0003e80000100800 */
[----:B------:R-:W3:Y:S04]  /*103ee0*/  LDL.LU R18, [R1+0xc8] ;  /* 0x0000c80001127983 */ /* 0x000ee80000300800 */
[----:B------:R-:W-:Y:S04]  /*103ef0*/  STL [R1+0xb08], R12 ;  /* 0x000b080c01007387 */ /* 0x000fe80000100800 */
[----:B------:R-:W-:Y:S04]  /*103f00*/  STL [R1+0x48e4], R13 ;  /* 0x0048e40d01007387 */ /* 0x000fe80000100800 */
[----:B------:R-:W3:Y:S01]  /*103f10*/  LDL.LU R29, [R1+0x314] ;  /* 0x00031400011d7983 */ /* 0x000ee20000300800 */
[----:B0-----:R-:W-:-:S02]  /*103f20*/  PRMT R0, R0, 0x3340, R1 ;  /* 0x0000334000007816 */ /* 0x001fc40000000001 */
[----:B------:R-:W-:Y:S02]  /*103f30*/  PRMT R4, R4, 0x3340, R14 ;  /* 0x0000334004047816 */ /* 0x000fe4000000000e */
[--C-:B------:R-:W-:Y:S02]  /*103f40*/  PRMT R2, R13, 0x3340, R1.reuse ;  /* 0x000033400d027816 */ /* 0x100fe40000000001 */
[----:B------:R-:W-:Y:S02]  /*103f50*/  PRMT R5, R5, 0x3340, R12 ;  /* 0x0000334005057816 */ /* 0x000fe4000000000c */
[----:B-1----:R-:W-:Y:S02]  /*103f60*/  PRMT R3, R3, 0x3340, R1 ;  /* 0x0000334003037816 */ /* 0x002fe40000000001 */
[----:B------:R-:W-:Y:S02]  /*103f70*/  PRMT R6, R11, 0x3340, R6 ;  /* 0x000033400b067816 */ /* 0x000fe40000000006 */
[----:B------:R-:W-:-:S02]  /*103f80*/  PRMT R4, R4, 0x5410, R0 ;  /* 0x0000541004047816 */ /* 0x000fc40000000000 */
[----:B------:R-:W-:Y:S02]  /*103f90*/  PRMT R2, R5, 0x5410, R2 ;  /* 0x0000541005027816 */ /* 0x000fe40000000002 */
[----:B------:R-:W-:Y:S01]  /*103fa0*/  PRMT R0, R6, 0x5410, R3 ;  /* 0x0000541006007816 */ /* 0x000fe20000000003 */
[----:B------:R0:W-:Y:S04]  /*103fb0*/  STL [R1+0xb20], R4 ;  /* 0x000b200401007387 */ /* 0x0001e80000100800 */
[----:B------:R-:W-:Y:S04]  /*103fc0*/  STL [R1+0xb14], R2 ;  /* 0x000b140201007387 */ /* 0x000fe80000100800 */
[----:B------:R1:W-:Y:S01]  /*103fd0*/  STL [R1+0xb10], R0 ;  /* 0x000b100001007387 */ /* 0x0003e20000100800 */
[----:B------:R-:W-:-:S03]  /*103fe0*/  LOP3.LUT R5, R9, 0xffff, RZ, 0xc0, !PT ;  /* 0x0000ffff09057812 */ /* 0x000fc600078ec0ff */
[----:B------:R-:W3:Y:S04]  /*103ff0*/  LDL.LU R25, [R1+0x4fc] ;  /* 0x0004fc0001197983 */ /* 0x000ee80000300800 */
[----:B------:R-:W3:Y:S01]  /*104000*/  LDL.LU R24, [R1+0x4a8] ;  /* 0x0004a80001187983 */ /* 0x000ee20000300800 */
[----:B0-----:R-:W-:Y:S02]  /*104010*/  LOP3.LUT R4, R22, 0xffff, RZ, 0xc0, !PT ;  /* 0x0000ffff16047812 */ /* 0x001fe400078ec0ff */
[----:B----4-:R-:W-:Y:S02]  /*104020*/  LOP3.LUT R6, R8, 0xffff, RZ, 0xc0, !PT ;  /* 0x0000ffff08067812 */ /* 0x010fe400078ec0ff */
[----:B------:R-:W-:Y:S02]  /*104030*/  LOP3.LUT R11, R7, 0xffff, RZ, 0xc0, !PT ;  /* 0x0000ffff070b7812 */ /* 0x000fe400078ec0ff */
[----:B-1----:R-:W-:Y:S01]  /*104040*/  LOP3.LUT R0, R21, 0xffff, RZ, 0xc0, !PT ;  /* 0x0000ffff15007812 */ /* 0x002fe200078ec0ff */
[----:B------:R-:W-:Y:S04]  /*104050*/  STL [R1+0x74c], R4 ;  /* 0x00074c0401007387 */ /* 0x000fe80000100800 */
[----:B------:R-:W4:Y:S04]  /*104060*/  LDL.LU R22, [R1+0x4a4] ;  /* 0x0004a40001167983 */ /* 0x000f280000300800 */
[----:B------:R-:W-:Y:S04]  /*104070*/  STL [R1+0x76c], R5 ;  /* 0x00076c0501007387 */ /* 0x000fe80000100800 */
[----:B------:R-:W4:Y:S01]  /*104080*/  LDL.LU R9, [R1+0x31c] ;  /* 0x00031c0001097983 */ /* 0x000f220000300800 */
[----:B------:R-:W-:-:S03]  /*104090*/  LOP3.LUT R10, R10, 0xffff, RZ, 0xc0, !PT ;  /* 0x0000ffff0a0a7812 */ /* 0x000fc600078ec0ff */
[----:B------:R-:W-:Y:S04]  /*1040a0*/  STL [R1+0x784], R6 ;  /* 0x0007840601007387 */ /* 0x000fe80000100800 */
[----:B------:R-:W-:Y:S04]  /*1040b0*/  STL [R1+0x740], R11 ;  /* 0x0007400b01007387 */ /* 0x000fe80000100800 */
[----:B------:R-:W4:Y:S04]  /*1040c0*/  LDL.LU R7, [R1+0x2a8] ;  /* 0x0002a80001077983 */ /* 0x000f280000300800 */
[----:B------:R0:W-:Y:S04]  /*1040d0*/  STL [R1+0x1a0], R0 ;  /* 0x0001a00001007387 */ /* 0x0001e80000100800 */
[----:B------:R-:W-:Y:S04]  /*1040e0*/  STL [R1+0x764], R10 ;  /* 0x0007640a01007387 */ /* 0x000fe80000100800 */
[----:B------:R-:W4:Y:S01]  /*1040f0*/  LDL.LU R21, [R1+0xcc] ;  /* 0x0000cc0001157983 */ /* 0x000f220000300800 */
[----:B--2---:R-:W-:-:S03]  /*104100*/  LOP3.LUT R2, R17, 0xffff, RZ, 0xc0, !PT ;  /* 0x0000ffff11027812 */ /* 0x004fc600078ec0ff */
[----:B------:R-:W2:Y:S04]  /*104110*/  LDL.LU R17, [R1+0x6c] ;  /* 0x00006c0001117983 */ /* 0x000ea80000300800 */
[----:B------:R1:W-:Y:S01]  /*104120*/  STL [R1+0x138], R2 ;  /* 0x0001380201007387 */ /* 0x0003e20000100800 */
[----:B---3--:R-:W-:-:S03]  /*104130*/  LOP3.LUT R3, R18, 0xffff, RZ, 0xc0, !PT ;  /* 0x0000ffff12037812 */ /* 0x008fc600078ec0ff */
[----:B------:R-:W3:Y:S04]  /*104140*/  LDL.LU R18, [R1+0x68] ;  /* 0x0000680001127983 */ /* 0x000ee80000300800 */
[----:B------:R1:W-:Y:S01]  /*104150*/  STL [R1+0x788], R3 ;  /* 0x0007880301007387 */ /* 0x0003e20000100800 */
[----:B------:R-:W-:-:S03]  /*104160*/  LOP3.LUT R8, R29, 0xffff, RZ, 0xc0, !PT ;  /* 0x0000ffff1d087812 */ /* 0x000fc600078ec0ff */
[----:B------:R-:W3:Y:S01]  /*104170*/  LDL.LU R29, [R1+0x2a4] ;  /* 0x0002a400011d7983 */ /* 0x000ee20000300800 */
[----:B0-----:R-:W-:Y:S02]  /*104180*/  PRMT R0, R0, 0x3340, R1 ;  /* 0x0000334000007816 */ /* 0x001fe40000000001 */
[----:B------:R-:W-:Y:S02]  /*104190*/  PRMT R4, R4, 0x3340, R11 ;  /* 0x0000334004047816 */ /* 0x000fe4000000000b */
[--C-:B-1----:R-:W-:Y:S02]  /*1041a0*/  PRMT R2, R2, 0x3340, R1.reuse ;  /* 0x0000334002027816 */ /* 0x102fe40000000001 */
[----:B------:R-:W-:Y:S02]  /*1041b0*/  PRMT R5, R5, 0x3340, R10 ;  /* 0x0000334005057816 */ /* 0x000fe4000000000a */
[----:B------:R-:W-:Y:S02]  /*1041c0*/  PRMT R6, R6, 0x3340, R8 ;  /* 0x0000334006067816 */ /* 0x000fe40000000008 */
[----:B------:R-:W-:-:S02]  /*1041d0*/  PRMT R3, R3, 0x3340, R1 ;  /* 0x0000334003037816 */ /* 0x000fc40000000001 */
[----:B------:R-:W-:Y:S02]  /*1041e0*/  PRMT R4, R4, 0x5410, R0 ;  /* 0x0000541004047816 */ /* 0x000fe40000000000 */
[----:B------:R-:W-:Y:S01]  /*1041f0*/  PRMT R2, R5, 0x5410, R2 ;  /* 0x0000541005027816 */ /* 0x000fe20000000002 */
[----:B------:R0:W-:Y:S01]  /*104200*/  STL [R1+0x778], R8 ;  /* 0x0007780801007387 */ /* 0x0001e20000100800 */
[----:B------:R-:W-:-:S03]  /*104210*/  PRMT R0, R6, 0x5410, R3 ;  /* 0x0000541006007816 */ /* 0x000fc60000000003 */
[----:B------:R1:W-:Y:S04]  /*104220*/  STL [R1+0xafc], R4 ;  /* 0x000afc0401007387 */ /* 0x0003e80000100800 */
[----:B------:R-:W3:Y:S04]  /*104230*/  LDL.LU R11, [R1+0x5ac] ;  /* 0x0005ac00010b7983 */ /* 0x000ee80000300800 */
[----:B------:R-:W-:Y:S04]  /*104240*/  STL [R1+0xaf8], R2 ;  /* 0x000af80201007387 */ /* 0x000fe80000100800 */
[----:B------:R-:W3:Y:S04]  /*104250*/  LDL.LU R12, [R1+0x5a8] ;  /* 0x0005a800010c7983 */ /* 0x000ee80000300800 */
[----:B------:R4:W-:Y:S01]  /*104260*/  STL [R1+0xab0], R0 ;  /* 0x000ab00001007387 */ /* 0x0009e20000100800 */
[----:B------:R-:W-:-:S03]  /*104270*/  LOP3.LUT R5, R24, 0xffff, RZ, 0xc0, !PT ;  /* 0x0000ffff18057812 */ /* 0x000fc600078ec0ff */
[----:B0-----:R-:W3:Y:S04]  /*104280*/  LDL.LU R8, [R1+0x50c] ;  /* 0x00050c0001087983 */ /* 0x001ee80000300800 */
[----:B------:R-:W3:Y:S01]  /*104290*/  LDL.LU R10, [R1+0x418] ;  /* 0x00041800010a7983 */ /* 0x000ee20000300800 */
[----:B-1----:R-:W-:Y:S02]  /*1042a0*/  LOP3.LUT R4, R25, 0xffff, RZ, 0xc0, !PT ;  /* 0x0000ffff19047812 */ /* 0x002fe400078ec0ff */
[----:B----4-:R-:W-:Y:S02]  /*1042b0*/  LOP3.LUT R6, R22, 0xffff, RZ, 0xc0, !PT ;  /* 0x0000ffff16067812 */ /* 0x010fe400078ec0ff */
[----:B------:R-:W-:Y:S01]  /*1042c0*/  LOP3.LUT R14, R9, 0xffff, RZ, 0xc0, !PT ;  /* 0x0000ffff090e7812 */ /* 0x000fe200078ec0ff */
[----:B------:R-:W-:Y:S04]  /*1042d0*/  STL [R1+0x770], R4 ;  /* 0x0007700401007387 */ /* 0x000fe80000100800 */
[----:B------:R-:W4:Y:S01]  /*1042e0*/  LDL.LU R9, [R1+0x414] ;  /* 0x0004140001097983 */ /* 0x000f220000300800 */
[----:B------:R-:W-:-:S03]  /*1042f0*/  LOP3.LUT R13, R7, 0xffff, RZ, 0xc0, !PT ;  /* 0x0000ffff070d7812 */ /* 0x000fc600078ec0ff */
[----:B------:R-:W-:Y:S01]  /*104300*/  STL [R1+0x7a8], R5 ;  /* 0x0007a80501007387 */ /* 0x000fe20000100800 */
[----:B------:R-:W-:-:S03]  /*104310*/  LOP3.LUT R0, R21, 0xffff, RZ, 0xc0, !PT ;  /* 0x0000ffff15007812 */ /* 0x000fc600078ec0ff */
[----:B------:R-:W-:Y:S04]  /*104320*/  STL [R1+0xc8], R14 ;  /* 0x0000c80e01007387 */ /* 0x000fe80000100800 */
[----:B------:R-:W-:Y:S04]  /*104330*/  STL [R1+0x780], R6 ;  /* 0x0007800601007387 */ /* 0x000fe80000100800 */
[----:B------:R-:W-:Y:S04]  /*104340*/  STL [R1+0x7a0], R13 ;  /* 0x0007a00d01007387 */ /* 0x000fe80000100800 */
[----:B------:R0:W-:Y:S01]  /*104350*/  STL [R1+0xcc], R0 ;  /* 0x0000cc0001007387 */ /* 0x0001e20000100800 */
[----:B--2---:R-:W-:-:S03]  /*104360*/  LOP3.LUT R2, R17, 0xffff, RZ, 0xc0, !PT ;  /* 0x0000ffff11027812 */ /* 0x004fc600078ec0ff */
[----:B------:R-:W2:Y:S04]  /*104370*/  LDL.LU R17, [R1+0x1d4] ;  /* 0x0001d40001117983 */ /* 0x000ea80000300800 */
[----:B------:R1:W-:Y:S04]  /*104380*/  STL [R1+0x79c], R2 ;  /* 0x00079c0201007387 */ /* 0x0003e80000100800 */
[----:B------:R-:W2:Y:S01]  /*104390*/  LDL.LU R21, [R1+0x1c8] ;  /* 0x0001c80001157983 */ /* 0x000ea20000300800 */
[----:B---3--:R-:W-:Y:S02]  /*1043a0*/  LOP3.LUT R3, R18, 0xffff, RZ, 0xc0, !PT ;  /* 0x0000ffff12037812 */ /* 0x008fe400078ec0ff */
[----:B------:R-:W-:-:S03]  /*1043b0*/  LOP3.LUT R7, R29, 0xffff, RZ, 0xc0, !PT ;  /* 0x0000ffff1d077812 */ /* 0x000fc600078ec0ff */
[----:B------:R3:W-:Y:S04]  /*1043c0*/  STL [R1+0x77c], R3 ;  /* 0x00077c0301007387 */ /* 0x0007e80000100800 */
[----:B------:R-:W2:Y:S04]  /*1043d0*/  LDL.LU R18, [R1+0xe0] ;  /* 0x0000e00001127983 */ /* 0x000ea80000300800 */
[----:B------:R3:W-:Y:S04]  /*1043e0*/  STL [R1+0x774], R7 ;  /* 0x0007740701007387 */ /* 0x0007e80000100800 */
[----:B------:R-:W2:Y:S01]  /*1043f0*/  LDL.LU R29, [R1+0x334] ;  /* 0x00033400011d7983 */ /* 0x000ea20000300800 */
[----:B0-----:R-:W-:-:S02]  /*104400*/  PRMT R0, R0, 0x3340, R1 ;  /* 0x0000334000007816 */ /* 0x001fc40000000001 */
[----:B------:R-:W-:Y:S02]  /*104410*/  PRMT R4, R4, 0x3340, R14 ;  /* 0x0000334004047816 */ /* 0x000fe4000000000e */
[----:B-1----:R-:W-:Y:S02]  /*104420*/  PRMT R2, R2, 0x3340, R1 ;  /* 0x0000334002027816 */ /* 0x002fe40000000001 */
[----:B------:R-:W-:Y:S02]  /*104430*/  PRMT R5, R5, 0x3340, R13 ;  /* 0x0000334005057816 */ /* 0x000fe4000000000d */
[----:B------:R-:W-:Y:S02]  /*104440*/  PRMT R4, R4, 0x5410, R0 ;  /* 0x0000541004047816 */ /* 0x000fe40000000000 */
[----:B------:R-:W-:Y:S02]  /*104450*/  PRMT R6, R6, 0x3340, R7 ;  /* 0x0000334006067816 */ /* 0x000fe40000000007 */
[----:B------:R-:W-:-:S02]  /*104460*/  PRMT R0, R5, 0x5410, R2 ;  /* 0x0000541005007816 */ /* 0x000fc40000000002 */
[----:B---3--:R-:W-:Y:S01]  /*104470*/  PRMT R3, R3, 0x3340, R1 ;  /* 0x0000334003037816 */ /* 0x008fe20000000001 */
[----:B------:R-:W3:Y:S04]  /*104480*/  LDL.LU R7, [R1+0x5d4] ;  /* 0x0005d40001077983 */ /* 0x000ee80000300800 */
[----:B------:R0:W-:Y:S04]  /*104490*/  STL [R1+0xa9c], R4 ;  /* 0x000a9c0401007387 */ /* 0x0001e80000100800 */
[----:B------:R-:W3:Y:S04]  /*1044a0*/  LDL.LU R22, [R1+0x514] ;  /* 0x0005140001167983 */ /* 0x000ee80000300800 */
[----:B------:R1:W-:Y:S01]  /*1044b0*/  STL [R1+0xa8c], R0 ;  /* 0x000a8c0001007387 */ /* 0x0003e20000100800 */
[----:B------:R-:W-:-:S02]  /*1044c0*/  LOP3.LUT R5, R12, 0xffff, RZ, 0xc0, !PT ;  /* 0x0000ffff0c057812 */ /* 0x000fc400078ec0ff */
[----:B------:R-:W-:Y:S02]  /*1044d0*/  LOP3.LUT R13, R10, 0xffff, RZ, 0xc0, !PT ;  /* 0x0000ffff0a0d7812 */ /* 0x000fe400078ec0ff */
[----:B0-----:R-:W-:Y:S02]  /*1044e0*/  LOP3.LUT R4, R11, 0xffff, RZ, 0xc0, !PT ;  /* 0x0000ffff0b047812 */ /* 0x001fe400078ec0ff */
[----:B-1----:R-:W-:Y:S02]  /*1044f0*/  PRMT R0, R6, 0x5410, R3 ;  /* 0x0000541006007816 */ /* 0x002fe40000000003 */
[----:B------:R-:W-:Y:S02]  /*104500*/  LOP3.LUT R6, R8, 0xffff, RZ, 0xc0, !PT ;  /* 0x0000ffff08067812 */ /* 0x000fe400078ec0ff */
[----:B----4-:R-:W-:Y:S01]  /*104510*/  LOP3.LUT R12, R9, 0xffff, RZ, 0xc0, !PT ;  /* 0x0000ffff090c7812 */ /* 0x010fe200078ec0ff */
[----:B------:R2:W-:Y:S04]  /*104520*/  STL [R1+0xa88], R0 ;  /* 0x000a880001007387 */ /* 0x0005e80000100800 */
[----:B------:R-:W-:Y:S04]  /*104530*/  STL [R1+0x794], R4 ;  /* 0x0007940401007387 */ /* 0x000fe80000100800 */
[----:B------:R-:W4:Y:S04]  /*104540*/  LDL.LU R10, [R1+0x4c0] ;  /* 0x0004c000010a7983 */ /* 0x000f280000300800 */
[----:B------:R-:W-:Y:S04]  /*104550*/  STL [R1+0x798], R5 ;  /* 0x0007980501007387 */ /* 0x000fe80000100800 */
[----:B------:R-:W-:Y:S04]  /*104560*/  STL [R1+0x78c], R13 ;  /* 0x00078c0d01007387 */ /* 0x000fe80000100800 */
[----:B------:R-:W-:Y:S04]  /*104570*/  STL [R1+0x7b8], R6 ;  /* 0x0007b80601007387 */ /* 0x000fe80000100800 */
[----:B------:R-:W4:Y:S04]  /*104580*/  LDL.LU R8, [R1+0x444] ;  /* 0x0004440001087983 */ /* 0x000f280000300800 */
[----:B------:R-:W4:Y:S04]  /*104590*/  LDL.LU R9, [R1+0x344] ;  /* 0x0003440001097983 */ /* 0x000f280000300800 */
[----:B------:R-:W-:Y:S01]  /*1045a0*/  STL [R1+0x790], R12 ;  /* 0x0007900c01007387 */ /* 0x000fe20000100800 */
[----:B--2---:R-:W-:-:S02]  /*1045b0*/  LOP3.LUT R0, R17, 0xffff, RZ, 0xc0, !PT ;  /* 0x0000ffff11007812 */ /* 0x004fc400078ec0ff */
[----:B------:R-:W-:Y:S01]  /*1045c0*/  LOP3.LUT R2, R21, 0xffff, RZ, 0xc0, !PT ;  /* 0x0000ffff15027812 */ /* 0x000fe200078ec0ff */
[----:B------:R-:W2:Y:S04]  /*1045d0*/  LDL.LU R17, [R1+0xec] ;  /* 0x0000ec0001117983 */ /* 0x000ea80000300800 */
[----:B------:R0:W-:Y:S04]  /*1045e0*/  STL [R1+0x7ac], R0 ;  /* 0x0007ac0001007387 */ /* 0x0001e80000100800 */
[----:B------:R1:W-:Y:S01]  /*1045f0*/  STL [R1+0x7a4], R2 ;  /* 0x0007a40201007387 */ /* 0x0003e20000100800 */
[----:B------:R-:W-:-:S02]  /*104600*/  LOP3.LUT R3, R18, 0xffff, RZ, 0xc0, !PT ;  /* 0x0000ffff12037812 */ /* 0x000fc400078ec0ff */
[----:B------:R-:W-:-:S03]  /*104610*/  LOP3.LUT R11, R29, 0xffff, RZ, 0xc0, !PT ;  /* 0x0000ffff1d0b7812 */ /* 0x000fc600078ec0ff */
[----:B------:R0:W-:Y:S04]  /*104620*/  STL [R1+0x7c4], R3 ;  /* 0x0007c40301007387 */ /* 0x0001e80000100800 */
[----:B------:R-:W2:Y:S04]  /*104630*/  LDL.LU R18, [R1+0x80] ;  /* 0x0000800001127983 */ /* 0x000ea80000300800 */
[----:B------:R-:W-:Y:S04]  /*104640*/  STL [R1+0x7b4], R11 ;  /* 0x0007b40b01007387 */ /* 0x000fe80000100800 */
[----:B------:R-:W2:Y:S04]  /*104650*/  LDL.LU R21, [R1+0x204] ;  /* 0x0002040001157983 */ /* 0x000ea80000300800 */
[----:B------:R-:W2:Y:S01]  /*104660*/  LDL.LU R29, [R1+0x2c4] ;  /* 0x0002c400011d7983 */ /* 0x000ea20000300800 */
[----:B0-----:R-:W-:-:S02]  /*104670*/  PRMT R0, R0, 0x3340, R1 ;  /* 0x0000334000007816 */ /* 0x001fc40000000001 */
[----:B------:R-:W-:Y:S02]  /*104680*/  PRMT R4, R4, 0x3340, R13 ;  /* 0x0000334004047816 */ /* 0x000fe4000000000d */
[--C-:B-1----:R-:W-:Y:S02]  /*104690*/  PRMT R2, R2, 0x3340, R1.reuse ;  /* 0x0000334002027816 */ /* 0x102fe40000000001 */
[----:B------:R-:W-:Y:S02]  /*1046a0*/  PRMT R5, R5, 0x3340, R12 ;  /* 0x0000334005057816 */ /* 0x000fe4000000000c */
[----:B------:R-:W-:Y:S02]  /*1046b0*/  PRMT R3, R3, 0x3340, R1 ;  /* 0x0000334003037816 */ /* 0x000fe40000000001 */
[----:B------:R-:W-:Y:S02]  /*1046c0*/  PRMT R6, R6, 0x3340, R11 ;  /* 0x0000334006067816 */ /* 0x000fe4000000000b */
[----:B------:R-:W-:-:S02]  /*1046d0*/  PRMT R4, R4, 0x5410, R0 ;  /* 0x0000541004047816 */ /* 0x000fc40000000000 */
[----:B------:R-:W-:Y:S02]  /*1046e0*/  PRMT R2, R5, 0x5410, R2 ;  /* 0x0000541005027816 */ /* 0x000fe40000000002 */
[----:B------:R-:W-:Y:S02]  /*1046f0*/  PRMT R0, R6, 0x5410, R3 ;  /* 0x0000541006007816 */ /* 0x000fe40000000003 */
[----:B---3--:R-:W-:Y:S01]  /*104700*/  LOP3.LUT R7, R7, 0xffff, RZ, 0xc0, !PT ;  /* 0x0000ffff07077812 */ /* 0x008fe200078ec0ff */
[----:B------:R0:W-:Y:S04]  /*104710*/  STL [R1+0xa7c], R4 ;  /* 0x000a7c0401007387 */ /* 0x0001e80000100800 */
[----:B------:R-:W-:Y:S04]  /*104720*/  STL [R1+0xa78], R2 ;  /* 0x000a780201007387 */ /* 0x000fe80000100800 */
[----:B------:R2:W-:Y:S04]  /*104730*/  STL [R1+0xa44], R0 ;  /* 0x000a440001007387 */ /* 0x0005e80000100800 */
[----:B------:R-:W3:Y:S04]  /*104740*/  LDL.LU R25, [R1+0x5f8] ;  /* 0x0005f80001197983 */ /* 0x000ee80000300800 */
[----:B------:R-:W3:Y:S04]  /*104750*/  LDL.LU R24, [R1+0x580] ;  /* 0x0005800001187983 */ /* 0x000ee80000300800 */
[----:B------:R-:W-:Y:S01]  /*104760*/  STL [R1+0x7d8], R7 ;  /* 0x0007d80701007387 */ /* 0x000fe20000100800 */
[----:B0-----:R-:W-:-:S02]  /*104770*/  LOP3.LUT R4, R22, 0xffff, RZ, 0xc0, !PT ;  /* 0x0000ffff16047812 */ /* 0x001fc400078ec0ff */
[----:B----4-:R-:W-:-:S03]  /*104780*/  LOP3.LUT R5, R10, 0xffff, RZ, 0xc0, !PT ;  /* 0x0000ffff0a057812 */ /* 0x010fc600078ec0ff */
[----:B------:R-:W-:Y:S04]  /*104790*/  STL [R1+0x7b0], R4 ;  /* 0x0007b00401007387 */ /* 0x000fe80000100800 */
[----:B------:R-:W4:Y:S01]  /*1047a0*/  LDL.LU R11, [R1+0x57c] ;  /* 0x00057c00010b7983 */ /* 0x000f220000300800 */
[----:B------:R-:W-:-:S03]  /*1047b0*/  LOP3.LUT R9, R9, 0xffff, RZ, 0xc0, !PT ;  /* 0x0000ffff09097812 */ /* 0x000fc600078ec0ff */
[----:B------:R-:W4:Y:S01]  /*1047c0*/  LDL.LU R12, [R1+0x450] ;  /* 0x00045000010c7983 */ /* 0x000f220000300800 */
[----:B------:R-:W-:-:S03]  /*1047d0*/  LOP3.LUT R6, R8, 0xffff, RZ, 0xc0, !PT ;  /* 0x0000ffff08067812 */ /* 0x000fc600078ec0ff */
[----:B------:R-:W4:Y:S04]  /*1047e0*/  LDL.LU R10, [R1+0x3cc] ;  /* 0x0003cc00010a7983 */ /* 0x000f280000300800 */
[----:B------:R-:W-:Y:S04]  /*1047f0*/  STL [R1+0x7c0], R5 ;  /* 0x0007c00501007387 */ /* 0x000fe80000100800 */
[----:B------:R-:W4:Y:S01]  /*104800*/  LDL.LU R22, [R1+0x218] ;  /* 0x0002180001167983 */ /* 0x000f220000300800 */
[----:B--2---:R-:W-:-:S03]  /*104810*/  LOP3.LUT R0, R17, 0xffff, RZ, 0xc0, !PT ;  /* 0x0000ffff11007812 */ /* 0x004fc600078ec0ff */
[----:B------:R-:W-:Y:S04]  /*104820*/  STL [R1+0xe0], R9 ;  /* 0x0000e00901007387 */ /* 0x000fe80000100800 */
[----:B------:R-:W-:Y:S04]  /*104830*/  STL [R1+0x7d4], R6 ;  /* 0x0007d40601007387 */ /* 0x000fe80000100800 */
[----:B------:R0:W-:Y:S04]  /*104840*/  STL [R1+0x7bc], R0 ;  /* 0x0007bc0001007387 */ /* 0x0001e80000100800 */
[----:B------:R-:W2:Y:S01]  /*104850*/  LDL.LU R17, [R1+0x16c] ;  /* 0x00016c0001117983 */ /* 0x000ea20000300800 */
[----:B------:R-:W-:-:S03]  /*104860*/  LOP3.LUT R2, R18, 0xffff, RZ, 0xc0, !PT ;  /* 0x0000ffff12027812 */ /* 0x000fc600078ec0ff */
[----:B------:R-:W2:Y:S01]  /*104870*/  LDL.LU R18, [R1+0x170] ;  /* 0x0001700001127983 */ /* 0x000ea20000300800 */
[----:B------:R-:W-:Y:S02]  /*104880*/  LOP3.LUT R3, R21, 0xffff, RZ, 0xc0, !PT ;  /* 0x0000ffff15037812 */ /* 0x000fe400078ec0ff */
[----:B------:R-:W-:Y:S01]  /*104890*/  LOP3.LUT R8, R29, 0xffff, RZ, 0xc0, !PT ;  /* 0x0000ffff1d087812 */ /* 0x000fe200078ec0ff */
[----:B------:R1:W-:Y:S04]  /*1048a0*/  STL [R1+0x7d0], R2 ;  /* 0x0007d00201007387 */ /* 0x0003e80000100800 */
[----:B------:R1:W-:Y:S04]  /*1048b0*/  STL [R1+0x7e4], R3 ;  /* 0x0007e40301007387 */ /* 0x0003e80000100800 */
[----:B------:R1:W-:Y:S04]  /*1048c0*/  STL [R1+0xec], R8 ;  /* 0x0000ec0801007387 */ /* 0x0003e80000100800 */
[----:B------:R-:W2:Y:S01]  /*1048d0*/  LDL.LU R29, [R1+0x3c8] ;  /* 0x0003c800011d7983 */ /* 0x000ea20000300800 */
[----:B0-----:R-:W-:-:S02]  /*1048e0*/  PRMT R0, R0, 0x3340, R1 ;  /* 0x0000334000007816 */ /* 0x001fc40000000001 */
[----:B------:R-:W-:Y:S02]  /*1048f0*/  PRMT R4, R4, 0x3340, R9 ;  /* 0x0000334004047816 */ /* 0x000fe40000000009 */
[----:B------:R-:W-:Y:S02]  /*104900*/  PRMT R5, R5, 0x3340, R8 ;  /* 0x0000334005057816 */ /* 0x000fe40000000008 */
[--C-:B-1----:R-:W-:Y:S02]  /*104910*/  PRMT R2, R2, 0x3340, R1.reuse ;  /* 0x0000334002027816 */ /* 0x102fe40000000001 */
[----:B------:R-:W-:Y:S02]  /*104920*/  PRMT R3, R3, 0x3340, R1 ;  /* 0x0000334003037816 */ /* 0x000fe40000000001 */
[----:B------:R-:W-:Y:S02]  /*104930*/  PRMT R6, R7, 0x3340, R6 ;  /* 0x0000334007067816 */ /* 0x000fe40000000006 */
[----:B------:R-:W-:-:S02]  /*104940*/  PRMT R4, R4, 0x5410, R0 ;  /* 0x0000541004047816 */ /* 0x000fc40000000000 */
[----:B------:R-:W-:Y:S02]  /*104950*/  PRMT R2, R5, 0x5410, R2 ;  /* 0x0000541005027816 */ /* 0x000fe40000000002 */
[----:B------:R-:W-:Y:S01]  /*104960*/  PRMT R0, R6, 0x5410, R3 ;  /* 0x0000541006007816 */ /* 0x000fe20000000003 */
[----:B------:R0:W-:Y:S04]  /*104970*/  STL [R1+0xa2c], R4 ;  /* 0x000a2c0401007387 */ /* 0x0001e80000100800 */
[----:B------:R-:W2:Y:S04]  /*104980*/  LDL.LU R8, [R1+0x530] ;  /* 0x0005300001087983 */ /* 0x000ea80000300800 */
[----:B------:R-:W-:Y:S04]  /*104990*/  STL [R1+0xa28], R2 ;  /* 0x000a280201007387 */ /* 0x000fe80000100800 */
[----:B------:R-:W2:Y:S01]  /*1049a0*/  LDL.LU R7, [R1+0x528] ;  /* 0x0005280001077983 */ /* 0x000ea20000300800 */
[----:B---3--:R-:W-:-:S03]  /*1049b0*/  LOP3.LUT R6, R24, 0xffff, RZ, 0xc0, !PT ;  /* 0x0000ffff18067812 */ /* 0x008fc600078ec0ff */
[----:B------:R1:W-:Y:S04]  /*1049c0*/  STL [R1+0xa20], R0 ;  /* 0x000a200001007387 */ /* 0x0003e80000100800 */
[----:B------:R-:W3:Y:S04]  /*1049d0*/  LDL.LU R21, [R1+0x4d0] ;  /* 0x0004d00001157983 */ /* 0x000ee80000300800 */
[----:B------:R-:W3:Y:S01]  /*1049e0*/  LDL.LU R9, [R1+0x370] ;  /* 0x0003700001097983 */ /* 0x000ee20000300800 */
[----:B0-----:R-:W-:Y:S02]  /*1049f0*/  LOP3.LUT R4, R25, 0xffff, RZ, 0xc0, !PT ;  /* 0x0000ffff19047812 */ /* 0x001fe400078ec0ff */
[----:B----4-:R-:W-:-:S02]  /*104a00*/  LOP3.LUT R14, R12, 0xffff, RZ, 0xc0, !PT ;  /* 0x0000ffff0c0e7812 */ /* 0x010fc400078ec0ff */
[----:B------:R-:W-:Y:S02]  /*104a10*/  LOP3.LUT R5, R11, 0xffff, RZ, 0xc0, !PT ;  /* 0x0000ffff0b057812 */ /* 0x000fe400078ec0ff */
[----:B------:R-:W-:Y:S01]  /*104a20*/  LOP3.LUT R10, R10, 0xffff, RZ, 0xc0, !PT ;  /* 0x0000ffff0a0a7812 */ /* 0x000fe200078ec0ff */
[----:B------:R-:W-:Y:S01]  /*104a30*/  STL [R1+0x7cc], R4 ;  /* 0x0007cc0401007387 */ /* 0x000fe20000100800 */
[----:B-1----:R-:W-:-:S03]  /*104a40*/  LOP3.LUT R0, R22, 0xffff, RZ, 0xc0, !PT ;  /* 0x0000ffff16007812 */ /* 0x002fc600078ec0ff */
[----:B------:R-:W-:Y:S04]  /*104a50*/  STL [R1+0x7e0], R6 ;  /* 0x0007e00601007387 */ /* 0x000fe80000100800 */
[----:B------:R-:W-:Y:S04]  /*104a60*/  STL [R1+0x7c8], R14 ;  /* 0x0007c80e01007387 */ /* 0x000fe80000100800 */
[----:B------:R-:W-:Y:S04]  /*104a70*/  STL [R1+0x808], R5 ;  /* 0x0008080501007387 */ /* 0x000fe80000100800 */
[----:B------:R-:W-:Y:S01]  /*104a80*/  STL [R1+0x7dc], R10 ;  /* 0x0007dc0a01007387 */ /* 0x000fe20000100800 */
[----:B--2---:R-:W-:-:S03]  /*104a90*/  LOP3.LUT R2, R17, 0xffff, RZ, 0xc0, !PT ;  /* 0x0000ffff11027812 */ /* 0x004fc600078ec0ff */
[----:B------:R0:W-:Y:S04]  /*104aa0*/  STL [R1+0x800], R0 ;  /* 0x0008000001007387 */ /* 0x0001e80000100800 */
[----:B------:R-:W2:Y:S04]  /*104ab0*/  LDL.LU R12, [R1+0x364] ;  /* 0x00036400010c7983 */ /* 0x000ea80000300800 */
[----:B------:R1:W-:Y:S04]  /*104ac0*/  STL [R1+0xa50], R2 ;  /* 0x000a500201007387 */ /* 0x0003e80000100800 */
[----:B------:R-:W4:Y:S04]  /*104ad0*/  LDL.LU R11, [R1+0x114] ;  /* 0x00011400010b7983 */ /* 0x000f280000300800 */
[----:B------:R-:W4:Y:S01]  /*104ae0*/  LDL.LU R17, [R1+0x108] ;  /* 0x0001080001117983 */ /* 0x000f220000300800 */
[----:B------:R-:W-:-:S05]  /*104af0*/  LOP3.LUT R3, R18, 0xffff, RZ, 0xc0, !PT ;  /* 0x0000ffff12037812 */ /* 0x000fca00078ec0ff */
[----:B------:R0:W-:Y:S04]  /*104b00*/  STL [R1+0x16c], R3 ;  /* 0x00016c0301007387 */ /* 0x0001e80000100800 */
[----:B------:R-:W4:Y:S01]  /*104b10*/  LDL.LU R18, [R1+0x98] ;  /* 0x0000980001127983 */ /* 0x000f220000300800 */
[----:B------:R-:W-:-:S05]  /*104b20*/  LOP3.LUT R13, R29, 0xffff, RZ, 0xc0, !PT ;  /* 0x0000ffff1d0d7812 */ /* 0x000fca00078ec0ff */
[----:B------:R3:W-:Y:S04]  /*104b30*/  STL [R1+0x7f4], R13 ;  /* 0x0007f40d01007387 */ /* 0x0007e80000100800 */
[----:B------:R-:W4:Y:S01]  /*104b40*/  LDL.LU R29, [R1+0x2dc] ;  /* 0x0002dc00011d7983 */ /* 0x000f220000300800 */
        /* <DEDUP_REMOVED lines=8> */
[----:B------:R-:W4:Y:S04]  /*104bd0*/  LDL.LU R22, [R1+0x61c] ;  /* 0x00061c0001167983 */ /* 0x000f280000300800 */
[----:B------:R0:W-:Y:S04]  /*104be0*/  STL [R1+0xa10], R4 ;  /* 0x000a100401007387 */ /* 0x0001e80000100800 */
[----:B------:R-:W4:Y:S04]  /*104bf0*/  LDL.LU R10, [R1+0x60c] ;  /* 0x00060c00010a7983 */ /* 0x000f280000300800 */
[----:B------:R1:W-:Y:S01]  /*104c00*/  STL [R1+0xa0c], R0 ;  /* 0x000a0c0001007387 */ /* 0x0003e20000100800 */
[----:B------:R-:W-:-:S02]  /*104c10*/  LOP3.LUT R5, R7, 0xffff, RZ, 0xc0, !PT ;  /* 0x0000ffff07057812 */ /* 0x000fc400078ec0ff */
[----:B---3--:R-:W-:Y:S02]  /*104c20*/  LOP3.LUT R13, R9, 0xffff, RZ, 0xc0, !PT ;  /* 0x0000ffff090d7812 */ /* 0x008fe400078ec0ff */
[----:B0-----:R-:W-:Y:S02]  /*104c30*/  LOP3.LUT R4, R8, 0xffff, RZ, 0xc0, !PT ;  /* 0x0000ffff08047812 */ /* 0x001fe400078ec0ff */
[----:B-1----:R-:W-:Y:S02]  /*104c40*/  PRMT R0, R6, 0x5410, R3 ;  /* 0x0000541006007816 */ /* 0x002fe40000000003 */
[----:B------:R-:W-:-:S03]  /*104c50*/  LOP3.LUT R6, R21, 0xffff, RZ, 0xc0, !PT ;  /* 0x0000ffff15067812 */ /* 0x000fc600078ec0ff */
[----:B------:R0:W-:Y:S04]  /*104c60*/  STL [R1+0xa00], R0 ;  /* 0x000a000001007387 */ /* 0x0001e80000100800 */
[----:B------:R-:W-:Y:S04]  /*104c70*/  STL [R1+0x7fc], R4 ;  /* 0x0007fc0401007387 */ /* 0x000fe80000100800 */
[----:B------:R-:W3:Y:S04]  /*104c80*/  LDL.LU R8, [R1+0x4d4] ;  /* 0x0004d40001087983 */ /* 0x000ee80000300800 */
[----:B------:R-:W-:Y:S04]  /*104c90*/  STL [R1+0x7ec], R5 ;  /* 0x0007ec0501007387 */ /* 0x000fe80000100800 */
[----:B------:R-:W-:Y:S01]  /*104ca0*/  STL [R1+0x7f0], R13 ;  /* 0x0007f00d01007387 */ /* 0x000fe20000100800 */
[----:B--2---:R-:W-:-:S03]  /*104cb0*/  LOP3.LUT R12, R12, 0xffff, RZ, 0xc0, !PT ;  /* 0x0000ffff0c0c7812 */ /* 0x004fc600078ec0ff */
[----:B------:R-:W2:Y:S04]  /*104cc0*/  LDL.LU R7, [R1+0x484] ;  /* 0x0004840001077983 */ /* 0x000ea80000300800 */
[----:B------:R-:W-:Y:S04]  /*104cd0*/  STL [R1+0x83c], R6 ;  /* 0x00083c0601007387 */ /* 0x000fe80000100800 */
[----:B------:R-:W2:Y:S01]  /*104ce0*/  LDL.LU R21, [R1+0x478] ;  /* 0x0004780001157983 */ /* 0x000ea20000300800 */
[----:B----4-:R-:W-:Y:S02]  /*104cf0*/  LOP3.LUT R2, R17, 0xffff, RZ, 0xc0, !PT ;  /* 0x0000ffff11027812 */ /* 0x010fe400078ec0ff */
[----:B0-----:R-:W-:Y:S01]  /*104d00*/  LOP3.LUT R0, R11, 0xffff, RZ, 0xc0, !PT ;  /* 0x0000ffff0b007812 */ /* 0x001fe200078ec0ff */
[----:B------:R-:W4:Y:S04]  /*104d10*/  LDL.LU R9, [R1+0x9c] ;  /* 0x00009c0001097983 */ /* 0x000f280000300800 */
[----:B------:R-:W-:Y:S04]  /*104d20*/  STL [R1+0x7e8], R12 ;  /* 0x0007e80c01007387 */ /* 0x000fe80000100800 */
[----:B------:R0:W-:Y:S04]  /*104d30*/  STL [R1+0x810], R0 ;  /* 0x0008100001007387 */ /* 0x0001e80000100800 */
[----:B------:R-:W4:Y:S04]  /*104d40*/  LDL.LU R17, [R1+0x258] ;  /* 0x0002580001117983 */ /* 0x000f280000300800 */
[----:B------:R1:W-:Y:S01]  /*104d50*/  STL [R1+0x80c], R2 ;  /* 0x00080c0201007387 */ /* 0x0003e20000100800 */
[----:B------:R-:W-:-:S05]  /*104d60*/  LOP3.LUT R3, R18, 0xffff, RZ, 0xc0, !PT ;  /* 0x0000ffff12037812 */ /* 0x000fca00078ec0ff */
[----:B------:R0:W-:Y:S01]  /*104d70*/  STL [R1+0x838], R3 ;  /* 0x0008380301007387 */ /* 0x0001e20000100800 */
[----:B------:R-:W-:-:S05]  /*104d80*/  LOP3.LUT R11, R29, 0xffff, RZ, 0xc0, !PT ;  /* 0x0000ffff1d0b7812 */ /* 0x000fca00078ec0ff */
[----:B------:R-:W-:Y:S04]  /*104d90*/  STL [R1+0x834], R11 ;  /* 0x0008340b01007387 */ /* 0x000fe80000100800 */
[----:B------:R-:W4:Y:S04]  /*104da0*/  LDL.LU R18, [R1+0x250] ;  /* 0x0002500001127983 */ /* 0x000f280000300800 */
[----:B------:R-:W4:Y:S01]  /*104db0*/  LDL.LU R29, [R1+0x2e0] ;  /* 0x0002e000011d7983 */ /* 0x000f220000300800 */
        /* <DEDUP_REMOVED lines=9> */
[----:B------:R-:W-:Y:S01]  /*104e50*/  LOP3.LUT R5, R22, 0xffff, RZ, 0xc0, !PT ;  /* 0x0000ffff16057812 */ /* 0x000fe200078ec0ff */
[----:B------:R3:W-:Y:S04]  /*104e60*/  STL [R1+0x9b0], R4 ;  /* 0x0009b00401007387 */ /* 0x0007e80000100800 */
[----:B------:R-:W-:Y:S04]  /*104e70*/  STL [R1+0x9ac], R2 ;  /* 0x0009ac0201007387 */ /* 0x000fe80000100800 */
[----:B------:R4:W-:Y:S01]  /*104e80*/  STL [R1+0x9a8], R0 ;  /* 0x0009a80001007387 */ /* 0x0009e20000100800 */
[----:B------:R-:W-:-:S03]  /*104e90*/  LOP3.LUT R6, R10, 0xffff, RZ, 0xc0, !PT ;  /* 0x0000ffff0a067812 */ /* 0x000fc600078ec0ff */
[----:B------:R-:W4:Y:S04]  /*104ea0*/  LDL.LU R25, [R1+0x58c] ;  /* 0x00058c0001197983 */ /* 0x000f280000300800 */
[----:B------:R-:W4:Y:S04]  /*104eb0*/  LDL.LU R24, [R1+0x54c] ;  /* 0x00054c0001187983 */ /* 0x000f280000300800 */
[----:B------:R-:W-:Y:S04]  /*104ec0*/  STL [R1+0x804], R5 ;  /* 0x0008040501007387 */ /* 0x000fe80000100800 */
[----:B------:R-:W4:Y:S04]  /*104ed0*/  LDL.LU R22, [R1+0x544] ;  /* 0x0005440001167983 */ /* 0x000f280000300800 */
[----:B------:R-:W-:Y:S04]  /*104ee0*/  STL [R1+0x830], R6 ;  /* 0x0008300601007387 */ /* 0x000fe80000100800 */
[----:B------:R-:W4:Y:S01]  /*104ef0*/  LDL.LU R10, [R1+0x3f0] ;  /* 0x0003f000010a7983 */ /* 0x000f220000300800 */
[----:B---3--:R-:W-:-:S02]  /*104f00*/  LOP3.LUT R4, R8, 0xffff, RZ, 0xc0, !PT ;  /* 0x0000ffff08047812 */ /* 0x008fc400078ec0ff */
[----:B--2---:R-:W-:-:S03]  /*104f10*/  LOP3.LUT R11, R7, 0xffff, RZ, 0xc0, !PT ;  /* 0x0000ffff070b7812 */ /* 0x004fc600078ec0ff */
[----:B------:R-:W-:Y:S01]  /*104f20*/  STL [R1+0x9e8], R4 ;  /* 0x0009e80401007387 */ /* 0x000fe20000100800 */
[----:B------:R-:W-:-:S03]  /*104f30*/  LOP3.LUT R8, R21, 0xffff, RZ, 0xc0, !PT ;  /* 0x0000ffff15087812 */ /* 0x000fc600078ec0ff */
[----:B------:R-:W2:Y:S01]  /*104f40*/  LDL.LU R7, [R1+0x390] ;  /* 0x0003900001077983 */ /* 0x000ea20000300800 */
[----:B----4-:R-:W-:-:S03]  /*104f50*/  LOP3.LUT R0, R9, 0xffff, RZ, 0xc0, !PT ;  /* 0x0000ffff09007812 */ /* 0x010fc600078ec0ff */
[----:B------:R-:W-:Y:S01]  /*104f60*/  STL [R1+0x7f8], R11 ;  /* 0x0007f80b01007387 */ /* 0x000fe20000100800 */
[----:B------:R-:W-:-:S03]  /*104f70*/  LOP3.LUT R2, R17, 0xffff, RZ, 0xc0, !PT ;  /* 0x0000ffff11027812 */ /* 0x000fc600078ec0ff */
[----:B------:R0:W-:Y:S04]  /*104f80*/  STL [R1+0x9e4], R0 ;  /* 0x0009e40001007387 */ /* 0x0001e80000100800 */
[----:B------:R-:W-:Y:S04]  /*104f90*/  STL [R1+0x82c], R8 ;  /* 0x00082c0801007387 */ /* 0x000fe80000100800 */
[----:B------:R-:W3:Y:S04]  /*104fa0*/  LDL.LU R21, [R1+0x194] ;  /* 0x0001940001157983 */ /* 0x000ee80000300800 */
[----:B------:R-:W4:Y:S04]  /*104fb0*/  LDL.LU R9, [R1+0x130] ;  /* 0x0001300001097983 */ /* 0x000f280000300800 */
[----:B------:R1:W-:Y:S01]  /*104fc0*/  STL [R1+0x114], R2 ;  /* 0x0001140201007387 */ /* 0x0003e20000100800 */
[----:B------:R-:W-:-:S02]  /*104fd0*/  LOP3.LUT R3, R18, 0xffff, RZ, 0xc0, !PT ;  /* 0x0000ffff12037812 */ /* 0x000fc400078ec0ff */
[----:B------:R-:W-:Y:S01]  /*104fe0*/  LOP3.LUT R12, R29, 0xffff, RZ, 0xc0, !PT ;  /* 0x0000ffff1d0c7812 */ /* 0x000fe200078ec0ff */
[----:B------:R-:W4:Y:S04]  /*104ff0*/  LDL.LU R18, [R1+0x12c] ;  /* 0x00012c0001127983 */ /* 0x000f280000300800 */
[----:B------:R1:W-:Y:S04]  /*105000*/  STL [R1+0x828], R3 ;  /* 0x0008280301007387 */ /* 0x0003e80000100800 */
[----:B------:R-:W4:Y:S01]  /*105010*/  LDL.LU R29, [R1+0x38c] ;  /* 0x00038c00011d7983 */ /* 0x000f220000300800 */
[----:B0-----:R-:W-:-:S02]  /*105020*/  PRMT R0, R0, 0x3340, R1 ;  /* 0x0000334000007816 */ /* 0x001fc40000000001 */
[----:B------:R-:W-:Y:S02]  /*105030*/  PRMT R4, R4, 0x3340, R12 ;  /* 0x0000334004047816 */ /* 0x000fe4000000000c */
[----:B-1----:R-:W-:Y:S02]  /*105040*/  PRMT R2, R2, 0x3340, R1 ;  /* 0x0000334002027816 */ /* 0x002fe40000000001 */
[----:B------:R-:W-:Y:S02]  /*105050*/  PRMT R5, R5, 0x3340, R11 ;  /* 0x0000334005057816 */ /* 0x000fe4000000000b */
[----:B------:R-:W-:Y:S02]  /*105060*/  PRMT R6, R6, 0x3340, R8 ;  /* 0x0000334006067816 */ /* 0x000fe40000000008 */
[----:B------:R-:W-:Y:S02]  /*105070*/  PRMT R4, R4, 0x5410, R0 ;  /* 0x0000541004047816 */ /* 0x000fe40000000000 */
[----:B------:R-:W-:-:S02]  /*105080*/  PRMT R3, R3, 0x3340, R1 ;  /* 0x0000334003037816 */ /* 0x000fc40000000001 */
[----:B------:R-:W-:Y:S01]  /*105090*/  PRMT R2, R5, 0x5410, R2 ;  /* 0x0000541005027816 */ /* 0x000fe20000000002 */
[----:B------:R0:W-:Y:S04]  /*1050a0*/  STL [R1+0x9d8], R12 ;  /* 0x0009d80c01007387 */ /* 0x0001e80000100800 */
[----:B------:R1:W-:Y:S01]  /*1050b0*/  STL [R1+0x9a4], R4 ;  /* 0x0009a40401007387 */ /* 0x0003e20000100800 */
[----:B------:R-:W-:-:S03]  /*1050c0*/  PRMT R0, R6, 0x5410, R3 ;  /* 0x0000541006007816 */ /* 0x000fc60000000003 */
[----:B------:R-:W4:Y:S04]  /*1050d0*/  LDL.LU R11, [R1+0x628] ;  /* 0x00062800010b7983 */ /* 0x000f280000300800 */
[----:B------:R-:W-:Y:S01]  /*1050e0*/  STL [R1+0x9a0], R2 ;  /* 0x0009a00201007387 */ /* 0x000fe20000100800 */
[----:B------:R-:W-:Y:S02]  /*1050f0*/  LOP3.LUT R5, R24, 0xffff, RZ, 0xc0, !PT ;  /* 0x0000ffff18057812 */ /* 0x000fe400078ec0ff */
[----:B------:R-:W-:Y:S02]  /*105100*/  LOP3.LUT R6, R22, 0xffff, RZ, 0xc0, !PT ;  /* 0x0000ffff16067812 */ /* 0x000fe400078ec0ff */
[----:B------:R-:W-:Y:S01]  /*105110*/  LOP3.LUT R14, R10, 0xffff, RZ, 0xc0, !PT ;  /* 0x0000ffff0a0e7812 */ /* 0x000fe200078ec0ff */
[----:B0-----:R-:W4:Y:S01]  /*105120*/  LDL.LU R12, [R1+0x4ec] ;  /* 0x0004ec00010c7983 */ /* 0x001f220000300800 */
[----:B-1----:R-:W-:-:S03]  /*105130*/  LOP3.LUT R4, R25, 0xffff, RZ, 0xc0, !PT ;  /* 0x0000ffff19047812 */ /* 0x002fc600078ec0ff */
[----:B------:R3:W-:Y:S04]  /*105140*/  STL [R1+0x990], R0 ;  /* 0x0009900001007387 */ /* 0x0007e80000100800 */
[----:B------:R-:W4:Y:S04]  /*105150*/  LDL.LU R8, [R1+0x4e8] ;  /* 0x0004e80001087983 */ /* 0x000f280000300800 */
[----:B------:R-:W4:Y:S04]  /*105160*/  LDL.LU R17, [R1+0x498] ;  /* 0x0004980001117983 */ /* 0x000f280000300800 */
[----:B------:R-:W-:Y:S01]  /*105170*/  STL [R1+0x824], R4 ;  /* 0x0008240401007387 */ /* 0x000fe20000100800 */
[----:B--2---:R-:W-:-:S03]  /*105180*/  LOP3.LUT R13, R7, 0xffff, RZ, 0xc0, !PT ;  /* 0x0000ffff070d7812 */ /* 0x004fc600078ec0ff */
[----:B------:R-:W2:Y:S04]  /*105190*/  LDL.LU R10, [R1+0x304] ;  /* 0x00030400010a7983 */ /* 0x000ea80000300800 */
[----:B------:R-:W-:Y:S04]  /*1051a0*/  STL [R1+0x850], R5 ;  /* 0x0008500501007387 */ /* 0x000fe80000100800 */
[----:B------:R-:W-:Y:S04]  /*1051b0*/  STL [R1+0x820], R14 ;  /* 0x0008200e01007387 */ /* 0x000fe80000100800 */
[----:B------:R-:W-:Y:S04]  /*1051c0*/  STL [R1+0x840], R6 ;  /* 0x0008400601007387 */ /* 0x000fe80000100800 */
[----:B------:R-:W-:Y:S01]  /*1051d0*/  STL [R1+0x848], R13 ;  /* 0x0008480d01007387 */ /* 0x000fe20000100800 */
[----:B---3--:R-:W-:-:S02]  /*1051e0*/  LOP3.LUT R0, R21, 0xffff, RZ, 0xc0, !PT ;  /* 0x0000ffff15007812 */ /* 0x008fc400078ec0ff */
[----:B----4-:R-:W-:-:S03]  /*1051f0*/  LOP3.LUT R2, R9, 0xffff, RZ, 0xc0, !PT ;  /* 0x0000ffff09027812 */ /* 0x010fc600078ec0ff */
[----:B------:R0:W-:Y:S01]  /*105200*/  STL [R1+0x81c], R0 ;  /* 0x00081c0001007387 */ /* 0x0001e20000100800 */
[----:B------:R-:W-:-:S03]  /*105210*/  LOP3.LUT R3, R18, 0xffff, RZ, 0xc0, !PT ;  /* 0x0000ffff12037812 */ /* 0x000fc600078ec0ff */
[----:B------:R-:W3:Y:S01]  /*105220*/  LDL.LU R18, [R1+0xc0] ;  /* 0x0000c00001127983 */ /* 0x000ee20000300800 */
[----:B------:R-:W-:-:S03]  /*105230*/  LOP3.LUT R9, R29, 0xffff, RZ, 0xc0, !PT ;  /* 0x0000ffff1d097812 */ /* 0x000fc600078ec0ff */
[----:B------:R1:W-:Y:S04]  /*105240*/  STL [R1+0x860], R2 ;  /* 0x0008600201007387 */ /* 0x0003e80000100800 */
[----:B------:R-:W4:Y:S04]  /*105250*/  LDL.LU R22, [R1+0xb8] ;  /* 0x0000b80001167983 */ /* 0x000f280000300800 */
[----:B------:R0:W-:Y:S04]  /*105260*/  STL [R1+0x858], R3 ;  /* 0x0008580301007387 */ /* 0x0001e80000100800 */
[----:B------:R-:W4:Y:S04]  /*105270*/  LDL.LU R7, [R1+0x288] ;  /* 0x0002880001077983 */ /* 0x000f280000300800 */
[----:B------:R1:W-:Y:S04]  /*105280*/  STL [R1+0x12c], R9 ;  /* 0x00012c0901007387 */ /* 0x0003e80000100800 */
[----:B------:R-:W4:Y:S01]  /*105290*/  LDL.LU R29, [R1+0x2fc] ;  /* 0x0002fc00011d7983 */ /* 0x000f220000300800 */
[----:B0-----:R-:W-:-:S02]  /*1052a0*/  PRMT R0, R0, 0x3340, R1 ;  /* 0x0000334000007816 */ /* 0x001fc40000000001 */
[----:B------:R-:W-:Y:S02]  /*1052b0*/  PRMT R4, R4, 0x3340, R14 ;  /* 0x0000334004047816 */ /* 0x000fe4000000000e */
[----:B------:R-:W-:Y:S02]  /*1052c0*/  PRMT R5, R5, 0x3340, R13 ;  /* 0x0000334005057816 */ /* 0x000fe4000000000d */
[----:B------:R-:W-:Y:S02]  /*1052d0*/  PRMT R6, R6, 0x3340, R9 ;  /* 0x0000334006067816 */ /* 0x000fe40000000009 */
[--C-:B-1----:R-:W-:Y:S02]  /*1052e0*/  PRMT R2, R2, 0x3340, R1.reuse ;  /* 0x0000334002027816 */ /* 0x102fe40000000001 */
[----:B------:R-:W-:Y:S02]  /*1052f0*/  PRMT R4, R4, 0x5410, R0 ;  /* 0x0000541004047816 */ /* 0x000fe40000000000 */
[----:B------:R-:W-:Y:S01]  /*105300*/  PRMT R3, R3, 0x3340, R1 ;  /* 0x0000334003037816 */ /* 0x000fe20000000001 */
[----:B------:R-:W4:Y:S01]  /*105310*/  LDL.LU R21, [R1+0x62c] ;  /* 0x00062c0001157983 */ /* 0x000f220000300800 */
[----:B------:R-:W-:-:S03]  /*105320*/  PRMT R0, R5, 0x5410, R2 ;  /* 0x0000541005007816 */ /* 0x000fc60000000002 */
[----:B------:R0:W-:Y:S04]  /*105330*/  STL [R1+0x984], R4 ;  /* 0x0009840401007387 */ /* 0x0001e80000100800 */
[----:B------:R-:W4:Y:S01]  /*105340*/  LDL.LU R9, [R1+0x560] ;  /* 0x0005600001097983 */ /* 0x000f220000300800 */
[----:B------:R-:W-:Y:S01]  /*105350*/  LOP3.LUT R11, R11, 0xffff, RZ, 0xc0, !PT ;  /* 0x0000ffff0b0b7812 */ /* 0x000fe200078ec0ff */
[----:B------:R-:W1:Y:S02]  /*105360*/  LDC R14, c[0x0][0x3b4] ;  /* 0x0000ed00ff0e7b82 */ /* 0x000e640000000800 */
[----:B------:R0:W-:Y:S01]  /*105370*/  STL [R1+0x944], R0 ;  /* 0x0009440001007387 */ /* 0x0001e20000100800 */
[----:B------:R-:W-:Y:S02]  /*105380*/  LOP3.LUT R5, R8, 0xffff, RZ, 0xc0, !PT ;  /* 0x0000ffff08057812 */ /* 0x000fe400078ec0ff */
[----:B0-----:R-:W-:-:S02]  /*105390*/  LOP3.LUT R4, R12, 0xffff, RZ, 0xc0, !PT ;  /* 0x0000ffff0c047812 */ /* 0x001fc400078ec0ff */
[----:B------:R-:W-:Y:S02]  /*1053a0*/  PRMT R0, R6, 0x5410, R3 ;  /* 0x0000541006007816 */ /* 0x000fe40000000003 */
[----:B------:R-:W-:Y:S02]  /*1053b0*/  LOP3.LUT R6, R17, 0xffff, RZ, 0xc0, !PT ;  /* 0x0000ffff11067812 */ /* 0x000fe400078ec0ff */
[----:B--2---:R-:W-:Y:S01]  /*1053c0*/  LOP3.LUT R13, R10, 0xffff, RZ, 0xc0, !PT ;  /* 0x0000ffff0a0d7812 */ /* 0x004fe200078ec0ff */
[----:B------:R3:W-:Y:S04]  /*1053d0*/  STL [R1+0x940], R0 ;  /* 0x0009400001007387 */ /* 0x0007e80000100800 */
[----:B------:R-:W-:Y:S04]  /*1053e0*/  STL [R1+0x8a4], R11 ;  /* 0x0008a40b01007387 */ /* 0x000fe80000100800 */
[----:B------:R0:W-:Y:S04]  /*1053f0*/  STL [R1+0x878], R4 ;  /* 0x0008780401007387 */ /* 0x0001e80000100800 */
[----:B------:R-:W2:Y:S04]  /*105400*/  LDL.LU R17, [R1+0x558] ;  /* 0x0005580001117983 */ /* 0x000ea80000300800 */
[----:B------:R-:W-:Y:S04]  /*105410*/  STL [R1+0x84c], R5 ;  /* 0x00084c0501007387 */ /* 0x000fe80000100800 */
[----:B------:R-:W-:Y:S04]  /*105420*/  STL [R1+0x894], R6 ;  /* 0x0008940601007387 */ /* 0x000fe80000100800 */
[----:B------:R-:W2:Y:S04]  /*105430*/  LDL.LU R10, [R1+0x4a0] ;  /* 0x0004a000010a7983 */ /* 0x000ea80000300800 */
[----:B------:R-:W2:Y:S04]  /*105440*/  LDL.LU R8, [R1+0x3a8] ;  /* 0x0003a80001087983 */ /* 0x000ea80000300800 */
[----:B------:R-:W-:Y:S01]  /*105450*/  STL [R1+0x874], R13 ;  /* 0x0008740d01007387 */ /* 0x000fe20000100800 */
[----:B---3--:R-:W-:-:S03]  /*105460*/  LOP3.LUT R0, R18, 0xffff, RZ, 0xc0, !PT ;  /* 0x0000ffff12007812 */ /* 0x008fc600078ec0ff */
[----:B------:R-:W3:Y:S01]  /*105470*/  LDL.LU R18, [R1+0x294] ;  /* 0x0002940001127983 */ /* 0x000ee20000300800 */
[----:B----4-:R-:W-:Y:S02]  /*105480*/  LOP3.LUT R2, R22, 0xffff, RZ, 0xc0, !PT ;  /* 0x0000ffff16027812 */ /* 0x010fe400078ec0ff */
[----:B------:R-:W-:Y:S01]  /*105490*/  LOP3.LUT R3, R7, 0xffff, RZ, 0xc0, !PT ;  /* 0x0000ffff07037812 */ /* 0x000fe200078ec0ff */
[----:B------:R4:W-:Y:S01]  /*1054a0*/  STL [R1+0x870], R0 ;  /* 0x0008700001007387 */ /* 0x0009e20000100800 */
[----:B------:R-:W-:-:S03]  /*1054b0*/  LOP3.LUT R12, R29, 0xffff, RZ, 0xc0, !PT ;  /* 0x0000ffff1d0c7812 */ /* 0x000fc600078ec0ff */
[----:B------:R0:W-:Y:S04]  /*1054c0*/  STL [R1+0x844], R2 ;  /* 0x0008440201007387 */ /* 0x0001e80000100800 */
[----:B------:R-:W3:Y:S04]  /*1054d0*/  LDL.LU R22, [R1+0x14c] ;  /* 0x00014c0001167983 */ /* 0x000ee80000300800 */
[----:B------:R0:W-:Y:S04]  /*1054e0*/  STL [R1+0x8c0], R3 ;  /* 0x0008c00301007387 */ /* 0x0001e80000100800 */
[----:B------:R-:W3:Y:S04]  /*1054f0*/  LDL.LU R7, [R1+0x144] ;  /* 0x0001440001077983 */ /* 0x000ee80000300800 */
[----:B------:R1:W-:Y:S04]  /*105500*/  STL [R1+0xc0], R12 ;  /* 0x0000c00c01007387 */ /* 0x0003e80000100800 */
[----:B------:R-:W3:Y:S01]  /*105510*/  LDL.LU R29, [R1+0x3a0] ;  /* 0x0003a000011d7983 */ /* 0x000ee20000300800 */
[----:B0-----:R-:W-:-:S02]  /*105520*/  PRMT R4, R4, 0x3340, R13 ;  /* 0x0000334004047816 */ /* 0x001fc4000000000d */
[--C-:B----4-:R-:W-:Y:S02]  /*105530*/  PRMT R0, R0, 0x3340, R1.reuse ;  /* 0x0000334000007816 */ /* 0x110fe40000000001 */
[----:B------:R-:W-:Y:S02]  /*105540*/  PRMT R5, R5, 0x3340, R12 ;  /* 0x0000334005057816 */ /* 0x000fe4000000000c */
[--C-:B------:R-:W-:Y:S02]  /*105550*/  PRMT R2, R2, 0x3340, R1.reuse ;  /* 0x0000334002027816 */ /* 0x100fe40000000001 */
[----:B------:R-:W-:Y:S02]  /*105560*/  PRMT R6, R11, 0x3340, R6 ;  /* 0x000033400b067816 */ /* 0x000fe40000000006 */
[----:B------:R-:W-:Y:S02]  /*105570*/  PRMT R3, R3, 0x3340, R1 ;  /* 0x0000334003037816 */ /* 0x000fe40000000001 */
[----:B------:R-:W-:-:S02]  /*105580*/  PRMT R4, R4, 0x5410, R0 ;  /* 0x0000541004047816 */ /* 0x000fc40000000000 */
[----:B------:R-:W-:Y:S02]  /*105590*/  PRMT R2, R5, 0x5410, R2 ;  /* 0x0000541005027816 */ /* 0x000fe40000000002 */
[----:B------:R-:W-:Y:S01]  /*1055a0*/  PRMT R0, R6, 0x5410, R3 ;  /* 0x0000541006007816 */ /* 0x000fe20000000003 */
[----:B------:R0:W-:Y:S04]  /*1055b0*/  STL [R1+0x930], R4 ;  /* 0x0009300401007387 */ /* 0x0001e80000100800 */
[----:B------:R-:W-:Y:S04]  /*1055c0*/  STL [R1+0x92c], R2 ;  /* 0x00092c0201007387 */ /* 0x000fe80000100800 */
[----:B------:R-:W-:Y:S01]  /*1055d0*/  STL [R1+0x924], R0 ;  /* 0x0009240001007387 */ /* 0x000fe20000100800 */
[----:B------:R-:W-:-:S03]  /*1055e0*/  LOP3.LUT R5, R9, 0xffff, RZ, 0xc0, !PT ;  /* 0x0000ffff09057812 */ /* 0x000fc600078ec0ff */
[----:B------:R-:W4:Y:S04]  /*1055f0*/  LDL.LU R11, [R1+0x63c] ;  /* 0x00063c00010b7983 */ /* 0x000f280000300800 */
[----:B-1----:R-:W4:Y:S01]  /*105600*/  LDL.LU R12, [R1+0x630] ;  /* 0x00063000010c7983 */ /* 0x002f220000300800 */
[----:B0-----:R-:W-:Y:S02]  /*105610*/  LOP3.LUT R4, R21, 0xffff, RZ, 0xc0, !PT ;  /* 0x0000ffff15047812 */ /* 0x001fe400078ec0ff */
[----:B--2---:R-:W-:-:S03]  /*105620*/  LOP3.LUT R6, R17, 0xffff, RZ, 0xc0, !PT ;  /* 0x0000ffff11067812 */ /* 0x004fc600078ec0ff */
[----:B------:R0:W-:Y:S04]  /*105630*/  STL [R1+0x86c], R4 ;  /* 0x00086c0401007387 */ /* 0x0001e80000100800 */
[----:B------:R-:W2:Y:S01]  /*105640*/  LDL.LU R21, [R1+0x504] ;  /* 0x0005040001157983 */ /* 0x000ea20000300800 */
[----:B------:R-:W-:-:S03]  /*105650*/  LOP3.LUT R10, R10, 0xffff, RZ, 0xc0, !PT ;  /* 0x0000ffff0a0a7812 */ /* 0x000fc600078ec0ff */
[----:B------:R1:W-:Y:S04]  /*105660*/  STL [R1+0x8bc], R5 ;  /* 0x0008bc0501007387 */ /* 0x0003e80000100800 */
[----:B------:R-:W2:Y:S04]  /*105670*/  LDL.LU R9, [R1+0x4b0] ;  /* 0x0004b00001097983 */ /* 0x000ea80000300800 */
[----:B------:R-:W2:Y:S01]  /*105680*/  LDL.LU R17, [R1+0x4ac] ;  /* 0x0004ac0001117983 */ /* 0x000ea20000300800 */
[----:B------:R-:W-:-:S03]  /*105690*/  LOP3.LUT R8, R8, 0xffff, RZ, 0xc0, !PT ;  /* 0x0000ffff08087812 */ /* 0x000fc600078ec0ff */
[----:B------:R-:W-:Y:S04]  /*1056a0*/  STL [R1+0x8d0], R6 ;  /* 0x0008d00601007387 */ /* 0x000fe80000100800 */
[----:B------:R3:W-:Y:S01]  /*1056b0*/  STL [R1+0x868], R10 ;  /* 0x0008680a01007387 */ /* 0x0007e20000100800 */
[----:B0-----:R-:W-:Y:S02]  /*1056c0*/  PRMT R4, R4, 0x3340, R10 ;  /* 0x0000334004047816 */ /* 0x001fe4000000000a */
[----:B-1----:R-:W-:Y:S02]  /*1056d0*/  PRMT R5, R5, 0x3340, R8 ;  /* 0x0000334005057816 */ /* 0x002fe40000000008 */
[----:B---3--:R-:W-:Y:S02]  /*1056e0*/  LOP3.LUT R0, R18, 0xffff, RZ, 0xc0, !PT ;  /* 0x0000ffff12007812 */ /* 0x008fe400078ec0ff */
[----:B------:R-:W3:Y:S04]  /*1056f0*/  LDL.LU R18, [R1+0xd4] ;  /* 0x0000d40001127983 */ /* 0x000ee80000300800 */
[----:B------:R-:W-:Y:S01]  /*105700*/  STL [R1+0x8b8], R8 ;  /* 0x0008b80801007387 */ /* 0x000fe20000100800 */
[----:B------:R-:W-:-:S02]  /*105710*/  LOP3.LUT R2, R22, 0xffff, RZ, 0xc0, !PT ;  /* 0x0000ffff16027812 */ /* 0x000fc400078ec0ff */
[----:B------:R-:W-:Y:S02]  /*105720*/  LOP3.LUT R3, R7, 0xffff, RZ, 0xc0, !PT ;  /* 0x0000ffff07037812 */ /* 0x000fe400078ec0ff */
[----:B------:R-:W-:Y:S01]  /*105730*/  LOP3.LUT R7, R29, 0xffff, RZ, 0xc0, !PT ;  /* 0x0000ffff1d077812 */ /* 0x000fe200078ec0ff */
[----:B------:R0:W-:Y:S04]  /*105740*/  STL [R1+0x87c], R0 ;  /* 0x00087c0001007387 */ /* 0x0001e80000100800 */
[----:B------:R1:W-:Y:S04]  /*105750*/  STL [R1+0x8cc], R2 ;  /* 0x0008cc0201007387 */ /* 0x0003e80000100800 */
[----:B------:R-:W-:Y:S04]  /*105760*/  STL [R1+0x8d4], R3 ;  /* 0x0008d40301007387 */ /* 0x000fe80000100800 */
[----:B------:R0:W-:Y:S04]  /*105770*/  STL [R1+0x8c8], R7 ;  /* 0x0008c80701007387 */ /* 0x0001e80000100800 */
[----:B------:R-:W3:Y:S04]  /*105780*/  LDL.LU R25, [R1+0x2b8] ;  /* 0x0002b80001197983 */ /* 0x000ee80000300800 */
[----:B------:R-:W3:Y:S04]  /*105790*/  LDL.LU R29, [R1+0x2b4] ;  /* 0x0002b400011d7983 */ /* 0x000ee80000300800 */
[----:B------:R-:W3:Y:S04]  /*1057a0*/  LDL.LU R24, [R1+0x328] ;  /* 0x0003280001187983 */ /* 0x000ee80000300800 */
[----:B------:R-:W3:Y:S01]  /*1057b0*/  LDL.LU R10, [R1+0x5c0] ;  /* 0x0005c000010a7983 */ /* 0x000ee20000300800 */
[----:B0-----:R-:W-:-:S02]  /*1057c0*/  PRMT R0, R0, 0x3340, R1 ;  /* 0x0000334000007816 */ /* 0x001fc40000000001 */
[----:B-1----:R-:W-:Y:S02]  /*1057d0*/  PRMT R2, R2, 0x3340, R1 ;  /* 0x0000334002027816 */ /* 0x002fe40000000001 */
[----:B------:R-:W-:Y:S02]  /*1057e0*/  PRMT R4, R4, 0x5410, R0 ;  /* 0x0000541004047816 */ /* 0x000fe40000000000 */
[----:B------:R-:W-:Y:S02]  /*1057f0*/  PRMT R0, R5, 0x5410, R2 ;  /* 0x0000541005007816 */ /* 0x000fe40000000002 */
[----:B------:R-:W-:Y:S01]  /*105800*/  PRMT R6, R6, 0x3340, R7 ;  /* 0x0000334006067816 */ /* 0x000fe20000000007 */
[----:B------:R2:W-:Y:S04]  /*105810*/  STL [R1+0x8f8], R4 ;  /* 0x0008f80401007387 */ /* 0x0005e80000100800 */
[----:B------:R-:W3:Y:S04]  /*105820*/  LDL.LU R22, [R1+0x5b8] ;  /* 0x0005b80001167983 */ /* 0x000ee80000300800 */
[----:B------:R0:W-:Y:S04]  /*105830*/  STL [R1+0x8a8], R0 ;  /* 0x0008a80001007387 */ /* 0x0001e80000100800 */
[----:B------:R-:W3:Y:S04]  /*105840*/  LDL.LU R8, [R1+0x508] ;  /* 0x0005080001087983 */ /* 0x000ee80000300800 */
[----:B------:R-:W3:Y:S01]  /*105850*/  LDL.LU R7, [R1+0x430] ;  /* 0x0004300001077983 */ /* 0x000ee20000300800 */
[----:B------:R-:W-:-:S02]  /*105860*/  PRMT R3, R3, 0x3340, R1 ;  /* 0x0000334003037816 */ /* 0x000fc40000000001 */
[----:B----4-:R-:W-:Y:S02]  /*105870*/  LOP3.LUT R5, R11, 0xffff, RZ, 0xc0, !PT ;  /* 0x0000ffff0b057812 */ /* 0x010fe400078ec0ff */
[----:B--2---:R-:W-:Y:S02]  /*105880*/  LOP3.LUT R4, R21, 0xffff, RZ, 0xc0, !PT ;  /* 0x0000ffff15047812 */ /* 0x004fe400078ec0ff */
[----:B0-----:R-:W-:Y:S02]  /*105890*/  PRMT R0, R6, 0x5410, R3 ;  /* 0x0000541006007816 */ /* 0x001fe40000000003 */
[----:B------:R-:W-:Y:S02]  /*1058a0*/  LOP3.LUT R6, R12, 0xffff, RZ, 0xc0, !PT ;  /* 0x0000ffff0c067812 */ /* 0x000fe400078ec0ff */
[----:B------:R-:W-:Y:S02]  /*1058b0*/  LOP3.LUT R12, R9, 0xffff, RZ, 0xc0, !PT ;  /* 0x0000ffff090c7812 */ /* 0x000fe400078ec0ff */
[----:B------:R-:W-:Y:S01]  /*1058c0*/  LOP3.LUT R11, R17, 0xffff, RZ, 0xc0, !PT ;  /* 0x0000ffff110b7812 */ /* 0x000fe200078ec0ff */
[----:B------:R-:W-:Y:S04]  /*1058d0*/  STL [R1+0x8a0], R0 ;  /* 0x0008a00001007387 */ /* 0x000fe80000100800 */
[----:B------:R0:W-:Y:S04]  /*1058e0*/  STL [R1+0x8e0], R5 ;  /* 0x0008e00501007387 */ /* 0x0001e80000100800 */
[----:B------:R-:W-:Y:S04]  /*1058f0*/  STL [R1+0x8c4], R4 ;  /* 0x0008c40401007387 */ /* 0x000fe80000100800 */
[----:B------:R1:W-:Y:S04]  /*105900*/  STL [R1+0x900], R6 ;  /* 0x0009000601007387 */ /* 0x0003e80000100800 */
[----:B------:R-:W-:Y:S04]  /*105910*/  STL [R1+0x8dc], R12 ;  /* 0x0008dc0c01007387 */ /* 0x000fe80000100800 */
[----:B------:R-:W2:Y:S04]  /*105920*/  LDL.LU R9, [R1+0x424] ;  /* 0x0004240001097983 */ /* 0x000ea80000300800 */
[----:B------:R-:W-:Y:S04]  /*105930*/  STL [R1+0x8fc], R11 ;  /* 0x0008fc0b01007387 */ /* 0x000fe80000100800 */
[----:B------:R-:W4:Y:S01]  /*105940*/  LDL.LU R21, [R1+0x1ec] ;  /* 0x0001ec0001157983 */ /* 0x000f220000300800 */
[----:B0-----:R-:W-:-:S02]  /*105950*/  PRMT R5, R5, 0x3340, R12 ;  /* 0x0000334005057816 */ /* 0x001fc4000000000c */
[----:B-1----:R-:W-:Y:S02]  /*105960*/  PRMT R6, R6, 0x3340, R11 ;  /* 0x0000334006067816 */ /* 0x002fe4000000000b */
[----:B---3--:R-:W-:-:S05]  /*105970*/  LOP3.LUT R0, R18, 0xffff, RZ, 0xc0, !PT ;  /* 0x0000ffff12007812 */ /* 0x008fca00078ec0ff */
[----:B------:R0:W-:Y:S04]  /*105980*/  STL [R1+0x8d8], R0 ;  /* 0x0008d80001007387 */ /* 0x0001e80000100800 */
[----:B------:R-:W3:Y:S04]  /*105990*/  LDL.LU R17, [R1+0x1e0] ;  /* 0x0001e00001117983 */ /* 0x000ee80000300800 */
[----:B------:R-:W3:Y:S01]  /*1059a0*/  LDL.LU R18, [R1+0x330] ;  /* 0x0003300001127983 */ /* 0x000ee20000300800 */
[----:B------:R-:W-:-:S03]  /*1059b0*/  LOP3.LUT R3, R29, 0xffff, RZ, 0xc0, !PT ;  /* 0x0000ffff1d037812 */ /* 0x000fc600078ec0ff */
[----:B------:R-:W3:Y:S01]  /*1059c0*/  LDL.LU R29, [R1+0xdc] ;  /* 0x0000dc00011d7983 */ /* 0x000ee20000300800 */
[----:B------:R-:W-:Y:S02]  /*1059d0*/  LOP3.LUT R2, R25, 0xffff, RZ, 0xc0, !PT ;  /* 0x0000ffff19027812 */ /* 0x000fe400078ec0ff */
[----:B------:R-:W-:Y:S02]  /*1059e0*/  LOP3.LUT R13, R24, 0xffff, RZ, 0xc0, !PT ;  /* 0x0000ffff180d7812 */ /* 0x000fe400078ec0ff */
[----:B0-----:R-:W-:Y:S01]  /*1059f0*/  PRMT R0, R0, 0x3340, R1 ;  /* 0x0000334000007816 */ /* 0x001fe20000000001 */
[----:B------:R0:W-:Y:S01]  /*105a00*/  STL [R1+0x8f0], R2 ;  /* 0x0008f00201007387 */ /* 0x0001e20000100800 */
[----:B------:R-:W-:-:S03]  /*105a10*/  PRMT R4, R4, 0x3340, R13 ;  /* 0x0000334004047816 */ /* 0x000fc6000000000d */
[----:B------:R1:W-:Y:S01]  /*105a20*/  STL [R1+0x93c], R3 ;  /* 0x00093c0301007387 */ /* 0x0003e20000100800 */
[----:B------:R-:W-:Y:S02]  /*105a30*/  PRMT R4, R4, 0x5410, R0 ;  /* 0x0000541004047816 */ /* 0x000fe40000000000 */
[--C-:B0-----:R-:W-:Y:S02]  /*105a40*/  PRMT R2, R2, 0x3340, R1.reuse ;  /* 0x0000334002027816 */ /* 0x101fe40000000001 */
[----:B-1----:R-:W-:Y:S02]  /*105a50*/  PRMT R3, R3, 0x3340, R1 ;  /* 0x0000334003037816 */ /* 0x002fe40000000001 */
[----:B------:R-:W-:Y:S02]  /*105a60*/  PRMT R2, R5, 0x5410, R2 ;  /* 0x0000541005027816 */ /* 0x000fe40000000002 */
[----:B------:R-:W-:Y:S02]  /*105a70*/  LOP3.LUT R10, R10, 0xffff, RZ, 0xc0, !PT ;  /* 0x0000ffff0a0a7812 */ /* 0x000fe400078ec0ff */
[----:B------:R-:W-:Y:S01]  /*105a80*/  PRMT R0, R6, 0x5410, R3 ;  /* 0x0000541006007816 */ /* 0x000fe20000000003 */
[----:B------:R-:W-:Y:S04]  /*105a90*/  STL [R1+0x8b4], R13 ;  /* 0x0008b40d01007387 */ /* 0x000fe80000100800 */
[----:B------:R-:W-:Y:S01]  /*105aa0*/  STL [R1+0x888], R4 ;  /* 0x0008880401007387 */ /* 0x000fe20000100800 */
[----:B------:R-:W-:-:S03]  /*105ab0*/  LOP3.LUT R5, R22, 0xffff, RZ, 0xc0, !PT ;  /* 0x0000ffff16057812 */ /* 0x000fc600078ec0ff */
[----:B------:R-:W-:Y:S01]  /*105ac0*/  STL [R1+0x884], R2 ;  /* 0x0008840201007387 */ /* 0x000fe20000100800 */
[----:B------:R-:W-:-:S03]  /*105ad0*/  LOP3.LUT R3, R7, 0xffff, RZ, 0xc0, !PT ;  /* 0x0000ffff07037812 */ /* 0x000fc600078ec0ff */
[----:B------:R4:W-:Y:S01]  /*105ae0*/  STL [R1+0x880], R0 ;  /* 0x0008800001007387 */ /* 0x0009e20000100800 */
[----:B------:R-:W-:-:S03]  /*105af0*/  LOP3.LUT R6, R8, 0xffff, RZ, 0xc0, !PT ;  /* 0x0000ffff08067812 */ /* 0x000fc600078ec0ff */
[----:B------:R-:W-:Y:S04]  /*105b00*/  STL [R1+0x8ec], R10 ;  /* 0x0008ec0a01007387 */ /* 0x000fe80000100800 */
[----:B------:R-:W3:Y:S04]  /*105b10*/  LDL.LU R15, [R1+0x5c4] ;  /* 0x0005c400010f7983 */ /* 0x000ee80000300800 */
[----:B------:R-:W-:Y:S04]  /*105b20*/  STL [R1+0x914], R5 ;  /* 0x0009140501007387 */ /* 0x000fe80000100800 */
[----:B------:R0:W-:Y:S04]  /*105b30*/  STL [R1+0x8e8], R3 ;  /* 0x0008e80301007387 */ /* 0x0001e80000100800 */
[----:B------:R-:W3:Y:S04]  /*105b40*/  LDL.LU R28, [R1+0x5bc] ;  /* 0x0005bc00011c7983 */ /* 0x000ee80000300800 */
[----:B------:R-:W-:Y:S04]  /*105b50*/  STL [R1+0x89c], R6 ;  /* 0x00089c0601007387 */ /* 0x000fe80000100800 */
[----:B------:R-:W3:Y:S04]  /*105b60*/  LDL.LU R11, [R1+0x5b0] ;  /* 0x0005b000010b7983 */ /* 0x000ee80000300800 */
[----:B------:R-:W3:Y:S01]  /*105b70*/  LDL.LU R8, [R1+0x438] ;  /* 0x0004380001087983 */ /* 0x000ee20000300800 */
[----:B--2---:R-:W-:-:S02]  /*105b80*/  LOP3.LUT R9, R9, 0xffff, RZ, 0xc0, !PT ;  /* 0x0000ffff09097812 */ /* 0x004fc400078ec0ff */
[----:B----4-:R-:W-:-:S03]  /*105b90*/  LOP3.LUT R0, R21, 0xffff, RZ, 0xc0, !PT ;  /* 0x0000ffff15007812 */ /* 0x010fc600078ec0ff */
[----:B------:R-:W-:Y:S04]  /*105ba0*/  STL [R1+0x908], R9 ;  /* 0x0009080901007387 */ /* 0x000fe80000100800 */
[----:B------:R1:W-:Y:S01]  /*105bb0*/  STL [R1+0x8e4], R0 ;  /* 0x0008e40001007387 */ /* 0x0003e20000100800 */
[----:B0-----:R-:W-:Y:S02]  /*105bc0*/  PRMT R3, R10, 0x3340, R3 ;  /* 0x000033400a037816 */ /* 0x001fe40000000003 */
[----:B------:R-:W-:Y:S02]  /*105bd0*/  PRMT R5, R5, 0x3340, R9 ;  /* 0x0000334005057816 */ /* 0x000fe40000000009 */
[----:B-1----:R-:W-:-:S04]  /*105be0*/  PRMT R0, R0, 0x3340, R1 ;  /* 0x0000334000007816 */ /* 0x002fc80000000001 */
[----:B------:R-:W-:Y:S02]  /*105bf0*/  PRMT R3, R3, 0x5410, R0 ;  /* 0x0000541003037816 */ /* 0x000fe40000000000 */
[----:B---3--:R-:W-:Y:S02]  /*105c00*/  LOP3.LUT R2, R17, 0xffff, RZ, 0xc0, !PT ;  /* 0x0000ffff11027812 */ /* 0x008fe400078ec0ff */
[----:B------:R-:W-:-:S03]  /*105c10*/  LOP3.LUT R7, R18, 0xffff, RZ, 0xc0, !PT ;  /* 0x0000ffff12077812 */ /* 0x000fc600078ec0ff */
[----:B------:R0:W-:Y:S04]  /*105c20*/  STL [R1+0x938], R2 ;  /* 0x0009380201007387 */ /* 0x0001e80000100800 */
[----:B------:R-:W2:Y:S04]  /*105c30*/  LDL.LU R25, [R1+0x42c] ;  /* 0x00042c0001197983 */ /* 0x000ea80000300800 */
[----:B------:R1:W-:Y:S01]  /*105c40*/  STL [R1+0x890], R7 ;  /* 0x0008900701007387 */ /* 0x0003e20000100800 */
[----:B------:R-:W-:-:S05]  /*105c50*/  LOP3.LUT R4, R29, 0xffff, RZ, 0xc0, !PT ;  /* 0x0000ffff1d047812 */ /* 0x000fca00078ec0ff */
[----:B------:R3:W-:Y:S04]  /*105c60*/  STL [R1+0x88c], R4 ;  /* 0x00088c0401007387 */ /* 0x0007e80000100800 */
[----:B------:R-:W4:Y:S04]  /*105c70*/  LDL.LU R24, [R1+0x1fc] ;  /* 0x0001fc0001187983 */ /* 0x000f280000300800 */
[----:B------:R-:W4:Y:S04]  /*105c80*/  LDL.LU R12, [R1+0x1e8] ;  /* 0x0001e800010c7983 */ /* 0x000f280000300800 */
[----:B------:R-:W4:Y:S04]  /*105c90*/  LDL.LU R22, [R1+0x41c] ;  /* 0x00041c0001167983 */ /* 0x000f280000300800 */
[----:B------:R-:W4:Y:S01]  /*105ca0*/  LDL.LU R18, [R1+0x1d8] ;  /* 0x0001d80001127983 */ /* 0x000f220000300800 */
[----:B0-----:R-:W-:-:S02]  /*105cb0*/  PRMT R2, R2, 0x3340, R1 ;  /* 0x0000334002027816 */ /* 0x001fc40000000001 */
[----:B------:R-:W-:Y:S02]  /*105cc0*/  PRMT R6, R6, 0x3340, R7 ;  /* 0x0000334006067816 */ /* 0x000fe40000000007 */
[----:B-1----:R-:W4:Y:S01]  /*105cd0*/  LDL.LU R7, [R1+0x5b4] ;  /* 0x0005b40001077983 */ /* 0x002f220000300800 */
[----:B------:R-:W-:Y:S02]  /*105ce0*/  PRMT R0, R5, 0x5410, R2 ;  /* 0x0000541005007816 */ /* 0x000fe40000000002 */
[----:B---3--:R-:W-:Y:S01]  /*105cf0*/  PRMT R4, R4, 0x3340, R1 ;  /* 0x0000334004047816 */ /* 0x008fe20000000001 */
[----:B------:R-:W-:Y:S04]  /*105d00*/  STL [R1+0x864], R3 ;  /* 0x0008640301007387 */ /* 0x000fe80000100800 */
[----:B------:R-:W3:Y:S04]  /*105d10*/  LDL.LU R21, [R1+0x510] ;  /* 0x0005100001157983 */ /* 0x000ee80000300800 */
[----:B------:R0:W-:Y:S04]  /*105d20*/  STL [R1+0x85c], R0 ;  /* 0x00085c0001007387 */ /* 0x0001e80000100800 */
[----:B------:R-:W3:Y:S04]  /*105d30*/  LDL.LU R10, [R1+0xe8] ;  /* 0x0000e800010a7983 */ /* 0x000ee80000300800 */
[----:B------:R-:W3:Y:S04]  /*105d40*/  LDL.LU R9, [R1+0x420] ;  /* 0x0004200001097983 */ /* 0x000ee80000300800 */
[----:B------:R-:W3:Y:S04]  /*105d50*/  LDL.LU R17, [R1+0x33c] ;  /* 0x00033c0001117983 */ /* 0x000ee80000300800 */
[----:B------:R-:W3:Y:S01]  /*105d60*/  LDL.LU R29, [R1+0x1dc] ;  /* 0x0001dc00011d7983 */ /* 0x000ee20000300800 */
[----:B0-----:R-:W-:-:S02]  /*105d70*/  PRMT R0, R6, 0x5410, R4 ;  /* 0x0000541006007816 */ /* 0x001fc40000000004 */
[----:B------:R-:W-:Y:S02]  /*105d80*/  LOP3.LUT R15, R15, 0xffff, RZ, 0xc0, !PT ;  /* 0x0000ffff0f0f7812 */ /* 0x000fe400078ec0ff */
[----:B------:R-:W-:Y:S01]  /*105d90*/  LOP3.LUT R3, R28, 0xffff, RZ, 0xc0, !PT ;  /* 0x0000ffff1c037812 */ /* 0x000fe200078ec0ff */
[----:B------:R-:W-:Y:S01]  /*105da0*/  STL [R1+0x854], R0 ;  /* 0x0008540001007387 */ /* 0x000fe20000100800 */
[----:B------:R-:W-:Y:S02]  /*105db0*/  LOP3.LUT R4, R8, 0xffff, RZ, 0xc0, !PT ;  /* 0x0000ffff08047812 */ /* 0x000fe400078ec0ff */
[----:B------:R-:W-:Y:S01]  /*105dc0*/  LOP3.LUT R6, R11, 0xffff, RZ, 0xc0, !PT ;  /* 0x0000ffff0b067812 */ /* 0x000fe200078ec0ff */
[----:B------:R-:W-:Y:S04]  /*105dd0*/  STL [R1+0x814], R15 ;  /* 0x0008140f01007387 */ /* 0x000fe80000100800 */
[----:B------:R-:W3:Y:S04]  /*105de0*/  LDL R11, [R1+0x1834] ;  /* 0x00183400010b7983 */ /* 0x000ee80000100800 */
[----:B------:R-:W-:Y:S04]  /*105df0*/  STL [R1+0x920], R3 ;  /* 0x0009200301007387 */ /* 0x000fe80000100800 */
[----:B------:R0:W-:Y:S04]  /*105e00*/  STL [R1+0xdc], R4 ;  /* 0x0000dc0401007387 */ /* 0x0001e80000100800 */
[----:B------:R-:W3:Y:S04]  /*105e10*/  LDL R8, [R1+0x1838] ;  /* 0x0018380001087983 */ /* 0x000ee80000100800 */
[----:B------:R-:W-:Y:S01]  /*105e20*/  STL [R1+0x9c], R6 ;  /* 0x00009c0601007387 */ /* 0x000fe20000100800 */
[----:B0-----:R-:W-:-:S02]  /*105e30*/  PRMT R4, R15, 0x3340, R4 ;  /* 0x000033400f047816 */ /* 0x001fc40000000004 */
[----:B--2---:R-:W-:-:S05]  /*105e40*/  LOP3.LUT R13, R25, 0xffff, RZ, 0xc0, !PT ;  /* 0x0000ffff190d7812 */ /* 0x004fca00078ec0ff */
[----:B------:R-:W-:Y:S01]  /*105e50*/  STL [R1+0x910], R13 ;  /* 0x0009100d01007387 */ /* 0x000fe20000100800 */
[----:B----4-:R-:W-:Y:S02]  /*105e60*/  LOP3.LUT R0, R24, 0xffff, RZ, 0xc0, !PT ;  /* 0x0000ffff18007812 */ /* 0x010fe400078ec0ff */
[----:B------:R-:W-:Y:S02]  /*105e70*/  LOP3.LUT R2, R12, 0xffff, RZ, 0xc0, !PT ;  /* 0x0000ffff0c027812 */ /* 0x000fe400078ec0ff */
[----:B------:R-:W-:Y:S02]  /*105e80*/  LOP3.LUT R12, R22, 0xffff, RZ, 0xc0, !PT ;  /* 0x0000ffff160c7812 */ /* 0x000fe400078ec0ff */
[----:B------:R-:W-:Y:S01]  /*105e90*/  LOP3.LUT R5, R18, 0xffff, RZ, 0xc0, !PT ;  /* 0x0000ffff12057812 */ /* 0x000fe200078ec0ff */
[----:B------:R0:W-:Y:S04]  /*105ea0*/  STL [R1+0x438], R0 ;  /* 0x0004380001007387 */ /* 0x0001e80000100800 */
[----:B------:R1:W-:Y:S04]  /*105eb0*/  STL [R1+0x904], R2 ;  /* 0x0009040201007387 */ /* 0x0003e80000100800 */
[----:B------:R-:W-:Y:S04]  /*105ec0*/  STL [R1+0x98], R12 ;  /* 0x0000980c01007387 */ /* 0x000fe80000100800 */
[----:B------:R2:W-:Y:S01]  /*105ed0*/  STL [R1+0x80], R5 ;  /* 0x0000800501007387 */ /* 0x0005e20000100800 */
[----:B------:R-:W-:-:S02]  /*105ee0*/  PRMT R3, R3, 0x3340, R13 ;  /* 0x0000334003037816 */ /* 0x000fc4000000000d */
[--C-:B0-----:R-:W-:Y:S02]  /*105ef0*/  PRMT R0, R0, 0x3340, R1.reuse ;  /* 0x0000334000007816 */ /* 0x101fe40000000001 */
[--C-:B-1----:R-:W-:Y:S02]  /*105f00*/  PRMT R2, R2, 0x3340, R1.reuse ;  /* 0x0000334002027816 */ /* 0x102fe40000000001 */
[----:B------:R-:W-:Y:S02]  /*105f10*/  PRMT R6, R6, 0x3340, R12 ;  /* 0x0000334006067816 */ /* 0x000fe4000000000c */
[----:B------:R-:W-:Y:S02]  /*105f20*/  PRMT R0, R4, 0x5410, R0 ;  /* 0x0000541004007816 */ /* 0x000fe40000000000 */
[----:B--2---:R-:W-:Y:S02]  /*105f30*/  PRMT R5, R5, 0x3340, R1 ;  /* 0x0000334005057816 */ /* 0x004fe40000000001 */
[----:B------:R-:W-:Y:S01]  /*105f40*/  PRMT R2, R3, 0x5410, R2 ;  /* 0x0000541003027816 */ /* 0x000fe20000000002 */
[----:B------:R0:W-:Y:S04]  /*105f50*/  STL [R1+0x8b0], R0 ;  /* 0x0008b00001007387 */ /* 0x0001e80000100800 */
[----:B------:R3:W-:Y:S01]  /*105f60*/  STL [R1+0x8ac], R2 ;  /* 0x0008ac0201007387 */ /* 0x0007e20000100800 */
[----:B------:R-:W-:-:S02]  /*105f70*/  LOP3.LUT R4, R7, 0xffff, RZ, 0xc0, !PT ;  /* 0x0000ffff07047812 */ /* 0x000fc400078ec0ff */
[----:B0-----:R-:W-:Y:S02]  /*105f80*/  PRMT R0, R6, 0x5410, R5 ;  /* 0x0000541006007816 */ /* 0x001fe40000000005 */
[----:B---3--:R-:W-:Y:S02]  /*105f90*/  LOP3.LUT R2, R21, 0xffff, RZ, 0xc0, !PT ;  /* 0x0000ffff15027812 */ /* 0x008fe400078ec0ff */
[----:B------:R-:W-:Y:S01]  /*105fa0*/  LOP3.LUT R5, R9, 0xffff, RZ, 0xc0, !PT ;  /* 0x0000ffff09057812 */ /* 0x000fe200078ec0ff */
[----:B------:R0:W-:Y:S04]  /*105fb0*/  STL [R1+0x8f4], R0 ;  /* 0x0008f40001007387 */ /* 0x0001e80000100800 */
[----:B------:R-:W-:Y:S01]  /*105fc0*/  STL [R1+0x5c], R4 ;  /* 0x00005c0401007387 */ /* 0x000fe20000100800 */
[----:B------:R-:W-:-:S03]  /*105fd0*/  LOP3.LUT R6, R17, 0xffff, RZ, 0xc0, !PT ;  /* 0x0000ffff11067812 */ /* 0x000fc600078ec0ff */
[----:B------:R1:W-:Y:S01]  /*105fe0*/  STL [R1+0x6c], R2 ;  /* 0x00006c0201007387 */ /* 0x0003e20000100800 */
[----:B------:R-:W-:Y:S02]  /*105ff0*/  LOP3.LUT R3, R29, 0xffff, RZ, 0xc0, !PT ;  /* 0x0000ffff1d037812 */ /* 0x000fe400078ec0ff */
[----:B0-----:R-:W-:Y:S01]  /*106000*/  LOP3.LUT R0, R10, 0xffff, RZ, 0xc0, !PT ;  /* 0x0000ffff0a007812 */ /* 0x001fe200078ec0ff */
[----:B------:R-:W-:-:S04]  /*106010*/  IMAD R19, R11, UR8, RZ ;  /* 0x000000080b137c24 */ /* 0x000fc8000f8e02ff */
[----:B------:R0:W-:Y:S04]  /*106020*/  STL [R1+0x78], R0 ;  /* 0x0000780001007387 */ /* 0x0001e80000100800 */
[----:B------:R-:W-:Y:S04]  /*106030*/  STL [R1+0x58], R5 ;  /* 0x0000580501007387 */ /* 0x000fe80000100800 */
[----:B------:R-:W2:Y:S04]  /*106040*/  LDL.LU R11, [R1+0x5dc] ;  /* 0x0005dc00010b7983 */ /* 0x000ea80000300800 */
[----:B------:R-:W-:Y:S01]  /*106050*/  STL [R1+0x68], R6 ;  /* 0x0000680601007387 */ /* 0x000fe20000100800 */
[----:B------:R-:W-:-:S03]  /*106060*/  IMAD R18, R8, UR9, RZ ;  /* 0x0000000908127c24 */ /* 0x000fc6000f8e02ff */
[----:B------:R-:W3:Y:S04]  /*106070*/  LDL.LU R16, [R1+0x5d0] ;  /* 0x0005d00001107983 */ /* 0x000ee80000300800 */
[----:B------:R4:W-:Y:S04]  /*106080*/  STL [R1+0x934], R3 ;  /* 0x0009340301007387 */ /* 0x0009e80000100800 */
[----:B------:R-:W3:Y:S01]  /*106090*/  LDL.LU R15, [R1+0x20c] ;  /* 0x00020c00010f7983 */ /* 0x000ee20000300800 */
[----:B-1----:R-:W-:-:S03]  /*1060a0*/  PRMT R2, R2, 0x3340, R6 ;  /* 0x0000334002027816 */ /* 0x002fc60000000006 */
[----:B------:R-:W3:Y:S01]  /*1060b0*/  LDL.LU R28, [R1+0x1f8] ;  /* 0x0001f800011c7983 */ /* 0x000ee20000300800 */
[----:B0-----:R-:W-:-:S03]  /*1060c0*/  PRMT R0, R0, 0x3340, R1 ;  /* 0x0000334000007816 */ /* 0x001fc60000000001 */
[----:B------:R-:W3:Y:S01]  /*1060d0*/  LDL.LU R25, [R1+0x448] ;  /* 0x0004480001197983 */ /* 0x000ee20000300800 */
[----:B------:R-:W-:Y:S02]  /*1060e0*/  IADD3 R21, P2, PT, R19, UR10, RZ ;  /* 0x0000000a13157c10 */ /* 0x000fe4000ff5e0ff */
[----:B------:R-:W-:Y:S02]  /*1060f0*/  IADD3 R20, P3, PT, R18, UR14, RZ ;  /* 0x0000000e12147c10 */ /* 0x000fe4000ff7e0ff */
[----:B------:R-:W-:Y:S01]  /*106100*/  PRMT R0, R2, 0x5410, R0 ;  /* 0x0000541002007816 */ /* 0x000fe20000000000 */
[----:B------:R-:W3:Y:S01]  /*106110*/  LDL.LU R24, [R1+0x434] ;  /* 0x0004340001187983 */ /* 0x000ee20000300800 */
[----:B----4-:R-:W-:Y:S02]  /*106120*/  PRMT R3, R3, 0x3340, R1 ;  /* 0x0000334003037816 */ /* 0x010fe40000000001 */
[----:B------:R-:W-:Y:S01]  /*106130*/  PRMT R4, R4, 0x3340, R5 ;  /* 0x0000334004047816 */ /* 0x000fe20000000005 */
[----:B------:R-:W-:Y:S04]  /*106140*/  STL [R1+0x48f4], R21 ;  /* 0x0048f41501007387 */ /* 0x000fe80000100800 */
[----:B------:R-:W-:Y:S04]  /*106150*/  STL [R1+0x48f8], R20 ;  /* 0x0048f81401007387 */ /* 0x000fe80000100800 */
[----:B------:R0:W-:Y:S04]  /*106160*/  STL [R1+0x948], R0 ;  /* 0x0009480001007387 */ /* 0x0001e80000100800 */
[----:B------:R-:W4:Y:S04]  /*106170*/  LDL R12, [R1+0x1830] ;  /* 0x00183000010c7983 */ /* 0x000f280000100800 */
[----:B------:R-:W4:Y:S01]  /*106180*/  LDL.LU R22, [R1+0x5d8] ;  /* 0x0005d80001167983 */ /* 0x000f220000300800 */
[----:B------:R-:W1:Y:S01]  /*106190*/  LDCU.64 UR8, c[0x0][0x390] ;  /* 0x00007200ff0877ac */ /* 0x000e620008000a00 */
[----:B------:R-:W-:Y:S01]  /*1061a0*/  IMAD R14, R14, 0x80, R19 ;  /* 0x000000800e0e7824 */ /* 0x000fe200078e0213 */
[----:B------:R-:W2:Y:S01]  /*1061b0*/  LDC R5, c[0x0][0x3b4] ;  /* 0x0000ed00ff057b82 */ /* 0x000ea20000000800 */
[----:B------:R-:W1:Y:S01]  /*1061c0*/  LDCU UR10, c[0x0][0x3b8] ;  /* 0x00007700ff0a77ac */ /* 0x000e620008000800 */
[----:B0-----:R-:W-:-:S05]  /*1061d0*/  PRMT R0, R4, 0x5410, R3 ;  /* 0x0000541004007816 */ /* 0x001fca0000000003 */
[----:B------:R0:W-:Y:S04]  /*1061e0*/  STL [R1+0x98c], R0 ;  /* 0x00098c0001007387 */ /* 0x0001e80000100800 */
[----:B------:R-:W4:Y:S04]  /*1061f0*/  LDL.LU R8, [R1+0x518] ;  /* 0x0005180001087983 */ /* 0x000f280000300800 */
[----:B------:R-:W4:Y:S04]  /*106200*/  LDL.LU R7, [R1+0x440] ;  /* 0x0004400001077983 */ /* 0x000f280000300800 */
[----:B------:R-:W4:Y:S04]  /*106210*/  LDL.LU R10, [R1+0xf4] ;  /* 0x0000f400010a7983 */ /* 0x000f280000300800 */
[----:B------:R-:W4:Y:S04]  /*106220*/  LDL.LU R9, [R1+0x350] ;  /* 0x0003500001097983 */ /* 0x000f280000300800 */
[----:B------:R-:W4:Y:S01]  /*106230*/  LDL.LU R29, [R1+0x1f0] ;  /* 0x0001f000011d7983 */ /* 0x000f220000300800 */
[----:B------:R-:W-:-:S02]  /*106240*/  LEA.HI.X.SX32 R19, R19, UR11, 0x1, P2 ;  /* 0x0000000b13137c11 */ /* 0x000fc400090f0eff */
[----:B-1----:R-:W-:Y:S01]  /*106250*/  IADD3 R17, P2, PT, R14, UR8, RZ ;  /* 0x000000080e117c10 */ /* 0x002fe2000ff5e0ff */
[----:B------:R-:W1:Y:S04]  /*106260*/  LDCU UR11, c[0x0][0x3b8] ;  /* 0x00007700ff0b77ac */ /* 0x000e680008000800 */
[----:B------:R-:W-:Y:S01]  /*106270*/  STL [R1+0x48cc], R17 ;  /* 0x0048cc1101007387 */ /* 0x000fe20000100800 */
[----:B--2---:R-:W-:Y:S02]  /*106280*/  LOP3.LUT R11, R11, 0xffff, RZ, 0xc0, !PT ;  /* 0x0000ffff0b0b7812 */ /* 0x004fe400078ec0ff */
[----:B---3--:R-:W-:Y:S02]  /*106290*/  LOP3.LUT R4, R16, 0xffff, RZ, 0xc0, !PT ;  /* 0x0000ffff10047812 */ /* 0x008fe400078ec0ff */
[----:B------:R-:W-:-:S02]  /*1062a0*/  LOP3.LUT R2, R28, 0xffff, RZ, 0xc0, !PT ;  /* 0x0000ffff1c027812 */ /* 0x000fc400078ec0ff */
[----:B------:R-:W-:Y:S02]  /*1062b0*/  LOP3.LUT R3, R25, 0xffff, RZ, 0xc0, !PT ;  /* 0x0000ffff19037812 */ /* 0x000fe400078ec0ff */
[----:B------:R-:W-:Y:S01]  /*1062c0*/  LOP3.LUT R13, R15, 0xffff, RZ, 0xc0, !PT ;  /* 0x0000ffff0f0d7812 */ /* 0x000fe200078ec0ff */
[----:B------:R-:W-:Y:S04]  /*1062d0*/  STL [R1+0x91c], R11 ;  /* 0x00091c0b01007387 */ /* 0x000fe80000100800 */
[----:B------:R2:W-:Y:S01]  /*1062e0*/  STL [R1+0x54], R4 ;  /* 0x0000540401007387 */ /* 0x0005e20000100800 */
[----:B------:R-:W-:-:S03]  /*1062f0*/  LOP3.LUT R6, R24, 0xffff, RZ, 0xc0, !PT ;  /* 0x0000ffff18067812 */ /* 0x000fc600078ec0ff */
[----:B------:R3:W-:Y:S04]  /*106300*/  STL [R1+0x50], R2 ;  /* 0x0000500201007387 */ /* 0x0007e80000100800 */
[----:B------:R1:W-:Y:S01]  /*106310*/  STL [R1+0x90c], R3 ;  /* 0x00090c0301007387 */ /* 0x0003e20000100800 */
[--C-:B0-----:R-:W-:Y:S02]  /*106320*/  PRMT R0, R13, 0x3340, R1.reuse ;  /* 0x000033400d007816 */ /* 0x101fe40000000001 */
[----:B------:R-:W-:Y:S02]  /*106330*/  LEA.HI.X.SX32 R16, R14, UR9, 0x1, P2 ;  /* 0x000000090e107c11 */ /* 0x000fe400090f0eff */
[----:B--2---:R-:W-:Y:S02]  /*106340*/  PRMT R4, R4, 0x3340, R6 ;  /* 0x0000334004047816 */ /* 0x004fe40000000006 */
[----:B---3--:R-:W-:-:S02]  /*106350*/  PRMT R2, R2, 0x3340, R1 ;  /* 0x0000334002027816 */ /* 0x008fc40000000001 */
[----:B-1----:R-:W-:Y:S01]  /*106360*/  PRMT R3, R11, 0x3340, R3 ;  /* 0x000033400b037816 */ /* 0x002fe20000000003 */
[----:B------:R-:W-:Y:S01]  /*106370*/  STL [R1+0x48e8], R13 ;  /* 0x0048e80d01007387 */ /* 0x000fe20000100800 */
[----:B------:R-:W0:Y:S02]  /*106380*/  LDCU.64 UR8, c[0x0][0x390] ;  /* 0x00007200ff0877ac */ /* 0x000e240008000a00 */
[----:B------:R-:W-:Y:S02]  /*106390*/  PRMT R3, R3, 0x5410, R0 ;  /* 0x0000541003037816 */ /* 0x000fe40000000000 */
[----:B------:R-:W-:Y:S01]  /*1063a0*/  PRMT R0, R4, 0x5410, R2 ;  /* 0x0000541004007816 */ /* 0x000fe20000000002 */
[----:B------:R1:W-:Y:S04]  /*1063b0*/  STL [R1+0x4c], R6 ;  /* 0x00004c0601007387 */ /* 0x0003e80000100800 */
[----:B------:R-:W-:Y:S04]  /*1063c0*/  STL [R1+0x48d0], R16 ;  /* 0x0048d01001007387 */ /* 0x000fe80000100800 */
[----:B------:R2:W-:Y:S01]  /*1063d0*/  STL [R1+0x97c], R3 ;  /* 0x00097c0301007387 */ /* 0x0005e20000100800 */
[----:B----4-:R-:W-:-:S02]  /*1063e0*/  LOP3.LUT R4, R22, 0xffff, RZ, 0xc0, !PT ;  /* 0x0000ffff16047812 */ /* 0x010fc400078ec0ff */
[----:B------:R-:W-:Y:S01]  /*1063f0*/  LOP3.LUT R2, R7, 0xffff, RZ, 0xc0, !PT ;  /* 0x0000ffff07027812 */ /* 0x000fe200078ec0ff */
[----:B------:R3:W-:Y:S01]  /*106400*/  STL [R1+0x9bc], R0 ;  /* 0x0009bc0001007387 */ /* 0x0007e20000100800 */
[----:B-1----:R-:W-:Y:S01]  /*106410*/  IMAD R6, R12, UR75, RZ ;  /* 0x0000004b0c067c24 */ /* 0x002fe2000f8e02ff */
[----:B------:R-:W-:Y:S02]  /*106420*/  LOP3.LUT R9, R9, 0xffff, RZ, 0xc0, !PT ;  /* 0x0000ffff09097812 */ /* 0x000fe400078ec0ff */
[----:B--2---:R-:W-:Y:S02]  /*106430*/  LOP3.LUT R3, R29, 0xffff, RZ, 0xc0, !PT ;  /* 0x0000ffff1d037812 */ /* 0x004fe400078ec0ff */
[----:B------:R-:W-:Y:S01]  /*106440*/  LOP3.LUT R13, R10, 0xffff, RZ, 0xc0, !PT ;  /* 0x0000ffff0a0d7812 */ /* 0x000fe200078ec0ff */
[----:B------:R-:W-:Y:S01]  /*106450*/  IMAD R14, R5, 0x40, R14 ;  /* 0x00000040050e7824 */ /* 0x000fe200078e020e */
[----:B---3--:R-:W-:Y:S01]  /*106460*/  LOP3.LUT R0, R8, 0xffff, RZ, 0xc0, !PT ;  /* 0x0000ffff08007812 */ /* 0x008fe200078ec0ff */
[----:B------:R-:W-:Y:S04]  /*106470*/  STL [R1+0x688], R6 ;  /* 0x0006880601007387 */ /* 0x000fe80000100800 */
[----:B------:R1:W-:Y:S04]  /*106480*/  STL [R1+0x38], R2 ;  /* 0x0000380201007387 */ /* 0x0003e80000100800 */
[----:B------:R-:W-:Y:S01]  /*106490*/  STL [R1+0x34], R4 ;  /* 0x0000340401007387 */ /* 0x000fe20000100800 */
[----:B------:R-:W-:-:S03]  /*1064a0*/  LEA.HI.X.SX32 R18, R18, UR15, 0x1, P3 ;  /* 0x0000000f12127c11 */ /* 0x000fc600098f0eff */
[----:B------:R2:W-:Y:S04]  /*1064b0*/  STL [R1+0x44], R0 ;  /* 0x0000440001007387 */ /* 0x0005e80000100800 */
[----:B------:R-:W3:Y:S04]  /*1064c0*/  LDL.LU R15, [R1+0x604] ;  /* 0x00060400010f7983 */ /* 0x000ee80000300800 */
[----:B------:R-:W4:Y:S04]  /*1064d0*/  LDL.LU R28, [R1+0x5fc] ;  /* 0x0005fc00011c7983 */ /* 0x000f280000300800 */
[----:B------:R-:W3:Y:S04]  /*1064e0*/  LDL.LU R24, [R1+0x208] ;  /* 0x0002080001187983 */ /* 0x000ee80000300800 */
[----:B------:R-:W-:Y:S04]  /*1064f0*/  STL [R1+0x3c], R9 ;  /* 0x00003c0901007387 */ /* 0x000fe80000100800 */
[----:B------:R-:W3:Y:S04]  /*106500*/  LDL.LU R11, [R1+0x1f4] ;  /* 0x0001f400010b7983 */ /* 0x000ee80000300800 */
[----:B------:R-:W3:Y:S04]  /*106510*/  LDL.LU R7, [R1+0x45c] ;  /* 0x00045c0001077983 */ /* 0x000ee80000300800 */
[----:B------:R-:W3:Y:S04]  /*106520*/  LDL.LU R8, [R1+0x458] ;  /* 0x0004580001087983 */ /* 0x000ee80000300800 */
[----:B------:R-:W-:Y:S01]  /*106530*/  STL [R1+0x978], R3 ;  /* 0x0009780301007387 */ /* 0x000fe20000100800 */
[----:B-1----:R-:W-:-:S03]  /*106540*/  PRMT R2, R13, 0x3340, R1 ;  /* 0x000033400d027816 */ /* 0x002fc60000000001 */
[----:B------:R1:W-:Y:S01]  /*106550*/  STL [R1+0x48ec], R13 ;  /* 0x0048ec0d01007387 */ /* 0x0003e20000100800 */
[----:B------:R-:W-:Y:S01]  /*106560*/  VIADD R6, R6, UR74 ;  /* 0x0000004a06067c36 */ /* 0x000fe20008000000 */
[----:B--2---:R-:W-:Y:S01]  /*106570*/  PRMT R0, R0, 0x3340, R9 ;  /* 0x0000334000007816 */ /* 0x004fe20000000009 */
[----:B------:R-:W2:Y:S01]  /*106580*/  LDCU UR15, c[0x0][0x3b8] ;  /* 0x00007700ff0f77ac */ /* 0x000ea20008000800 */
[----:B------:R-:W0:Y:S01]  /*106590*/  S2UR UR14, SR_CgaCtaId ;  /* 0x00000000000e79c3 */ /* 0x000e220000008800 */
[----:B------:R-:W0:Y:S01]  /*1065a0*/  LDCU UR74, c[0x0][0x3b8] ;  /* 0x00007700ff4a77ac */ /* 0x000e220008000800 */
[----:B------:R-:W0:Y:S01]  /*1065b0*/  LDCU UR75, c[0x0][0x3b8] ;  /* 0x00007700ff4b77ac */ /* 0x000e220008000800 */
[----:B-1----:R-:W2:Y:S01]  /*1065c0*/  LDL.LU R13, [R1+0x38] ;  /* 0x00003800010d7983 */ /* 0x002ea20000300800 */
[----:B------:R-:W-:Y:S02]  /*1065d0*/  PRMT R0, R0, 0x5410, R2 ;  /* 0x0000541000007816 */ /* 0x000fe40000000002 */
[----:B------:R-:W-:Y:S01]  /*1065e0*/  PRMT R3, R3, 0x3340, R1 ;  /* 0x0000334003037816 */ /* 0x000fe20000000001 */
[----:B------:R1:W-:Y:S02]  /*1065f0*/  STL [R1+0x658], R6 ;  /* 0x0006580601007387 */ /* 0x0003e40000100800 */
[----:B-1----:R-:W-:Y:S01]  /*106600*/  VIADD R6, R6, UR54 ;  /* 0x0000003606067c36 */ /* 0x002fe20008000000 */
[----:B------:R-:W1:Y:S01]  /*106610*/  LDCU UR54, c[0x0][0x3b8] ;  /* 0x00007700ff3677ac */ /* 0x000e620008000800 */
[----:B--2---:R-:W-:Y:S01]  /*106620*/  PRMT R4, R4, 0x3340, R13 ;  /* 0x0000334004047816 */ /* 0x004fe2000000000d */
[----:B------:R-:W-:Y:S04]  /*106630*/  STL [R1+0x48f0], R13 ;  /* 0x0048f00d01007387 */ /* 0x000fe80000100800 */
[----:B------:R2:W-:Y:S04]  /*106640*/  STL [R1+0x9f4], R0 ;  /* 0x0009f40001007387 */ /* 0x0005e80000100800 */
[----:B------:R0:W-:Y:S01]  /*106650*/  STL [R1+0x630], R6 ;  /* 0x0006300601007387 */ /* 0x0001e20000100800 */
[----:B--2---:R-:W-:Y:S01]  /*106660*/  PRMT R0, R4, 0x5410, R3 ;  /* 0x0000541004007816 */ /* 0x004fe20000000003 */
[----:B0-----:R-:W-:Y:S01]  /*106670*/  VIADD R6, R6, UR55 ;  /* 0x0000003706067c36 */ /* 0x001fe20008000000 */
[----:B---3--:R-:W-:-:S03]  /*106680*/  LOP3.LUT R3, R15, 0xffff, RZ, 0xc0, !PT ;  /* 0x0000ffff0f037812 */ /* 0x008fc600078ec0ff */
[----:B------:R0:W-:Y:S04]  /*106690*/  STL [R1+0xa40], R0 ;  /* 0x000a400001007387 */ /* 0x0001e80000100800 */
[----:B------:R-:W2:Y:S04]  /*1066a0*/  LDL.LU R25, [R1+0x600] ;  /* 0x0006000001197983 */ /* 0x000ea80000300800 */
[----:B------:R-:W3:Y:S04]  /*1066b0*/  LDL.LU R12, [R1+0x524] ;  /* 0x00052400010c7983 */ /* 0x000ee80000300800 */
[----:B------:R-:W2:Y:S04]  /*1066c0*/  LDL.LU R29, [R1+0xf8] ;  /* 0x0000f800011d7983 */ /* 0x000ea80000300800 */
[----:B------:R-:W-:Y:S04]  /*1066d0*/  STL [R1+0x628], R6 ;  /* 0x0006280601007387 */ /* 0x000fe80000100800 */
[----:B------:R-:W2:Y:S04]  /*1066e0*/  LDL.LU R22, [R1+0x214] ;  /* 0x0002140001167983 */ /* 0x000ea80000300800 */
[----:B------:R-:W2:Y:S01]  /*1066f0*/  LDL.LU R10, [R1+0x360] ;  /* 0x00036000010a7983 */ /* 0x000ea20000300800 */
[----:B------:R-:W-:-:S03]  /*106700*/  LOP3.LUT R7, R7, 0xffff, RZ, 0xc0, !PT ;  /* 0x0000ffff07077812 */ /* 0x000fc600078ec0ff */
[----:B------:R-:W2:Y:S01]  /*106710*/  LDL.LU R9, [R1+0x464] ;  /* 0x0004640001097983 */ /* 0x000ea20000300800 */
[----:B----4-:R-:W-:Y:S02]  /*106720*/  LOP3.LUT R4, R28, 0xffff, RZ, 0xc0, !PT ;  /* 0x0000ffff1c047812 */ /* 0x010fe400078ec0ff */
[----:B0-----:R-:W-:Y:S01]  /*106730*/  LOP3.LUT R0, R24, 0xffff, RZ, 0xc0, !PT ;  /* 0x0000ffff18007812 */ /* 0x001fe200078ec0ff */
[----:B------:R0:W-:Y:S01]  /*106740*/  STL [R1+0x9cc], R3 ;  /* 0x0009cc0301007387 */ /* 0x0001e20000100800 */
[----:B------:R-:W-:Y:S02]  /*106750*/  LOP3.LUT R5, R8, 0xffff, RZ, 0xc0, !PT ;  /* 0x0000ffff08057812 */ /* 0x000fe400078ec0ff */
[----:B------:R-:W-:Y:S02]  /*106760*/  IADD3 R15, P2, PT, R14, UR8, RZ ;  /* 0x000000080e0f7c10 */ /* 0x000fe4000ff5e0ff */
[----:B------:R-:W-:Y:S01]  /*106770*/  LOP3.LUT R13, R11, 0xffff, RZ, 0xc0, !PT ;  /* 0x0000ffff0b0d7812 */ /* 0x000fe200078ec0ff */
[----:B------:R4:W-:Y:S04]  /*106780*/  STL [R1+0x974], R0 ;  /* 0x0009740001007387 */ /* 0x0009e80000100800 */
[----:B------:R1:W-:Y:S04]  /*106790*/  STL [R1+0x28], R4 ;  /* 0x0000280401007387 */ /* 0x0003e80000100800 */
[----:B------:R-:W-:Y:S01]  /*1067a0*/  STL [R1+0x9c8], R7 ;  /* 0x0009c80701007387 */ /* 0x000fe20000100800 */
[----:B------:R-:W2:Y:S01]  /*1067b0*/  LDCU UR55, c[0x0][0x3b8] ;  /* 0x00007700ff3777ac */ /* 0x000ea20008000800 */
[----:B0-----:R-:W-:Y:S01]  /*1067c0*/  PRMT R3, R3, 0x3340, R7 ;  /* 0x0000334003037816 */ /* 0x001fe20000000007 */
[----:B------:R-:W-:Y:S01]  /*1067d0*/  ULEA UR7, UR14, UR7, 0x18 ;  /* 0x000000070e077291 */ /* 0x000fe2000f8ec0ff */
[----:B------:R-:W0:Y:S01]  /*1067e0*/  LDCU UR8, c[0x0][0x3b8] ;  /* 0x00007700ff0877ac */ /* 0x000e220008000800 */
[--C-:B----4-:R-:W-:Y:S01]  /*1067f0*/  PRMT R0, R0, 0x3340, R1.reuse ;  /* 0x0000334000007816 */ /* 0x110fe20000000001 */
[----:B------:R-:W-:Y:S01]  /*106800*/  STL [R1+0x2c], R5 ;  /* 0x00002c0501007387 */ /* 0x000fe20000100800 */
[----:B------:R-:W-:-:S02]  /*106810*/  PRMT R2, R13, 0x3340, R1 ;  /* 0x000033400d027816 */ /* 0x000fc40000000001 */
[----:B-1----:R-:W-:Y:S02]  /*106820*/  PRMT R4, R4, 0x3340, R5 ;  /* 0x0000334004047816 */ /* 0x002fe40000000005 */
[----:B------:R-:W-:Y:S01]  /*106830*/  PRMT R0, R3, 0x5410, R0 ;  /* 0x0000541003007816 */ /* 0x000fe20000000000 */
[----:B------:R-:W-:Y:S04]  /*106840*/  STL [R1+0x48d4], R15 ;  /* 0x0048d40f01007387 */ /* 0x000fe80000100800 */
[----:B------:R-:W4:Y:S04]  /*106850*/  LDL.LU R21, [R1+0x614] ;  /* 0x0006140001157983 */ /* 0x000f280000300800 */
[----:B------:R-:W4:Y:S01]  /*106860*/  LDL.LU R24, [R1+0x608] ;  /* 0x0006080001187983 */ /* 0x000f220000300800 */
[----:B------:R-:W1:Y:S03]  /*106870*/  LDCU UR14, c[0x0][0x3b8] ;  /* 0x00007700ff0e77ac */ /* 0x000e660008000800 */
[----:B------:R0:W-:Y:S04]  /*106880*/  STL [R1+0xa24], R0 ;  /* 0x000a240001007387 */ /* 0x0001e80000100800 */
[----:B------:R-:W4:Y:S01]  /*106890*/  LDL.LU R23, [R1+0x234] ;  /* 0x0002340001177983 */ /* 0x000f220000300800 */
[----:B0-----:R-:W-:-:S05]  /*1068a0*/  PRMT R0, R4, 0x5410, R2 ;  /* 0x0000541004007816 */ /* 0x001fca0000000002 */
[----:B------:R0:W-:Y:S04]  /*1068b0*/  STL [R1+0xaa4], R0 ;  /* 0x000aa40001007387 */ /* 0x0001e80000100800 */
[----:B------:R-:W4:Y:S04]  /*1068c0*/  LDL.LU R11, [R1+0x224] ;  /* 0x00022400010b7983 */ /* 0x000f280000300800 */
[----:B------:R-:W4:Y:S01]  /*1068d0*/  LDL.LU R8, [R1+0x46c] ;  /* 0x00046c0001087983 */ /* 0x000f220000300800 */
[----:B------:R-:W-:-:S03]  /*1068e0*/  VIADD R5, R6, UR56 ;  /* 0x0000003806057c36 */ /* 0x000fc60008000000 */
[----:B------:R-:W4:Y:S01]  /*1068f0*/  LDL.LU R7, [R1+0x468] ;  /* 0x0004680001077983 */ /* 0x000f220000300800 */
[----:B------:R-:W0:Y:S01]  /*106900*/  LDCU UR56, c[0x0][0x3b8] ;  /* 0x00007700ff3877ac */ /* 0x000e220008000800 */
[----:B------:R-:W-:Y:S02]  /*106910*/  VIADD R6, R5, UR51 ;  /* 0x0000003305067c36 */ /* 0x000fe40008000000 */
[----:B------:R0:W-:Y:S01]  /*106920*/  STL [R1+0x5dc], R5 ;  /* 0x0005dc0501007387 */ /* 0x0001e20000100800 */
[----:B------:R-:W0:Y:S01]  /*106930*/  LDCU UR51, c[0x0][0x3b8] ;  /* 0x00007700ff3377ac */ /* 0x000e220008000800 */
[----:B---3--:R-:W-:Y:S02]  /*106940*/  LOP3.LUT R27, R12, 0xffff, RZ, 0xc0, !PT ;  /* 0x0000ffff0c1b7812 */ /* 0x008fe400078ec0ff */
[----:B--2---:R-:W-:Y:S02]  /*106950*/  LOP3.LUT R29, R29, 0xffff, RZ, 0xc0, !PT ;  /* 0x0000ffff1d1d7812 */ /* 0x004fe400078ec0ff */
[----:B------:R-:W-:-:S02]  /*106960*/  LOP3.LUT R28, R10, 0xffff, RZ, 0xc0, !PT ;  /* 0x0000ffff0a1c7812 */ /* 0x000fc400078ec0ff */
[----:B------:R-:W-:Y:S02]  /*106970*/  LOP3.LUT R2, R22, 0xffff, RZ, 0xc0, !PT ;  /* 0x0000ffff16027812 */ /* 0x000fe400078ec0ff */
[----:B0-----:R-:W-:Y:S02]  /*106980*/  PRMT R0, R29, 0x3340, R1 ;  /* 0x000033401d007816 */ /* 0x001fe40000000001 */
[----:B------:R-:W-:Y:S01]  /*106990*/  PRMT R3, R27, 0x3340, R28 ;  /* 0x000033401b037816 */ /* 0x000fe2000000001c */
[----:B------:R0:W-:Y:S04]  /*1069a0*/  STL [R1+0x970], R2 ;  /* 0x0009700201007387 */ /* 0x0001e80000100800 */
[----:B------:R-:W2:Y:S01]  /*1069b0*/  LDL.LU R10, [R1+0x610] ;  /* 0x00061000010a7983 */ /* 0x000ea20000300800 */
[----:B------:R-:W-:-:S03]  /*1069c0*/  PRMT R0, R3, 0x5410, R0 ;  /* 0x0000541003007816 */ /* 0x000fc60000000000 */
[----:B------:R-:W3:Y:S04]  /*1069d0*/  LDL.LU R22, [R1+0x534] ;  /* 0x0005340001167983 */ /* 0x000ee80000300800 */
[----:B------:R-:W-:Y:S04]  /*1069e0*/  STL [R1+0x51c], R6 ;  /* 0x00051c0601007387 */ /* 0x000fe80000100800 */
[----:B------:R-:W2:Y:S04]  /*1069f0*/  LDL.LU R5, [R1+0x100] ;  /* 0x0001000001057983 */ /* 0x000ea80000300800 */
[----:B------:R-:W2:Y:S04]  /*106a00*/  LDL.LU R16, [R1+0x238] ;  /* 0x0002380001107983 */ /* 0x000ea80000300800 */
[----:B------:R1:W-:Y:S04]  /*106a10*/  STL [R1+0xac4], R0 ;  /* 0x000ac40001007387 */ /* 0x0003e80000100800 */
[----:B------:R-:W2:Y:S01]  /*106a20*/  LDL.LU R12, [R1+0x378] ;  /* 0x00037800010c7983 */ /* 0x000ea20000300800 */
[----:B------:R-:W-:-:S02]  /*106a30*/  LOP3.LUT R25, R25, 0xffff, RZ, 0xc0, !PT ;  /* 0x0000ffff19197812 */ /* 0x000fc400078ec0ff */
[----:B------:R-:W-:Y:S02]  /*106a40*/  LOP3.LUT R26, R9, 0xffff, RZ, 0xc0, !PT ;  /* 0x0000ffff091a7812 */ /* 0x000fe400078ec0ff */
[----:B0-----:R-:W-:Y:S01]  /*106a50*/  PRMT R2, R2, 0x3340, R1 ;  /* 0x0000334002027816 */ /* 0x001fe20000000001 */
[----:B------:R-:W2:Y:S01]  /*106a60*/  LDL.LU R9, [R1+0x474] ;  /* 0x0004740001097983 */ /* 0x000ea20000300800 */
[----:B------:R-:W-:-:S04]  /*106a70*/  PRMT R4, R25, 0x3340, R26 ;  /* 0x0000334019047816 */ /* 0x000fc8000000001a */
[----:B-1----:R-:W-:Y:S01]  /*106a80*/  PRMT R0, R4, 0x5410, R2 ;  /* 0x0000541004007816 */ /* 0x002fe20000000002 */
[----:B------:R-:W-:Y:S01]  /*106a90*/  VIADD R6, R6, UR52 ;  /* 0x0000003406067c36 */ /* 0x000fe20008000000 */
[----:B----4-:R-:W-:Y:S02]  /*106aa0*/  LOP3.LUT R3, R21, 0xffff, RZ, 0xc0, !PT ;  /* 0x0000ffff15037812 */ /* 0x010fe400078ec0ff */
[----:B------:R-:W-:Y:S01]  /*106ab0*/  LOP3.LUT R24, R24, 0xffff, RZ, 0xc0, !PT ;  /* 0x0000ffff18187812 */ /* 0x000fe200078ec0ff */
[----:B------:R-:W0:Y:S01]  /*106ac0*/  LDCU UR52, c[0x0][0x3b8] ;  /* 0x00007700ff3477ac */ /* 0x000e220008000800 */
[----:B------:R1:W-:Y:S04]  /*106ad0*/  STL [R1+0xadc], R0 ;  /* 0x000adc0001007387 */ /* 0x0003e80000100800 */
[----:B------:R-:W-:Y:S04]  /*106ae0*/  STL [R1+0x520], R6 ;  /* 0x0005200601007387 */ /* 0x000fe80000100800 */
[----:B------:R4:W-:Y:S01]  /*106af0*/  STL [R1+0x960], R3 ;  /* 0x0009600301007387 */ /* 0x0009e20000100800 */
[----:B-1----:R-:W-:-:S02]  /*106b00*/  LOP3.LUT R0, R23, 0xffff, RZ, 0xc0, !PT ;  /* 0x0000ffff17007812 */ /* 0x002fc400078ec0ff */
[----:B------:R-:W-:-:S03]  /*106b10*/  LOP3.LUT R4, R8, 0xffff, RZ, 0xc0, !PT ;  /* 0x0000ffff08047812 */ /* 0x000fc600078ec0ff */
[----:B------:R1:W-:Y:S01]  /*106b20*/  STL [R1+0x964], R0 ;  /* 0x0009640001007387 */ /* 0x0003e20000100800 */
[----:B------:R-:W-:Y:S02]  /*106b30*/  LOP3.LUT R11, R11, 0xffff, RZ, 0xc0, !PT ;  /* 0x0000ffff0b0b7812 */ /* 0x000fe400078ec0ff */
[----:B----4-:R-:W-:Y:S02]  /*106b40*/  PRMT R3, R3, 0x3340, R4 ;  /* 0x0000334003037816 */ /* 0x010fe40000000004 */
[----:B------:R-:W-:Y:S01]  /*106b50*/  LOP3.LUT R23, R7, 0xffff, RZ, 0xc0, !PT ;  /* 0x0000ffff07177812 */ /* 0x000fe200078ec0ff */
[----:B------:R-:W-:Y:S01]  /*106b60*/  VIADD R15, R6, UR53 ;  /* 0x00000035060f7c36 */ /* 0x000fe20008000000 */
[----:B------:R4:W-:Y:S04]  /*106b70*/  STL [R1+0x950], R4 ;  /* 0x0009500401007387 */ /* 0x0009e80000100800 */
[----:B------:R-:W2:Y:S04]  /*106b80*/  LDL.LU R7, [R1+0x620] ;  /* 0x0006200001077983 */ /* 0x000ea80000300800 */
[----:B------:R-:W2:Y:S01]  /*106b90*/  LDL.LU R17, [R1+0x24c] ;  /* 0x00024c0001117983 */ /* 0x000ea20000300800 */
[----:B-1----:R-:W-:-:S02]  /*106ba0*/  PRMT R0, R0, 0x3340, R1 ;  /* 0x0000334000007816 */ /* 0x002fc40000000001 */
[----:B------:R-:W-:Y:S01]  /*106bb0*/  PRMT R2, R11, 0x3340, R1 ;  /* 0x000033400b027816 */ /* 0x000fe20000000001 */
[----:B------:R-:W2:Y:S01]  /*106bc0*/  LDL.LU R8, [R1+0x240] ;  /* 0x0002400001087983 */ /* 0x000ea20000300800 */
[----:B------:R-:W1:Y:S01]  /*106bd0*/  LDCU UR53, c[0x0][0x3b8] ;  /* 0x00007700ff3577ac */ /* 0x000e620008000800 */
[----:B------:R-:W-:Y:S02]  /*106be0*/  PRMT R0, R3, 0x5410, R0 ;  /* 0x0000541003007816 */ /* 0x000fe40000000000 */
[----:B------:R-:W-:Y:S01]  /*106bf0*/  STL [R1+0x524], R15 ;  /* 0x0005240f01007387 */ /* 0x000fe20000100800 */
[----:B----4-:R-:W-:-:S03]  /*106c00*/  PRMT R4, R24, 0x3340, R23 ;  /* 0x0000334018047816 */ /* 0x010fc60000000017 */
[----:B------:R-:W4:Y:S04]  /*106c10*/  LDL.LU R6, [R1+0x488] ;  /* 0x0004880001067983 */ /* 0x000f280000300800 */
[----:B------:R0:W-:Y:S01]  /*106c20*/  STL [R1+0xad8], R0 ;  /* 0x000ad80001007387 */ /* 0x0001e20000100800 */
[----:B------:R-:W-:-:S03]  /*106c30*/  VIADD R20, R15, UR27 ;  /* 0x0000001b0f147c36 */ /* 0x000fc60008000000 */
[----:B------:R-:W4:Y:S01]  /*106c40*/  LDL.LU R21, [R1+0x480] ;  /* 0x0004800001157983 */ /* 0x000f220000300800 */
[----:B------:R-:W1:Y:S01]  /*106c50*/  LDCU UR27, c[0x0][0x3b8] ;  /* 0x00007700ff1b77ac */ /* 0x000e620008000800 */
[----:B0-----:R-:W-:-:S05]  /*106c60*/  PRMT R0, R4, 0x5410, R2 ;  /* 0x0000541004007816 */ /* 0x001fca0000000002 */
[----:B------:R0:W-:Y:S04]  /*106c70*/  STL [R1+0xb24], R0 ;  /* 0x000b240001007387 */ /* 0x0001e80000100800 */
[----:B------:R0:W-:Y:S04]  /*106c80*/  STL [R1+0x510], R20 ;  /* 0x0005101401007387 */ /* 0x0001e80000100800 */
[----:B------:R-:W4:Y:S01]  /*106c90*/  LDL.LU R15, [R1+0x140] ;  /* 0x00014000010f7983 */ /* 0x000f220000300800 */
[----:B---3--:R-:W-:Y:S02]  /*106ca0*/  LOP3.LUT R22, R22, 0xffff, RZ, 0xc0, !PT ;  /* 0x0000ffff16167812 */ /* 0x008fe400078ec0ff */
[----:B--2---:R-:W-:-:S02]  /*106cb0*/  LOP3.LUT R2, R5, 0xffff, RZ, 0xc0, !PT ;  /* 0x0000ffff05027812 */ /* 0x004fc400078ec0ff */
[----:B------:R-:W-:Y:S02]  /*106cc0*/  LOP3.LUT R3, R16, 0xffff, RZ, 0xc0, !PT ;  /* 0x0000ffff10037812 */ /* 0x000fe400078ec0ff */
[----:B------:R-:W-:Y:S02]  /*106cd0*/  LOP3.LUT R12, R12, 0xffff, RZ, 0xc0, !PT ;  /* 0x0000ffff0c0c7812 */ /* 0x000fe400078ec0ff */
[----:B0-----:R-:W-:Y:S02]  /*106ce0*/  PRMT R0, R2, 0x3340, R1 ;  /* 0x0000334002007816 */ /* 0x001fe40000000001 */
[----:B------:R-:W-:Y:S01]  /*106cf0*/  PRMT R4, R22, 0x3340, R12 ;  /* 0x0000334016047816 */ /* 0x000fe2000000000c */
[----:B------:R0:W-:Y:S04]  /*106d00*/  STL [R1+0x95c], R3 ;  /* 0x00095c0301007387 */ /* 0x0001e80000100800 */
[----:B------:R-:W2:Y:S01]  /*106d10*/  LDL.LU R16, [R1+0x13c] ;  /* 0x00013c0001107983 */ /* 0x000ea20000300800 */
[----:B------:R-:W-:-:S03]  /*106d20*/  PRMT R4, R4, 0x5410, R0 ;  /* 0x0000541004047816 */ /* 0x000fc60000000000 */
[----:B------:R-:W3:Y:S01]  /*106d30*/  LDL.LU R0, [R1+0x624] ;  /* 0x0006240001007983 */ /* 0x000ee20000300800 */
[----:B------:R-:W-:Y:S02]  /*106d40*/  LOP3.LUT R10, R10, 0xffff, RZ, 0xc0, !PT ;  /* 0x0000ffff0a0a7812 */ /* 0x000fe400078ec0ff */
[----:B------:R-:W-:Y:S01]  /*106d50*/  LOP3.LUT R9, R9, 0xffff, RZ, 0xc0, !PT ;  /* 0x0000ffff09097812 */ /* 0x000fe200078ec0ff */
[----:B------:R-:W-:Y:S01]  /*106d60*/  VIADD R20, R20, UR29 ;  /* 0x0000001d14147c36 */ /* 0x000fe20008000000 */
[----:B------:R-:W1:Y:S01]  /*106d70*/  LDCU UR29, c[0x0][0x3b8] ;  /* 0x00007700ff1d77ac */ /* 0x000e620008000800 */
[----:B0-----:R-:W-:Y:S02]  /*106d80*/  PRMT R3, R3, 0x3340, R1 ;  /* 0x0000334003037816 */ /* 0x001fe40000000001 */
[----:B------:R-:W-:Y:S01]  /*106d90*/  PRMT R5, R10, 0x3340, R9 ;  /* 0x000033400a057816 */ /* 0x000fe20000000009 */
[----:B------:R0:W-:Y:S03]  /*106da0*/  STL [R1+0x518], R20 ;  /* 0x0005181401007387 */ /* 0x0001e60000100800 */
[----:B------:R-:W-:Y:S01]  /*106db0*/  PRMT R3, R5, 0x5410, R3 ;  /* 0x0000541005037816 */ /* 0x000fe20000000003 */
[----:B------:R-:W-:Y:S04]  /*106dc0*/  STL [R1+0xb50], R4 ;  /* 0x000b500401007387 */ /* 0x000fe80000100800 */
[----:B------:R1:W-:Y:S01]  /*106dd0*/  STL [R1+0xb78], R3 ;  /* 0x000b780301007387 */ /* 0x0003e20000100800 */
[----:B0-----:R-:W-:Y:S01]  /*106de0*/  VIADD R20, R20, UR31 ;  /* 0x0000001f14147c36 */ /* 0x001fe20008000000 */
[----:B----4-:R-:W-:-:S02]  /*106df0*/  LOP3.LUT R6, R6, 0xffff, RZ, 0xc0, !PT ;  /* 0x0000ffff06067812 */ /* 0x010fc400078ec0ff */
[----:B-1----:R-:W-:Y:S02]  /*106e00*/  LOP3.LUT R3, R17, 0xffff, RZ, 0xc0, !PT ;  /* 0x0000ffff11037812 */ /* 0x002fe400078ec0ff */
[----:B------:R-:W-:Y:S01]  /*106e10*/  STL [R1+0x508], R20 ;  /* 0x0005081401007387 */ /* 0x000fe20000100800 */
[----:B------:R-:W-:Y:S02]  /*106e20*/  LOP3.LUT R7, R7, 0xffff, RZ, 0xc0, !PT ;  /* 0x0000ffff07077812 */ /* 0x000fe400078ec0ff */
[----:B------:R-:W-:Y:S02]  /*106e30*/  LOP3.LUT R8, R8, 0xffff, RZ, 0xc0, !PT ;  /* 0x0000ffff08087812 */ /* 0x000fe400078ec0ff */
[----:B------:R-:W-:Y:S02]  /*106e40*/  SHF.R.U32.HI R10, RZ, 0x8, R10 ;  /* 0x00000008ff0a7819 */ /* 0x000fe4000001160a */
[----:B------:R-:W-:Y:S01]  /*106e50*/  SHF.R.U32.HI R9, RZ, 0x8, R9 ;  /* 0x00000008ff097819 */ /* 0x000fe20000011609 */
[----:B------:R-:W0:Y:S01]  /*106e60*/  LDCU UR31, c[0x0][0x3b8] ;  /* 0x00007700ff1f77ac */ /* 0x000e220008000800 */
[----:B---3--:R-:W-:-:S05]  /*106e70*/  LOP3.LUT R5, R0, 0xffff, RZ, 0xc0, !PT ;  /* 0x0000ffff00057812 */ /* 0x008fca00078ec0ff */
[----:B------:R1:W-:Y:S04]  /*106e80*/  STL [R1+0x954], R5 ;  /* 0x0009540501007387 */ /* 0x0003e80000100800 */
[----:B------:R-:W3:Y:S04]  /*106e90*/  LDL.LU R17, [R1+0x1ac] ;  /* 0x0001ac0001117983 */ /* 0x000ee80000300800 */
[----:B------:R4:W-:Y:S01]  /*106ea0*/  STL [R1+0x958], R3 ;  /* 0x0009580301007387 */ /* 0x0009e20000100800 */
[----:B------:R-:W-:-:S03]  /*106eb0*/  LOP3.LUT R0, R21, 0xffff, RZ, 0xc0, !PT ;  /* 0x0000ffff15007812 */ /* 0x000fc600078ec0ff */
[----:B------:R-:W2:Y:S04]  /*106ec0*/  LDL.LU R21, [R1+0x19c] ;  /* 0x00019c0001157983 */ /* 0x000ea80000300800 */
[----:B------:R0:W-:Y:S01]  /*106ed0*/  STL [R1+0x94c], R6 ;  /* 0x00094c0601007387 */ /* 0x0001e20000100800 */
[----:B-1----:R-:W-:Y:S02]  /*106ee0*/  PRMT R5, R5, 0x3340, R6 ;  /* 0x0000334005057816 */ /* 0x002fe40000000006 */
[----:B----4-:R-:W-:-:S04]  /*106ef0*/  PRMT R3, R3, 0x3340, R1 ;  /* 0x0000334003037816 */ /* 0x010fc80000000001 */
[----:B------:R-:W-:Y:S02]  /*106f00*/  PRMT R5, R5, 0x5410, R3 ;  /* 0x0000541005057816 */ /* 0x000fe40000000003 */
[----:B------:R-:W4:Y:S01]  /*106f10*/  LDL.LU R3, [R1+0x18c] ;  /* 0x00018c0001037983 */ /* 0x000f220000300800 */
[----:B------:R-:W-:Y:S02]  /*106f20*/  PRMT R4, R8, 0x3340, R1 ;  /* 0x0000334008047816 */ /* 0x000fe40000000001 */
[----:B0-----:R-:W-:Y:S01]  /*106f30*/  PRMT R6, R7, 0x3340, R0 ;  /* 0x0000334007067816 */ /* 0x001fe20000000000 */
[----:B------:R-:W-:Y:S01]  /*106f40*/  VIADD R20, R20, UR20 ;  /* 0x0000001414147c36 */ /* 0x000fe20008000000 */
[----:B----4-:R-:W-:Y:S02]  /*106f50*/  SHF.R.U32.HI R3, RZ, 0x8, R3 ;  /* 0x00000008ff037819 */ /* 0x010fe40000011603 */
[----:B------:R-:W-:Y:S02]  /*106f60*/  PRMT R4, R6, 0x5410, R4 ;  /* 0x0000541006047816 */ /* 0x000fe40000000004 */
[----:B------:R0:W-:Y:S01]  /*106f70*/  STL [R1+0x50c], R20 ;  /* 0x00050c1401007387 */ /* 0x0001e20000100800 */
[----:B------:R-:W-:-:S03]  /*106f80*/  VIADD R6, R20, UR21 ;  /* 0x0000001514067c36 */ /* 0x000fc60008000000 */
[----:B------:R1:W-:Y:S01]  /*106f90*/  STL [R1+0xb6c], R5 ;  /* 0x000b6c0501007387 */ /* 0x0003e20000100800 */
[----:B------:R-:W-:Y:S02]  /*106fa0*/  LOP3.LUT R3, R3, 0xffff, RZ, 0xc0, !PT ;  /* 0x0000ffff03037812 */ /* 0x000fe400078ec0ff */
[----:B------:R-:W-:Y:S02]  /*106fb0*/  SHF.R.U32.HI R7, RZ, 0x8, R7 ;  /* 0x00000008ff077819 */ /* 0x000fe40000011607 */
[----:B------:R-:W-:Y:S02]  /*106fc0*/  SHF.R.U32.HI R0, RZ, 0x8, R0 ;  /* 0x00000008ff007819 */ /* 0x000fe40000011600 */
[----:B------:R-:W-:Y:S02]  /*106fd0*/  LOP3.LUT R10, R10, 0xffff, RZ, 0xc0, !PT ;  /* 0x0000ffff0a0a7812 */ /* 0x000fe400078ec0ff */
[----:B------:R-:W-:Y:S01]  /*106fe0*/  LOP3.LUT R9, R9, 0xffff, RZ, 0xc0, !PT ;  /* 0x0000ffff09097812 */ /* 0x000fe200078ec0ff */
[----:B------:R-:W4:Y:S01]  /*106ff0*/  LDCU UR20, c[0x0][0x3b8] ;  /* 0x00007700ff1477ac */ /* 0x000f220008000800 */
[----:B------:R-:W2:Y:S01]  /*107000*/  LDCU UR21, c[0x0][0x3b8] ;  /* 0x00007700ff1577ac */ /* 0x000ea20008000800 */
[----:B0-----:R-:W3:Y:S01]  /*107010*/  LDL.LU R20, [R1+0x48f8] ;  /* 0x0048f80001147983 */ /* 0x001ee20000300800 */
[----:B-1----:R-:W-:-:S03]  /*107020*/  SHF.R.U32.HI R5, RZ, 0x8, R15 ;  /* 0x00000008ff057819 */ /* 0x002fc6000001160f */
[----:B------:R-:W-:Y:S04]  /*107030*/  STL [R1+0xba8], R4 ;  /* 0x000ba80401007387 */ /* 0x000fe80000100800 */
[----:B------:R0:W-:Y:S04]  /*107040*/  STL [R1+0x500], R6 ;  /* 0x0005000601007387 */ /* 0x0001e80000100800 */
[----:B------:R-:W3:Y:S01]  /*107050*/  LDL.LU R15, [R1+0x220] ;  /* 0x00022000010f7983 */ /* 0x000ee20000300800 */
[----:B------:R-:W-:Y:S01]  /*107060*/  LOP3.LUT R5, R5, 0xffff, RZ, 0xc0, !PT ;  /* 0x0000ffff05057812 */ /* 0x000fe200078ec0ff */
[----:B0-----:R-:W-:Y:S01]  /*107070*/  VIADD R6, R6, UR50 ;  /* 0x0000003206067c36 */ /* 0x001fe20008000000 */
[----:B--2---:R-:W-:-:S02]  /*107080*/  SHF.R.U32.HI R4, RZ, 0x8, R16 ;  /* 0x00000008ff047819 */ /* 0x004fc40000011610 */
[----:B------:R-:W-:Y:S01]  /*107090*/  PRMT R3, R3, 0x3340, R5 ;  /* 0x0000334003037816 */ /* 0x000fe20000000005 */
[----:B------:R-:W2:Y:S04]  /*1070a0*/  LDL.LU R16, [R1+0x1bc] ;  /* 0x0001bc0001107983 */ /* 0x000ea80000300800 */
[----:B------:R0:W-:Y:S04]  /*1070b0*/  STL [R1+0x504], R6 ;  /* 0x0005040601007387 */ /* 0x0001e80000100800 */
[----:B------:R-:W2:Y:S01]  /*1070c0*/  LDL.LU R5, [R1+0x1b4] ;  /* 0x0001b40001057983 */ /* 0x000ea20000300800 */
[----:B------:R-:W-:-:S02]  /*1070d0*/  LOP3.LUT R4, R4, 0xffff, RZ, 0xc0, !PT ;  /* 0x0000ffff04047812 */ /* 0x000fc400078ec0ff */
[----:B------:R-:W-:Y:S02]  /*1070e0*/  LOP3.LUT R7, R7, 0xffff, RZ, 0xc0, !PT ;  /* 0x0000ffff07077812 */ /* 0x000fe400078ec0ff */
[----:B------:R-:W-:Y:S01]  /*1070f0*/  LOP3.LUT R0, R0, 0xffff, RZ, 0xc0, !PT ;  /* 0x0000ffff00007812 */ /* 0x000fe200078ec0ff */
[----:B------:R-:W1:Y:S01]  /*107100*/  LDCU UR50, c[0x0][0x3b8] ;  /* 0x00007700ff3277ac */ /* 0x000e620008000800 */
[----:B0-----:R-:W-:Y:S02]  /*107110*/  VIADD R6, R6, UR73 ;  /* 0x0000004906067c36 */ /* 0x001fe40008000000 */
[----:B------:R-:W-:Y:S02]  /*107120*/  PRMT R0, R7, 0x3340, R0 ;  /* 0x0000334007007816 */ /* 0x000fe40000000000 */
[----:B------:R-:W-:Y:S02]  /*107130*/  SHF.R.U32.HI R22, RZ, 0x8, R22 ;  /* 0x00000008ff167819 */ /* 0x000fe40000011616 */
[----:B------:R-:W-:-:S02]  /*107140*/  SHF.R.U32.HI R12, RZ, 0x8, R12 ;  /* 0x00000008ff0c7819 */ /* 0x000fc4000001160c */
[----:B------:R-:W-:Y:S01]  /*107150*/  SHF.R.U32.HI R2, RZ, 0x8, R2 ;  /* 0x00000008ff027819 */ /* 0x000fe20000011602 */
[----:B------:R-:W-:Y:S04]  /*107160*/  STL [R1+0x4fc], R6 ;  /* 0x0004fc0601007387 */ /* 0x000fe80000100800 */
[----:B------:R0:W-:Y:S01]  /*107170*/  STL [R1+0x434], R3 ;  /* 0x0004340301007387 */ /* 0x0001e20000100800 */
[----:B------:R-:W-:Y:S02]  /*107180*/  SHF.R.U32.HI R24, RZ, 0x8, R24 ;  /* 0x00000008ff187819 */ /* 0x000fe40000011618 */
[----:B------:R-:W-:Y:S02]  /*107190*/  SHF.R.U32.HI R23, RZ, 0x8, R23 ;  /* 0x00000008ff177819 */ /* 0x000fe40000011617 */
[----:B------:R-:W-:Y:S01]  /*1071a0*/  SHF.R.U32.HI R11, RZ, 0x8, R11 ;  /* 0x00000008ff0b7819 */ /* 0x000fe2000001160b */
[----:B------:R-:W1:Y:S01]  /*1071b0*/  LDCU UR73, c[0x0][0x3b8] ;  /* 0x00007700ff4977ac */ /* 0x000e620008000800 */
[----:B0-----:R-:W-:Y:S01]  /*1071c0*/  PRMT R3, R4, 0x3340, R1 ;  /* 0x0000334004037816 */ /* 0x001fe20000000001 */
[----:B------:R-:W-:Y:S01]  /*1071d0*/  VIADD R6, R6, UR24 ;  /* 0x0000001806067c36 */ /* 0x000fe20008000000 */
[----:B------:R-:W-:-:S02]  /*1071e0*/  SHF.R.U32.HI R4, RZ, 0x8, R21 ;  /* 0x00000008ff047819 */ /* 0x000fc40000011615 */
[----:B------:R-:W-:Y:S02]  /*1071f0*/  LOP3.LUT R22, R22, 0xffff, RZ, 0xc0, !PT ;  /* 0x0000ffff16167812 */ /* 0x000fe400078ec0ff */
[----:B------:R-:W-:Y:S01]  /*107200*/  LOP3.LUT R12, R12, 0xffff, RZ, 0xc0, !PT ;  /* 0x0000ffff0c0c7812 */ /* 0x000fe200078ec0ff */
[----:B------:R-:W-:Y:S04]  /*107210*/  STL [R1+0x37c], R3 ;  /* 0x00037c0301007387 */ /* 0x000fe80000100800 */
[----:B------:R0:W-:Y:S01]  /*107220*/  STL [R1+0x4f4], R6 ;  /* 0x0004f40601007387 */ /* 0x0001e20000100800 */
[----:B------:R-:W-:Y:S01]  /*107230*/  LOP3.LUT R2, R2, 0xffff, RZ, 0xc0, !PT ;  /* 0x0000ffff02027812 */ /* 0x000fe200078ec0ff */
[----:B------:R-:W1:Y:S01]  /*107240*/  LDCU UR24, c[0x0][0x3b8] ;  /* 0x00007700ff1877ac */ /* 0x000e620008000800 */
[----:B0-----:R-:W-:Y:S01]  /*107250*/  VIADD R6, R6, UR25 ;  /* 0x0000001906067c36 */ /* 0x001fe20008000000 */
[----:B--2---:R-:W-:-:S02]  /*107260*/  SHF.R.U32.HI R3, RZ, 0x8, R5 ;  /* 0x00000008ff037819 */ /* 0x004fc40000011605 */
[----:B---3--:R-:W-:Y:S02]  /*107270*/  SHF.R.U32.HI R5, RZ, 0x8, R17 ;  /* 0x00000008ff057819 */ /* 0x008fe40000011611 */
[----:B------:R-:W-:Y:S01]  /*107280*/  LOP3.LUT R4, R4, 0xffff, RZ, 0xc0, !PT ;  /* 0x0000ffff04047812 */ /* 0x000fe200078ec0ff */
[----:B------:R-:W2:Y:S01]  /*107290*/  LDL.LU R17, [R1+0x2ac] ;  /* 0x0002ac0001117983 */ /* 0x000ea20000300800 */
[----:B------:R-:W-:Y:S02]  /*1072a0*/  LOP3.LUT R3, R3, 0xffff, RZ, 0xc0, !PT ;  /* 0x0000ffff03037812 */ /* 0x000fe400078ec0ff */
[----:B------:R-:W-:Y:S01]  /*1072b0*/  LOP3.LUT R5, R5, 0xffff, RZ, 0xc0, !PT ;  /* 0x0000ffff05057812 */ /* 0x000fe200078ec0ff */
[----:B------:R-:W3:Y:S04]  /*1072c0*/  LDL.LU R21, [R1+0x268] ;  /* 0x0002680001157983 */ /* 0x000ee80000300800 */
[----:B------:R0:W-:Y:S01]  /*1072d0*/  STL [R1+0x4f8], R6 ;  /* 0x0004f80601007387 */ /* 0x0001e20000100800 */
[----:B------:R-:W-:-:S02]  /*1072e0*/  PRMT R2, R2, 0x3340, R1 ;  /* 0x0000334002027816 */ /* 0x000fc40000000001 */
[----:B------:R-:W-:Y:S01]  /*1072f0*/  PRMT R3, R3, 0x3340, R5 ;  /* 0x0000334003037816 */ /* 0x000fe20000000005 */
[----:B------:R-:W1:Y:S01]  /*107300*/  LDCU UR25, c[0x0][0x3b8] ;  /* 0x00007700ff1977ac */ /* 0x000e620008000800 */
[----:B------:R-:W2:Y:S01]  /*107310*/  LDL.LU R5, [R1+0x244] ;  /* 0x0002440001057983 */ /* 0x000ea20000300800 */
[----:B0-----:R-:W-:Y:S01]  /*107320*/  VIADD R6, R6, UR72 ;  /* 0x0000004806067c36 */ /* 0x001fe20008000000 */
[----:B------:R-:W-:Y:S02]  /*107330*/  LOP3.LUT R24, R24, 0xffff, RZ, 0xc0, !PT ;  /* 0x0000ffff18187812 */ /* 0x000fe400078ec0ff */
[----:B------:R-:W-:Y:S02]  /*107340*/  LOP3.LUT R23, R23, 0xffff, RZ, 0xc0, !PT ;  /* 0x0000ffff17177812 */ /* 0x000fe400078ec0ff */
[----:B------:R-:W-:Y:S01]  /*107350*/  LOP3.LUT R11, R11, 0xffff, RZ, 0xc0, !PT ;  /* 0x0000ffff0b0b7812 */ /* 0x000fe200078ec0ff */
[----:B------:R-:W0:Y:S01]  /*107360*/  LDCU UR72, c[0x0][0x3b8] ;  /* 0x00007700ff4877ac */ /* 0x000e220008000800 */
[----:B------:R1:W-:Y:S04]  /*107370*/  STL [R1+0x4f0], R6 ;  /* 0x0004f00601007387 */ /* 0x0003e80000100800 */
[----:B------:R4:W-:Y:S01]  /*107380*/  STL [R1+0x430], R3 ;  /* 0x0004300301007387 */ /* 0x0009e20000100800 */
[----:B-1----:R-:W-:Y:S01]  /*107390*/  VIADD R6, R6, UR38 ;  /* 0x0000002606067c36 */ /* 0x002fe20008000000 */
[----:B----4-:R-:W-:-:S02]  /*1073a0*/  PRMT R3, R4, 0x3340, R1 ;  /* 0x0000334004037816 */ /* 0x010fc40000000001 */
[----:B------:R-:W-:Y:S01]  /*1073b0*/  SHF.R.U32.HI R4, RZ, 0x8, R16 ;  /* 0x00000008ff047819 */ /* 0x000fe20000011610 */
[----:B------:R-:W1:Y:S02]  /*1073c0*/  LDCU UR38, c[0x0][0x3b8] ;  /* 0x00007700ff2677ac */ /* 0x000e640008000800 */
[----:B------:R-:W-:Y:S04]  /*1073d0*/  STL [R1+0x378], R3 ;  /* 0x0003780301007387 */ /* 0x000fe80000100800 */
[----:B------:R4:W-:Y:S01]  /*1073e0*/  STL [R1+0x4e8], R6 ;  /* 0x0004e80601007387 */ /* 0x0009e20000100800 */
[----:B------:R-:W-:Y:S01]  /*1073f0*/  LOP3.LUT R4, R4, 0xffff, RZ, 0xc0, !PT ;  /* 0x0000ffff04047812 */ /* 0x000fe200078ec0ff */
[----:B----4-:R-:W-:Y:S01]  /*107400*/  VIADD R6, R6, UR39 ;  /* 0x0000002706067c36 */ /* 0x010fe20008000000 */
[----:B------:R-:W4:Y:S01]  /*107410*/  LDCU UR39, c[0x0][0x3b8] ;  /* 0x00007700ff2777ac */ /* 0x000f220008000800 */
[----:B--2---:R-:W-:-:S02]  /*107420*/  SHF.R.U32.HI R3, RZ, 0x8, R5 ;  /* 0x00000008ff037819 */ /* 0x004fc40000011605 */
[----:B------:R-:W-:Y:S02]  /*107430*/  SHF.R.U32.HI R5, RZ, 0x8, R15 ;  /* 0x00000008ff057819 */ /* 0x000fe4000001160f */
[----:B------:R-:W2:Y:S01]  /*107440*/  LDL.LU R15, [R1+0x74] ;  /* 0x00007400010f7983 */ /* 0x000ea20000300800 */
[----:B------:R-:W-:Y:S02]  /*107450*/  LOP3.LUT R3, R3, 0xffff, RZ, 0xc0, !PT ;  /* 0x0000ffff03037812 */ /* 0x000fe400078ec0ff */
[----:B------:R-:W-:Y:S01]  /*107460*/  LOP3.LUT R5, R5, 0xffff, RZ, 0xc0, !PT ;  /* 0x0000ffff05057812 */ /* 0x000fe200078ec0ff */
[----:B------:R0:W-:Y:S03]  /*107470*/  STL [R1+0x4ec], R6 ;  /* 0x0004ec0601007387 */ /* 0x0001e60000100800 */
[----:B------:R-:W-:Y:S02]  /*107480*/  PRMT R5, R3, 0x3340, R5 ;  /* 0x0000334003057816 */ /* 0x000fe40000000005 */
[----:B------:R-:W-:Y:S01]  /*107490*/  PRMT R3, R4, 0x3340, R1 ;  /* 0x0000334004037816 */ /* 0x000fe20000000001 */
[----:B0-----:R-:W-:Y:S01]  /*1074a0*/  VIADD R6, R6, UR47 ;  /* 0x0000002f06067c36 */ /* 0x001fe20008000000 */
[----:B------:R-:W0:Y:S04]  /*1074b0*/  LDCU UR47, c[0x0][0x3b8] ;  /* 0x00007700ff2f77ac */ /* 0x000e280008000800 */
[----:B------:R0:W-:Y:S04]  /*1074c0*/  STL [R1+0x4e4], R6 ;  /* 0x0004e40601007387 */ /* 0x0001e80000100800 */
[----:B------:R3:W-:Y:S04]  /*1074d0*/  STL [R1+0x42c], R5 ;  /* 0x00042c0501007387 */ /* 0x0007e80000100800 */
[----:B------:R-:W2:Y:S04]  /*1074e0*/  LDL.LU R4, [R1+0x25c] ;  /* 0x00025c0001047983 */ /* 0x000ea80000300800 */
[----:B------:R1:W-:Y:S04]  /*1074f0*/  STL [R1+0x36c], R3 ;  /* 0x00036c0301007387 */ /* 0x0003e80000100800 */
[----:B------:R-:W4:Y:S01]  /*107500*/  LDL.LU R16, [R1+0x2a0] ;  /* 0x0002a00001107983 */ /* 0x000f220000300800 */
[----:B0-----:R-:W-:Y:S01]  /*107510*/  VIADD R6, R6, UR48 ;  /* 0x0000003006067c36 */ /* 0x001fe20008000000 */
[----:B---3--:R-:W-:Y:S01]  /*107520*/  SHF.R.U32.HI R5, RZ, 0x8, R21 ;  /* 0x00000008ff057819 */ /* 0x008fe20000011615 */
[----:B------:R-:W0:Y:S01]  /*107530*/  LDCU UR48, c[0x0][0x3b8] ;  /* 0x00007700ff3077ac */ /* 0x000e220008000800 */
[----:B-1----:R-:W-:-:S02]  /*107540*/  SHF.R.U32.HI R3, RZ, 0x8, R17 ;  /* 0x00000008ff037819 */ /* 0x002fc40000011611 */
[----:B------:R1:W-:Y:S04]  /*107550*/  STL [R1+0x4dc], R6 ;  /* 0x0004dc0601007387 */ /* 0x0003e80000100800 */
[----:B------:R-:W3:Y:S01]  /*107560*/  LDL.LU R17, [R1+0x280] ;  /* 0x0002800001117983 */ /* 0x000ee20000300800 */
[----:B------:R-:W-:Y:S02]  /*107570*/  LOP3.LUT R3, R3, 0xffff, RZ, 0xc0, !PT ;  /* 0x0000ffff03037812 */ /* 0x000fe400078ec0ff */
[----:B------:R-:W-:Y:S01]  /*107580*/  LOP3.LUT R5, R5, 0xffff, RZ, 0xc0, !PT ;  /* 0x0000ffff05057812 */ /* 0x000fe200078ec0ff */
[----:B------:R-:W3:Y:S01]  /*107590*/  LDL.LU R21, [R1+0x1d0] ;  /* 0x0001d00001157983 */ /* 0x000ee20000300800 */
[----:B-1----:R-:W-:Y:S02]  /*1075a0*/  VIADD R6, R6, UR49 ;  /* 0x0000003106067c36 */ /* 0x002fe40008000000 */
[----:B------:R-:W-:Y:S01]  /*1075b0*/  PRMT R5, R3, 0x3340, R5 ;  /* 0x0000334003057816 */ /* 0x000fe20000000005 */
[----:B------:R-:W1:Y:S02]  /*1075c0*/  LDCU UR49, c[0x0][0x3b8] ;  /* 0x00007700ff3177ac */ /* 0x000e640008000800 */
[----:B------:R0:W-:Y:S04]  /*1075d0*/  STL [R1+0x4e0], R6 ;  /* 0x0004e00601007387 */ /* 0x0001e80000100800 */
[----:B------:R-:W3:Y:S01]  /*1075e0*/  LDL.LU R3, [R1+0x22c] ;  /* 0x00022c0001037983 */ /* 0x000ee20000300800 */
[----:B0-----:R-:W-:Y:S01]  /*1075f0*/  VIADD R6, R6, UR32 ;  /* 0x0000002006067c36 */ /* 0x001fe20008000000 */
[----:B------:R-:W0:Y:S04]  /*107600*/  LDCU UR32, c[0x0][0x3b8] ;  /* 0x00007700ff2077ac */ /* 0x000e280008000800 */
[----:B------:R-:W-:Y:S04]  /*107610*/  STL [R1+0x4d8], R6 ;  /* 0x0004d80601007387 */ /* 0x000fe80000100800 */
[----:B------:R0:W-:Y:S04]  /*107620*/  STL [R1+0x428], R5 ;  /* 0x0004280501007387 */ /* 0x0001e80000100800 */
[----:B0-----:R-:W4:Y:S01]  /*107630*/  LDL.LU R5, [R1+0x23c] ;  /* 0x00023c0001057983 */ /* 0x001f220000300800 */
[----:B------:R-:W-:Y:S01]  /*107640*/  VIADD R6, R6, UR33 ;  /* 0x0000002106067c36 */ /* 0x000fe20008000000 */
[----:B------:R-:W0:Y:S01]  /*107650*/  LDCU UR33, c[0x0][0x3b8] ;  /* 0x00007700ff2177ac */ /* 0x000e220008000800 */
[----:B--2---:R-:W-:-:S04]  /*107660*/  SHF.R.U32.HI R4, RZ, 0x8, R4 ;  /* 0x00000008ff047819 */ /* 0x004fc80000011604 */
[----:B------:R-:W-:-:S04]  /*107670*/  LOP3.LUT R4, R4, 0xffff, RZ, 0xc0, !PT ;  /* 0x0000ffff04047812 */ /* 0x000fc800078ec0ff */
[----:B------:R-:W-:-:S05]  /*107680*/  PRMT R4, R4, 0x3340, R1 ;  /* 0x0000334004047816 */ /* 0x000fca0000000001 */
[----:B------:R2:W-:Y:S04]  /*107690*/  STL [R1+0x364], R4 ;  /* 0x0003640401007387 */ /* 0x0005e80000100800 */
[----:B------:R0:W-:Y:S01]  /*1076a0*/  STL [R1+0x4d0], R6 ;  /* 0x0004d00601007387 */ /* 0x0001e20000100800 */
[----:B--2---:R-:W-:Y:S01]  /*1076b0*/  SHF.R.U32.HI R4, RZ, 0x8, R15 ;  /* 0x00000008ff047819 */ /* 0x004fe2000001160f */
[----:B0-----:R-:W-:Y:S01]  /*1076c0*/  VIADD R6, R6, UR35 ;  /* 0x0000002306067c36 */ /* 0x001fe20008000000 */
[----:B------:R-:W0:Y:S01]  /*1076d0*/  LDCU UR35, c[0x0][0x3b8] ;  /* 0x00007700ff2377ac */ /* 0x000e220008000800 */
[----:B---3--:R-:W-:Y:S02]  /*1076e0*/  SHF.R.U32.HI R3, RZ, 0x8, R3 ;  /* 0x00000008ff037819 */ /* 0x008fe40000011603 */
[----:B------:R-:W-:Y:S01]  /*1076f0*/  LOP3.LUT R4, R4, 0xffff, RZ, 0xc0, !PT ;  /* 0x0000ffff04047812 */ /* 0x000fe200078ec0ff */
[----:B------:R2:W-:Y:S01]  /*107700*/  STL [R1+0x4d4], R6 ;  /* 0x0004d40601007387 */ /* 0x0005e20000100800 */
[----:B------:R-:W-:Y:S01]  /*107710*/  LOP3.LUT R3, R3, 0xffff, RZ, 0xc0, !PT ;  /* 0x0000ffff03037812 */ /* 0x000fe200078ec0ff */
[----:B--2---:R-:W-:Y:S01]  /*107720*/  VIADD R6, R6, UR23 ;  /* 0x0000001706067c36 */ /* 0x004fe20008000000 */
[----:B------:R-:W2:Y:S01]  /*107730*/  LDCU UR23, c[0x0][0x3b8] ;  /* 0x00007700ff1777ac */ /* 0x000ea20008000800 */
[----:B----4-:R-:W-:-:S04]  /*107740*/  SHF.R.U32.HI R5, RZ, 0x8, R5 ;  /* 0x00000008ff057819 */ /* 0x010fc80000011605 */
[----:B------:R-:W-:-:S04]  /*107750*/  LOP3.LUT R5, R5, 0xffff, RZ, 0xc0, !PT ;  /* 0x0000ffff05057812 */ /* 0x000fc800078ec0ff */
[----:B------:R-:W-:Y:S02]  /*107760*/  PRMT R5, R3, 0x3340, R5 ;  /* 0x0000334003057816 */ /* 0x000fe40000000005 */
[----:B------:R-:W-:Y:S01]  /*107770*/  PRMT R3, R4, 0x3340, R1 ;  /* 0x0000334004037816 */ /* 0x000fe20000000001 */
[----:B------:R-:W-:Y:S01]  /*107780*/  STL [R1+0x4cc], R6 ;  /* 0x0004cc0601007387 */ /* 0x000fe20000100800 */
[----:B------:R-:W-:-:S03]  /*107790*/  VIADD R15, R6, UR22 ;  /* 0x00000016060f7c36 */ /* 0x000fc60008000000 */
[----:B------:R3:W-:Y:S01]  /*1077a0*/  STL [R1+0x424], R5 ;  /* 0x0004240501007387 */ /* 0x0007e20000100800 */
[----:B------:R-:W-:-:S03]  /*1077b0*/  SHF.R.U32.HI R4, RZ, 0x8, R21 ;  /* 0x00000008ff047819 */ /* 0x000fc60000011615 */
[----:B------:R4:W-:Y:S01]  /*1077c0*/  STL [R1+0x360], R3 ;  /* 0x0003600301007387 */ /* 0x0009e20000100800 */
[----:B------:R-:W0:Y:S01]  /*1077d0*/  LDCU UR22, c[0x0][0x3b8] ;  /* 0x00007700ff1677ac */ /* 0x000e220008000800 */
[----:B---3--:R-:W-:Y:S02]  /*1077e0*/  SHF.R.U32.HI R5, RZ, 0x8, R17 ;  /* 0x00000008ff057819 */ /* 0x008fe40000011611 */
[----:B----4-:R-:W-:Y:S02]  /*1077f0*/  SHF.R.U32.HI R3, RZ, 0x8, R16 ;  /* 0x00000008ff037819 */ /* 0x010fe40000011610 */
[----:B------:R-:W3:Y:S04]  /*107800*/  LDL.LU R16, [R1+0x27c] ;  /* 0x00027c0001107983 */ /* 0x000ee80000300800 */
[----:B------:R4:W-:Y:S04]  /*107810*/  STL [R1+0x4c4], R15 ;  /* 0x0004c40f01007387 */ /* 0x0009e80000100800 */
[----:B------:R-:W2:Y:S04]  /*107820*/  LDL.LU R6, [R1+0x284] ;  /* 0x0002840001067983 */ /* 0x000ea80000300800 */
[----:B------:R-:W3:Y:S01]  /*107830*/  LDL.LU R17, [R1+0x270] ;  /* 0x0002700001117983 */ /* 0x000ee20000300800 */
[----:B------:R-:W-:-:S02]  /*107840*/  LOP3.LUT R3, R3, 0xffff, RZ, 0xc0, !PT ;  /* 0x0000ffff03037812 */ /* 0x000fc400078ec0ff */
[----:B------:R-:W-:Y:S01]  /*107850*/  LOP3.LUT R5, R5, 0xffff, RZ, 0xc0, !PT ;  /* 0x0000ffff05057812 */ /* 0x000fe200078ec0ff */
[----:B------:R-:W3:Y:S01]  /*107860*/  LDL.LU R21, [R1+0x26c] ;  /* 0x00026c0001157983 */ /* 0x000ee20000300800 */
[----:B----4-:R-:W-:Y:S01]  /*107870*/  VIADD R15, R15, UR34 ;  /* 0x000000220f0f7c36 */ /* 0x010fe20008000000 */
[----:B------:R-:W-:Y:S02]  /*107880*/  LOP3.LUT R4, R4, 0xffff, RZ, 0xc0, !PT ;  /* 0x0000ffff04047812 */ /* 0x000fe400078ec0ff */
[----:B------:R-:W-:Y:S01]  /*107890*/  PRMT R5, R3, 0x3340, R5 ;  /* 0x0000334003057816 */ /* 0x000fe20000000005 */
[----:B------:R-:W4:Y:S01]  /*1078a0*/  LDCU UR34, c[0x0][0x3b8] ;  /* 0x00007700ff2277ac */ /* 0x000f220008000800 */
[----:B------:R0:W-:Y:S01]  /*1078b0*/  STL [R1+0x4c8], R15 ;  /* 0x0004c80f01007387 */ /* 0x0001e20000100800 */
[----:B------:R-:W-:-:S03]  /*1078c0*/  PRMT R4, R4, 0x3340, R1 ;  /* 0x0000334004047816 */ /* 0x000fc60000000001 */
[----:B------:R-:W3:Y:S01]  /*1078d0*/  LDL.LU R3, [R1+0x1c4] ;  /* 0x0001c40001037983 */ /* 0x000ee20000300800 */
[----:B0-----:R-:W-:Y:S01]  /*1078e0*/  VIADD R15, R15, UR26 ;  /* 0x0000001a0f0f7c36 */ /* 0x001fe20008000000 */
[----:B------:R-:W0:Y:S04]  /*1078f0*/  LDCU UR26, c[0x0][0x3b8] ;  /* 0x00007700ff1a77ac */ /* 0x000e280008000800 */
[----:B------:R-:W-:Y:S04]  /*107900*/  STL [R1+0x4c0], R15 ;  /* 0x0004c00f01007387 */ /* 0x000fe80000100800 */
[----:B------:R0:W-:Y:S04]  /*107910*/  STL [R1+0x420], R5 ;  /* 0x0004200501007387 */ /* 0x0001e80000100800 */
[----:B0-----:R-:W4:Y:S04]  /*107920*/  LDL.LU R5, [R1+0x168] ;  /* 0x0001680001057983 */ /* 0x001f280000300800 */
[----:B------:R0:W-:Y:S04]  /*107930*/  STL [R1+0x35c], R4 ;  /* 0x00035c0401007387 */ /* 0x0001e80000100800 */
[----:B0-----:R-:W4:Y:S01]  /*107940*/  LDL.LU R4, [R1+0x70] ;  /* 0x0000700001047983 */ /* 0x001f220000300800 */
[----:B------:R-:W-:Y:S01]  /*107950*/  VIADD R15, R15, UR36 ;  /* 0x000000240f0f7c36 */ /* 0x000fe20008000000 */
[----:B------:R-:W0:Y:S04]  /*107960*/  LDCU UR36, c[0x0][0x3b8] ;  /* 0x00007700ff2477ac */ /* 0x000e280008000800 */
[----:B------:R1:W-:Y:S02]  /*107970*/  STL [R1+0x4b4], R15 ;  /* 0x0004b40f01007387 */ /* 0x0003e40000100800 */
[----:B-1----:R-:W-:Y:S01]  /*107980*/  VIADD R15, R15, UR37 ;  /* 0x000000250f0f7c36 */ /* 0x002fe20008000000 */
[----:B------:R-:W1:Y:S04]  /*107990*/  LDCU UR37, c[0x0][0x3b8] ;  /* 0x00007700ff2577ac */ /* 0x000e680008000800 */
[----:B------:R0:W-:Y:S02]  /*1079a0*/  STL [R1+0x4b8], R15 ;  /* 0x0004b80f01007387 */ /* 0x0001e40000100800 */
[----:B0-----:R-:W-:Y:S01]  /*1079b0*/  VIADD R15, R15, UR28 ;  /* 0x0000001c0f0f7c36 */ /* 0x001fe20008000000 */
[----:B------:R-:W0:Y:S04]  /*1079c0*/  LDCU UR28, c[0x0][0x3b8] ;  /* 0x00007700ff1c77ac */ /* 0x000e280008000800 */
[----:B------:R1:W-:Y:S02]  /*1079d0*/  STL [R1+0x4b0], R15 ;  /* 0x0004b00f01007387 */ /* 0x0003e40000100800 */
[----:B-1----:R-:W-:Y:S01]  /*1079e0*/  VIADD R15, R15, UR71 ;  /* 0x000000470f0f7c36 */ /* 0x002fe20008000000 */
[----:B------:R-:W1:Y:S01]  /*1079f0*/  LDCU UR71, c[0x0][0x3b8] ;  /* 0x00007700ff4777ac */ /* 0x000e620008000800 */
[----:B--2---:R-:W-:-:S02]  /*107a00*/  SHF.R.U32.HI R6, RZ, 0x8, R6 ;  /* 0x00000008ff067819 */ /* 0x004fc40000011606 */
[----:B---3--:R-:W-:-:S04]  /*107a10*/  SHF.R.U32.HI R3, RZ, 0x8, R3 ;  /* 0x00000008ff037819 */ /* 0x008fc80000011603 */
[----:B------:R-:W-:Y:S02]  /*107a20*/  LOP3.LUT R3, R3, 0xffff, RZ, 0xc0, !PT ;  /* 0x0000ffff03037812 */ /* 0x000fe400078ec0ff */
[----:B------:R-:W-:Y:S02]  /*107a30*/  LOP3.LUT R6, R6, 0xffff, RZ, 0xc0, !PT ;  /* 0x0000ffff06067812 */ /* 0x000fe400078ec0ff */
[----:B----4-:R-:W-:-:S04]  /*107a40*/  SHF.R.U32.HI R5, RZ, 0x8, R5 ;  /* 0x00000008ff057819 */ /* 0x010fc80000011605 */
[----:B------:R-:W-:Y:S02]  /*107a50*/  LOP3.LUT R5, R5, 0xffff, RZ, 0xc0, !PT ;  /* 0x0000ffff05057812 */ /* 0x000fe400078ec0ff */
[----:B------:R-:W-:Y:S02]  /*107a60*/  SHF.R.U32.HI R4, RZ, 0x8, R4 ;  /* 0x00000008ff047819 */ /* 0x000fe40000011604 */
[----:B------:R-:W-:Y:S02]  /*107a70*/  PRMT R5, R3, 0x3340, R5 ;  /* 0x0000334003057816 */ /* 0x000fe40000000005 */
[----:B------:R-:W-:-:S04]  /*107a80*/  LOP3.LUT R4, R4, 0xffff, RZ, 0xc0, !PT ;  /* 0x0000ffff04047812 */ /* 0x000fc800078ec0ff */
[----:B------:R-:W-:Y:S01]  /*107a90*/  PRMT R3, R4, 0x3340, R1 ;  /* 0x0000334004037816 */ /* 0x000fe20000000001 */
[----:B------:R-:W-:Y:S04]  /*107aa0*/  STL [R1+0x41c], R5 ;  /* 0x00041c0501007387 */ /* 0x000fe80000100800 */
[----:B------:R2:W-:Y:S01]  /*107ab0*/  STL [R1+0x350], R3 ;  /* 0x0003500301007387 */ /* 0x0005e20000100800 */
[----:B------:R-:W-:Y:S01]  /*107ac0*/  SHF.R.U32.HI R4, RZ, 0x8, R21 ;  /* 0x00000008ff047819 */ /* 0x000fe20000011615 */
[----:B------:R-:W-:Y:S01]  /*107ad0*/  VIADD R21, R15, UR30 ;  /* 0x0000001e0f157c36 */ /* 0x000fe20008000000 */
[----:B------:R-:W3:Y:S01]  /*107ae0*/  LDCU UR30, c[0x0][0x3b8] ;  /* 0x00007700ff1e77ac */ /* 0x000ee20008000800 */
[----:B--2---:R-:W-:Y:S02]  /*107af0*/  SHF.R.U32.HI R3, RZ, 0x8, R17 ;  /* 0x00000008ff037819 */ /* 0x004fe40000011611 */
[----:B------:R-:W-:-:S02]  /*107b00*/  SHF.R.U32.HI R5, RZ, 0x8, R16 ;  /* 0x00000008ff057819 */ /* 0x000fc40000011610 */
[----:B------:R-:W-:Y:S01]  /*107b10*/  LOP3.LUT R4, R4, 0xffff, RZ, 0xc0, !PT ;  /* 0x0000ffff04047812 */ /* 0x000fe200078ec0ff */
[----:B------:R-:W2:Y:S01]  /*107b20*/  LDL.LU R16, [R1+0xfc] ;  /* 0x0000fc0001107983 */ /* 0x000ea20000300800 */
[----:B------:R-:W-:-:S03]  /*107b30*/  LOP3.LUT R3, R3, 0xffff, RZ, 0xc0, !PT ;  /* 0x0000ffff03037812 */ /* 0x000fc600078ec0ff */
[----:B------:R-:W-:Y:S01]  /*107b40*/  STL [R1+0x4ac], R15 ;  /* 0x0004ac0f01007387 */ /* 0x000fe20000100800 */
[----:B------:R-:W-:Y:S02]  /*107b50*/  LOP3.LUT R5, R5, 0xffff, RZ, 0xc0, !PT ;  /* 0x0000ffff05057812 */ /* 0x000fe400078ec0ff */
[----:B------:R-:W-:Y:S02]  /*107b60*/  PRMT R6, R6, 0x3340, R3 ;  /* 0x0000334006067816 */ /* 0x000fe40000000003 */
[----:B------:R-:W4:Y:S04]  /*107b70*/  LDL.LU R3, [R1+0x2b0] ;  /* 0x0002b00001037983 */ /* 0x000f280000300800 */
[----:B------:R-:W-:Y:S04]  /*107b80*/  STL [R1+0x4a8], R21 ;  /* 0x0004a81501007387 */ /* 0x000fe80000100800 */
[----:B------:R0:W-:Y:S01]  /*107b90*/  STL [R1+0x418], R6 ;  /* 0x0004180601007387 */ /* 0x0001e20000100800 */
[----:B------:R-:W-:-:S03]  /*107ba0*/  PRMT R5, R5, 0x3340, R4 ;  /* 0x0000334005057816 */ /* 0x000fc60000000004 */
[----:B0-----:R-:W2:Y:S04]  /*107bb0*/  LDL.LU R6, [R1+0xf0] ;  /* 0x0000f00001067983 */ /* 0x001ea80000300800 */
[----:B------:R-:W2:Y:S01]  /*107bc0*/  LDL.LU R4, [R1+0x29c] ;  /* 0x00029c0001047983 */ /* 0x000ea20000300800 */
[----:B------:R-:W-:-:S03]  /*107bd0*/  VIADD R21, R21, UR45 ;  /* 0x0000002d15157c36 */ /* 0x000fc60008000000 */
[----:B------:R-:W3:Y:S04]  /*107be0*/  LDL.LU R15, [R1+0x88] ;  /* 0x00008800010f7983 */ /* 0x000ee80000300800 */
[----:B------:R0:W-:Y:S04]  /*107bf0*/  STL [R1+0x414], R5 ;  /* 0x0004140501007387 */ /* 0x0001e80000100800 */
[----:B------:R-:W3:Y:S04]  /*107c00*/  LDL.LU R17, [R1+0x90] ;  /* 0x0000900001117983 */ /* 0x000ee80000300800 */
[----:B------:R-:W-:Y:S01]  /*107c10*/  STL [R1+0x4a0], R21 ;  /* 0x0004a01501007387 */ /* 0x000fe20000100800 */
[----:B------:R-:W1:Y:S01]  /*107c20*/  LDCU UR45, c[0x0][0x3b8] ;  /* 0x00007700ff2d77ac */ /* 0x000e620008000800 */
[----:B0-----:R-:W-:Y:S01]  /*107c30*/  VIADD R5, R21, UR70 ;  /* 0x0000004615057c36 */ /* 0x001fe20008000000 */
[----:B------:R-:W0:Y:S04]  /*107c40*/  LDCU UR70, c[0x0][0x3b8] ;  /* 0x00007700ff4677ac */ /* 0x000e280008000800 */
[----:B------:R1:W-:Y:S02]  /*107c50*/  STL [R1+0x4a4], R5 ;  /* 0x0004a40501007387 */ /* 0x0003e40000100800 */
[----:B-1----:R-:W-:Y:S01]  /*107c60*/  VIADD R5, R5, UR69 ;  /* 0x0000004505057c36 */ /* 0x002fe20008000000 */
[----:B------:R-:W1:Y:S01]  /*107c70*/  LDCU UR69, c[0x0][0x3b8] ;  /* 0x00007700ff4577ac */ /* 0x000e620008000800 */
[----:B----4-:R-:W-:-:S04]  /*107c80*/  SHF.R.U32.HI R3, RZ, 0x8, R3 ;  /* 0x00000008ff037819 */ /* 0x010fc80000011603 */
[----:B------:R-:W-:Y:S02]  /*107c90*/  LOP3.LUT R3, R3, 0xffff, RZ, 0xc0, !PT ;  /* 0x0000ffff03037812 */ /* 0x000fe400078ec0ff */
[----:B--2---:R-:W-:-:S04]  /*107ca0*/  SHF.R.U32.HI R4, RZ, 0x8, R4 ;  /* 0x00000008ff047819 */ /* 0x004fc80000011604 */
[----:B------:R-:W-:-:S04]  /*107cb0*/  LOP3.LUT R4, R4, 0xffff, RZ, 0xc0, !PT ;  /* 0x0000ffff04047812 */ /* 0x000fc800078ec0ff */
[--C-:B------:R-:W-:Y:S02]  /*107cc0*/  PRMT R21, R4, 0x3340, R1.reuse ;  /* 0x0000334004157816 */ /* 0x100fe40000000001 */
[----:B------:R-:W2:Y:S04]  /*107cd0*/  LDL.LU R4, [R1+0x278] ;  /* 0x0002780001047983 */ /* 0x000ea80000300800 */
[----:B------:R-:W-:Y:S04]  /*107ce0*/  STL [R1+0x49c], R5 ;  /* 0x00049c0501007387 */ /* 0x000fe80000100800 */
[----:B------:R4:W-:Y:S02]  /*107cf0*/  STL [R1+0x344], R21 ;  /* 0x0003441501007387 */ /* 0x0009e40000100800 */
[----:B----4-:R-:W-:-:S02]  /*107d00*/  PRMT R21, R3, 0x3340, R1 ;  /* 0x0000334003157816 */ /* 0x010fc40000000001 */
[----:B------:R-:W4:Y:S04]  /*107d10*/  LDL.LU R3, [R1+0x160] ;  /* 0x0001600001037983 */ /* 0x000f280000300800 */
[----:B------:R0:W-:Y:S02]  /*107d20*/  STL [R1+0x32c], R21 ;  /* 0x00032c1501007387 */ /* 0x0001e40000100800 */
[----:B0-----:R-:W-:Y:S01]  /*107d30*/  VIADD R21, R5, UR16 ;  /* 0x0000001005157c36 */ /* 0x001fe20008000000 */
[----:B------:R-:W-:Y:S02]  /*107d40*/  SHF.R.U32.HI R5, RZ, 0x8, R6 ;  /* 0x00000008ff057819 */ /* 0x000fe40000011606 */
[----:B------:R-:W-:Y:S01]  /*107d50*/  SHF.R.U32.HI R6, RZ, 0x8, R16 ;  /* 0x00000008ff067819 */ /* 0x000fe20000011610 */
[----:B------:R-:W0:Y:S03]  /*107d60*/  LDCU UR16, c[0x0][0x3b8] ;  /* 0x00007700ff1077ac */ /* 0x000e260008000800 */
[----:B------:R-:W-:Y:S01]  /*107d70*/  LOP3.LUT R6, R6, 0xffff, RZ, 0xc0, !PT ;  /* 0x0000ffff06067812 */ /* 0x000fe200078ec0ff */
[----:B------:R1:W-:Y:S01]  /*107d80*/  STL [R1+0x498], R21 ;  /* 0x0004981501007387 */ /* 0x0003e20000100800 */
[----:B------:R-:W-:-:S03]  /*107d90*/  LOP3.LUT R5, R5, 0xffff, RZ, 0xc0, !PT ;  /* 0x0000ffff05057812 */ /* 0x000fc600078ec0ff */
[----:B------:R-:W3:Y:S01]  /*107da0*/  LDL.LU R16, [R1+0x228] ;  /* 0x0002280001107983 */ /* 0x000ee20000300800 */
[----:B-1----:R-:W-:Y:S01]  /*107db0*/  VIADD R21, R21, UR17 ;  /* 0x0000001115157c36 */ /* 0x002fe20008000000 */
[----:B------:R-:W1:Y:S04]  /*107dc0*/  LDCU UR17, c[0x0][0x3b8] ;  /* 0x00007700ff1177ac */ /* 0x000e680008000800 */
[----:B------:R-:W-:Y:S01]  /*107dd0*/  STL [R1+0x494], R21 ;  /* 0x0004941501007387 */ /* 0x000fe20000100800 */
[----:B--2---:R-:W-:-:S04]  /*107de0*/  SHF.R.U32.HI R4, RZ, 0x8, R4 ;  /* 0x00000008ff047819 */ /* 0x004fc80000011604 */
[----:B------:R-:W-:Y:S02]  /*107df0*/  LOP3.LUT R4, R4, 0xffff, RZ, 0xc0, !PT ;  /* 0x0000ffff04047812 */ /* 0x000fe400078ec0ff */
[----:B----4-:R-:W-:-:S04]  /*107e00*/  SHF.R.U32.HI R3, RZ, 0x8, R3 ;  /* 0x00000008ff037819 */ /* 0x010fc80000011603 */
[----:B------:R-:W-:-:S04]  /*107e10*/  LOP3.LUT R3, R3, 0xffff, RZ, 0xc0, !PT ;  /* 0x0000ffff03037812 */ /* 0x000fc800078ec0ff */
[----:B------:R-:W-:Y:S02]  /*107e20*/  PRMT R6, R6, 0x3340, R3 ;  /* 0x0000334006067816 */ /* 0x000fe40000000003 */
[----:B------:R-:W-:Y:S02]  /*107e30*/  PRMT R3, R5, 0x3340, R4 ;  /* 0x0000334005037816 */ /* 0x000fe40000000004 */
[----:B---3--:R-:W-:Y:S01]  /*107e40*/  SHF.R.U32.HI R4, RZ, 0x8, R15 ;  /* 0x00000008ff047819 */ /* 0x008fe2000001160f */
[----:B------:R2:W-:Y:S03]  /*107e50*/  STL [R1+0x404], R6 ;  /* 0x0004040601007387 */ /* 0x0005e60000100800 */
[----:B------:R-:W-:Y:S01]  /*107e60*/  LOP3.LUT R4, R4, 0xffff, RZ, 0xc0, !PT ;  /* 0x0000ffff04047812 */ /* 0x000fe200078ec0ff */
[----:B------:R3:W-:Y:S01]  /*107e70*/  STL [R1+0x3fc], R3 ;  /* 0x0003fc0301007387 */ /* 0x0007e20000100800 */
[----:B--2---:R-:W-:Y:S01]  /*107e80*/  VIADD R6, R21, UR59 ;  /* 0x0000003b15067c36 */ /* 0x004fe20008000000 */
[----:B------:R-:W2:Y:S02]  /*107e90*/  LDCU UR59, c[0x0][0x3b8] ;  /* 0x00007700ff3b77ac */ /* 0x000ea40008000800 */
[----:B------:R-:W4:Y:S01]  /*107ea0*/  LDL.LU R21, [R1+0x48f4] ;  /* 0x0048f40001157983 */ /* 0x000f220000300800 */
[----:B------:R-:W-:Y:S01]  /*107eb0*/  VIADD R5, R6, UR60 ;  /* 0x0000003c06057c36 */ /* 0x000fe20008000000 */
[----:B---3--:R-:W-:-:S02]  /*107ec0*/  SHF.R.U32.HI R3, RZ, 0x8, R17 ;  /* 0x00000008ff037819 */ /* 0x008fc40000011611 */
[----:B------:R3:W-:Y:S04]  /*107ed0*/  STL [R1+0x488], R6 ;  /* 0x0004880601007387 */ /* 0x0007e80000100800 */
[----:B------:R-:W2:Y:S04]  /*107ee0*/  LDL.LU R17, [R1+0x2cc] ;  /* 0x0002cc0001117983 */ /* 0x000ea80000300800 */
[----:B------:R0:W-:Y:S01]  /*107ef0*/  STL [R1+0x48c], R5 ;  /* 0x00048c0501007387 */ /* 0x0001e20000100800 */
[----:B------:R-:W1:Y:S01]  /*107f00*/  LDCU UR60, c[0x0][0x3b8] ;  /* 0x00007700ff3c77ac */ /* 0x000e620008000800 */
[----:B---3--:R-:W-:-:S02]  /*107f10*/  PRMT R6, R4, 0x3340, R1 ;  /* 0x0000334004067816 */ /* 0x008fc40000000001 */
[----:B------:R-:W3:Y:S01]  /*107f20*/  LDL.LU R4, [R1+0x2d8] ;  /* 0x0002d80001047983 */ /* 0x000ee20000300800 */
[----:B------:R-:W-:Y:S01]  /*107f30*/  LOP3.LUT R3, R3, 0xffff, RZ, 0xc0, !PT ;  /* 0x0000ffff03037812 */ /* 0x000fe200078ec0ff */
[----:B0-----:R-:W-:Y:S01]  /*107f40*/  VIADD R5, R5, UR61 ;  /* 0x0000003d05057c36 */ /* 0x001fe20008000000 */
[----:B------:R-:W0:Y:S02]  /*107f50*/  LDCU UR61, c[0x0][0x3b8] ;  /* 0x00007700ff3d77ac */ /* 0x000e240008000800 */
[----:B------:R-:W-:Y:S02]  /*107f60*/  PRMT R3, R3, 0x3340, R1 ;  /* 0x0000334003037816 */ /* 0x000fe40000000001 */
[----:B------:R-:W-:Y:S04]  /*107f70*/  STL [R1+0x484], R5 ;  /* 0x0004840501007387 */ /* 0x000fe80000100800 */
[----:B------:R0:W-:Y:S02]  /*107f80*/  STL [R1+0x328], R6 ;  /* 0x0003280601007387 */ /* 0x0001e40000100800 */
[----:B0-----:R-:W-:Y:S01]  /*107f90*/  VIADD R6, R5, UR62 ;  /* 0x0000003e05067c36 */ /* 0x001fe20008000000 */
[----:B------:R-:W0:Y:S01]  /*107fa0*/  LDCU UR62, c[0x0][0x3b8] ;  /* 0x00007700ff3e77ac */ /* 0x000e220008000800 */
[----:B------:R-:W2:Y:S04]  /*107fb0*/  LDL.LU R5, [R1+0x40] ;  /* 0x0000400001057983 */ /* 0x000ea80000300800 */
[----:B------:R1:W-:Y:S04]  /*107fc0*/  STL [R1+0x324], R3 ;  /* 0x0003240301007387 */ /* 0x0003e80000100800 */
[----:B------:R-:W4:Y:S04]  /*107fd0*/  LDL.LU R15, [R1+0x340] ;  /* 0x00034000010f7983 */ /* 0x000f280000300800 */
[----:B------:R0:W-:Y:S01]  /*107fe0*/  STL [R1+0x480], R6 ;  /* 0x0004800601007387 */ /* 0x0001e20000100800 */
[----:B-1----:R-:W-:Y:S01]  /*107ff0*/  SHF.R.U32.HI R3, RZ, 0x8, R16 ;  /* 0x00000008ff037819 */ /* 0x002fe20000011610 */
[----:B0-----:R-:W-:-:S02]  /*108000*/  VIADD R6, R6, UR63 ;  /* 0x0000003f06067c36 */ /* 0x001fc40008000000 */
[----:B------:R-:W4:Y:S01]  /*108010*/  LDL.LU R16, [R1+0x320] ;  /* 0x0003200001107983 */ /* 0x000f220000300800 */
[----:B------:R-:W-:Y:S01]  /*108020*/  LOP3.LUT R3, R3, 0xffff, RZ, 0xc0, !PT ;  /* 0x0000ffff03037812 */ /* 0x000fe200078ec0ff */
[----:B------:R-:W0:Y:S02]  /*108030*/  LDCU UR63, c[0x0][0x3b8] ;  /* 0x00007700ff3f77ac */ /* 0x000e240008000800 */
[----:B------:R1:W-:Y:S01]  /*108040*/  STL [R1+0x47c], R6 ;  /* 0x00047c0601007387 */ /* 0x0003e20000100800 */
[----:B---3--:R-:W-:-:S04]  /*108050*/  SHF.R.U32.HI R4, RZ, 0x8, R4 ;  /* 0x00000008ff047819 */ /* 0x008fc80000011604 */
[----:B------:R-:W-:-:S04]  /*108060*/  LOP3.LUT R4, R4, 0xffff, RZ, 0xc0, !PT ;  /* 0x0000ffff04047812 */ /* 0x000fc800078ec0ff */
[----:B------:R-:W-:Y:S01]  /*108070*/  PRMT R3, R4, 0x3340, R3 ;  /* 0x0000334004037816 */ /* 0x000fe20000000003 */
[----:B------:R-:W-:Y:S01]  /*108080*/  VIADD R4, R6, UR64 ;  /* 0x0000004006047c36 */ /* 0x000fe20008000000 */
[----:B------:R-:W3:Y:S03]  /*108090*/  LDCU UR64, c[0x0][0x3b8] ;  /* 0x00007700ff4077ac */ /* 0x000ee60008000800 */
[----:B------:R0:W-:Y:S04]  /*1080a0*/  STL [R1+0x3f8], R3 ;  /* 0x0003f80301007387 */ /* 0x0001e80000100800 */
[----:B------:R2:W-:Y:S04]  /*1080b0*/  STL [R1+0x3f4], R0 ;  /* 0x0003f40001007387 */ /* 0x0005e80000100800 */
[----:B-1----:R-:W3:Y:S04]  /*1080c0*/  LDL.LU R6, [R1+0x11c] ;  /* 0x00011c0001067983 */ /* 0x002ee80000300800 */
[----:B------:R1:W-:Y:S01]  /*1080d0*/  STL [R1+0x478], R4 ;  /* 0x0004780401007387 */ /* 0x0003e20000100800 */
[----:B0-----:R-:W-:-:S03]  /*1080e0*/  SHF.R.U32.HI R3, RZ, 0x8, R8 ;  /* 0x00000008ff037819 */ /* 0x001fc60000011608 */
[----:B------:R-:W3:Y:S01]  /*1080f0*/  LDL.LU R8, [R1+0x17c] ;  /* 0x00017c0001087983 */ /* 0x000ee20000300800 */
[----:B--2---:R-:W-:-:S03]  /*108100*/  SHF.R.U32.HI R0, RZ, 0x8, R17 ;  /* 0x00000008ff007819 */ /* 0x004fc60000011611 */
[----:B------:R-:W2:Y:S01]  /*108110*/  LDL.LU R17, [R1+0x348] ;  /* 0x0003480001117983 */ /* 0x000ea20000300800 */
[----:B-1----:R-:W-:Y:S01]  /*108120*/  VIADD R4, R4, UR65 ;  /* 0x0000004104047c36 */ /* 0x002fe20008000000 */
[----:B------:R-:W-:Y:S02]  /*108130*/  LOP3.LUT R3, R3, 0xffff, RZ, 0xc0, !PT ;  /* 0x0000ffff03037812 */ /* 0x000fe400078ec0ff */
[----:B------:R-:W-:Y:S01]  /*108140*/  LOP3.LUT R0, R0, 0xffff, RZ, 0xc0, !PT ;  /* 0x0000ffff00007812 */ /* 0x000fe200078ec0ff */
[----:B------:R-:W0:Y:S01]  /*108150*/  LDCU UR65, c[0x0][0x3b8] ;  /* 0x00007700ff4177ac */ /* 0x000e220008000800 */
[----:B------:R1:W-:Y:S01]  /*108160*/  STL [R1+0x474], R4 ;  /* 0x0004740401007387 */ /* 0x0003e20000100800 */
[--C-:B------:R-:W-:Y:S02]  /*108170*/  PRMT R3, R3, 0x3340, R1.reuse ;  /* 0x0000334003037816 */ /* 0x100fe40000000001 */
[----:B------:R-:W-:Y:S01]  /*108180*/  PRMT R0, R0, 0x3340, R1 ;  /* 0x0000334000007816 */ /* 0x000fe20000000001 */
[----:B-1----:R-:W-:Y:S01]  /*108190*/  VIADD R4, R4, UR66 ;  /* 0x0000004204047c36 */ /* 0x002fe20008000000 */
[----:B------:R-:W1:Y:S03]  /*1081a0*/  LDCU UR66, c[0x0][0x3b8] ;  /* 0x00007700ff4277ac */ /* 0x000e660008000800 */
[----:B------:R-:W-:Y:S01]  /*1081b0*/  VIADD R7, R4, UR67 ;  /* 0x0000004304077c36 */ /* 0x000fe20008000000 */
[----:B------:R0:W-:Y:S04]  /*1081c0*/  STL [R1+0x470], R4 ;  /* 0x0004700401007387 */ /* 0x0001e80000100800 */
[----:B------:R-:W-:Y:S04]  /*1081d0*/  STL [R1+0x314], R3 ;  /* 0x0003140301007387 */ /* 0x000fe80000100800 */
[----:B------:R1:W-:Y:S01]  /*1081e0*/  STL [R1+0x308], R0 ;  /* 0x0003080001007387 */ /* 0x0003e20000100800 */
[----:B------:R-:W2:Y:S01]  /*1081f0*/  LDCU UR67, c[0x0][0x3b8] ;  /* 0x00007700ff4377ac */ /* 0x000ea20008000800 */
[----:B0-----:R-:W-:-:S02]  /*108200*/  SHF.R.U32.HI R4, RZ, 0x8, R5 ;  /* 0x00000008ff047819 */ /* 0x001fc40000011605 */
[----:B----4-:R-:W-:Y:S02]  /*108210*/  SHF.R.U32.HI R5, RZ, 0x8, R15 ;  /* 0x00000008ff057819 */ /* 0x010fe4000001160f */
[----:B-1----:R-:W-:Y:S01]  /*108220*/  SHF.R.U32.HI R0, RZ, 0x8, R16 ;  /* 0x00000008ff007819 */ /* 0x002fe20000011610 */
[----:B------:R0:W-:Y:S01]  /*108230*/  STL [R1+0x46c], R7 ;  /* 0x00046c0701007387 */ /* 0x0001e20000100800 */
[----:B------:R-:W-:Y:S02]  /*108240*/  LOP3.LUT R4, R4, 0xffff, RZ, 0xc0, !PT ;  /* 0x0000ffff04047812 */ /* 0x000fe400078ec0ff */
[----:B------:R-:W-:Y:S02]  /*108250*/  LOP3.LUT R5, R5, 0xffff, RZ, 0xc0, !PT ;  /* 0x0000ffff05057812 */ /* 0x000fe400078ec0ff */
[----:B------:R-:W-:Y:S01]  /*108260*/  LOP3.LUT R0, R0, 0xffff, RZ, 0xc0, !PT ;  /* 0x0000ffff00007812 */ /* 0x000fe200078ec0ff */
[----:B------:R-:W4:Y:S04]  /*108270*/  LDL.LU R15, [R1+0x310] ;  /* 0x00031000010f7983 */ /* 0x000f280000300800 */
[----:B------:R-:W4:Y:S01]  /*108280*/  LDL.LU R16, [R1+0x30c] ;  /* 0x00030c0001107983 */ /* 0x000f220000300800 */
[----:B------:R-:W-:Y:S01]  /*108290*/  PRMT R5, R5, 0x3340, R0 ;  /* 0x0000334005057816 */ /* 0x000fe20000000000 */
[----:B0-----:R-:W-:Y:S01]  /*1082a0*/  VIADD R7, R7, UR68 ;  /* 0x0000004407077c36 */ /* 0x001fe20008000000 */
[----:B------:R-:W0:Y:S04]  /*1082b0*/  LDCU UR68, c[0x0][0x3b8] ;  /* 0x00007700ff4477ac */ /* 0x000e280008000800 */
[----:B------:R-:W-:Y:S04]  /*1082c0*/  STL [R1+0x464], R7 ;  /* 0x0004640701007387 */ /* 0x000fe80000100800 */
[----:B------:R1:W-:Y:S01]  /*1082d0*/  STL [R1+0x3f0], R5 ;  /* 0x0003f00501007387 */ /* 0x0003e20000100800 */
[----:B---3--:R-:W-:-:S04]  /*1082e0*/  SHF.R.U32.HI R3, RZ, 0x8, R8 ;  /* 0x00000008ff037819 */ /* 0x008fc80000011608 */
[----:B------:R-:W-:-:S04]  /*1082f0*/  LOP3.LUT R3, R3, 0xffff, RZ, 0xc0, !PT ;  /* 0x0000ffff03037812 */ /* 0x000fc800078ec0ff */
[----:B------:R-:W-:Y:S02]  /*108300*/  PRMT R0, R4, 0x3340, R3 ;  /* 0x0000334004007816 */ /* 0x000fe40000000003 */
[----:B------:R-:W3:Y:S01]  /*108310*/  LDL.LU R4, [R1+0x318] ;  /* 0x0003180001047983 */ /* 0x000ee20000300800 */
[----:B------:R-:W-:-:S03]  /*108320*/  VIADD R8, R7, UR58 ;  /* 0x0000003a07087c36 */ /* 0x000fc60008000000 */
[----:B------:R2:W-:Y:S04]  /*108330*/  STL [R1+0x3e4], R0 ;  /* 0x0003e40001007387 */ /* 0x0005e80000100800 */
[----:B-1----:R-:W3:Y:S01]  /*108340*/  LDL.LU R5, [R1+0x188] ;  /* 0x0001880001057983 */ /* 0x002ee20000300800 */
[----:B------:R-:W-:Y:S02]  /*108350*/  SHF.R.U32.HI R3, RZ, 0x8, R6 ;  /* 0x00000008ff037819 */ /* 0x000fe40000011606 */
[----:B------:R-:W-:Y:S01]  /*108360*/  LEA.HI.X.SX32 R14, R14, UR9, 0x1, P2 ;  /* 0x000000090e0e7c11 */ /* 0x000fe200090f0eff */
[----:B------:R1:W-:Y:S04]  /*108370*/  STL [R1+0x45c], R8 ;  /* 0x00045c0801007387 */ /* 0x0003e80000100800 */
[----:B------:R-:W3:Y:S04]  /*108380*/  LDL.LU R7, [R1+0x118] ;  /* 0x0001180001077983 */ /* 0x000ee80000300800 */
[----:B------:R-:W3:Y:S01]  /*108390*/  LDL.LU R6, [R1+0x354] ;  /* 0x0003540001067983 */ /* 0x000ee20000300800 */
[----:B------:R-:W0:Y:S01]  /*1083a0*/  LDCU UR58, c[0x0][0x3b8] ;  /* 0x00007700ff3a77ac */ /* 0x000e220008000800 */
[----:B--2---:R-:W-:-:S02]  /*1083b0*/  SHF.R.U32.HI R0, RZ, 0x8, R17 ;  /* 0x00000008ff007819 */ /* 0x004fc40000011611 */
[----:B------:R-:W2:Y:S01]  /*1083c0*/  LDL.LU R17, [R1+0x34c] ;  /* 0x00034c0001117983 */ /* 0x000ea20000300800 */
[----:B-1----:R-:W-:Y:S01]  /*1083d0*/  VIADD R8, R8, UR57 ;  /* 0x0000003908087c36 */ /* 0x002fe20008000000 */
[----:B------:R-:W-:Y:S02]  /*1083e0*/  LOP3.LUT R3, R3, 0xffff, RZ, 0xc0, !PT ;  /* 0x0000ffff03037812 */ /* 0x000fe400078ec0ff */
[----:B------:R-:W-:Y:S01]  /*1083f0*/  LOP3.LUT R0, R0, 0xffff, RZ, 0xc0, !PT ;  /* 0x0000ffff00007812 */ /* 0x000fe200078ec0ff */
[----:B------:R-:W1:Y:S01]  /*108400*/  LDCU UR57, c[0x0][0x3b8] ;  /* 0x00007700ff3977ac */ /* 0x000e620008000800 */
[----:B------:R0:W-:Y:S01]  /*108410*/  STL [R1+0x460], R8 ;  /* 0x0004600801007387 */ /* 0x0001e20000100800 */
[--C-:B------:R-:W-:Y:S02]  /*108420*/  PRMT R3, R3, 0x3340, R1.reuse ;  /* 0x0000334003037816 */ /* 0x100fe40000000001 */
[----:B------:R-:W-:Y:S01]  /*108430*/  PRMT R0, R0, 0x3340, R1 ;  /* 0x0000334000007816 */ /* 0x000fe20000000001 */
[----:B0-----:R-:W-:Y:S01]  /*108440*/  VIADD R8, R8, UR41 ;  /* 0x0000002908087c36 */ /* 0x001fe20008000000 */
[----:B------:R-:W0:Y:S04]  /*108450*/  LDCU UR41, c[0x0][0x398] ;  /* 0x00007300ff2977ac */ /* 0x000e280008000800 */
[----:B------:R1:W-:Y:S04]  /*108460*/  STL [R1+0x458], R8 ;  /* 0x0004580801007387 */ /* 0x0003e80000100800 */
[----:B------:R4:W-:Y:S04]  /*108470*/  STL [R1+0x304], R3 ;  /* 0x0003040301007387 */ /* 0x0009e80000100800 */
[----:B------:R-:W-:Y:S01]  /*108480*/  STL [R1+0x300], R0 ;  /* 0x0003000001007387 */ /* 0x000fe20000100800 */
[----:B-1----:R-:W-:Y:S01]  /*108490*/  VIADD R8, R8, UR40 ;  /* 0x0000002808087c36 */ /* 0x002fe20008000000 */
[----:B----4-:R-:W-:Y:S01]  /*1084a0*/  SHF.R.U32.HI R3, RZ, 0x8, R16 ;  /* 0x00000008ff037819 */ /* 0x010fe20000011610 */
[----:B------:R-:W1:Y:S03]  /*1084b0*/  LDCU UR40, c[0x0][0x398] ;  /* 0x00007300ff2877ac */ /* 0x000e660008000800 */
[----:B------:R4:W-:Y:S01]  /*1084c0*/  STL [R1+0x450], R8 ;  /* 0x0004500801007387 */ /* 0x0009e20000100800 */
[----:B------:R-:W-:Y:S01]  /*1084d0*/  LOP3.LUT R3, R3, 0xffff, RZ, 0xc0, !PT ;  /* 0x0000ffff03037812 */ /* 0x000fe200078ec0ff */
[----:B----4-:R-:W-:Y:S01]  /*1084e0*/  VIADD R8, R8, UR19 ;  /* 0x0000001308087c36 */ /* 0x010fe20008000000 */
[----:B------:R-:W4:Y:S01]  /*1084f0*/  LDCU UR19, c[0x0][0x398] ;  /* 0x00007300ff1377ac */ /* 0x000f220008000800 */
[----:B---3--:R-:W-:-:S02]  /*108500*/  SHF.R.U32.HI R0, RZ, 0x8, R4 ;  /* 0x00000008ff007819 */ /* 0x008fc40000011604 */
[----:B------:R-:W-:Y:S02]  /*108510*/  SHF.R.U32.HI R4, RZ, 0x8, R15 ;  /* 0x00000008ff047819 */ /* 0x000fe4000001160f */
[----:B------:R-:W3:Y:S04]  /*108520*/  LDL.LU R15, [R1+0x374] ;  /* 0x00037400010f7983 */ /* 0x000ee80000300800 */
[----:B------:R-:W4:Y:S04]  /*108530*/  LDL.LU R16, [R1+0xac] ;  /* 0x0000ac0001107983 */ /* 0x000f280000300800 */
[----:B------:R0:W-:Y:S01]  /*108540*/  STL [R1+0x454], R8 ;  /* 0x0004540801007387 */ /* 0x0001e20000100800 */
[----:B------:R-:W-:-:S02]  /*108550*/  LOP3.LUT R0, R0, 0xffff, RZ, 0xc0, !PT ;  /* 0x0000ffff00007812 */ /* 0x000fc400078ec0ff */
[----:B------:R-:W-:-:S04]  /*108560*/  LOP3.LUT R4, R4, 0xffff, RZ, 0xc0, !PT ;  /* 0x0000ffff04047812 */ /* 0x000fc800078ec0ff */
[----:B------:R-:W-:Y:S01]  /*108570*/  PRMT R4, R0, 0x3340, R4 ;  /* 0x0000334000047816 */ /* 0x000fe20000000004 */
[----:B0-----:R-:W-:Y:S01]  /*108580*/  VIADD R8, R8, UR18 ;  /* 0x0000001208087c36 */ /* 0x001fe20008000000 */
[----:B------:R-:W-:Y:S01]  /*108590*/  PRMT R0, R3, 0x3340, R1 ;  /* 0x0000334003007816 */ /* 0x000fe20000000001 */
[----:B------:R-:W0:Y:S03]  /*1085a0*/  LDCU UR18, c[0x0][0x3b8] ;  /* 0x00007700ff1277ac */ /* 0x000e260008000800 */
[----:B------:R1:W-:Y:S04]  /*1085b0*/  STL [R1+0x44c], R8 ;  /* 0x00044c0801007387 */ /* 0x0003e80000100800 */
[----:B------:R0:W-:Y:S04]  /*1085c0*/  STL [R1+0x3e0], R4 ;  /* 0x0003e00401007387 */ /* 0x0001e80000100800 */
[----:B------:R0:W-:Y:S01]  /*1085d0*/  STL [R1+0x2ec], R0 ;  /* 0x0002ec0001007387 */ /* 0x0001e20000100800 */
[----:B--2---:R-:W-:Y:S01]  /*1085e0*/  SHF.R.U32.HI R3, RZ, 0x8, R17 ;  /* 0x00000008ff037819 */ /* 0x004fe20000011611 */
[----:B-1----:R-:W-:Y:S01]  /*1085f0*/  VIADD R8, R8, UR13 ;  /* 0x0000000d08087c36 */ /* 0x002fe20008000000 */
[----:B0-----:R-:W-:-:S02]  /*108600*/  SHF.R.U32.HI R4, RZ, 0x8, R5 ;  /* 0x00000008ff047819 */ /* 0x001fc40000011605 */
[----:B------:R-:W-:Y:S02]  /*108610*/  SHF.R.U32.HI R5, RZ, 0x8, R7 ;  /* 0x00000008ff057819 */ /* 0x000fe40000011607 */
[----:B------:R-:W-:Y:S02]  /*108620*/  SHF.R.U32.HI R0, RZ, 0x8, R6 ;  /* 0x00000008ff007819 */ /* 0x000fe40000011606 */
[----:B------:R-:W-:Y:S01]  /*108630*/  LOP3.LUT R3, R3, 0xffff, RZ, 0xc0, !PT ;  /* 0x0000ffff03037812 */ /* 0x000fe200078ec0ff */
[----:B------:R0:W-:Y:S04]  /*108640*/  STL [R1+0x448], R8 ;  /* 0x0004480801007387 */ /* 0x0001e80000100800 */
[----:B------:R-:W2:Y:S04]  /*108650*/  LDL.LU R7, [R1+0x358] ;  /* 0x0003580001077983 */ /* 0x000ea80000300800 */
[----:B------:R-:W2:Y:S04]  /*108660*/  LDL.LU R6, [R1+0x2e8] ;  /* 0x0002e80001067983 */ /* 0x000ea80000300800 */
[----:B------:R-:W2:Y:S01]  /*108670*/  LDL.LU R17, [R1+0xa4] ;  /* 0x0000a40001117983 */ /* 0x000ea20000300800 */
[----:B------:R-:W-:-:S02]  /*108680*/  LOP3.LUT R4, R4, 0xffff, RZ, 0xc0, !PT ;  /* 0x0000ffff04047812 */ /* 0x000fc400078ec0ff */
[----:B------:R-:W-:Y:S01]  /*108690*/  LOP3.LUT R5, R5, 0xffff, RZ, 0xc0, !PT ;  /* 0x0000ffff05057812 */ /* 0x000fe200078ec0ff */
[----:B------:R-:W1:Y:S03]  /*1086a0*/  LDCU UR13, c[0x0][0x398] ;  /* 0x00007300ff0d77ac */ /* 0x000e660008000800 */
[----:B------:R-:W-:Y:S01]  /*1086b0*/  PRMT R4, R4, 0x3340, R5 ;  /* 0x0000334004047816 */ /* 0x000fe20000000005 */
[----:B0-----:R-:W-:Y:S01]  /*1086c0*/  VIADD R8, R8, UR12 ;  /* 0x0000000c08087c36 */ /* 0x001fe20008000000 */
[----:B------:R-:W-:Y:S01]  /*1086d0*/  LOP3.LUT R0, R0, 0xffff, RZ, 0xc0, !PT ;  /* 0x0000ffff00007812 */ /* 0x000fe200078ec0ff */
[----:B------:R-:W0:Y:S03]  /*1086e0*/  LDCU UR12, c[0x0][0x398] ;  /* 0x00007300ff0c77ac */ /* 0x000e260008000800 */
[----:B------:R-:W-:Y:S04]  /*1086f0*/  STL [R1+0x444], R8 ;  /* 0x0004440801007387 */ /* 0x000fe80000100800 */
[----:B------:R1:W-:Y:S02]  /*108700*/  STL [R1+0x3cc], R4 ;  /* 0x0003cc0401007387 */ /* 0x0003e40000100800 */
[----:B-1----:R-:W-:Y:S01]  /*108710*/  VIADD R4, R8, UR57 ;  /* 0x0000003908047c36 */ /* 0x002fe20008000000 */
[----:B------:R-:W1:Y:S01]  /*108720*/  LDCU UR57, c[0x0][0x3b8] ;  /* 0x00007700ff3977ac */ /* 0x000e620008000800 */
[----:B------:R-:W-:-:S05]  /*108730*/  PRMT R0, R0, 0x3340, R3 ;  /* 0x0000334000007816 */ /* 0x000fca0000000003 */
[----:B------:R-:W-:Y:S04]  /*108740*/  STL [R1+0x3c8], R0 ;  /* 0x0003c80001007387 */ /* 0x000fe80000100800 */
[----:B------:R1:W-:Y:S02]  /*108750*/  STL [R1+0x440], R4 ;  /* 0x0004400401007387 */ /* 0x0003e40000100800 */
[----:B-1----:R-:W-:Y:S01]  /*108760*/  VIADD R4, R4, UR57 ;  /* 0x0000003904047c36 */ /* 0x002fe20008000000 */
[----:B------:R-:W1:Y:S01]  /*108770*/  LDCU UR57, c[0x0][0x3b8] ;  /* 0x00007700ff3977ac */ /* 0x000e620008000800 */
[----:B---3--:R-:W-:Y:S02]  /*108780*/  SHF.R.U32.HI R3, RZ, 0x8, R15 ;  /* 0x00000008ff037819 */ /* 0x008fe4000001160f */
[----:B----4-:R-:W-:Y:S01]  /*108790*/  SHF.R.U32.HI R0, RZ, 0x8, R16 ;  /* 0x00000008ff007819 */ /* 0x010fe20000011610 */
[----:B------:R-:W3:Y:S04]  /*1087a0*/  LDL.LU R15, [R1+0x39c] ;  /* 0x00039c00010f7983 */ /* 0x000ee80000300800 */
[----:B------:R-:W4:Y:S04]  /*1087b0*/  LDL.LU R16, [R1+0x384] ;  /* 0x0003840001107983 */ /* 0x000f280000300800 */
[----:B------:R1:W-:Y:S02]  /*1087c0*/  STL [R1+0x468], R4 ;  /* 0x0004680401007387 */ /* 0x0003e40000100800 */
[----:B-1----:R-:W-:Y:S01]  /*1087d0*/  VIADD R4, R4, UR57 ;  /* 0x0000003904047c36 */ /* 0x002fe20008000000 */
[----:B------:R-:W1:Y:S01]  /*1087e0*/  LDCU UR57, c[0x0][0x3b8] ;  /* 0x00007700ff3977ac */ /* 0x000e620008000800 */
[----:B------:R-:W-:-:S02]  /*1087f0*/  LOP3.LUT R3, R3, 0xffff, RZ, 0xc0, !PT ;  /* 0x0000ffff03037812 */ /* 0x000fc400078ec0ff */
[----:B------:R-:W-:Y:S02]  /*108800*/  LOP3.LUT R0, R0, 0xffff, RZ, 0xc0, !PT ;  /* 0x0000ffff00007812 */ /* 0x000fe400078ec0ff */
[--C-:B------:R-:W-:Y:S02]  /*108810*/  PRMT R3, R3, 0x3340, R1.reuse ;  /* 0x0000334003037816 */ /* 0x100fe40000000001 */
[----:B------:R-:W-:Y:S01]  /*108820*/  PRMT R0, R0, 0x3340, R1 ;  /* 0x0000334000007816 */ /* 0x000fe20000000001 */
[----:B------:R-:W-:Y:S04]  /*108830*/  STL [R1+0x490], R4 ;  /* 0x0004900401007387 */ /* 0x000fe80000100800 */
[----:B------:R2:W-:Y:S04]  /*108840*/  STL [R1+0x2e4], R3 ;  /* 0x0002e40301007387 */ /* 0x0005e80000100800 */
[----:B------:R0:W-:Y:S01]  /*108850*/  STL [R1+0x2e0], R0 ;  /* 0x0002e00001007387 */ /* 0x0001e20000100800 */
[----:B-1----:R-:W-:Y:S01]  /*108860*/  VIADD R5, R4, UR57 ;  /* 0x0000003904057c36 */ /* 0x002fe20008000000 */
[----:B------:R-:W1:Y:S01]  /*108870*/  LDCU UR57, c[0x0][0x3b8] ;  /* 0x00007700ff3977ac */ /* 0x000e620008000800 */
[----:B--2---:R-:W-:-:S03]  /*108880*/  SHF.R.U32.HI R3, RZ, 0x8, R17 ;  /* 0x00000008ff037819 */ /* 0x004fc60000011611 */
[----:B------:R2:W-:Y:S04]  /*108890*/  STL [R1+0x4bc], R5 ;  /* 0x0004bc0501007387 */ /* 0x0005e80000100800 */
[----:B------:R-:W4:Y:S01]  /*1088a0*/  LDL.LU R17, [R1+0x2f0] ;  /* 0x0002f00001117983 */ /* 0x000f220000300800 */
[----:B0-----:R-:W-:Y:S02]  /*1088b0*/  SHF.R.U32.HI R0, RZ, 0x8, R7 ;  /* 0x00000008ff007819 */ /* 0x001fe40000011607 */
[----:B------:R-:W-:Y:S02]  /*1088c0*/  SHF.R.U32.HI R4, RZ, 0x8, R6 ;  /* 0x00000008ff047819 */ /* 0x000fe40000011606 */
[----:B------:R-:W-:Y:S02]  /*1088d0*/  LOP3.LUT R0, R0, 0xffff, RZ, 0xc0, !PT ;  /* 0x0000ffff00007812 */ /* 0x000fe400078ec0ff */
[----:B------:R-:W-:Y:S01]  /*1088e0*/  LOP3.LUT R4, R4, 0xffff, RZ, 0xc0, !PT ;  /* 0x0000ffff04047812 */ /* 0x000fe200078ec0ff */
[----:B--2---:R-:W-:-:S03]  /*1088f0*/  VIADD R5, R5, UR11 ;  /* 0x0000000b05057c36 */ /* 0x004fc60008000000 */
[----:B------:R-:W-:Y:S02]  /*108900*/  PRMT R4, R0, 0x3340, R4 ;  /* 0x0000334000047816 */ /* 0x000fe40000000004 */
[----:B------:R-:W-:Y:S01]  /*108910*/  LOP3.LUT R3, R3, 0xffff, RZ, 0xc0, !PT ;  /* 0x0000ffff03037812 */ /* 0x000fe200078ec0ff */
[----:B------:R-:W0:Y:S01]  /*108920*/  LDCU UR11, c[0x0][0x398] ;  /* 0x00007300ff0b77ac */ /* 0x000e220008000800 */
[----:B------:R2:W-:Y:S02]  /*108930*/  STL [R1+0x6bc], R5 ;  /* 0x0006bc0501007387 */ /* 0x0005e40000100800 */
[----:B------:R-:W-:Y:S01]  /*108940*/  PRMT R0, R3, 0x3340, R1 ;  /* 0x0000334003007816 */ /* 0x000fe20000000001 */
[----:B--2---:R-:W-:Y:S01]  /*108950*/  VIADD R5, R5, UR10 ;  /* 0x0000000a05057c36 */ /* 0x004fe20008000000 */
[----:B------:R-:W2:Y:S04]  /*108960*/  LDCU UR10, c[0x0][0x398] ;  /* 0x00007300ff0a77ac */ /* 0x000ea80008000800 */
[----:B------:R-:W-:Y:S04]  /*108970*/  STL [R1+0x67c], R5 ;  /* 0x00067c0501007387 */ /* 0x000fe80000100800 */
[----:B------:R1:W-:Y:S04]  /*108980*/  STL [R1+0x3a4], R4 ;  /* 0x0003a40401007387 */ /* 0x0003e80000100800 */
[----:B------:R-:W-:Y:S01]  /*108990*/  STL [R1+0x2d4], R0 ;  /* 0x0002d40001007387 */ /* 0x000fe20000100800 */
[----:B-1----:R-:W-:Y:S01]  /*1089a0*/  VIADD R4, R5, UR57 ;  /* 0x0000003905047c36 */ /* 0x002fe20008000000 */
[----:B------:R-:W-:Y:S01]  /*1089b0*/  PRMT R5, R10, 0x3340, R9 ;  /* 0x000033400a057816 */ /* 0x000fe20000000009 */
[----:B------:R-:W1:Y:S03]  /*1089c0*/  LDCU UR57, c[0x0][0x398] ;  /* 0x00007300ff3977ac */ /* 0x000e660008000800 */
[----:B------:R0:W-:Y:S04]  /*1089d0*/  STL [R1+0x514], R4 ;  /* 0x0005140401007387 */ /* 0x0001e80000100800 */
[----:B------:R-:W2:Y:S04]  /*1089e0*/  LDL.LU R8, [R1+0x394] ;  /* 0x0003940001087983 */ /* 0x000ea80000300800 */
[----:B------:R-:W2:Y:S04]  /*1089f0*/  LDL.LU R7, [R1+0x1a4] ;  /* 0x0001a40001077983 */ /* 0x000ea80000300800 */
[----:B------:R-:W2:Y:S04]  /*108a00*/  LDL.LU R6, [R1+0xbc] ;  /* 0x0000bc0001067983 */ /* 0x000ea80000300800 */
[----:B------:R-:W2:Y:S01]  /*108a10*/  LDL.LU R10, [R1+0x3b0] ;  /* 0x0003b000010a7983 */ /* 0x000ea20000300800 */
[----:B0-----:R-:W-:Y:S01]  /*108a20*/  VIADD R4, R4, UR54 ;  /* 0x0000003604047c36 */ /* 0x001fe20008000000 */
[----:B------:R-:W0:Y:S04]  /*108a30*/  LDCU UR54, c[0x0][0x398] ;  /* 0x00007300ff3677ac */ /* 0x000e280008000800 */
[----:B------:R-:W-:Y:S04]  /*108a40*/  STL [R1+0x6c0], R4 ;  /* 0x0006c00401007387 */ /* 0x000fe80000100800 */
[----:B------:R0:W-:Y:S04]  /*108a50*/  STL [R1+0x43c], R5 ;  /* 0x00043c0501007387 */ /* 0x0001e80000100800 */
[----:B------:R-:W2:Y:S01]  /*108a60*/  LDL.LU R9, [R1+0x198] ;  /* 0x0001980001097983 */ /* 0x000ea20000300800 */
[----:B0-----:R-:W-:Y:S01]  /*108a70*/  VIADD R5, R4, UR77 ;  /* 0x0000004d04057c36 */ /* 0x001fe20008000000 */
[----:B------:R-:W0:Y:S01]  /*108a80*/  LDCU UR77, c[0x0][0x398] ;  /* 0x00007300ff4d77ac */ /* 0x000e220008000800 */
[----:B---3--:R-:W-:-:S02]  /*108a90*/  SHF.R.U32.HI R0, RZ, 0x8, R15 ;  /* 0x00000008ff007819 */ /* 0x008fc4000001160f */
[----:B----4-:R-:W-:Y:S01]  /*108aa0*/  SHF.R.U32.HI R3, RZ, 0x8, R16 ;  /* 0x00000008ff037819 */ /* 0x010fe20000011610 */
[----:B------:R-:W3:Y:S01]  /*108ab0*/  LDL.LU R15, [R1+0x3dc] ;  /* 0x0003dc00010f7983 */ /* 0x000ee20000300800 */
[----:B------:R-:W-:Y:S02]  /*108ac0*/  LOP3.LUT R0, R0, 0xffff, RZ, 0xc0, !PT ;  /* 0x0000ffff00007812 */ /* 0x000fe400078ec0ff */
[----:B------:R-:W-:-:S04]  /*108ad0*/  LOP3.LUT R3, R3, 0xffff, RZ, 0xc0, !PT ;  /* 0x0000ffff03037812 */ /* 0x000fc800078ec0ff */
[----:B------:R-:W-:-:S05]  /*108ae0*/  PRMT R0, R0, 0x3340, R3 ;  /* 0x0000334000007816 */ /* 0x000fca0000000003 */
[----:B------:R-:W-:Y:S04]  /*108af0*/  STL [R1+0x3a0], R0 ;  /* 0x0003a00001007387 */ /* 0x000fe80000100800 */
[----:B------:R-:W4:Y:S04]  /*108b00*/  LDL.LU R16, [R1+0x3c0] ;  /* 0x0003c00001107983 */ /* 0x000f280000300800 */
[----:B------:R0:W-:Y:S01]  /*108b10*/  STL [R1+0x680], R5 ;  /* 0x0006800501007387 */ /* 0x0001e20000100800 */
[----:B------:R-:W-:-:S03]  /*108b20*/  SHF.R.U32.HI R4, RZ, 0x8, R17 ;  /* 0x00000008ff047819 */ /* 0x000fc60000011611 */
[----:B------:R-:W4:Y:S01]  /*108b30*/  LDL.LU R17, [R1+0x3d4] ;  /* 0x0003d40001117983 */ /* 0x000f220000300800 */
[----:B0-----:R-:W-:Y:S01]  /*108b40*/  VIADD R5, R5, UR55 ;  /* 0x0000003705057c36 */ /* 0x001fe20008000000 */
[----:B------:R-:W-:Y:S01]  /*108b50*/  LOP3.LUT R4, R4, 0xffff, RZ, 0xc0, !PT ;  /* 0x0000ffff04047812 */ /* 0x000fe200078ec0ff */
[----:B------:R-:W0:Y:S03]  /*108b60*/  LDCU UR55, c[0x0][0x398] ;  /* 0x00007300ff3777ac */ /* 0x000e260008000800 */
[----:B------:R1:W-:Y:S02]  /*108b70*/  STL [R1+0x654], R5 ;  /* 0x0006540501007387 */ /* 0x0003e40000100800 */
[----:B-1----:R-:W-:Y:S01]  /*108b80*/  VIADD R5, R5, UR56 ;  /* 0x0000003805057c36 */ /* 0x002fe20008000000 */
[----:B------:R-:W1:Y:S04]  /*108b90*/  LDCU UR56, c[0x0][0x398] ;  /* 0x00007300ff3877ac */ /* 0x000e680008000800 */
[----:B------:R0:W-:Y:S02]  /*108ba0*/  STL [R1+0x62c], R5 ;  /* 0x00062c0501007387 */ /* 0x0001e40000100800 */
[----:B0-----:R-:W-:Y:S01]  /*108bb0*/  VIADD R5, R5, UR51 ;  /* 0x0000003305057c36 */ /* 0x001fe20008000000 */
[----:B------:R-:W0:Y:S01]  /*108bc0*/  LDCU UR51, c[0x0][0x398] ;  /* 0x00007300ff3377ac */ /* 0x000e220008000800 */
[----:B--2---:R-:W-:-:S04]  /*108bd0*/  SHF.R.U32.HI R0, RZ, 0x8, R10 ;  /* 0x00000008ff007819 */ /* 0x004fc8000001160a */
[----:B------:R-:W-:Y:S02]  /*108be0*/  LOP3.LUT R0, R0, 0xffff, RZ, 0xc0, !PT ;  /* 0x0000ffff00007812 */ /* 0x000fe400078ec0ff */
[----:B------:R-:W-:Y:S02]  /*108bf0*/  SHF.R.U32.HI R3, RZ, 0x8, R9 ;  /* 0x00000008ff037819 */ /* 0x000fe40000011609 */
[----:B------:R-:W-:Y:S02]  /*108c00*/  PRMT R9, R0, 0x3340, R1 ;  /* 0x0000334000097816 */ /* 0x000fe40000000001 */
[----:B------:R-:W-:-:S04]  /*108c10*/  LOP3.LUT R3, R3, 0xffff, RZ, 0xc0, !PT ;  /* 0x0000ffff03037812 */ /* 0x000fc800078ec0ff */
[----:B------:R-:W-:Y:S01]  /*108c20*/  PRMT R0, R4, 0x3340, R3 ;  /* 0x0000334004007816 */ /* 0x000fe20000000003 */
[----:B------:R-:W-:Y:S04]  /*108c30*/  STL [R1+0x2d0], R9 ;  /* 0x0002d00901007387 */ /* 0x000fe80000100800 */
[----:B------:R-:W-:Y:S04]  /*108c40*/  STL [R1+0x39c], R0 ;  /* 0x00039c0001007387 */ /* 0x000fe80000100800 */
[----:B------:R2:W-:Y:S01]  /*108c50*/  STL [R1+0x5ec], R5 ;  /* 0x0005ec0501007387 */ /* 0x0005e20000100800 */
[----:B------:R-:W-:-:S02]  /*108c60*/  SHF.R.U32.HI R4, RZ, 0x8, R8 ;  /* 0x00000008ff047819 */ /* 0x000fc40000011608 */
[----:B------:R-:W-:Y:S01]  /*108c70*/  SHF.R.U32.HI R3, RZ, 0x8, R6 ;  /* 0x00000008ff037819 */ /* 0x000fe20000011606 */
[----:B--2---:R-:W-:Y:S01]  /*108c80*/  VIADD R5, R5, UR52 ;  /* 0x0000003405057c36 */ /* 0x004fe20008000000 */
[----:B------:R-:W-:Y:S02]  /*108c90*/  SHF.R.U32.HI R0, RZ, 0x8, R7 ;  /* 0x00000008ff007819 */ /* 0x000fe40000011607 */
[----:B------:R-:W-:Y:S02]  /*108ca0*/  LOP3.LUT R4, R4, 0xffff, RZ, 0xc0, !PT ;  /* 0x0000ffff04047812 */ /* 0x000fe400078ec0ff */
[----:B------:R-:W-:Y:S01]  /*108cb0*/  LOP3.LUT R3, R3, 0xffff, RZ, 0xc0, !PT ;  /* 0x0000ffff03037812 */ /* 0x000fe200078ec0ff */
[----:B------:R-:W2:Y:S01]  /*108cc0*/  LDCU UR52, c[0x0][0x398] ;  /* 0x00007300ff3477ac */ /* 0x000ea20008000800 */
[----:B------:R0:W-:Y:S01]  /*108cd0*/  STL [R1+0x528], R5 ;  /* 0x0005280501007387 */ /* 0x0001e20000100800 */
[----:B------:R-:W-:-:S04]  /*108ce0*/  LOP3.LUT R0, R0, 0xffff, RZ, 0xc0, !PT ;  /* 0x0000ffff00007812 */ /* 0x000fc800078ec0ff */
[----:B------:R-:W-:Y:S01]  /*108cf0*/  PRMT R6, R0, 0x3340, R1 ;  /* 0x0000334000067816 */ /* 0x000fe20000000001 */
[----:B0-----:R-:W-:Y:S01]  /*108d00*/  VIADD R5, R5, UR53 ;  /* 0x0000003505057c36 */ /* 0x001fe20008000000 */
[----:B------:R-:W-:Y:S01]  /*108d10*/  PRMT R0, R4, 0x3340, R3 ;  /* 0x0000334004007816 */ /* 0x000fe20000000003 */
[----:B------:R-:W0:Y:S03]  /*108d20*/  LDCU UR53, c[0x0][0x398] ;  /* 0x00007300ff3577ac */ /* 0x000e260008000800 */
[----:B------:R1:W-:Y:S04]  /*108d30*/  STL [R1+0x52c], R5 ;  /* 0x00052c0501007387 */ /* 0x0003e80000100800 */
[----:B------:R-:W-:Y:S04]  /*108d40*/  STL [R1+0x2cc], R6 ;  /* 0x0002cc0601007387 */ /* 0x000fe80000100800 */
[----:B------:R-:W-:Y:S01]  /*108d50*/  STL [R1+0x398], R0 ;  /* 0x0003980001007387 */ /* 0x000fe20000100800 */
[----:B-1----:R-:W-:Y:S01]  /*108d60*/  VIADD R5, R5, UR27 ;  /* 0x0000001b05057c36 */ /* 0x002fe20008000000 */
[----:B------:R-:W1:Y:S04]  /*108d70*/  LDCU UR27, c[0x0][0x398] ;  /* 0x00007300ff1b77ac */ /* 0x000e680008000800 */
[----:B------:R0:W-:Y:S02]  /*108d80*/  STL [R1+0x530], R5 ;  /* 0x0005300501007387 */ /* 0x0001e40000100800 */
[----:B0-----:R-:W-:Y:S01]  /*108d90*/  VIADD R5, R5, UR29 ;  /* 0x0000001d05057c36 */ /* 0x001fe20008000000 */
[----:B------:R-:W0:Y:S01]  /*108da0*/  LDCU UR29, c[0x0][0x398] ;  /* 0x00007300ff1d77ac */ /* 0x000e220008000800 */
[----:B---3--:R-:W-:-:S02]  /*108db0*/  SHF.R.U32.HI R4, RZ, 0x8, R15 ;  /* 0x00000008ff047819 */ /* 0x008fc4000001160f */
[----:B------:R-:W3:Y:S01]  /*108dc0*/  LDL.LU R15, [R1+0x134] ;  /* 0x00013400010f7983 */ /* 0x000ee20000300800 */
[----:B----4-:R-:W-:-:S03]  /*108dd0*/  SHF.R.U32.HI R0, RZ, 0x8, R16 ;  /* 0x00000008ff007819 */ /* 0x010fc60000011610 */
[----:B------:R-:W4:Y:S01]  /*108de0*/  LDL.LU R16, [R1+0x408] ;  /* 0x0004080001107983 */ /* 0x000f220000300800 */
[----:B------:R-:W-:Y:S02]  /*108df0*/  LOP3.LUT R0, R0, 0xffff, RZ, 0xc0, !PT ;  /* 0x0000ffff00007812 */ /* 0x000fe400078ec0ff */
[----:B------:R-:W-:Y:S02]  /*108e00*/  LOP3.LUT R4, R4, 0xffff, RZ, 0xc0, !PT ;  /* 0x0000ffff04047812 */ /* 0x000fe400078ec0ff */
[----:B------:R-:W-:Y:S02]  /*108e10*/  SHF.R.U32.HI R3, RZ, 0x8, R17 ;  /* 0x00000008ff037819 */ /* 0x000fe40000011611 */
[----:B------:R-:W2:Y:S04]  /*108e20*/  LDL.LU R17, [R1+0x3e8] ;  /* 0x0003e80001117983 */ /* 0x000ea80000300800 */
[----:B------:R0:W-:Y:S01]  /*108e30*/  STL [R1+0x534], R5 ;  /* 0x0005340501007387 */ /* 0x0001e20000100800 */
[----:B------:R-:W-:-:S02]  /*108e40*/  LOP3.LUT R3, R3, 0xffff, RZ, 0xc0, !PT ;  /* 0x0000ffff03037812 */ /* 0x000fc400078ec0ff */
[----:B------:R-:W-:Y:S02]  /*108e50*/  PRMT R0, R0, 0x3340, R1 ;  /* 0x0000334000007816 */ /* 0x000fe40000000001 */
[----:B------:R-:W-:Y:S01]  /*108e60*/  PRMT R3, R4, 0x3340, R3 ;  /* 0x0000334004037816 */ /* 0x000fe20000000003 */
[----:B0-----:R-:W-:Y:S01]  /*108e70*/  VIADD R5, R5, UR31 ;  /* 0x0000001f05057c36 */ /* 0x001fe20008000000 */
[----:B------:R-:W0:Y:S04]  /*108e80*/  LDCU UR31, c[0x0][0x398] ;  /* 0x00007300ff1f77ac */ /* 0x000e280008000800 */
[----:B------:R-:W-:Y:S04]  /*108e90*/  STL [R1+0x538], R5 ;  /* 0x0005380501007387 */ /* 0x000fe80000100800 */
[----:B------:R0:W-:Y:S04]  /*108ea0*/  STL [R1+0x2c8], R0 ;  /* 0x0002c80001007387 */ /* 0x0001e80000100800 */
[----:B------:R1:W-:Y:S04]  /*108eb0*/  STL [R1+0x3a8], R3 ;  /* 0x0003a80301007387 */ /* 0x0003e80000100800 */
[----:B------:R-:W2:Y:S04]  /*108ec0*/  LDL.LU R8, [R1+0x400] ;  /* 0x0004000001087983 */ /* 0x000ea80000300800 */
[----:B------:R-:W2:Y:S01]  /*108ed0*/  LDL.LU R7, [R1+0x298] ;  /* 0x0002980001077983 */ /* 0x000ea20000300800 */
[----:B0-----:R-:W-:Y:S01]  /*108ee0*/  VIADD R0, R5, UR20 ;  /* 0x0000001405007c36 */ /* 0x001fe20008000000 */
[----:B-1----:R-:W-:Y:S01]  /*108ef0*/  PRMT R3, R22, 0x3340, R12 ;  /* 0x0000334016037816 */ /* 0x002fe2000000000c */
[----:B------:R-:W0:Y:S03]  /*108f00*/  LDCU UR20, c[0x0][0x398] ;  /* 0x00007300ff1477ac */ /* 0x000e260008000800 */
[----:B------:R1:W-:Y:S04]  /*108f10*/  STL [R1+0x53c], R0 ;  /* 0x00053c0001007387 */ /* 0x0003e80000100800 */
[----:B------:R-:W2:Y:S01]  /*108f20*/  LDL.LU R6, [R1+0x64] ;  /* 0x0000640001067983 */ /* 0x000ea20000300800 */
[----:B-1----:R-:W-:Y:S01]  /*108f30*/  VIADD R0, R0, UR21 ;  /* 0x0000001500007c36 */ /* 0x002fe20008000000 */
[----:B------:R-:W1:Y:S04]  /*108f40*/  LDCU UR21, c[0x0][0x398] ;  /* 0x00007300ff1577ac */ /* 0x000e680008000800 */
[----:B------:R0:W-:Y:S02]  /*108f50*/  STL [R1+0x540], R0 ;  /* 0x0005400001007387 */ /* 0x0001e40000100800 */
[----:B0-----:R-:W-:Y:S01]  /*108f60*/  VIADD R0, R0, UR50 ;  /* 0x0000003200007c36 */ /* 0x001fe20008000000 */
[----:B------:R-:W0:Y:S03]  /*108f70*/  LDCU UR50, c[0x0][0x398] ;  /* 0x00007300ff3277ac */ /* 0x000e260008000800 */
[----:B------:R-:W-:Y:S01]  /*108f80*/  VIADD R4, R0, UR15 ;  /* 0x0000000f00047c36 */ /* 0x000fe20008000000 */
[----:B------:R-:W-:Y:S04]  /*108f90*/  STL [R1+0x544], R0 ;  /* 0x0005440001007387 */ /* 0x000fe80000100800 */
[----:B------:R-:W-:Y:S04]  /*108fa0*/  STL [R1+0x394], R3 ;  /* 0x0003940301007387 */ /* 0x000fe80000100800 */
[----:B------:R-:W-:Y:S01]  /*108fb0*/  STL [R1+0x2c4], R2 ;  /* 0x0002c40201007387 */ /* 0x000fe20000100800 */
[----:B------:R-:W0:Y:S03]  /*108fc0*/  LDCU UR15, c[0x0][0x398] ;  /* 0x00007300ff0f77ac */ /* 0x000e260008000800 */
[----:B------:R1:W-:Y:S02]  /*108fd0*/  STL [R1+0x54c], R4 ;  /* 0x00054c0401007387 */ /* 0x0003e40000100800 */
[----:B-1----:R-:W-:Y:S01]  /*108fe0*/  VIADD R4, R4, UR24 ;  /* 0x0000001804047c36 */ /* 0x002fe20008000000 */
[----:B------:R-:W1:Y:S01]  /*108ff0*/  LDCU UR24, c[0x0][0x398] ;  /* 0x00007300ff1877ac */ /* 0x000e620008000800 */
[----:B---3--:R-:W-:-:S02]  /*109000*/  SHF.R.U32.HI R3, RZ, 0x8, R15 ;  /* 0x00000008ff037819 */ /* 0x008fc4000001160f */
[----:B------:R-:W3:Y:S01]  /*109010*/  LDL.LU R15, [R1+0x56c] ;  /* 0x00056c00010f7983 */ /* 0x000ee20000300800 */
[----:B----4-:R-:W-:-:S03]  /*109020*/  SHF.R.U32.HI R0, RZ, 0x8, R16 ;  /* 0x00000008ff007819 */ /* 0x010fc60000011610 */
[----:B------:R-:W4:Y:S01]  /*109030*/  LDL.LU R16, [R1+0x550] ;  /* 0x0005500001107983 */ /* 0x000f220000300800 */
[----:B------:R-:W-:Y:S02]  /*109040*/  LOP3.LUT R3, R3, 0xffff, RZ, 0xc0, !PT ;  /* 0x0000ffff03037812 */ /* 0x000fe400078ec0ff */
[----:B------:R-:W-:Y:S02]  /*109050*/  LOP3.LUT R0, R0, 0xffff, RZ, 0xc0, !PT ;  /* 0x0000ffff00007812 */ /* 0x000fe400078ec0ff */
[----:B--2---:R-:W-:Y:S02]  /*109060*/  SHF.R.U32.HI R2, RZ, 0x8, R17 ;  /* 0x00000008ff027819 */ /* 0x004fe40000011611 */
[----:B------:R-:W2:Y:S04]  /*109070*/  LDL.LU R17, [R1+0x548] ;  /* 0x0005480001117983 */ /* 0x000ea80000300800 */
[----:B------:R0:W-:Y:S01]  /*109080*/  STL [R1+0x554], R4 ;  /* 0x0005540401007387 */ /* 0x0001e20000100800 */
[----:B------:R-:W-:-:S02]  /*109090*/  LOP3.LUT R2, R2, 0xffff, RZ, 0xc0, !PT ;  /* 0x0000ffff02027812 */ /* 0x000fc400078ec0ff */
[----:B------:R-:W-:Y:S02]  /*1090a0*/  PRMT R5, R0, 0x3340, R1 ;  /* 0x0000334000057816 */ /* 0x000fe40000000001 */
[----:B------:R-:W-:Y:S01]  /*1090b0*/  PRMT R0, R3, 0x3340, R2 ;  /* 0x0000334003007816 */ /* 0x000fe20000000002 */
[----:B0-----:R-:W-:Y:S01]  /*1090c0*/  VIADD R4, R4, UR25 ;  /* 0x0000001904047c36 */ /* 0x001fe20008000000 */
[----:B------:R-:W0:Y:S04]  /*1090d0*/  LDCU UR25, c[0x0][0x398] ;  /* 0x00007300ff1977ac */ /* 0x000e280008000800 */
[----:B------:R0:W-:Y:S04]  /*1090e0*/  STL [R1+0x558], R4 ;  /* 0x0005580401007387 */ /* 0x0001e80000100800 */
[----:B------:R-:W-:Y:S04]  /*1090f0*/  STL [R1+0x2bc], R5 ;  /* 0x0002bc0501007387 */ /* 0x000fe80000100800 */
[----:B------:R1:W-:Y:S01]  /*109100*/  STL [R1+0x3c4], R0 ;  /* 0x0003c40001007387 */ /* 0x0003e20000100800 */
[----:B------:R-:W-:Y:S01]  /*109110*/  SHF.R.U32.HI R3, RZ, 0x8, R7 ;  /* 0x00000008ff037819 */ /* 0x000fe20000011607 */
[----:B0-----:R-:W-:Y:S01]  /*109120*/  VIADD R4, R4, UR14 ;  /* 0x0000000e04047c36 */ /* 0x001fe20008000000 */
[----:B-1----:R-:W-:-:S02]  /*109130*/  SHF.R.U32.HI R0, RZ, 0x8, R8 ;  /* 0x00000008ff007819 */ /* 0x002fc40000011608 */
[----:B------:R-:W-:Y:S02]  /*109140*/  SHF.R.U32.HI R2, RZ, 0x8, R6 ;  /* 0x00000008ff027819 */ /* 0x000fe40000011606 */
[----:B------:R0:W-:Y:S04]  /*109150*/  STL [R1+0x55c], R4 ;  /* 0x00055c0401007387 */ /* 0x0001e80000100800 */
[----:B------:R-:W2:Y:S04]  /*109160*/  LDL.LU R8, [R1+0x290] ;  /* 0x0002900001087983 */ /* 0x000ea80000300800 */
[----:B------:R-:W2:Y:S04]  /*109170*/  LDL.LU R7, [R1+0xc4] ;  /* 0x0000c40001077983 */ /* 0x000ea80000300800 */
[----:B------:R-:W2:Y:S01]  /*109180*/  LDL.LU R6, [R1+0x60] ;  /* 0x0000600001067983 */ /* 0x000ea20000300800 */
[----:B------:R-:W-:-:S02]  /*109190*/  LOP3.LUT R0, R0, 0xffff, RZ, 0xc0, !PT ;  /* 0x0000ffff00007812 */ /* 0x000fc400078ec0ff */
[----:B------:R-:W-:Y:S01]  /*1091a0*/  LOP3.LUT R3, R3, 0xffff, RZ, 0xc0, !PT ;  /* 0x0000ffff03037812 */ /* 0x000fe200078ec0ff */
[----:B------:R-:W1:Y:S01]  /*1091b0*/  LDCU UR14, c[0x0][0x398] ;  /* 0x00007300ff0e77ac */ /* 0x000e620008000800 */
[----:B0-----:R-:W-:Y:S01]  /*1091c0*/  VIADD R4, R4, UR38 ;  /* 0x0000002604047c36 */ /* 0x001fe20008000000 */
[----:B------:R-:W-:Y:S02]  /*1091d0*/  LOP3.LUT R2, R2, 0xffff, RZ, 0xc0, !PT ;  /* 0x0000ffff02027812 */ /* 0x000fe400078ec0ff */
[----:B------:R-:W-:Y:S01]  /*1091e0*/  PRMT R3, R0, 0x3340, R3 ;  /* 0x0000334000037816 */ /* 0x000fe20000000003 */
[----:B------:R-:W0:Y:S01]  /*1091f0*/  LDCU UR38, c[0x0][0x398] ;  /* 0x00007300ff2677ac */ /* 0x000e220008000800 */
[----:B------:R1:W-:Y:S01]  /*109200*/  STL [R1+0x560], R4 ;  /* 0x0005600401007387 */ /* 0x0003e20000100800 */
[----:B------:R-:W-:Y:S01]  /*109210*/  PRMT R0, R2, 0x3340, R1 ;  /* 0x0000334002007816 */ /* 0x000fe20000000001 */
[----:B-1----:R-:W-:Y:S01]  /*109220*/  VIADD R4, R4, UR39 ;  /* 0x0000002704047c36 */ /* 0x002fe20008000000 */
[----:B------:R-:W1:Y:S04]  /*109230*/  LDCU UR39, c[0x0][0x398] ;  /* 0x00007300ff2777ac */ /* 0x000e680008000800 */
[----:B------:R0:W-:Y:S04]  /*109240*/  STL [R1+0x564], R4 ;  /* 0x0005640401007387 */ /* 0x0001e80000100800 */
[----:B------:R-:W-:Y:S04]  /*109250*/  STL [R1+0x390], R3 ;  /* 0x0003900301007387 */ /* 0x000fe80000100800 */
[----:B------:R-:W-:Y:S01]  /*109260*/  STL [R1+0x2b4], R0 ;  /* 0x0002b40001007387 */ /* 0x000fe20000100800 */
[----:B0-----:R-:W-:Y:S01]  /*109270*/  VIADD R4, R4, UR47 ;  /* 0x0000002f04047c36 */ /* 0x001fe20008000000 */
[----:B------:R-:W0:Y:S04]  /*109280*/  LDCU UR47, c[0x0][0x398] ;  /* 0x00007300ff2f77ac */ /* 0x000e280008000800 */
[----:B------:R1:W-:Y:S02]  /*109290*/  STL [R1+0x568], R4 ;  /* 0x0005680401007387 */ /* 0x0003e40000100800 */
[----:B-1----:R-:W-:Y:S01]  /*1092a0*/  VIADD R4, R4, UR48 ;  /* 0x0000003004047c36 */ /* 0x002fe20008000000 */
[----:B------:R-:W1:Y:S01]  /*1092b0*/  LDCU UR48, c[0x0][0x398] ;  /* 0x00007300ff3077ac */ /* 0x000e620008000800 */
[----:B---3--:R-:W-:-:S02]  /*1092c0*/  SHF.R.U32.HI R3, RZ, 0x8, R15 ;  /* 0x00000008ff037819 */ /* 0x008fc4000001160f */
[----:B------:R-:W3:Y:S01]  /*1092d0*/  LDL.LU R15, [R1+0x3b4] ;  /* 0x0003b400010f7983 */ /* 0x000ee20000300800 */
[----:B----4-:R-:W-:-:S03]  /*1092e0*/  SHF.R.U32.HI R0, RZ, 0x8, R16 ;  /* 0x00000008ff007819 */ /* 0x010fc60000011610 */
[----:B------:R-:W4:Y:S04]  /*1092f0*/  LDL.LU R16, [R1+0x154] ;  /* 0x0001540001107983 */ /* 0x000f280000300800 */
        /* <DEDUP_REMOVED lines=14> */
[----:B-1----:R-:W-:Y:S01]  /*1093e0*/  VIADD R4, R4, UR32 ;  /* 0x0000002004047c36 */ /* 0x002fe20008000000 */
[----:B------:R-:W1:Y:S04]  /*1093f0*/  LDCU UR32, c[0x0][0x398] ;  /* 0x00007300ff2077ac */ /* 0x000e680008000800 */
[----:B------:R0:W-:Y:S01]  /*109400*/  STL [R1+0x57c], R4 ;  /* 0x00057c0401007387 */ /* 0x0001e20000100800 */
[----:B------:R-:W-:-:S03]  /*109410*/  SHF.R.U32.HI R2, RZ, 0x8, R6 ;  /* 0x00000008ff027819 */ /* 0x000fc60000011606 */
[----:B------:R-:W2:Y:S01]  /*109420*/  LDL.LU R6, [R1+0x574] ;  /* 0x0005740001067983 */ /* 0x000ea20000300800 */
[----:B0-----:R-:W-:Y:S02]  /*109430*/  SHF.R.U32.HI R0, RZ, 0x8, R8 ;  /* 0x00000008ff007819 */ /* 0x001fe40000011608 */
[----:B------:R-:W-:Y:S01]  /*109440*/  SHF.R.U32.HI R3, RZ, 0x8, R7 ;  /* 0x00000008ff037819 */ /* 0x000fe20000011607 */
[----:B------:R-:W2:Y:S01]  /*109450*/  LDL.LU R5, [R1+0x570] ;  /* 0x0005700001057983 */ /* 0x000ea20000300800 */
[----:B------:R-:W-:Y:S01]  /*109460*/  VIADD R4, R4, UR33 ;  /* 0x0000002104047c36 */ /* 0x000fe20008000000 */
[----:B------:R-:W-:Y:S02]  /*109470*/  LOP3.LUT R0, R0, 0xffff, RZ, 0xc0, !PT ;  /* 0x0000ffff00007812 */ /* 0x000fe400078ec0ff */
[----:B------:R-:W-:Y:S02]  /*109480*/  LOP3.LUT R3, R3, 0xffff, RZ, 0xc0, !PT ;  /* 0x0000ffff03037812 */ /* 0x000fe400078ec0ff */
[----:B------:R-:W-:Y:S01]  /*109490*/  LOP3.LUT R2, R2, 0xffff, RZ, 0xc0, !PT ;  /* 0x0000ffff02027812 */ /* 0x000fe200078ec0ff */
[----:B------:R-:W0:Y:S01]  /*1094a0*/  LDCU UR33, c[0x0][0x398] ;  /* 0x00007300ff2177ac */ /* 0x000e220008000800 */
[----:B------:R1:W-:Y:S01]  /*1094b0*/  STL [R1+0x580], R4 ;  /* 0x0005800401007387 */ /* 0x0003e20000100800 */
[----:B------:R-:W-:-:S02]  /*1094c0*/  PRMT R3, R0, 0x3340, R3 ;  /* 0x0000334000037816 */ /* 0x000fc40000000003 */
[----:B------:R-:W-:Y:S01]  /*1094d0*/  PRMT R0, R2, 0x3340, R1 ;  /* 0x0000334002007816 */ /* 0x000fe20000000001 */
[----:B-1----:R-:W-:Y:S01]  /*1094e0*/  VIADD R4, R4, UR35 ;  /* 0x0000002304047c36 */ /* 0x002fe20008000000 */
[----:B------:R-:W1:Y:S03]  /*1094f0*/  LDCU UR35, c[0x0][0x398] ;  /* 0x00007300ff2377ac */ /* 0x000e660008000800 */
[----:B------:R-:W-:Y:S01]  /*109500*/  VIADD R9, R4, UR23 ;  /* 0x0000001704097c36 */ /* 0x000fe20008000000 */
[----:B------:R-:W-:Y:S04]  /*109510*/  STL [R1+0x584], R4 ;  /* 0x0005840401007387 */ /* 0x000fe80000100800 */
[----:B------:R-:W-:Y:S04]  /*109520*/  STL [R1+0x358], R3 ;  /* 0x0003580301007387 */ /* 0x000fe80000100800 */
[----:B------:R-:W-:Y:S04]  /*109530*/  STL [R1+0x2a8], R0 ;  /* 0x0002a80001007387 */ /* 0x000fe80000100800 */
[----:B------:R-:W2:Y:S04]  /*109540*/  LDL.LU R8, [R1+0x410] ;  /* 0x0004100001087983 */ /* 0x000ea80000300800 */
[----:B------:R0:W-:Y:S04]  /*109550*/  STL [R1+0x588], R9 ;  /* 0x0005880901007387 */ /* 0x0001e80000100800 */
[----:B------:R-:W2:Y:S01]  /*109560*/  LDL.LU R7, [R1+0x1cc] ;  /* 0x0001cc0001077983 */ /* 0x000ea20000300800 */
[----:B------:R-:W1:Y:S01]  /*109570*/  LDCU UR23, c[0x0][0x398] ;  /* 0x00007300ff1777ac */ /* 0x000e620008000800 */
[----:B0-----:R-:W-:Y:S01]  /*109580*/  VIADD R9, R9, UR22 ;  /* 0x0000001609097c36 */ /* 0x001fe20008000000 */
[----:B------:R-:W0:Y:S01]  /*109590*/  LDCU UR22, c[0x0][0x398] ;  /* 0x00007300ff1677ac */ /* 0x000e220008000800 */
[----:B---3--:R-:W-:-:S02]  /*1095a0*/  SHF.R.U32.HI R3, RZ, 0x8, R15 ;  /* 0x00000008ff037819 */ /* 0x008fc4000001160f */
[----:B------:R-:W3:Y:S02]  /*1095b0*/  LDL.LU R15, [R1+0x598] ;  /* 0x00059800010f7983 */ /* 0x000ee40000300800 */
[----:B------:R-:W-:Y:S02]  /*1095c0*/  LOP3.LUT R3, R3, 0xffff, RZ, 0xc0, !PT ;  /* 0x0000ffff03037812 */ /* 0x000fe400078ec0ff */
[----:B----4-:R-:W-:Y:S02]  /*1095d0*/  SHF.R.U32.HI R4, RZ, 0x8, R16 ;  /* 0x00000008ff047819 */ /* 0x010fe40000011610 */
[----:B------:R-:W-:Y:S01]  /*1095e0*/  SHF.R.U32.HI R0, RZ, 0x8, R10 ;  /* 0x00000008ff007819 */ /* 0x000fe2000001160a */
[----:B------:R-:W4:Y:S01]  /*1095f0*/  LDL.LU R16, [R1+0x338] ;  /* 0x0003380001107983 */ /* 0x000f220000300800 */
[----:B------:R-:W-:Y:S02]  /*109600*/  LOP3.LUT R4, R4, 0xffff, RZ, 0xc0, !PT ;  /* 0x0000ffff04047812 */ /* 0x000fe400078ec0ff */
[----:B------:R-:W-:-:S02]  /*109610*/  LOP3.LUT R0, R0, 0xffff, RZ, 0xc0, !PT ;  /* 0x0000ffff00007812 */ /* 0x000fc400078ec0ff */
[----:B------:R-:W-:Y:S01]  /*109620*/  PRMT R3, R3, 0x3340, R4 ;  /* 0x0000334003037816 */ /* 0x000fe20000000004 */
[----:B------:R-:W-:Y:S01]  /*109630*/  STL [R1+0x58c], R9 ;  /* 0x00058c0901007387 */ /* 0x000fe20000100800 */
[----:B--2---:R-:W-:-:S04]  /*109640*/  SHF.R.U32.HI R2, RZ, 0x8, R17 ;  /* 0x00000008ff027819 */ /* 0x004fc80000011611 */
[----:B------:R-:W-:-:S04]  /*109650*/  LOP3.LUT R2, R2, 0xffff, RZ, 0xc0, !PT ;  /* 0x0000ffff02027812 */ /* 0x000fc800078ec0ff */
[----:B------:R-:W-:Y:S01]  /*109660*/  PRMT R0, R0, 0x3340, R2 ;  /* 0x0000334000007816 */ /* 0x000fe20000000002 */
[----:B------:R2:W-:Y:S04]  /*109670*/  STL [R1+0x3c0], R3 ;  /* 0x0003c00301007387 */ /* 0x0005e80000100800 */
[----:B------:R-:W-:Y:S04]  /*109680*/  STL [R1+0x354], R0 ;  /* 0x0003540001007387 */ /* 0x000fe80000100800 */
[----:B------:R-:W4:Y:S01]  /*109690*/  LDL.LU R17, [R1+0x3b8] ;  /* 0x0003b80001117983 */ /* 0x000f220000300800 */
[----:B--2---:R-:W-:Y:S01]  /*1096a0*/  VIADD R3, R9, UR34 ;  /* 0x0000002209037c36 */ /* 0x004fe20008000000 */
[----:B------:R-:W2:Y:S04]  /*1096b0*/  LDCU UR34, c[0x0][0x398] ;  /* 0x00007300ff2277ac */ /* 0x000ea80008000800 */
[----:B------:R0:W-:Y:S01]  /*1096c0*/  STL [R1+0x590], R3 ;  /* 0x0005900301007387 */ /* 0x0001e20000100800 */
[----:B------:R-:W-:-:S03]  /*1096d0*/  SHF.R.U32.HI R2, RZ, 0x8, R6 ;  /* 0x00000008ff027819 */ /* 0x000fc60000011606 */
[----:B------:R-:W2:Y:S01]  /*1096e0*/  LDL.LU R6, [R1+0xe4] ;  /* 0x0000e40001067983 */ /* 0x000ea20000300800 */
[----:B0-----:R-:W-:Y:S01]  /*1096f0*/  VIADD R3, R3, UR26 ;  /* 0x0000001a03037c36 */ /* 0x001fe20008000000 */
[----:B------:R-:W-:Y:S02]  /*109700*/  SHF.R.U32.HI R0, RZ, 0x8, R5 ;  /* 0x00000008ff007819 */ /* 0x000fe40000011605 */
[----:B------:R-:W-:Y:S01]  /*109710*/  LOP3.LUT R2, R2, 0xffff, RZ, 0xc0, !PT ;  /* 0x0000ffff02027812 */ /* 0x000fe200078ec0ff */
[----:B------:R-:W0:Y:S01]  /*109720*/  LDCU UR26, c[0x0][0x398] ;  /* 0x00007300ff1a77ac */ /* 0x000e220008000800 */
[----:B------:R-:W-:Y:S01]  /*109730*/  LOP3.LUT R0, R0, 0xffff, RZ, 0xc0, !PT ;  /* 0x0000ffff00007812 */ /* 0x000fe200078ec0ff */
        /* <DEDUP_REMOVED lines=8> */
[----:B------:R-:W-:Y:S01]  /*1097c0*/  STL [R1+0x2a0], R0 ;  /* 0x0002a00001007387 */ /* 0x000fe20000100800 */
[----:B------:R-:W1:Y:S03]  /*1097d0*/  LDCU UR37, c[0x0][0x398] ;  /* 0x00007300ff2577ac */ /* 0x000e660008000800 */
[----:B------:R0:W-:Y:S01]  /*1097e0*/  STL [R1+0x5ac], R5 ;  /* 0x0005ac0501007387 */ /* 0x0001e20000100800 */
[----:B------:R-:W-:-:S02]  /*1097f0*/  SHF.R.U32.HI R4, RZ, 0x8, R7 ;  /* 0x00000008ff047819 */ /* 0x000fc40000011607 */
[----:B0-----:R-:W-:Y:S02]  /*109800*/  SHF.R.U32.HI R3, RZ, 0x8, R8 ;  /* 0x00000008ff037819 */ /* 0x001fe40000011608 */
[----:B------:R-:W-:Y:S02]  /*109810*/  LOP3.LUT R4, R4, 0xffff, RZ, 0xc0, !PT ;  /* 0x0000ffff04047812 */ /* 0x000fe400078ec0ff */
[----:B------:R-:W-:Y:S01]  /*109820*/  LOP3.LUT R3, R3, 0xffff, RZ, 0xc0, !PT ;  /* 0x0000ffff03037812 */ /* 0x000fe200078ec0ff */
[----:B------:R-:W-:Y:S01]  /*109830*/  VIADD R5, R5, UR28 ;  /* 0x0000001c05057c36 */ /* 0x000fe20008000000 */
[----:B------:R-:W0:Y:S02]  /*109840*/  LDCU UR28, c[0x0][0x398] ;  /* 0x00007300ff1c77ac */ /* 0x000e240008000800 */
[----:B------:R-:W-:Y:S02]  /*109850*/  PRMT R3, R3, 0x3340, R4 ;  /* 0x0000334003037816 */ /* 0x000fe40000000004 */
[----:B---3--:R-:W-:-:S02]  /*109860*/  SHF.R.U32.HI R0, RZ, 0x8, R15 ;  /* 0x00000008ff007819 */ /* 0x008fc4000001160f */
[----:B------:R-:W3:Y:S02]  /*109870*/  LDL.LU R15, [R1+0x158] ;  /* 0x00015800010f7983 */ /* 0x000ee40000300800 */
[----:B------:R-:W-:Y:S02]  /*109880*/  LOP3.LUT R0, R0, 0xffff, RZ, 0xc0, !PT ;  /* 0x0000ffff00007812 */ /* 0x000fe400078ec0ff */
[----:B----4-:R-:W-:Y:S02]  /*109890*/  SHF.R.U32.HI R2, RZ, 0x8, R16 ;  /* 0x00000008ff027819 */ /* 0x010fe40000011610 */
[----:B------:R-:W4:Y:S02]  /*1098a0*/  LDL.LU R16, [R1+0xd8] ;  /* 0x0000d80001107983 */ /* 0x000f240000300800 */
[----:B------:R-:W-:Y:S02]  /*1098b0*/  LOP3.LUT R2, R2, 0xffff, RZ, 0xc0, !PT ;  /* 0x0000ffff02027812 */ /* 0x000fe400078ec0ff */
[----:B------:R-:W-:Y:S02]  /*1098c0*/  STL [R1+0x5b0], R5 ;  /* 0x0005b00501007387 */ /* 0x000fe40000100800 */
[----:B------:R-:W-:-:S02]  /*1098d0*/  PRMT R0, R0, 0x3340, R2 ;  /* 0x0000334000007816 */ /* 0x000fc40000000002 */
[----:B------:R0:W-:Y:S04]  /*1098e0*/  STL [R1+0x3bc], R3 ;  /* 0x0003bc0301007387 */ /* 0x0001e80000100800 */
[----:B------:R-:W-:Y:S01]  /*1098f0*/  STL [R1+0x3b4], R0 ;  /* 0x0003b40001007387 */ /* 0x000fe20000100800 */
[----:B0-----:R-:W-:Y:S01]  /*109900*/  VIADD R3, R5, UR76 ;  /* 0x0000004c05037c36 */ /* 0x001fe20008000000 */
[----:B------:R-:W-:Y:S01]  /*109910*/  PRMT R4, R24, 0x3340, R23 ;  /* 0x0000334018047816 */ /* 0x000fe20000000017 */
[----:B------:R-:W0:Y:S01]  /*109920*/  LDCU UR76, c[0x0][0x398] ;  /* 0x00007300ff4c77ac */ /* 0x000e220008000800 */
[----:B------:R-:W-:Y:S02]  /*109930*/  SHF.R.U32.HI R2, RZ, 0x8, R17 ;  /* 0x00000008ff027819 */ /* 0x000fe40000011611 */
[----:B------:R-:W4:Y:S04]  /*109940*/  LDL.LU R17, [R1+0x84] ;  /* 0x0000840001117983 */ /* 0x000f280000300800 */
[----:B------:R0:W-:Y:S01]  /*109950*/  STL [R1+0x5b4], R3 ;  /* 0x0005b40301007387 */ /* 0x0001e20000100800 */
[----:B------:R-:W-:Y:S01]  /*109960*/  LOP3.LUT R2, R2, 0xffff, RZ, 0xc0, !PT ;  /* 0x0000ffff02027812 */ /* 0x000fe200078ec0ff */
[----:B0-----:R-:W-:-:S03]  /*109970*/  VIADD R3, R3, UR30 ;  /* 0x0000001e03037c36 */ /* 0x001fc60008000000 */
[----:B------:R-:W-:Y:S01]  /*109980*/  PRMT R2, R2, 0x3340, R1 ;  /* 0x0000334002027816 */ /* 0x000fe20000000001 */
[----:B------:R-:W0:Y:S01]  /*109990*/  LDCU UR30, c[0x0][0x398] ;  /* 0x00007300ff1e77ac */ /* 0x000e220008000800 */
[----:B------:R0:W-:Y:S01]  /*1099a0*/  STL [R1+0x5b8], R3 ;  /* 0x0005b80301007387 */ /* 0x0001e20000100800 */
[----:B--2---:R-:W-:-:S04]  /*1099b0*/  SHF.R.U32.HI R0, RZ, 0x8, R6 ;  /* 0x00000008ff007819 */ /* 0x004fc80000011606 */
[----:B------:R-:W-:Y:S01]  /*1099c0*/  LOP3.LUT R0, R0, 0xffff, RZ, 0xc0, !PT ;  /* 0x0000ffff00007812 */ /* 0x000fe200078ec0ff */
[----:B0-----:R-:W-:Y:S01]  /*1099d0*/  VIADD R3, R3, UR45 ;  /* 0x0000002d03037c36 */ /* 0x001fe20008000000 */
[----:B------:R-:W0:Y:S02]  /*1099e0*/  LDCU UR45, c[0x0][0x398] ;  /* 0x00007300ff2d77ac */ /* 0x000e240008000800 */
[----:B------:R-:W-:Y:S02]  /*1099f0*/  PRMT R0, R0, 0x3340, R1 ;  /* 0x0000334000007816 */ /* 0x000fe40000000001 */
[----:B------:R2:W-:Y:S04]  /*109a00*/  STL [R1+0x5bc], R3 ;  /* 0x0005bc0301007387 */ /* 0x0005e80000100800 */
[----:B------:R-:W-:Y:S04]  /*109a10*/  STL [R1+0x298], R2 ;  /* 0x0002980201007387 */ /* 0x000fe80000100800 */
[----:B------:R-:W-:Y:S04]  /*109a20*/  STL [R1+0x294], R0 ;  /* 0x0002940001007387 */ /* 0x000fe80000100800 */
[----:B------:R-:W4:Y:S04]  /*109a30*/  LDL.LU R10, [R1+0x5a0] ;  /* 0x0005a000010a7983 */ /* 0x000f280000300800 */
[----:B------:R-:W4:Y:S04]  /*109a40*/  LDL.LU R9, [R1+0x59c] ;  /* 0x00059c0001097983 */ /* 0x000f280000300800 */
[----:B------:R-:W4:Y:S01]  /*109a50*/  LDL.LU R5, [R1+0x21c] ;  /* 0x00021c0001057983 */ /* 0x000f220000300800 */
[----:B--2---:R-:W-:Y:S01]  /*109a60*/  VIADD R3, R3, UR74 ;  /* 0x0000004a03037c36 */ /* 0x004fe20008000000 */
[----:B------:R-:W2:Y:S04]  /*109a70*/  LDCU UR74, c[0x0][0x398] ;  /* 0x00007300ff4a77ac */ /* 0x000ea80008000800 */
[----:B------:R0:W-:Y:S04]  /*109a80*/  STL [R1+0x5c0], R3 ;  /* 0x0005c00301007387 */ /* 0x0001e80000100800 */
[----:B------:R-:W2:Y:S04]  /*109a90*/  LDL.LU R8, [R1+0x5cc] ;  /* 0x0005cc0001087983 */ /* 0x000ea80000300800 */
[----:B------:R-:W2:Y:S04]  /*109aa0*/  LDL.LU R7, [R1+0x5a4] ;  /* 0x0005a40001077983 */ /* 0x000ea80000300800 */
[----:B------:R-:W2:Y:S01]  /*109ab0*/  LDL.LU R6, [R1+0x5c8] ;  /* 0x0005c80001067983 */ /* 0x000ea20000300800 */
[----:B0-----:R-:W-:Y:S01]  /*109ac0*/  VIADD R3, R3, UR75 ;  /* 0x0000004b03037c36 */ /* 0x001fe20008000000 */
[----:B------:R-:W0:Y:S04]  /*109ad0*/  LDCU UR75, c[0x0][0x398] ;  /* 0x00007300ff4b77ac */ /* 0x000e280008000800 */
[----:B------:R1:W-:Y:S04]  /*109ae0*/  STL [R1+0x5c4], R3 ;  /* 0x0005c40301007387 */ /* 0x0003e80000100800 */
[----:B------:R-:W-:Y:S01]  /*109af0*/  STL [R1+0x3ac], R4 ;  /* 0x0003ac0401007387 */ /* 0x000fe20000100800 */
[----:B-1----:R-:W-:Y:S01]  /*109b00*/  VIADD R3, R3, UR16 ;  /* 0x0000001003037c36 */ /* 0x002fe20008000000 */
[----:B---3--:R-:W-:-:S04]  /*109b10*/  SHF.R.U32.HI R0, RZ, 0x8, R15 ;  /* 0x00000008ff007819 */ /* 0x008fc8000001160f */
[----:B------:R-:W-:Y:S02]  /*109b20*/  LOP3.LUT R0, R0, 0xffff, RZ, 0xc0, !PT ;  /* 0x0000ffff00007812 */ /* 0x000fe400078ec0ff */
[----:B----4-:R-:W-:-:S04]  /*109b30*/  SHF.R.U32.HI R2, RZ, 0x8, R16 ;  /* 0x00000008ff027819 */ /* 0x010fc80000011610 */
[----:B------:R-:W-:-:S04]  /*109b40*/  LOP3.LUT R2, R2, 0xffff, RZ, 0xc0, !PT ;  /* 0x0000ffff02027812 */ /* 0x000fc800078ec0ff */
[----:B------:R-:W-:-:S05]  /*109b50*/  PRMT R2, R0, 0x3340, R2 ;  /* 0x0000334000027816 */ /* 0x000fca0000000002 */
[----:B------:R1:W-:Y:S04]  /*109b60*/  STL [R1+0x38c], R2 ;  /* 0x00038c0201007387 */ /* 0x0003e80000100800 */
[----:B------:R-:W-:Y:S01]  /*109b70*/  STL [R1+0x5d0], R3 ;  /* 0x0005d00301007387 */ /* 0x000fe20000100800 */
[----:B-1----:R-:W-:Y:S01]  /*109b80*/  VIADD R2, R3, UR17 ;  /* 0x0000001103027c36 */ /* 0x002fe20008000000 */
[----:B------:R-:W1:Y:S04]  /*109b90*/  LDCU.64 UR16, c[0x0][0x398] ;  /* 0x00007300ff1077ac */ /* 0x000e680008000a00 */
[----:B------:R3:W-:Y:S01]  /*109ba0*/  STL [R1+0x5d4], R2 ;  /* 0x0005d40201007387 */ /* 0x0007e20000100800 */
[----:B------:R-:W-:-:S04]  /*109bb0*/  SHF.R.U32.HI R0, RZ, 0x8, R17 ;  /* 0x00000008ff007819 */ /* 0x000fc80000011611 */
[----:B------:R-:W-:Y:S01]  /*109bc0*/  LOP3.LUT R0, R0, 0xffff, RZ, 0xc0, !PT ;  /* 0x0000ffff00007812 */ /* 0x000fe200078ec0ff */
[----:B---3--:R-:W-:Y:S01]  /*109bd0*/  VIADD R2, R2, UR59 ;  /* 0x0000003b02027c36 */ /* 0x008fe20008000000 */
[----:B------:R-:W3:Y:S02]  /*109be0*/  LDCU UR59, c[0x0][0x398] ;  /* 0x00007300ff3b77ac */ /* 0x000ee40008000800 */
[--C-:B------:R-:W-:Y:S02]  /*109bf0*/  PRMT R3, R0, 0x3340, R1.reuse ;  /* 0x0000334000037816 */ /* 0x100fe40000000001 */
[----:B------:R-:W-:Y:S01]  /*109c00*/  PRMT R0, R11, 0x3340, R1 ;  /* 0x000033400b007816 */ /* 0x000fe20000000001 */
[----:B------:R-:W-:Y:S04]  /*109c10*/  STL [R1+0x5d8], R2 ;  /* 0x0005d80201007387 */ /* 0x000fe80000100800 */
[----:B------:R-:W-:Y:S04]  /*109c20*/  STL [R1+0x288], R3 ;  /* 0x0002880301007387 */ /* 0x000fe80000100800 */
[----:B------:R-:W-:Y:S04]  /*109c30*/  STL [R1+0x27c], R0 ;  /* 0x00027c0001007387 */ /* 0x000fe80000100800 */
[----:B------:R-:W4:Y:S04]  /*109c40*/  LDL.LU R15, [R1+0x210] ;  /* 0x00021000010f7983 */ /* 0x000f280000300800 */
[----:B------:R-:W3:Y:S04]  /*109c50*/  LDL.LU R16, [R1+0x104] ;  /* 0x0001040001107983 */ /* 0x000ee80000300800 */
[----:B------:R-:W3:Y:S01]  /*109c60*/  LDL.LU R17, [R1+0x178] ;  /* 0x0001780001117983 */ /* 0x000ee20000300800 */
[----:B------:R-:W-:Y:S01]  /*109c70*/  VIADD R4, R2, UR60 ;  /* 0x0000003c02047c36 */ /* 0x000fe20008000000 */
[----:B------:R-:W0:Y:S04]  /*109c80*/  LDCU UR60, c[0x0][0x398] ;  /* 0x00007300ff3c77ac */ /* 0x000e280008000800 */
[----:B------:R1:W-:Y:S02]  /*109c90*/  STL [R1+0x5e0], R4 ;  /* 0x0005e00401007387 */ /* 0x0003e40000100800 */
[----:B-1----:R-:W-:Y:S01]  /*109ca0*/  VIADD R4, R4, UR61 ;  /* 0x0000003d04047c36 */ /* 0x002fe20008000000 */
[----:B------:R-:W-:-:S02]  /*109cb0*/  SHF.R.U32.HI R0, RZ, 0x8, R10 ;  /* 0x00000008ff007819 */ /* 0x000fc4000001160a */
[----:B------:R-:W-:Y:S02]  /*109cc0*/  SHF.R.U32.HI R3, RZ, 0x8, R9 ;  /* 0x00000008ff037819 */ /* 0x000fe40000011609 */
[----:B------:R-:W-:Y:S01]  /*109cd0*/  SHF.R.U32.HI R2, RZ, 0x8, R5 ;  /* 0x00000008ff027819 */ /* 0x000fe20000011605 */
[----:B------:R-:W1:Y:S01]  /*109ce0*/  LDCU UR61, c[0x0][0x398] ;  /* 0x00007300ff3d77ac */ /* 0x000e620008000800 */
[----:B------:R0:W-:Y:S01]  /*109cf0*/  STL [R1+0x5e4], R4 ;  /* 0x0005e40401007387 */ /* 0x0001e20000100800 */
[----:B------:R-:W-:Y:S02]  /*109d00*/  LOP3.LUT R0, R0, 0xffff, RZ, 0xc0, !PT ;  /* 0x0000ffff00007812 */ /* 0x000fe400078ec0ff */
[----:B------:R-:W-:Y:S02]  /*109d10*/  LOP3.LUT R3, R3, 0xffff, RZ, 0xc0, !PT ;  /* 0x0000ffff03037812 */ /* 0x000fe400078ec0ff */
[----:B------:R-:W-:Y:S02]  /*109d20*/  LOP3.LUT R2, R2, 0xffff, RZ, 0xc0, !PT ;  /* 0x0000ffff02027812 */ /* 0x000fe400078ec0ff */
[----:B------:R-:W-:Y:S01]  /*109d30*/  PRMT R3, R0, 0x3340, R3 ;  /* 0x0000334000037816 */ /* 0x000fe20000000003 */
[----:B0-----:R-:W-:Y:S01]  /*109d40*/  VIADD R4, R4, UR62 ;  /* 0x0000003e04047c36 */ /* 0x001fe20008000000 */
[----:B------:R-:W-:Y:S01]  /*109d50*/  PRMT R0, R2, 0x3340, R1 ;  /* 0x0000334002007816 */ /* 0x000fe20000000001 */
[----:B------:R-:W0:Y:S03]  /*109d60*/  LDCU UR62, c[0x0][0x398] ;  /* 0x00007300ff3e77ac */ /* 0x000e260008000800 */
[----:B------:R1:W-:Y:S04]  /*109d70*/  STL [R1+0x5e8], R4 ;  /* 0x0005e80401007387 */ /* 0x0003e80000100800 */
[----:B------:R2:W-:Y:S04]  /*109d80*/  STL [R1+0x30c], R3 ;  /* 0x00030c0301007387 */ /* 0x0005e80000100800 */
[----:B------:R0:W-:Y:S01]  /*109d90*/  STL [R1+0x278], R0 ;  /* 0x0002780001007387 */ /* 0x0001e20000100800 */
[----:B-1----:R-:W-:Y:S01]  /*109da0*/  VIADD R4, R4, UR63 ;  /* 0x0000003f04047c36 */ /* 0x002fe20008000000 */
[----:B--2---:R-:W-:-:S02]  /*109db0*/  SHF.R.U32.HI R3, RZ, 0x8, R7 ;  /* 0x00000008ff037819 */ /* 0x004fc40000011607 */
[----:B0-----:R-:W-:Y:S02]  /*109dc0*/  SHF.R.U32.HI R0, RZ, 0x8, R8 ;  /* 0x00000008ff007819 */ /* 0x001fe40000011608 */
[----:B------:R-:W-:Y:S01]  /*109dd0*/  SHF.R.U32.HI R2, RZ, 0x8, R6 ;  /* 0x00000008ff027819 */ /* 0x000fe20000011606 */
[----:B------:R-:W0:Y:S01]  /*109de0*/  LDCU UR63, c[0x0][0x398] ;  /* 0x00007300ff3f77ac */ /* 0x000e220008000800 */
[----:B------:R1:W-:Y:S04]  /*109df0*/  STL [R1+0x5f8], R4 ;  /* 0x0005f80401007387 */ /* 0x0003e80000100800 */
[----:B------:R-:W2:Y:S04]  /*109e00*/  LDL.LU R9, [R1+0x5f4] ;  /* 0x0005f40001097983 */ /* 0x000ea80000300800 */
[----:B------:R-:W2:Y:S04]  /*109e10*/  LDL.LU R8, [R1+0x3d0] ;  /* 0x0003d00001087983 */ /* 0x000ea80000300800 */
[----:B------:R-:W2:Y:S01]  /*109e20*/  LDL.LU R6, [R1+0x5f0] ;  /* 0x0005f00001067983 */ /* 0x000ea20000300800 */
[----:B------:R-:W-:Y:S01]  /*109e30*/  LOP3.LUT R0, R0, 0xffff, RZ, 0xc0, !PT ;  /* 0x0000ffff00007812 */ /* 0x000fe200078ec0ff */
[----:B-1----:R-:W-:Y:S01]  /*109e40*/  VIADD R4, R4, UR64 ;  /* 0x0000004004047c36 */ /* 0x002fe20008000000 */
[----:B------:R-:W-:-:S02]  /*109e50*/  LOP3.LUT R3, R3, 0xffff, RZ, 0xc0, !PT ;  /* 0x0000ffff03037812 */ /* 0x000fc400078ec0ff */
[----:B------:R-:W-:Y:S01]  /*109e60*/  LOP3.LUT R2, R2, 0xffff, RZ, 0xc0, !PT ;  /* 0x0000ffff02027812 */ /* 0x000fe200078ec0ff */
[----:B------:R-:W1:Y:S01]  /*109e70*/  LDCU UR64, c[0x0][0x398] ;  /* 0x00007300ff4077ac */ /* 0x000e620008000800 */
[----:B------:R0:W-:Y:S01]  /*109e80*/  STL [R1+0x5fc], R4 ;  /* 0x0005fc0401007387 */ /* 0x0001e20000100800 */
[----:B------:R-:W-:Y:S02]  /*109e90*/  PRMT R3, R0, 0x3340, R3 ;  /* 0x0000334000037816 */ /* 0x000fe40000000003 */
[----:B------:R-:W-:Y:S01]  /*109ea0*/  PRMT R0, R2, 0x3340, R1 ;  /* 0x0000334002007816 */ /* 0x000fe20000000001 */
[----:B0-----:R-:W-:Y:S01]  /*109eb0*/  VIADD R4, R4, UR65 ;  /* 0x0000004104047c36 */ /* 0x001fe20008000000 */
[----:B------:R-:W0:Y:S04]  /*109ec0*/  LDCU UR65, c[0x0][0x398] ;  /* 0x00007300ff4177ac */ /* 0x000e280008000800 */
        /* <DEDUP_REMOVED lines=8> */
[----:B----4-:R-:W-:-:S02]  /*109f50*/  SHF.R.U32.HI R0, RZ, 0x8, R15 ;  /* 0x00000008ff007819 */ /* 0x010fc4000001160f */
[----:B---3--:R-:W-:Y:S01]  /*109f60*/  SHF.R.U32.HI R2, RZ, 0x8, R17 ;  /* 0x00000008ff027819 */ /* 0x008fe20000011611 */
[----:B------:R-:W3:Y:S04]  /*109f70*/  LDL.LU R15, [R1+0x634] ;  /* 0x00063400010f7983 */ /* 0x000ee80000300800 */
[----:B------:R-:W4:Y:S01]  /*109f80*/  LDL.LU R17, [R1+0x3d8] ;  /* 0x0003d80001117983 */ /* 0x000f220000300800 */
[----:B------:R-:W-:-:S03]  /*109f90*/  SHF.R.U32.HI R3, RZ, 0x8, R16 ;  /* 0x00000008ff037819 */ /* 0x000fc60000011610 */
[----:B------:R-:W3:Y:S04]  /*109fa0*/  LDL.LU R16, [R1+0x174] ;  /* 0x0001740001107983 */ /* 0x000ee80000300800 */
[----:B------:R0:W-:Y:S04]  /*109fb0*/  STL [R1+0x608], R4 ;  /* 0x0006080401007387 */ /* 0x0001e80000100800 */
[----:B------:R-:W3:Y:S04]  /*109fc0*/  LDL.LU R5, [R1+0x618] ;  /* 0x0006180001057983 */ /* 0x000ee80000300800 */
[----:B------:R-:W3:Y:S01]  /*109fd0*/  LDL.LU R7, [R1+0x110] ;  /* 0x0001100001077983 */ /* 0x000ee20000300800 */
[----:B------:R-:W-:-:S02]  /*109fe0*/  LOP3.LUT R0, R0, 0xffff, RZ, 0xc0, !PT ;  /* 0x0000ffff00007812 */ /* 0x000fc400078ec0ff */
[----:B------:R-:W-:Y:S02]  /*109ff0*/  LOP3.LUT R3, R3, 0xffff, RZ, 0xc0, !PT ;  /* 0x0000ffff03037812 */ /* 0x000fe400078ec0ff */
[----:B------:R-:W-:Y:S02]  /*10a000*/  LOP3.LUT R2, R2, 0xffff, RZ, 0xc0, !PT ;  /* 0x0000ffff02027812 */ /* 0x000fe400078ec0ff */
[----:B------:R-:W-:Y:S01]  /*10a010*/  PRMT R10, R0, 0x3340, R3 ;  /* 0x00003340000a7816 */ /* 0x000fe20000000003 */
[----:B0-----:R-:W-:Y:S01]  /*10a020*/  VIADD R4, R4, UR68 ;  /* 0x0000004404047c36 */ /* 0x001fe20008000000 */
[----:B------:R-:W-:Y:S01]  /*10a030*/  PRMT R3, R2, 0x3340, R1 ;  /* 0x0000334002037816 */ /* 0x000fe20000000001 */
[----:B------:R-:W0:Y:S02]  /*10a040*/  LDCU UR68, c[0x0][0x398] ;  /* 0x00007300ff4477ac */ /* 0x000e240008000800 */
[----:B------:R-:W-:Y:S01]  /*10a050*/  VIADD R0, R4, UR69 ;  /* 0x0000004504007c36 */ /* 0x000fe20008000000 */
[----:B------:R1:W-:Y:S04]  /*10a060*/  STL [R1+0x60c], R4 ;  /* 0x00060c0401007387 */ /* 0x0003e80000100800 */
[----:B------:R-:W-:Y:S04]  /*10a070*/  STL [R1+0x384], R10 ;  /* 0x0003840a01007387 */ /* 0x000fe80000100800 */
[----:B------:R0:W-:Y:S01]  /*10a080*/  STL [R1+0x270], R3 ;  /* 0x0002700301007387 */ /* 0x0001e20000100800 */
[----:B------:R-:W0:Y:S03]  /*10a090*/  LDCU UR69, c[0x0][0x398] ;  /* 0x00007300ff4577ac */ /* 0x000e260008000800 */
[----:B------:R-:W-:Y:S01]  /*10a0a0*/  STL [R1+0x610], R0 ;  /* 0x0006100001007387 */ /* 0x000fe20000100800 */
[----:B-1----:R-:W-:Y:S01]  /*10a0b0*/  VIADD R4, R0, UR70 ;  /* 0x0000004600047c36 */ /* 0x002fe20008000000 */
[----:B------:R-:W1:Y:S04]  /*10a0c0*/  LDCU UR70, c[0x0][0x398] ;  /* 0x00007300ff4677ac */ /* 0x000e680008000800 */
[----:B------:R0:W-:Y:S01]  /*10a0d0*/  STL [R1+0x614], R4 ;  /* 0x0006140401007387 */ /* 0x0001e20000100800 */
[----:B--2---:R-:W-:-:S02]  /*10a0e0*/  SHF.R.U32.HI R2, RZ, 0x8, R9 ;  /* 0x00000008ff027819 */ /* 0x004fc40000011609 */
[----:B0-----:R-:W-:Y:S02]  /*10a0f0*/  SHF.R.U32.HI R3, RZ, 0x8, R8 ;  /* 0x00000008ff037819 */ /* 0x001fe40000011608 */
[----:B------:R-:W-:Y:S02]  /*10a100*/  LOP3.LUT R2, R2, 0xffff, RZ, 0xc0, !PT ;  /* 0x0000ffff02027812 */ /* 0x000fe400078ec0ff */
[----:B------:R-:W-:Y:S01]  /*10a110*/  LOP3.LUT R3, R3, 0xffff, RZ, 0xc0, !PT ;  /* 0x0000ffff03037812 */ /* 0x000fe200078ec0ff */
[----:B------:R-:W-:Y:S01]  /*10a120*/  VIADD R4, R4, UR71 ;  /* 0x0000004704047c36 */ /* 0x000fe20008000000 */
[----:B------:R-:W-:Y:S01]  /*10a130*/  SHF.R.U32.HI R0, RZ, 0x8, R6 ;  /* 0x00000008ff007819 */ /* 0x000fe20000011606 */
[----:B------:R-:W0:Y:S01]  /*10a140*/  LDCU UR71, c[0x0][0x398] ;  /* 0x00007300ff4777ac */ /* 0x000e220008000800 */
[----:B------:R-:W-:Y:S02]  /*10a150*/  PRMT R2, R2, 0x3340, R3 ;  /* 0x0000334002027816 */ /* 0x000fe40000000003 */
[----:B------:R2:W-:Y:S04]  /*10a160*/  STL [R1+0x61c], R4 ;  /* 0x00061c0401007387 */ /* 0x0005e80000100800 */
[----:B------:R-:W-:Y:S04]  /*10a170*/  STL [R1+0x380], R2 ;  /* 0x0003800201007387 */ /* 0x000fe80000100800 */
[----:B------:R-:W3:Y:S01]  /*10a180*/  LDL.LU R8, [R1+0x638] ;  /* 0x0006380001087983 */ /* 0x000ee20000300800 */
[----:B------:R-:W-:-:S04]  /*10a190*/  LOP3.LUT R0, R0, 0xffff, RZ, 0xc0, !PT ;  /* 0x0000ffff00007812 */ /* 0x000fc800078ec0ff */
[----:B------:R-:W-:Y:S01]  /*10a1a0*/  PRMT R0, R0, 0x3340, R1 ;  /* 0x0000334000007816 */ /* 0x000fe20000000001 */
[----:B--2---:R-:W-:Y:S01]  /*10a1b0*/  VIADD R4, R4, UR72 ;  /* 0x0000004804047c36 */ /* 0x004fe20008000000 */
[----:B------:R-:W2:Y:S03]  /*10a1c0*/  LDCU UR72, c[0x0][0x398] ;  /* 0x00007300ff4877ac */ /* 0x000ea60008000800 */
[----:B------:R-:W-:Y:S01]  /*10a1d0*/  VIADD R6, R4, UR73 ;  /* 0x0000004904067c36 */ /* 0x000fe20008000000 */
[----:B------:R-:W-:Y:S04]  /*10a1e0*/  STL [R1+0x620], R4 ;  /* 0x0006200401007387 */ /* 0x000fe80000100800 */
[----:B------:R-:W-:Y:S04]  /*10a1f0*/  STL [R1+0x26c], R0 ;  /* 0x00026c0001007387 */ /* 0x000fe80000100800 */
[----:B------:R-:W-:Y:S01]  /*10a200*/  STL [R1+0x48d8], R14 ;  /* 0x0048d80e01007387 */ /* 0x000fe20000100800 */
[----:B------:R-:W0:Y:S03]  /*10a210*/  LDCU UR73, c[0x0][0x398] ;  /* 0x00007300ff4977ac */ /* 0x000e260008000800 */
[----:B------:R1:W-:Y:S02]  /*10a220*/  STL [R1+0x624], R6 ;  /* 0x0006240601007387 */ /* 0x0003e40000100800 */
[----:B-1----:R-:W-:Y:S01]  /*10a230*/  VIADD R6, R6, UR8 ;  /* 0x0000000806067c36 */ /* 0x002fe20008000000 */
[----:B------:R-:W1:Y:S01]  /*10a240*/  LDCU.64 UR8, c[0x0][0x398] ;  /* 0x00007300ff0877ac */ /* 0x000e620008000a00 */
[----:B----4-:R-:W-:-:S02]  /*10a250*/  SHF.R.U32.HI R2, RZ, 0x8, R17 ;  /* 0x00000008ff027819 */ /* 0x010fc40000011611 */
[----:B------:R-:W4:Y:S01]  /*10a260*/  LDL R17, [R1+0x183c] ;  /* 0x00183c0001117983 */ /* 0x000f220000100800 */
[----:B---3--:R-:W-:Y:S02]  /*10a270*/  SHF.R.U32.HI R4, RZ, 0x8, R15 ;  /* 0x00000008ff047819 */ /* 0x008fe4000001160f */
[----:B------:R-:W-:Y:S02]  /*10a280*/  SHF.R.U32.HI R0, RZ, 0x8, R16 ;  /* 0x00000008ff007819 */ /* 0x000fe40000011610 */
[----:B------:R-:W-:Y:S02]  /*10a290*/  SHF.R.U32.HI R3, RZ, 0x8, R5 ;  /* 0x00000008ff037819 */ /* 0x000fe40000011605 */
[----:B------:R-:W-:Y:S01]  /*10a2a0*/  SHF.R.U32.HI R5, RZ, 0x8, R7 ;  /* 0x00000008ff057819 */ /* 0x000fe20000011607 */
[----:B------:R-:W3:Y:S04]  /*10a2b0*/  LDL R15, [R1+0x1838] ;  /* 0x00183800010f7983 */ /* 0x000ee80000100800 */
[----:B------:R-:W1:Y:S04]  /*10a2c0*/  LDL R16, [R1+0x1834] ;  /* 0x0018340001107983 */ /* 0x000e680000100800 */
[----:B------:R-:W2:Y:S04]  /*10a2d0*/  LDL R7, [R1+0x1900] ;  /* 0x0019000001077983 */ /* 0x000ea80000100800 */
[----:B------:R-:W2:Y:S01]  /*10a2e0*/  LDL.LU R11, [R1+0x24] ;  /* 0x00002400010b7983 */ /* 0x000ea20000300800 */
[----:B------:R-:W-:-:S02]  /*10a2f0*/  LOP3.LUT R2, R2, 0xffff, RZ, 0xc0, !PT ;  /* 0x0000ffff02027812 */ /* 0x000fc400078ec0ff */
[----:B------:R-:W-:Y:S01]  /*10a300*/  LOP3.LUT R0, R0, 0xffff, RZ, 0xc0, !PT ;  /* 0x0000ffff00007812 */ /* 0x000fe200078ec0ff */
[----:B------:R-:W3:Y:S04]  /*10a310*/  LDL R9, [R1+0x688] ;  /* 0x0006880001097983 */ /* 0x000ee80000100800 */
[----:B------:R0:W-:Y:S01]  /*10a320*/  STL [R1+0x648], R6 ;  /* 0x0006480601007387 */ /* 0x0001e20000100800 */
[----:B------:R-:W-:Y:S02]  /*10a330*/  LOP3.LUT R5, R5, 0xffff, RZ, 0xc0, !PT ;  /* 0x0000ffff05057812 */ /* 0x000fe400078ec0ff */
[----:B------:R-:W-:Y:S02]  /*10a340*/  PRMT R0, R2, 0x3340, R0 ;  /* 0x0000334002007816 */ /* 0x000fe40000000000 */
[----:B------:R-:W-:-:S02]  /*10a350*/  LOP3.LUT R4, R4, 0xffff, RZ, 0xc0, !PT ;  /* 0x0000ffff04047812 */ /* 0x000fc400078ec0ff */
[----:B------:R-:W-:Y:S01]  /*10a360*/  LOP3.LUT R3, R3, 0xffff, RZ, 0xc0, !PT ;  /* 0x0000ffff03037812 */ /* 0x000fe200078ec0ff */
[----:B0-----:R-:W-:Y:S01]  /*10a370*/  VIADD R6, R6, UR58 ;  /* 0x0000003a06067c36 */ /* 0x001fe20008000000 */
[----:B------:R-:W-:Y:S01]  /*10a380*/  PRMT R2, R5, 0x3340, R1 ;  /* 0x0000334005027816 */ /* 0x000fe20000000001 */
[----:B------:R-:W0:Y:S03]  /*10a390*/  LDCU UR58, c[0x0][0x398] ;  /* 0x00007300ff3a77ac */ /* 0x000e260008000800 */
[----:B------:R-:W-:Y:S04]  /*10a3a0*/  STL [R1+0x670], R6 ;  /* 0x0006700601007387 */ /* 0x000fe80000100800 */
[----:B------:R0:W-:Y:S04]  /*10a3b0*/  STL [R1+0x310], R0 ;  /* 0x0003100001007387 */ /* 0x0001e80000100800 */
[----:B------:R-:W-:Y:S01]  /*10a3c0*/  STL [R1+0x264], R2 ;  /* 0x0002640201007387 */ /* 0x000fe20000100800 */
[----:B0-----:R-:W-:-:S05]  /*10a3d0*/  PRMT R0, R4, 0x3340, R3 ;  /* 0x0000334004007816 */ /* 0x001fca0000000003 */
[----:B------:R0:W-:Y:S02]  /*10a3e0*/  STL [R1+0x374], R0 ;  /* 0x0003740001007387 */ /* 0x0001e40000100800 */
[----:B0-----:R-:W-:Y:S02]  /*10a3f0*/  SHF.R.U32.HI R0, RZ, 0x8, R8 ;  /* 0x00000008ff007819 */ /* 0x001fe40000011608 */
[----:B------:R-:W3:Y:S01]  /*10a400*/  LDL R8, [R1+0x658] ;  /* 0x0006580001087983 */ /* 0x000ee20000100800 */
[----:B------:R-:W-:Y:S02]  /*10a410*/  SHF.R.U32.HI R3, RZ, 0x8, R25 ;  /* 0x00000008ff037819 */ /* 0x000fe40000011619 */
[----:B------:R-:W-:Y:S02]  /*10a420*/  SHF.R.U32.HI R2, RZ, 0x8, R26 ;  /* 0x00000008ff027819 */ /* 0x000fe4000001161a */
[----:B------:R-:W-:Y:S01]  /*10a430*/  LOP3.LUT R0, R0, 0xffff, RZ, 0xc0, !PT ;  /* 0x0000ffff00007812 */ /* 0x000fe200078ec0ff */
[----:B------:R-:W3:Y:S01]  /*10a440*/  LDL.LU R14, [R1+0x668] ;  /* 0x00066800010e7983 */ /* 0x000ee20000300800 */
[----:B------:R-:W-:-:S02]  /*10a450*/  LOP3.LUT R3, R3, 0xffff, RZ, 0xc0, !PT ;  /* 0x0000ffff03037812 */ /* 0x000fc400078ec0ff */
[----:B------:R-:W-:Y:S02]  /*10a460*/  LOP3.LUT R2, R2, 0xffff, RZ, 0xc0, !PT ;  /* 0x0000ffff02027812 */ /* 0x000fe400078ec0ff */
[----:B------:R-:W-:Y:S02]  /*10a470*/  PRMT R4, R0, 0x3340, R1 ;  /* 0x0000334000047816 */ /* 0x000fe40000000001 */
[----:B------:R-:W-:-:S03]  /*10a480*/  PRMT R0, R3, 0x3340, R2 ;  /* 0x0000334003007816 */ /* 0x000fc60000000002 */
[----:B------:R0:W-:Y:S04]  /*10a490*/  STL [R1+0x260], R4 ;  /* 0x0002600401007387 */ /* 0x0001e80000100800 */
[----:B------:R-:W3:Y:S04]  /*10a4a0*/  LDL.LU R24, [R1+0x664] ;  /* 0x0006640001187983 */ /* 0x000ee80000300800 */
[----:B------:R-:W-:Y:S04]  /*10a4b0*/  STL [R1+0x3b8], R0 ;  /* 0x0003b80001007387 */ /* 0x000fe80000100800 */
[----:B------:R-:W3:Y:S04]  /*10a4c0*/  LDL.LU R23, [R1+0x660] ;  /* 0x0006600001177983 */ /* 0x000ee80000300800 */
[----:B------:R-:W3:Y:S04]  /*10a4d0*/  LDL.LU R22, [R1+0x650] ;  /* 0x0006500001167983 */ /* 0x000ee80000300800 */
[----:B------:R-:W3:Y:S01]  /*10a4e0*/  LDL.LU R10, [R1+0x254] ;  /* 0x00025400010a7983 */ /* 0x000ee20000300800 */
[----:B----4-:R-:W-:-:S02]  /*10a4f0*/  ISETP.LT.AND P2, PT, R17, UR16, !P1 ;  /* 0x0000001011007c0c */ /* 0x010fc4000cf41270 */
[----:B--2---:R-:W-:-:S11]  /*10a500*/  LOP3.LUT R11, R11, 0xfbffffff, RZ, 0xc0, !PT ;  /* 0xfbffffff0b0b7812 */ /* 0x004fd600078ec0ff */
[----:B------:R-:W-:Y:S02]  /*10a510*/  @P2 LOP3.LUT R11, R11, 0x4000000, RZ, 0xfc, !PT ;  /* 0x040000000b0b2812 */ /* 0x000fe400078efcff */
[----:B------:R-:W-:Y:S02]  /*10a520*/  ISETP.LT.AND P2, PT, R7, UR19, !P1 ;  /* 0x0000001307007c0c */ /* 0x000fe4000cf41270 */
[----:B---3--:R-:W-:Y:S02]  /*10a530*/  ISETP.LT.AND P3, PT, R15, UR40, !P1 ;  /* 0x000000280f007c0c */ /* 0x008fe4000cf61270 */
[----:B------:R-:W-:-:S09]  /*10a540*/  LOP3.LUT R11, R11, 0xfdffffff, RZ, 0xc0, !PT ;  /* 0xfdffffff0b0b7812 */ /* 0x000fd200078ec0ff */
[----:B------:R-:W-:Y:S02]  /*10a550*/  @P2 LOP3.LUT R11, R11, 0x2000000, RZ, 0xfc, !PT ;  /* 0x020000000b0b2812 */ /* 0x000fe400078efcff */
[----:B-1----:R-:W-:Y:S02]  /*10a560*/  ISETP.LT.AND P2, PT, R16, UR8, !P1 ;  /* 0x0000000810007c0c */ /* 0x002fe4000cf41270 */
[----:B------:R-:W-:Y:S02]  /*10a570*/  LOP3.LUT R11, R11, 0xfeffffff, RZ, 0xc0, !PT ;  /* 0xfeffffff0b0b7812 */ /* 0x000fe400078ec0ff */
[----:B------:R-:W-:Y:S02]  /*10a580*/  SHF.R.S32.HI R7, RZ, 0x1f, R9 ;  /* 0x0000001fff077819 */ /* 0x000fe40000011409 */
[----:B------:R-:W-:Y:S02]  /*10a590*/  IADD3 R2, P1, PT, R9, R21, RZ ;  /* 0x0000001509027210 */ /* 0x000fe40007f3e0ff */
[----:B------:R-:W-:-:S04]  /*10a5a0*/  @P3 LOP3.LUT R11, R11, 0x1000000, RZ, 0xfc, !PT ;  /* 0x010000000b0b3812 */ /* 0x000fc800078efcff */
[----:B------:R-:W-:Y:S01]  /*10a5b0*/  LOP3.LUT R11, R11, 0xff7fffff, RZ, 0xc0, !PT ;  /* 0xff7fffff0b0b7812 */ /* 0x000fe200078ec0ff */
[----:B------:R-:W-:Y:S01]  /*10a5c0*/  IMAD.X R3, R7, 0x1, R19, P1 ;  /* 0x0000000107037824 */ /* 0x000fe200008e0613 */
[----:B------:R-:W-:Y:S04]  /*10a5d0*/  STL [R1+0x684], R7 ;  /* 0x0006840701007387 */ /* 0x000fe80000100800 */
[----:B------:R1:W-:Y:S01]  /*10a5e0*/  STL [R1+0x48dc], R20 ;  /* 0x0048dc1401007387 */ /* 0x0003e20000100800 */
[----:B------:R-:W-:Y:S02]  /*10a5f0*/  @P2 LOP3.LUT R11, R11, 0x800000, RZ, 0xfc, !PT ;  /* 0x008000000b0b2812 */ /* 0x000fe400078efcff */
[----:B0-----:R-:W-:Y:S02]  /*10a600*/  IADD3 R4, P2, PT, R9, R20, RZ ;  /* 0x0000001409047210 */ /* 0x001fe40007f5e0ff */
[----:B-1----:R-:W2:Y:S04]  /*10a610*/  LDL R20, [R1+0x1900] ;  /* 0x0019000001147983 */ /* 0x002ea80000100800 */
[----:B------:R-:W3:Y:S04]  /*10a620*/  LDL.LU R9, [R1+0x66c] ;  /* 0x00066c0001097983 */ /* 0x000ee80000300800 */
[----:B------:R0:W-:Y:S01]  /*10a630*/  STL.64 [R1+0x638], R2 ;  /* 0x0006380201007387 */ /* 0x0001e20000100a00 */
[----:B------:R-:W-:Y:S01]  /*10a640*/  IMAD.X R5, R7, 0x1, R18, P2 ;  /* 0x0000000107057824 */ /* 0x000fe200010e0612 */
[----:B------:R-:W-:-:S02]  /*10a650*/  SHF.R.S32.HI R0, RZ, 0x1f, R8 ;  /* 0x0000001fff007819 */ /* 0x000fc40000011408 */
[----:B0-----:R-:W-:-:S03]  /*10a660*/  IADD3 R2, P1, PT, R8, R21, RZ ;  /* 0x0000001508027210 */ /* 0x001fc60007f3e0ff */
[----:B------:R0:W-:Y:S04]  /*10a670*/  STL [R1+0x65c], R0 ;  /* 0x00065c0001007387 */ /* 0x0001e80000100800 */
[----:B------:R-:W4:Y:S04]  /*10a680*/  LDL.LU R8, [R1+0x248] ;  /* 0x0002480001087983 */ /* 0x000f280000300800 */
[----:B------:R-:W2:Y:S01]  /*10a690*/  LDL.LU R7, [R1+0x124] ;  /* 0x0001240001077983 */ /* 0x000ea20000300800 */
[----:B------:R-:W-:Y:S02]  /*10a6a0*/  VIADD R6, R6, UR18 ;  /* 0x0000001206067c36 */ /* 0x000fe40008000000 */
[----:B------:R-:W-:Y:S01]  /*10a6b0*/  IMAD.X R3, R0, 0x1, R19, P1 ;  /* 0x0000000100037824 */ /* 0x000fe200008e0613 */
[----:B------:R-:W3:Y:S04]  /*10a6c0*/  LDL R12, [R1+0x1830] ;  /* 0x00183000010c7983 */ /* 0x000ee80000100800 */
[----:B------:R1:W-:Y:S04]  /*10a6d0*/  STL.64 [R1+0x640], R4 ;  /* 0x0006400401007387 */ /* 0x0003e80000100a00 */
[----:B------:R-:W-:Y:S01]  /*10a6e0*/  STL [R1+0x64c], R6 ;  /* 0x00064c0601007387 */ /* 0x000fe20000100800 */
[----:B------:R-:W-:-:S03]  /*10a6f0*/  ISETP.LT.AND P2, PT, R17, UR41, !P0 ;  /* 0x0000002911007c0c */ /* 0x000fc6000c741270 */
[----:B------:R1:W-:Y:S01]  /*10a700*/  STL.64 [R1+0x2400], R2 ;  /* 0x0024000201007387 */ /* 0x0003e20000100a00 */
[----:B0-----:R-:W-:Y:S02]  /*10a710*/  SHF.R.U32.HI R0, RZ, 0x8, R23 ;  /* 0x00000008ff007819 */ /* 0x001fe40000011617 */
[----:B------:R-:W-:Y:S01]  /*10a720*/  LOP3.LUT R11, R11, 0xffbfffff, RZ, 0xc0, !PT ;  /* 0xffbfffff0b0b7812 */ /* 0x000fe200078ec0ff */
[----:B------:R-:W0:Y:S01]  /*10a730*/  LDCU.64 UR18, c[0x0][0x398] ;  /* 0x00007300ff1277ac */ /* 0x000e220008000a00 */
[----:B------:R-:W0:Y:S01]  /*10a740*/  LDCU.64 UR40, c[0x0][0x398] ;  /* 0x00007300ff2877ac */ /* 0x000e220008000a00 */
[----:B------:R-:W-:Y:S02]  /*10a750*/  LOP3.LUT R0, R0, 0xffff, RZ, 0xc0, !PT ;  /* 0x0000ffff00007812 */ /* 0x000fe400078ec0ff */
[----:B-1----:R-:W-:Y:S02]  /*10a760*/  SHF.R.U32.HI R5, RZ, 0x8, R22 ;  /* 0x00000008ff057819 */ /* 0x002fe40000011616 */
[----:B------:R-:W-:-:S02]  /*10a770*/  SHF.R.U32.HI R4, RZ, 0x8, R24 ;  /* 0x00000008ff047819 */ /* 0x000fc40000011618 */
[----:B------:R-:W-:Y:S02]  /*10a780*/  SHF.R.U32.HI R3, RZ, 0x8, R14 ;  /* 0x00000008ff037819 */ /* 0x000fe4000001160e */
[----:B------:R-:W-:Y:S02]  /*10a790*/  SHF.R.U32.HI R2, RZ, 0x8, R10 ;  /* 0x00000008ff027819 */ /* 0x000fe4000001160a */
[----:B------:R-:W-:Y:S02]  /*10a7a0*/  LOP3.LUT R5, R5, 0xffff, RZ, 0xc0, !PT ;  /* 0x0000ffff05057812 */ /* 0x000fe400078ec0ff */
[----:B------:R-:W-:Y:S02]  /*10a7b0*/  LOP3.LUT R3, R3, 0xffff, RZ, 0xc0, !PT ;  /* 0x0000ffff03037812 */ /* 0x000fe400078ec0ff */
[----:B------:R-:W-:Y:S02]  /*10a7c0*/  LOP3.LUT R4, R4, 0xffff, RZ, 0xc0, !PT ;  /* 0x0000ffff04047812 */ /* 0x000fe400078ec0ff */
[----:B------:R-:W-:-:S02]  /*10a7d0*/  LOP3.LUT R2, R2, 0xffff, RZ, 0xc0, !PT ;  /* 0x0000ffff02027812 */ /* 0x000fc400078ec0ff */
[----:B------:R-:W-:Y:S02]  /*10a7e0*/  PRMT R10, R3, 0x3340, R0 ;  /* 0x00003340030a7816 */ /* 0x000fe40000000000 */
[----:B------:R-:W-:Y:S02]  /*10a7f0*/  PRMT R3, R5, 0x3340, R1 ;  /* 0x0000334005037816 */ /* 0x000fe40000000001 */
[----:B------:R-:W-:Y:S01]  /*10a800*/  PRMT R0, R4, 0x3340, R2 ;  /* 0x0000334004007816 */ /* 0x000fe20000000002 */
[----:B------:R-:W-:Y:S04]  /*10a810*/  STL [R1+0x370], R10 ;  /* 0x0003700a01007387 */ /* 0x000fe80000100800 */
[----:B------:R2:W-:Y:S04]  /*10a820*/  STL [R1+0x24c], R3 ;  /* 0x00024c0301007387 */ /* 0x0005e80000100800 */
[----:B------:R1:W-:Y:S01]  /*10a830*/  STL [R1+0x2e8], R0 ;  /* 0x0002e80001007387 */ /* 0x0003e20000100800 */
[----:B------:R-:W-:-:S04]  /*10a840*/  @P2 LOP3.LUT R11, R11, 0x400000, RZ, 0xfc, !PT ;  /* 0x004000000b0b2812 */ /* 0x000fc800078efcff */
[----:B------:R-:W-:Y:S02]  /*10a850*/  LOP3.LUT R11, R11, 0xffdfffff, RZ, 0xc0, !PT ;  /* 0xffdfffff0b0b7812 */ /* 0x000fe400078ec0ff */
[----:B--2---:R-:W-:Y:S02]  /*10a860*/  SHF.R.U32.HI R3, RZ, 0x8, R7 ;  /* 0x00000008ff037819 */ /* 0x004fe40000011607 */
[----:B------:R-:W2:Y:S01]  /*10a870*/  LDL.LU R7, [R1+0x3ec] ;  /* 0x0003ec0001077983 */ /* 0x000ea20000300800 */
[----:B------:R-:W-:-:S13]  /*10a880*/  ISETP.LT.AND P1, PT, R20, UR12, !P0 ;  /* 0x0000000c14007c0c */ /* 0x000fda000c721270 */
[----:B------:R-:W-:Y:S02]  /*10a890*/  @P1 LOP3.LUT R11, R11, 0x200000, RZ, 0xfc, !PT ;  /* 0x002000000b0b1812 */ /* 0x000fe400078efcff */
[----:B------:R-:W-:Y:S02]  /*10a8a0*/  ISETP.LT.AND P1, PT, R15, UR13, !P0 ;  /* 0x0000000d0f007c0c */ /* 0x000fe4000c721270 */
[----:B0-----:R-:W-:Y:S02]  /*10a8b0*/  ISETP.LT.AND P0, PT, R16, UR18, !P0 ;  /* 0x0000001210007c0c */ /* 0x001fe4000c701270 */
[----:B---3--:R-:W-:Y:S02]  /*10a8c0*/  SHF.R.U32.HI R2, RZ, 0x8, R9 ;  /* 0x00000008ff027819 */ /* 0x008fe40000011609 */
[----:B------:R-:W-:Y:S01]  /*10a8d0*/  LOP3.LUT R11, R11, 0xffefffff, RZ, 0xc0, !PT ;  /* 0xffefffff0b0b7812 */ /* 0x000fe200078ec0ff */
[----:B-1----:R-:W-:Y:S01]  /*10a8e0*/  VIADD R0, R12, 0xa9 ;  /* 0x000000a90c007836 */ /* 0x002fe20000000000 */
[----:B----4-:R-:W-:-:S02]  /*10a8f0*/  SHF.R.U32.HI R4, RZ, 0x8, R8 ;  /* 0x00000008ff047819 */ /* 0x010fc40000011608 */
[----:B------:R-:W-:Y:S02]  /*10a900*/  LOP3.LUT R2, R2, 0xffff, RZ, 0xc0, !PT ;  /* 0x0000ffff02027812 */ /* 0x000fe400078ec0ff */
[----:B------:R-:W-:Y:S01]  /*10a910*/  LOP3.LUT R3, R3, 0xffff, RZ, 0xc0, !PT ;  /* 0x0000ffff03037812 */ /* 0x000fe200078ec0ff */
[----:B------:R-:W0:Y:S01]  /*10a920*/  LDCU.64 UR12, c[0x0][0x398] ;  /* 0x00007300ff0c77ac */ /* 0x000e220008000a00 */
[----:B------:R-:W-:-:S04]  /*10a930*/  @P1 LOP3.LUT R11, R11, 0x100000, RZ, 0xfc, !PT ;  /* 0x001000000b0b1812 */ /* 0x000fc800078efcff */
[----:B------:R-:W-:-:S04]  /*10a940*/  LOP3.LUT R11, R11, 0xfff7ffff, RZ, 0xc0, !PT ;  /* 0xfff7ffff0b0b7812 */ /* 0x000fc800078ec0ff */
[----:B------:R-:W-:Y:S02]  /*10a950*/  @P0 LOP3.LUT R11, R11, 0x80000, RZ, 0xfc, !PT ;  /* 0x000800000b0b0812 */ /* 0x000fe400078efcff */
[----:B------:R-:W-:Y:S02]  /*10a960*/  ISETP.GE.AND P0, PT, R0, UR41, PT ;  /* 0x0000002900007c0c */ /* 0x000fe4000bf06270 */
[----:B------:R-:W-:Y:S02]  /*10a970*/  PRMT R0, R2, 0x3340, R1 ;  /* 0x0000334002007816 */ /* 0x000fe40000000001 */
[----:B------:R-:W-:Y:S02]  /*10a980*/  LOP3.LUT R4, R4, 0xffff, RZ, 0xc0, !PT ;  /* 0x0000ffff04047812 */ /* 0x000fe400078ec0ff */
[----:B------:R-:W-:Y:S01]  /*10a990*/  LOP3.LUT R11, R11, 0xfffbffff, RZ, 0xc0, !PT ;  /* 0xfffbffff0b0b7812 */ /* 0x000fe200078ec0ff */
[----:B------:R-:W1:Y:S01]  /*10a9a0*/  LDCU UR41, c[0x0][0x398] ;  /* 0x00007300ff2977ac */ /* 0x000e620008000800 */
[----:B------:R3:W-:Y:S02]  /*10a9b0*/  STL [R1+0x248], R0 ;  /* 0x0002480001007387 */ /* 0x0007e40000100800 */
[----:B---3--:R-:W-:-:S05]  /*10a9c0*/  PRMT R0, R4, 0x3340, R3 ;  /* 0x0000334004007816 */ /* 0x008fca0000000003 */
[----:B------:R3:W-:Y:S04]  /*10a9d0*/  STL [R1+0x368], R0 ;  /* 0x0003680001007387 */ /* 0x0007e80000100800 */
[----:B------:R-:W4:Y:S01]  /*10a9e0*/  LDL.LU R8, [R1+0x678] ;  /* 0x0006780001087983 */ /* 0x000f220000300800 */
[----:B------:R-:W-:Y:S02]  /*10a9f0*/  ISETP.LT.AND P3, PT, R17, UR10, !P0 ;  /* 0x0000000a11007c0c */ /* 0x000fe4000c761270 */
[----:B------:R-:W-:Y:S02]  /*10aa00*/  ISETP.LT.AND P2, PT, R20, UR11, !P0 ;  /* 0x0000000b14007c0c */ /* 0x000fe4000c741270 */
[----:B------:R-:W-:-:S09]  /*10aa10*/  ISETP.LT.AND P1, PT, R15, UR57, !P0 ;  /* 0x000000390f007c0c */ /* 0x000fd2000c721270 */
[----:B------:R-:W-:Y:S02]  /*10aa20*/  @P3 LOP3.LUT R11, R11, 0x40000, RZ, 0xfc, !PT ;  /* 0x000400000b0b3812 */ /* 0x000fe400078efcff */
[----:B--2---:R-:W-:Y:S01]  /*10aa30*/  SHF.R.U32.HI R2, RZ, 0x8, R7 ;  /* 0x00000008ff027819 */ /* 0x004fe20000011607 */
[----:B---3--:R-:W-:Y:S01]  /*10aa40*/  VIADD R0, R12, 0xa8 ;  /* 0x000000a80c007836 */ /* 0x008fe20000000000 */
[----:B------:R-:W2:Y:S01]  /*10aa50*/  LDL.LU R7, [R1+0x674] ;  /* 0x0006740001077983 */ /* 0x000ea20000300800 */
[----:B------:R-:W-:Y:S02]  /*10aa60*/  LOP3.LUT R11, R11, 0xfffdffff, RZ, 0xc0, !PT ;  /* 0xfffdffff0b0b7812 */ /* 0x000fe400078ec0ff */
[----:B0-----:R-:W-:Y:S01]  /*10aa70*/  ISETP.LT.AND P0, PT, R16, UR12, !P0 ;  /* 0x0000000c10007c0c */ /* 0x001fe2000c701270 */
[----:B------:R-:W0:Y:S01]  /*10aa80*/  LDCU.64 UR10, c[0x0][0x398] ;  /* 0x00007300ff0a77ac */ /* 0x000e220008000a00 */
[----:B------:R-:W-:Y:S02]  /*10aa90*/  SHF.R.U32.HI R4, RZ, 0x8, R27 ;  /* 0x00000008ff047819 */ /* 0x000fe4000001161b */
[----:B------:R-:W-:-:S02]  /*10aaa0*/  @P2 LOP3.LUT R11, R11, 0x20000, RZ, 0xfc, !PT ;  /* 0x000200000b0b2812 */ /* 0x000fc400078efcff */
[----:B------:R-:W-:Y:S02]  /*10aab0*/  SHF.R.U32.HI R3, RZ, 0x8, R28 ;  /* 0x00000008ff037819 */ /* 0x000fe4000001161c */
[----:B------:R-:W-:Y:S01]  /*10aac0*/  LOP3.LUT R2, R2, 0xffff, RZ, 0xc0, !PT ;  /* 0x0000ffff02027812 */ /* 0x000fe200078ec0ff */
[----:B------:R-:W3:Y:S01]  /*10aad0*/  LDCU UR57, c[0x0][0x398] ;  /* 0x00007300ff3977ac */ /* 0x000ee20008000800 */
[----:B------:R-:W-:Y:S01]  /*10aae0*/  LOP3.LUT R11, R11, 0xfffeffff, RZ, 0xc0, !PT ;  /* 0xfffeffff0b0b7812 */ /* 0x000fe200078ec0ff */
[----:B------:R-:W0:Y:S03]  /*10aaf0*/  LDCU UR12, c[0x0][0x398] ;  /* 0x00007300ff0c77ac */ /* 0x000e260008000800 */
[----:B------:R-:W-:-:S04]  /*10ab00*/  @P1 LOP3.LUT R11, R11, 0x10000, RZ, 0xfc, !PT ;  /* 0x000100000b0b1812 */ /* 0x000fc800078efcff */
[----:B------:R-:W-:-:S04]  /*10ab10*/  LOP3.LUT R11, R11, 0xffff7fff, RZ, 0xc0, !PT ;  /* 0xffff7fff0b0b7812 */ /* 0x000fc800078ec0ff */
[----:B------:R-:W-:Y:S02]  /*10ab20*/  @P0 LOP3.LUT R11, R11, 0x8000, RZ, 0xfc, !PT ;  /* 0x000080000b0b0812 */ /* 0x000fe400078efcff */
[----:B------:R-:W-:Y:S02]  /*10ab30*/  ISETP.GE.AND P0, PT, R0, UR17, PT ;  /* 0x0000001100007c0c */ /* 0x000fe4000bf06270 */
[----:B------:R-:W-:Y:S02]  /*10ab40*/  LOP3.LUT R11, R11, 0xffffbfff, RZ, 0xc0, !PT ;  /* 0xffffbfff0b0b7812 */ /* 0x000fe400078ec0ff */
[----:B------:R-:W-:Y:S02]  /*10ab50*/  ISETP.LT.AND P3, PT, R17, UR54, !P0 ;  /* 0x0000003611007c0c */ /* 0x000fe4000c761270 */
[----:B------:R-:W-:Y:S02]  /*10ab60*/  ISETP.LT.AND P2, PT, R20, UR55, !P0 ;  /* 0x0000003714007c0c */ /* 0x000fe4000c741270 */
[----:B------:R-:W-:Y:S01]  /*10ab70*/  ISETP.LT.AND P1, PT, R15, UR56, !P0 ;  /* 0x000000380f007c0c */ /* 0x000fe2000c721270 */
[----:B------:R-:W-:Y:S01]  /*10ab80*/  VIADD R0, R12, 0xa7 ;  /* 0x000000a70c007836 */ /* 0x000fe20000000000 */
[----:B------:R-:W-:-:S02]  /*10ab90*/  LOP3.LUT R4, R4, 0xffff, RZ, 0xc0, !PT ;  /* 0x0000ffff04047812 */ /* 0x000fc400078ec0ff */
[----:B------:R-:W-:Y:S01]  /*10aba0*/  LOP3.LUT R3, R3, 0xffff, RZ, 0xc0, !PT ;  /* 0x0000ffff03037812 */ /* 0x000fe200078ec0ff */
[----:B------:R-:W1:Y:S01]  /*10abb0*/  LDCU.64 UR16, c[0x0][0x398] ;  /* 0x00007300ff1077ac */ /* 0x000e620008000a00 */
[----:B------:R-:W1:Y:S03]  /*10abc0*/  LDCU UR54, c[0x0][0x398] ;  /* 0x00007300ff3677ac */ /* 0x000e660008000800 */
[----:B------:R-:W-:Y:S01]  /*10abd0*/  @P3 LOP3.LUT R11, R11, 0x4000, RZ, 0xfc, !PT ;  /* 0x000040000b0b3812 */ /* 0x000fe200078efcff */
[----:B------:R-:W1:Y:S01]  /*10abe0*/  LDCU UR56, c[0x0][0x398] ;  /* 0x00007300ff3877ac */ /* 0x000e620008000800 */
[----:B------:R-:W1:Y:S02]  /*10abf0*/  LDCU UR55, c[0x0][0x398] ;  /* 0x00007300ff3777ac */ /* 0x000e640008000800 */
[----:B------:R-:W-:Y:S02]  /*10ac00*/  LOP3.LUT R11, R11, 0xffffdfff, RZ, 0xc0, !PT ;  /* 0xffffdfff0b0b7812 */ /* 0x000fe400078ec0ff */
[----:B0-----:R-:W-:Y:S01]  /*10ac10*/  ISETP.LT.AND P0, PT, R16, UR10, !P0 ;  /* 0x0000000a10007c0c */ /* 0x001fe2000c701270 */
[----:B------:R-:W0:Y:S01]  /*10ac20*/  LDCU UR10, c[0x0][0x398] ;  /* 0x00007300ff0a77ac */ /* 0x000e220008000800 */
[----:B------:R-:W-:-:S04]  /*10ac30*/  @P2 LOP3.LUT R11, R11, 0x2000, RZ, 0xfc, !PT ;  /* 0x000020000b0b2812 */ /* 0x000fc800078efcff */
[----:B------:R-:W-:-:S04]  /*10ac40*/  LOP3.LUT R11, R11, 0xffffefff, RZ, 0xc0, !PT ;  /* 0xffffefff0b0b7812 */ /* 0x000fc800078ec0ff */
[----:B------:R-:W-:-:S04]  /*10ac50*/  @P1 LOP3.LUT R11, R11, 0x1000, RZ, 0xfc, !PT ;  /* 0x000010000b0b1812 */ /* 0x000fc800078efcff */
[----:B------:R-:W-:-:S04]  /*10ac60*/  LOP3.LUT R11, R11, 0xfffff7ff, RZ, 0xc0, !PT ;  /* 0xfffff7ff0b0b7812 */ /* 0x000fc800078ec0ff */
[----:B------:R-:W-:Y:S02]  /*10ac70*/  @P0 LOP3.LUT R11, R11, 0x800, RZ, 0xfc, !PT ;  /* 0x000008000b0b0812 */ /* 0x000fe400078efcff */
[----:B------:R-:W-:Y:S02]  /*10ac80*/  ISETP.GE.AND P0, PT, R0, UR9, PT ;  /* 0x0000000900007c0c */ /* 0x000fe4000bf06270 */
[----:B------:R-:W-:Y:S02]  /*10ac90*/  PRMT R0, R2, 0x3340, R1 ;  /* 0x0000334002007816 */ /* 0x000fe40000000001 */
[----:B------:R-:W-:Y:S02]  /*10aca0*/  PRMT R2, R4, 0x3340, R3 ;  /* 0x0000334004027816 */ /* 0x000fe40000000003 */
[----:B----4-:R-:W-:Y:S02]  /*10acb0*/  SHF.R.U32.HI R4, RZ, 0x8, R8 ;  /* 0x00000008ff047819 */ /* 0x010fe40000011608 */
[----:B------:R-:W-:Y:S01]  /*10acc0*/  LOP3.LUT R11, R11, 0xfffffbff, RZ, 0xc0, !PT ;  /* 0xfffffbff0b0b7812 */ /* 0x000fe200078ec0ff */
[----:B------:R-:W4:Y:S01]  /*10acd0*/  LDCU.64 UR8, c[0x0][0x398] ;  /* 0x00007300ff0877ac */ /* 0x000f220008000a00 */
[----:B------:R0:W-:Y:S04]  /*10ace0*/  STL [R1+0x244], R0 ;  /* 0x0002440001007387 */ /* 0x0001e80000100800 */
[----:B------:R0:W-:Y:S04]  /*10acf0*/  STL [R1+0x34c], R2 ;  /* 0x00034c0201007387 */ /* 0x0001e80000100800 */
[----:B------:R-:W3:Y:S04]  /*10ad00*/  LDL.LU R10, [R1+0x694] ;  /* 0x00069400010a7983 */ /* 0x000ee80000300800 */
[----:B------:R-:W3:Y:S01]  /*10ad10*/  LDL.LU R8, [R1+0x690] ;  /* 0x0006900001087983 */ /* 0x000ee20000300800 */
[----:B------:R-:W-:-:S02]  /*10ad20*/  ISETP.LT.AND P3, PT, R17, UR51, !P0 ;  /* 0x0000003311007c0c */ /* 0x000fc4000c761270 */
[----:B------:R-:W-:Y:S02]  /*10ad30*/  ISETP.LT.AND P2, PT, R20, UR52, !P0 ;  /* 0x0000003414007c0c */ /* 0x000fe4000c741270 */
[----:B------:R-:W-:Y:S02]  /*10ad40*/  ISETP.LT.AND P1, PT, R15, UR53, !P0 ;  /* 0x000000350f007c0c */ /* 0x000fe4000c721270 */
[----:B--2---:R-:W-:-:S07]  /*10ad50*/  SHF.R.U32.HI R3, RZ, 0x8, R7 ;  /* 0x00000008ff037819 */ /* 0x004fce0000011607 */
[----:B------:R-:W-:Y:S01]  /*10ad60*/  @P3 LOP3.LUT R11, R11, 0x400, RZ, 0xfc, !PT ;  /* 0x000004000b0b3812 */ /* 0x000fe200078efcff */
[----:B------:R-:W2:Y:S01]  /*10ad70*/  LDL.LU R7, [R1+0x68c] ;  /* 0x00068c0001077983 */ /* 0x000ea20000300800 */
[----:B-1----:R-:W-:Y:S01]  /*10ad80*/  ISETP.LT.AND P0, PT, R16, UR16, !P0 ;  /* 0x0000001010007c0c */ /* 0x002fe2000c701270 */
[----:B0-----:R-:W-:Y:S01]  /*10ad90*/  VIADD R0, R12, 0xa6 ;  /* 0x000000a60c007836 */ /* 0x001fe20000000000 */
[----:B------:R-:W-:Y:S01]  /*10ada0*/  LOP3.LUT R11, R11, 0xfffffdff, RZ, 0xc0, !PT ;  /* 0xfffffdff0b0b7812 */ /* 0x000fe200078ec0ff */
[----:B------:R-:W2:Y:S01]  /*10adb0*/  LDL.LU R9, [R1+0x20] ;  /* 0x0000200001097983 */ /* 0x000ea20000300800 */
[----:B------:R-:W-:Y:S02]  /*10adc0*/  SHF.R.U32.HI R2, RZ, 0x8, R29 ;  /* 0x00000008ff027819 */ /* 0x000fe4000001161d */
[----:B------:R-:W-:Y:S02]  /*10add0*/  LOP3.LUT R4, R4, 0xffff, RZ, 0xc0, !PT ;  /* 0x0000ffff04047812 */ /* 0x000fe400078ec0ff */
[----:B------:R-:W-:-:S02]  /*10ade0*/  @P2 LOP3.LUT R11, R11, 0x200, RZ, 0xfc, !PT ;  /* 0x000002000b0b2812 */ /* 0x000fc400078efcff */
[----:B------:R-:W-:Y:S01]  /*10adf0*/  LOP3.LUT R3, R3, 0xffff, RZ, 0xc0, !PT ;  /* 0x0000ffff03037812 */ /* 0x000fe200078ec0ff */
[----:B------:R-:W0:Y:S01]  /*10ae00*/  LDCU UR16, c[0x0][0x398] ;  /* 0x00007300ff1077ac */ /* 0x000e220008000800 */
[----:B------:R-:W1:Y:S01]  /*10ae10*/  LDCU UR51, c[0x0][0x398] ;  /* 0x00007300ff3377ac */ /* 0x000e620008000800 */
[----:B------:R-:W-:Y:S01]  /*10ae20*/  LOP3.LUT R11, R11, 0xfffffeff, RZ, 0xc0, !PT ;  /* 0xfffffeff0b0b7812 */ /* 0x000fe200078ec0ff */
[----:B------:R-:W0:Y:S01]  /*10ae30*/  LDCU UR53, c[0x0][0x398] ;  /* 0x00007300ff3577ac */ /* 0x000e220008000800 */
[----:B------:R-:W0:Y:S02]  /*10ae40*/  LDCU UR52, c[0x0][0x398] ;  /* 0x00007300ff3477ac */ /* 0x000e240008000800 */
        /* <DEDUP_REMOVED lines=9> */
[----:B------:R-:W-:Y:S01]  /*10aee0*/  LOP3.LUT R2, R2, 0xffff, RZ, 0xc0, !PT ;  /* 0x0000ffff02027812 */ /* 0x000fe200078ec0ff */
[----:B------:R-:W0:Y:S01]  /*10aef0*/  LDCU.64 UR18, c[0x0][0x398] ;  /* 0x00007300ff1277ac */ /* 0x000e220008000a00 */
[----:B------:R-:W0:Y:S05]  /*10af00*/  LDCU UR27, c[0x0][0x398] ;  /* 0x00007300ff1b77ac */ /* 0x000e2a0008000800 */
[----:B------:R-:W-:Y:S01]  /*10af10*/  @P3 LOP3.LUT R11, R11, 0x40, RZ, 0xfc, !PT ;  /* 0x000000400b0b3812 */ /* 0x000fe200078efcff */
[----:B------:R-:W0:Y:S01]  /*10af20*/  LDCU UR31, c[0x0][0x398] ;  /* 0x00007300ff1f77ac */ /* 0x000e220008000800 */
[----:B------:R-:W0:Y:S02]  /*10af30*/  LDCU UR29, c[0x0][0x398] ;  /* 0x00007300ff1d77ac */ /* 0x000e240008000800 */
[----:B------:R-:W-:-:S02]  /*10af40*/  LOP3.LUT R11, R11, 0xffffffdf, RZ, 0xc0, !PT ;  /* 0xffffffdf0b0b7812 */ /* 0x000fc400078ec0ff */
[----:B----4-:R-:W-:Y:S01]  /*10af50*/  ISETP.LT.AND P0, PT, R16, UR8, !P0 ;  /* 0x0000000810007c0c */ /* 0x010fe2000c701270 */
[----:B------:R-:W4:Y:S01]  /*10af60*/  LDCU UR8, c[0x0][0x398] ;  /* 0x00007300ff0877ac */ /* 0x000f220008000800 */
[----:B------:R-:W-:-:S04]  /*10af70*/  @P2 LOP3.LUT R11, R11, 0x20, RZ, 0xfc, !PT ;  /* 0x000000200b0b2812 */ /* 0x000fc800078efcff */
[----:B------:R-:W-:-:S04]  /*10af80*/  LOP3.LUT R11, R11, 0xffffffef, RZ, 0xc0, !PT ;  /* 0xffffffef0b0b7812 */ /* 0x000fc800078ec0ff */
[----:B------:R-:W-:-:S04]  /*10af90*/  @P1 LOP3.LUT R11, R11, 0x10, RZ, 0xfc, !PT ;  /* 0x000000100b0b1812 */ /* 0x000fc800078efcff */
[----:B------:R-:W-:-:S04]  /*10afa0*/  LOP3.LUT R11, R11, 0xfffffff7, RZ, 0xc0, !PT ;  /* 0xfffffff70b0b7812 */ /* 0x000fc800078ec0ff */
[----:B------:R-:W-:Y:S02]  /*10afb0*/  @P0 LOP3.LUT R11, R11, 0x8, RZ, 0xfc, !PT ;  /* 0x000000080b0b0812 */ /* 0x000fe400078efcff */
[----:B------:R-:W-:Y:S02]  /*10afc0*/  ISETP.GE.AND P0, PT, R0, UR13, PT ;  /* 0x0000000d00007c0c */ /* 0x000fe4000bf06270 */
[----:B------:R-:W-:Y:S02]  /*10afd0*/  LOP3.LUT R11, R11, 0xfffffffb, RZ, 0xc0, !PT ;  /* 0xfffffffb0b0b7812 */ /* 0x000fe400078ec0ff */
[----:B------:R-:W-:Y:S02]  /*10afe0*/  ISETP.LT.AND P3, PT, R17, UR20, !P0 ;  /* 0x0000001411007c0c */ /* 0x000fe4000c761270 */
[----:B------:R-:W-:Y:S02]  /*10aff0*/  ISETP.LT.AND P2, PT, R20, UR21, !P0 ;  /* 0x0000001514007c0c */ /* 0x000fe4000c741270 */
[----:B------:R-:W-:-:S02]  /*10b000*/  ISETP.LT.AND P1, PT, R15, UR50, !P0 ;  /* 0x000000320f007c0c */ /* 0x000fc4000c721270 */
[----:B------:R-:W-:Y:S01]  /*10b010*/  PRMT R0, R2, 0x3340, R1 ;  /* 0x0000334002007816 */ /* 0x000fe20000000001 */
[----:B------:R-:W0:Y:S06]  /*10b020*/  LDCU UR13, c[0x0][0x398] ;  /* 0x00007300ff0d77ac */ /* 0x000e2c0008000800 */
[----:B------:R-:W-:Y:S01]  /*10b030*/  @P3 LOP3.LUT R11, R11, 0x4, RZ, 0xfc, !PT ;  /* 0x000000040b0b3812 */ /* 0x000fe200078efcff */
[----:B------:R-:W0:Y:S01]  /*10b040*/  LDCU.64 UR20, c[0x0][0x398] ;  /* 0x00007300ff1477ac */ /* 0x000e220008000a00 */
[----:B------:R-:W0:Y:S02]  /*10b050*/  LDCU UR50, c[0x0][0x398] ;  /* 0x00007300ff3277ac */ /* 0x000e240008000800 */
[----:B------:R-:W-:-:S04]  /*10b060*/  LOP3.LUT R11, R11, 0xfffffffd, RZ, 0xc0, !PT ;  /* 0xfffffffd0b0b7812 */ /* 0x000fc800078ec0ff */
[----:B------:R-:W-:-:S04]  /*10b070*/  @P2 LOP3.LUT R11, R11, 0x2, RZ, 0xfc, !PT ;  /* 0x000000020b0b2812 */ /* 0x000fc800078efcff */
[----:B------:R-:W-:Y:S02]  /*10b080*/  LOP3.LUT R11, R11, 0xfffffffe, RZ, 0xc0, !PT ;  /* 0xfffffffe0b0b7812 */ /* 0x000fe400078ec0ff */
[----:B------:R-:W-:Y:S02]  /*10b090*/  PRMT R2, R4, 0x3340, R3 ;  /* 0x0000334004027816 */ /* 0x000fe40000000003 */
[----:B------:R-:W-:Y:S02]  /*10b0a0*/  @P1 LOP3.LUT R11, R11, 0x1, RZ, 0xfc, !PT ;  /* 0x000000010b0b1812 */ /* 0x000fe400078efcff */
[----:B---3--:R-:W-:-:S03]  /*10b0b0*/  SHF.R.U32.HI R4, RZ, 0x8, R8 ;  /* 0x00000008ff047819 */ /* 0x008fc60000011608 */
[----:B------:R-:W-:Y:S04]  /*10b0c0*/  STL [R1+0x24], R11 ;  /* 0x0000240b01007387 */ /* 0x000fe80000100800 */
[----:B------:R-:W-:Y:S04]  /*10b0d0*/  STL [R1+0x240], R0 ;  /* 0x0002400001007387 */ /* 0x000fe80000100800 */
[----:B------:R3:W-:Y:S02]  /*10b0e0*/  STL [R1+0x348], R2 ;  /* 0x0003480201007387 */ /* 0x0007e40000100800 */
[----:B---3--:R-:W-:-:S02]  /*10b0f0*/  SHF.R.U32.HI R2, RZ, 0x8, R10 ;  /* 0x00000008ff027819 */ /* 0x008fc4000001160a */
[----:B------:R-:W3:Y:S04]  /*10b100*/  LDL.LU R10, [R1+0x69c] ;  /* 0x00069c00010a7983 */ /* 0x000ee80000300800 */
[----:B------:R-:W4:Y:S01]  /*10b110*/  LDL.LU R8, [R1+0x190] ;  /* 0x0001900001087983 */ /* 0x000f220000300800 */
[----:B--2---:R-:W-:-:S03]  /*10b120*/  SHF.R.U32.HI R3, RZ, 0x8, R7 ;  /* 0x00000008ff037819 */ /* 0x004fc60000011607 */
[----:B------:R-:W2:Y:S01]  /*10b130*/  LDL.LU R7, [R1+0x128] ;  /* 0x0001280001077983 */ /* 0x000ea20000300800 */
[----:B0-----:R-:W-:Y:S02]  /*10b140*/  ISETP.LT.AND P0, PT, R16, UR18, !P0 ;  /* 0x0000001210007c0c */ /* 0x001fe4000c701270 */
[----:B------:R-:W-:Y:S01]  /*10b150*/  LOP3.LUT R9, R9, 0x7fffffff, RZ, 0xc0, !PT ;  /* 0x7fffffff09097812 */ /* 0x000fe200078ec0ff */
[----:B------:R-:W-:Y:S01]  /*10b160*/  VIADD R0, R12, 0xa4 ;  /* 0x000000a40c007836 */ /* 0x000fe20000000000 */
[----:B------:R-:W-:Y:S02]  /*10b170*/  LOP3.LUT R2, R2, 0xffff, RZ, 0xc0, !PT ;  /* 0x0000ffff02027812 */ /* 0x000fe400078ec0ff */
[----:B------:R-:W-:Y:S02]  /*10b180*/  LOP3.LUT R4, R4, 0xffff, RZ, 0xc0, !PT ;  /* 0x0000ffff04047812 */ /* 0x000fe400078ec0ff */
[----:B------:R-:W-:Y:S01]  /*10b190*/  LOP3.LUT R3, R3, 0xffff, RZ, 0xc0, !PT ;  /* 0x0000ffff03037812 */ /* 0x000fe200078ec0ff */
[----:B------:R-:W0:Y:S04]  /*10b1a0*/  LDCU UR18, c[0x0][0x398] ;  /* 0x00007300ff1277ac */ /* 0x000e280008000800 */
[----:B------:R-:W-:-:S02]  /*10b1b0*/  @P0 LOP3.LUT R9, R9, 0x80000000, RZ, 0xfc, !PT ;  /* 0x8000000009090812 */ /* 0x000fc400078efcff */
[----:B------:R-:W-:Y:S02]  /*10b1c0*/  ISETP.GE.AND P0, PT, R0, UR11, PT ;  /* 0x0000000b00007c0c */ /* 0x000fe4000bf06270 */
[----:B------:R-:W-:Y:S02]  /*10b1d0*/  LOP3.LUT R9, R9, 0xbfffffff, RZ, 0xc0, !PT ;  /* 0xbfffffff09097812 */ /* 0x000fe400078ec0ff */
[----:B------:R-:W-:Y:S02]  /*10b1e0*/  ISETP.LT.AND P3, PT, R17, UR15, !P0 ;  /* 0x0000000f11007c0c */ /* 0x000fe4000c761270 */
[----:B------:R-:W-:Y:S02]  /*10b1f0*/  ISETP.LT.AND P2, PT, R20, UR24, !P0 ;  /* 0x0000001814007c0c */ /* 0x000fe4000c741270 */
[----:B------:R-:W-:Y:S01]  /*10b200*/  ISETP.LT.AND P1, PT, R15, UR25, !P0 ;  /* 0x000000190f007c0c */ /* 0x000fe2000c721270 */
[----:B------:R-:W-:Y:S01]  /*10b210*/  VIADD R0, R12, 0xa3 ;  /* 0x000000a30c007836 */ /* 0x000fe20000000000 */
[----:B------:R-:W0:Y:S01]  /*10b220*/  LDCU UR15, c[0x0][0x398] ;  /* 0x00007300ff0f77ac */ /* 0x000e220008000800 */
[----:B------:R-:W0:Y:S06]  /*10b230*/  LDCU UR11, c[0x0][0x398] ;  /* 0x00007300ff0b77ac */ /* 0x000e2c0008000800 */
[----:B------:R-:W-:Y:S01]  /*10b240*/  @P3 LOP3.LUT R9, R9, 0x40000000, RZ, 0xfc, !PT ;  /* 0x4000000009093812 */ /* 0x000fe200078efcff */
[----:B------:R-:W0:Y:S03]  /*10b250*/  LDCU.64 UR24, c[0x0][0x398] ;  /* 0x00007300ff1877ac */ /* 0x000e260008000a00 */
[----:B------:R-:W-:-:S02]  /*10b260*/  LOP3.LUT R9, R9, 0xdfffffff, RZ, 0xc0, !PT ;  /* 0xdfffffff09097812 */ /* 0x000fc400078ec0ff */
[----:B------:R-:W-:Y:S01]  /*10b270*/  ISETP.LT.AND P0, PT, R16, UR20, !P0 ;  /* 0x0000001410007c0c */ /* 0x000fe2000c701270 */
        /* <DEDUP_REMOVED lines=9> */
[----:B------:R-:W-:Y:S01]  /*10b310*/  LOP3.LUT R9, R9, 0xfbffffff, RZ, 0xc0, !PT ;  /* 0xfbffffff09097812 */ /* 0x000fe200078ec0ff */
[----:B------:R-:W0:Y:S01]  /*10b320*/  LDCU UR17, c[0x0][0x398] ;  /* 0x00007300ff1177ac */ /* 0x000e220008000800 */
[----:B------:R-:W-:Y:S04]  /*10b330*/  STL [R1+0x2f0], R0 ;  /* 0x0002f00001007387 */ /* 0x000fe80000100800 */
[----:B------:R3:W-:Y:S02]  /*10b340*/  STL [R1+0x23c], R2 ;  /* 0x00023c0201007387 */ /* 0x0007e40000100800 */
[----:B---3--:R-:W-:-:S02]  /*10b350*/  SHF.R.U32.HI R2, RZ, 0x8, R10 ;  /* 0x00000008ff027819 */ /* 0x008fc4000001160a */
[----:B----4-:R-:W-:Y:S01]  /*10b360*/  SHF.R.U32.HI R4, RZ, 0x8, R8 ;  /* 0x00000008ff047819 */ /* 0x010fe20000011608 */
[----:B------:R-:W3:Y:S04]  /*10b370*/  LDL.LU R10, [R1+0x2f4] ;  /* 0x0002f400010a7983 */ /* 0x000ee80000300800 */
[----:B------:R-:W4:Y:S01]  /*10b380*/  LDL.LU R8, [R1+0x698] ;  /* 0x0006980001087983 */ /* 0x000f220000300800 */
[----:B--2---:R-:W-:-:S03]  /*10b390*/  SHF.R.U32.HI R3, RZ, 0x8, R7 ;  /* 0x00000008ff037819 */ /* 0x004fc60000011607 */
[----:B------:R-:W2:Y:S01]  /*10b3a0*/  LDL.LU R7, [R1+0x2f8] ;  /* 0x0002f80001077983 */ /* 0x000ea20000300800 */
[----:B------:R-:W-:Y:S02]  /*10b3b0*/  ISETP.LT.AND P3, PT, R17, UR14, !P0 ;  /* 0x0000000e11007c0c */ /* 0x000fe4000c761270 */
[----:B------:R-:W-:Y:S02]  /*10b3c0*/  ISETP.LT.AND P2, PT, R20, UR38, !P0 ;  /* 0x0000002614007c0c */ /* 0x000fe4000c741270 */
[----:B------:R-:W-:Y:S01]  /*10b3d0*/  ISETP.LT.AND P1, PT, R15, UR39, !P0 ;  /* 0x000000270f007c0c */ /* 0x000fe2000c721270 */
[----:B------:R-:W-:Y:S01]  /*10b3e0*/  VIADD R0, R12, 0xa2 ;  /* 0x000000a20c007836 */ /* 0x000fe20000000000 */
[----:B------:R-:W-:Y:S02]  /*10b3f0*/  LOP3.LUT R2, R2, 0xffff, RZ, 0xc0, !PT ;  /* 0x0000ffff02027812 */ /* 0x000fe400078ec0ff */
[----:B------:R-:W-:Y:S02]  /*10b400*/  LOP3.LUT R4, R4, 0xffff, RZ, 0xc0, !PT ;  /* 0x0000ffff04047812 */ /* 0x000fe400078ec0ff */
[----:B------:R-:W-:Y:S01]  /*10b410*/  LOP3.LUT R3, R3, 0xffff, RZ, 0xc0, !PT ;  /* 0x0000ffff03037812 */ /* 0x000fe200078ec0ff */
[----:B------:R-:W1:Y:S02]  /*10b420*/  LDCU UR14, c[0x0][0x398] ;  /* 0x00007300ff0e77ac */ /* 0x000e640008000800 */
[----:B------:R-:W-:Y:S01]  /*10b430*/  @P3 LOP3.LUT R9, R9, 0x4000000, RZ, 0xfc, !PT ;  /* 0x0400000009093812 */ /* 0x000fe200078efcff */
[----:B------:R-:W1:Y:S03]  /*10b440*/  LDCU.64 UR38, c[0x0][0x398] ;  /* 0x00007300ff2677ac */ /* 0x000e660008000a00 */
[----:B------:R-:W-:-:S02]  /*10b450*/  LOP3.LUT R9, R9, 0xfdffffff, RZ, 0xc0, !PT ;  /* 0xfdffffff09097812 */ /* 0x000fc400078ec0ff */
        /* <DEDUP_REMOVED lines=18> */
[----:B-1----:R-:W-:Y:S02]  /*10b580*/  ISETP.LT.AND P0, PT, R16, UR38, !P0 ;  /* 0x0000002610007c0c */ /* 0x002fe4000c701270 */
        /* <DEDUP_REMOVED lines=9> */
[----:B------:R-:W1:Y:S01]  /*10b620*/  LDCU UR19, c[0x0][0x398] ;  /* 0x00007300ff1377ac */ /* 0x000e620008000800 */
[----:B------:R-:W-:Y:S04]  /*10b630*/  STL [R1+0x238], R0 ;  /* 0x0002380001007387 */ /* 0x000fe80000100800 */
[----:B------:R3:W-:Y:S04]  /*10b640*/  STL [R1+0x340], R2 ;  /* 0x0003400201007387 */ /* 0x0007e80000100800 */
[----:B------:R-:W2:Y:S01]  /*10b650*/  LDL.LU R22, [R1+0xb4] ;  /* 0x0000b40001167983 */ /* 0x000ea20000300800 */
        /* <DEDUP_REMOVED lines=8> */
[----:B------:R-:W-:-:S09]  /*10b6e0*/  ISETP.LT.AND P1, PT, R15, UR35, !P0 ;  /* 0x000000230f007c0c */ /* 0x000fd2000c721270 */
[----:B------:R-:W-:Y:S01]  /*10b6f0*/  @P3 LOP3.LUT R9, R9, 0x40000, RZ, 0xfc, !PT ;  /* 0x0004000009093812 */ /* 0x000fe200078efcff */
[----:B------:R-:W-:Y:S01]  /*10b700*/  VIADD R0, R12, 0xa0 ;  /* 0x000000a00c007836 */ /* 0x000fe20000000000 */
[----:B------:R-:W1:Y:S02]  /*10b710*/  LDCU.64 UR32, c[0x0][0x398] ;  /* 0x00007300ff2077ac */ /* 0x000e640008000a00 */
[----:B------:R-:W-:Y:S02]  /*10b720*/  LOP3.LUT R9, R9, 0xfffdffff, RZ, 0xc0, !PT ;  /* 0xfffdffff09097812 */ /* 0x000fe400078ec0ff */
[----:B0-----:R-:W-:Y:S02]  /*10b730*/  ISETP.LT.AND P0, PT, R16, UR48, !P0 ;  /* 0x0000003010007c0c */ /* 0x001fe4000c701270 */
        /* <DEDUP_REMOVED lines=12> */
[----:B------:R-:W-:Y:S02]  /*10b800*/  LOP3.LUT R4, R4, 0xffff, RZ, 0xc0, !PT ;  /* 0x0000ffff04047812 */ /* 0x000fe400078ec0ff */
[----:B------:R-:W-:Y:S01]  /*10b810*/  LOP3.LUT R3, R3, 0xffff, RZ, 0xc0, !PT ;  /* 0x0000ffff03037812 */ /* 0x000fe200078ec0ff */
[----:B------:R-:W0:Y:S01]  /*10b820*/  LDCU UR23, c[0x0][0x398] ;  /* 0x00007300ff1777ac */ /* 0x000e220008000800 */
[----:B------:R-:W0:Y:S01]  /*10b830*/  LDCU UR21, c[0x0][0x398] ;  /* 0x00007300ff1577ac */ /* 0x000e220008000800 */
[----:B------:R-:W-:Y:S01]  /*10b840*/  @P3 LOP3.LUT R9, R9, 0x4000, RZ, 0xfc, !PT ;  /* 0x0000400009093812 */ /* 0x000fe200078efcff */
[----:B------:R-:W0:Y:S01]  /*10b850*/  LDCU.64 UR34, c[0x0][0x398] ;  /* 0x00007300ff2277ac */ /* 0x000e220008000a00 */
[----:B------:R-:W0:Y:S02]  /*10b860*/  LDCU UR22, c[0x0][0x398] ;  /* 0x00007300ff1677ac */ /* 0x000e240008000800 */
[----:B------:R-:W-:Y:S02]  /*10b870*/  LOP3.LUT R9, R9, 0xffffdfff, RZ, 0xc0, !PT ;  /* 0xffffdfff09097812 */ /* 0x000fe400078ec0ff */
[----:B-1----:R-:W-:-:S02]  /*10b880*/  ISETP.LT.AND P0, PT, R16, UR32, !P0 ;  /* 0x0000002010007c0c */ /* 0x002fc4000c701270 */
        /* <DEDUP_REMOVED lines=8> */
[----:B---3--:R-:W-:Y:S01]  /*10b910*/  SHF.R.U32.HI R5, RZ, 0x8, R10 ;  /* 0x00000008ff057819 */ /* 0x008fe2000001160a */
[----:B------:R-:W-:Y:S04]  /*10b920*/  STL [R1+0x218], R0 ;  /* 0x0002180001007387 */ /* 0x000fe80000100800 */
[----:B------:R4:W-:Y:S01]  /*10b930*/  STL [R1+0x3b0], R2 ;  /* 0x0003b00201007387 */ /* 0x0009e20000100800 */
[----:B------:R-:W-:Y:S01]  /*10b940*/  LOP3.LUT R9, R9, 0xfffffbff, RZ, 0xc0, !PT ;  /* 0xfffffbff09097812 */ /* 0x000fe200078ec0ff */
[----:B------:R-:W1:Y:S01]  /*10b950*/  LDCU UR25, c[0x0][0x398] ;  /* 0x00007300ff1977ac */ /* 0x000e620008000800 */
[----:B----4-:R-:W-:-:S02]  /*10b960*/  SHF.R.U32.HI R2, RZ, 0x8, R8 ;  /* 0x00000008ff027819 */ /* 0x010fc40000011608 */
[----:B------:R-:W3:Y:S01]  /*10b970*/  LDL.LU R8, [R1+0x6c4] ;  /* 0x0006c40001087983 */ /* 0x000ee20000300800 */
[----:B--2---:R-:W-:-:S03]  /*10b980*/  SHF.R.U32.HI R3, RZ, 0x8, R7 ;  /* 0x00000008ff037819 */ /* 0x004fc60000011607 */
[----:B------:R-:W2:Y:S04]  /*10b990*/  LDL.LU R7, [R1+0x1b8] ;  /* 0x0001b80001077983 */ /* 0x000ea80000300800 */
[----:B------:R-:W4:Y:S01]  /*10b9a0*/  LDL.LU R10, [R1+0x1c] ;  /* 0x00001c00010a7983 */ /* 0x000f220000300800 */
[----:B------:R-:W-:Y:S02]  /*10b9b0*/  ISETP.LT.AND P3, PT, R17, UR26, !P0 ;  /* 0x0000001a11007c0c */ /* 0x000fe4000c761270 */
[----:B------:R-:W-:Y:S02]  /*10b9c0*/  ISETP.LT.AND P2, PT, R20, UR36, !P0 ;  /* 0x0000002414007c0c */ /* 0x000fe4000c741270 */
[----:B------:R-:W-:Y:S01]  /*10b9d0*/  ISETP.LT.AND P1, PT, R15, UR37, !P0 ;  /* 0x000000250f007c0c */ /* 0x000fe2000c721270 */
[----:B------:R-:W-:Y:S01]  /*10b9e0*/  VIADD R0, R12, 0x9e ;  /* 0x0000009e0c007836 */ /* 0x000fe20000000000 */
[----:B------:R-:W-:-:S02]  /*10b9f0*/  SHF.R.U32.HI R4, RZ, 0x8, R22 ;  /* 0x00000008ff047819 */ /* 0x000fc40000011616 */
[----:B------:R-:W-:Y:S02]  /*10ba00*/  LOP3.LUT R5, R5, 0xffff, RZ, 0xc0, !PT ;  /* 0x0000ffff05057812 */ /* 0x000fe400078ec0ff */
[----:B------:R-:W-:Y:S02]  /*10ba10*/  LOP3.LUT R2, R2, 0xffff, RZ, 0xc0, !PT ;  /* 0x0000ffff02027812 */ /* 0x000fe400078ec0ff */
[----:B------:R-:W-:Y:S01]  /*10ba20*/  LOP3.LUT R3, R3, 0xffff, RZ, 0xc0, !PT ;  /* 0x0000ffff03037812 */ /* 0x000fe200078ec0ff */
[----:B------:R-:W1:Y:S01]  /*10ba30*/  LDCU UR26, c[0x0][0x398] ;  /* 0x00007300ff1a77ac */ /* 0x000e620008000800 */
[----:B------:R-:W-:Y:S01]  /*10ba40*/  @P3 LOP3.LUT R9, R9, 0x400, RZ, 0xfc, !PT ;  /* 0x0000040009093812 */ /* 0x000fe200078efcff */
[----:B------:R-:W1:Y:S03]  /*10ba50*/  LDCU.64 UR36, c[0x0][0x398] ;  /* 0x00007300ff2477ac */ /* 0x000e660008000a00 */
[----:B------:R-:W-:-:S02]  /*10ba60*/  LOP3.LUT R9, R9, 0xfffffdff, RZ, 0xc0, !PT ;  /* 0xfffffdff09097812 */ /* 0x000fc400078ec0ff */
        /* <DEDUP_REMOVED lines=12> */
[----:B------:R-:W0:Y:S01]  /*10bb30*/  LDCU.64 UR38, c[0x0][0x398] ;  /* 0x00007300ff2677ac */ /* 0x000e220008000a00 */
[----:B------:R-:W-:-:S02]  /*10bb40*/  LOP3.LUT R4, R4, 0xffff, RZ, 0xc0, !PT ;  /* 0x0000ffff04047812 */ /* 0x000fc400078ec0ff */
[----:B------:R-:W-:Y:S01]  /*10bb50*/  PRMT R2, R2, 0x3340, R3 ;  /* 0x0000334002027816 */ /* 0x000fe20000000003 */
[----:B------:R-:W0:Y:S03]  /*10bb60*/  LDCU UR77, c[0x0][0x398] ;  /* 0x00007300ff4d77ac */ /* 0x000e260008000800 */
[----:B------:R-:W-:Y:S01]  /*10bb70*/  @P3 LOP3.LUT R9, R9, 0x40, RZ, 0xfc, !PT ;  /* 0x0000004009093812 */ /* 0x000fe200078efcff */
[----:B------:R-:W0:Y:S01]  /*10bb80*/  LDCU UR30, c[0x0][0x398] ;  /* 0x00007300ff1e77ac */ /* 0x000e220008000800 */
        /* <DEDUP_REMOVED lines=14> */
[----:B------:R-:W1:Y:S01]  /*10bc70*/  LDCU.64 UR48, c[0x0][0x398] ;  /* 0x00007300ff3077ac */ /* 0x000e620008000a00 */
[----:B------:R-:W1:Y:S05]  /*10bc80*/  LDCU UR76, c[0x0][0x398] ;  /* 0x00007300ff4c77ac */ /* 0x000e6a0008000800 */
[----:B------:R-:W-:Y:S01]  /*10bc90*/  @P3 LOP3.LUT R9, R9, 0x4, RZ, 0xfc, !PT ;  /* 0x0000000409093812 */ /* 0x000fe200078efcff */
[----:B------:R-:W1:Y:S01]  /*10bca0*/  LDCU UR74, c[0x0][0x398] ;  /* 0x00007300ff4a77ac */ /* 0x000e620008000800 */
[----:B------:R-:W1:Y:S02]  /*10bcb0*/  LDCU UR45, c[0x0][0x398] ;  /* 0x00007300ff2d77ac */ /* 0x000e640008000800 */
[----:B------:R-:W-:-:S04]  /*10bcc0*/  LOP3.LUT R9, R9, 0xfffffffd, RZ, 0xc0, !PT ;  /* 0xfffffffd09097812 */ /* 0x000fc800078ec0ff */
[----:B------:R-:W-:Y:S02]  /*10bcd0*/  @P2 LOP3.LUT R9, R9, 0x2, RZ, 0xfc, !PT ;  /* 0x0000000209092812 */ /* 0x000fe400078efcff */
[----:B0-----:R-:W-:Y:S02]  /*10bce0*/  ISETP.LT.AND P0, PT, R16, UR38, !P0 ;  /* 0x0000002610007c0c */ /* 0x001fe4000c701270 */
[----:B------:R-:W-:-:S04]  /*10bcf0*/  LOP3.LUT R9, R9, 0xfffffffe, RZ, 0xc0, !PT ;  /* 0xfffffffe09097812 */ /* 0x000fc800078ec0ff */
[----:B------:R-:W-:-:S05]  /*10bd00*/  @P1 LOP3.LUT R9, R9, 0x1, RZ, 0xfc, !PT ;  /* 0x0000000109091812 */ /* 0x000fca00078efcff */
[----:B------:R0:W-:Y:S04]  /*10bd10*/  STL [R1+0x20], R9 ;  /* 0x0000200901007387 */ /* 0x0001e80000100800 */
[----:B------:R0:W-:Y:S04]  /*10bd20*/  STL [R1+0x33c], R0 ;  /* 0x00033c0001007387 */ /* 0x0001e80000100800 */
[----:B------:R0:W-:Y:S01]  /*10bd30*/  STL [R1+0x338], R2 ;  /* 0x0003380201007387 */ /* 0x0001e20000100800 */
[----:B---3--:R-:W-:-:S03]  /*10bd40*/  SHF.R.U32.HI R3, RZ, 0x8, R8 ;  /* 0x00000008ff037819 */ /* 0x008fc60000011608 */
[----:B0-----:R-:W3:Y:S01]  /*10bd50*/  LDL.LU R9, [R1+0x6b4] ;  /* 0x0006b40001097983 */ /* 0x001ee20000300800 */
[----:B------:R-:W-:-:S03]  /*10bd60*/  VIADD R0, R12, 0x9c ;  /* 0x0000009c0c007836 */ /* 0x000fc60000000000 */
[----:B------:R-:W3:Y:S01]  /*10bd70*/  LDL.LU R8, [R1+0x6b0] ;  /* 0x0006b00001087983 */ /* 0x000ee20000300800 */
[----:B----4-:R-:W-:-:S04]  /*10bd80*/  LOP3.LUT R10, R10, 0x7fffffff, RZ, 0xc0, !PT ;  /* 0x7fffffff0a0a7812 */ /* 0x010fc800078ec0ff */
[----:B------:R-:W-:Y:S02]  /*10bd90*/  @P0 LOP3.LUT R10, R10, 0x80000000, RZ, 0xfc, !PT ;  /* 0x800000000a0a0812 */ /* 0x000fe400078efcff */
[----:B------:R-:W-:Y:S02]  /*10bda0*/  ISETP.GE.AND P0, PT, R0, UR33, PT ;  /* 0x0000002100007c0c */ /* 0x000fe4000bf06270 */
[----:B--2---:R-:W-:Y:S01]  /*10bdb0*/  SHF.R.U32.HI R0, RZ, 0x8, R7 ;  /* 0x00000008ff007819 */ /* 0x004fe20000011607 */
[----:B------:R-:W-:Y:S01]  /*10bdc0*/  VIADD R2, R12, 0x9b ;  /* 0x0000009b0c027836 */ /* 0x000fe20000000000 */
[----:B------:R-:W2:Y:S01]  /*10bdd0*/  LDL.LU R7, [R1+0x6ac] ;  /* 0x0006ac0001077983 */ /* 0x000ea20000300800 */
[----:B------:R-:W-:Y:S02]  /*10bde0*/  ISETP.LT.AND P3, PT, R17, UR57, !P0 ;  /* 0x0000003911007c0c */ /* 0x000fe4000c761270 */
[----:B------:R-:W-:Y:S02]  /*10bdf0*/  ISETP.LT.AND P2, PT, R20, UR58, !P0 ;  /* 0x0000003a14007c0c */ /* 0x000fe4000c741270 */
[----:B------:R-:W-:-:S02]  /*10be00*/  LOP3.LUT R10, R10, 0xbfffffff, RZ, 0xc0, !PT ;  /* 0xbfffffff0a0a7812 */ /* 0x000fc400078ec0ff */
[----:B------:R-:W-:Y:S02]  /*10be10*/  ISETP.LT.AND P1, PT, R15, UR75, !P0 ;  /* 0x0000004b0f007c0c */ /* 0x000fe4000c721270 */
[----:B------:R-:W-:Y:S02]  /*10be20*/  LOP3.LUT R3, R3, 0xffff, RZ, 0xc0, !PT ;  /* 0x0000ffff03037812 */ /* 0x000fe400078ec0ff */
[----:B------:R-:W-:Y:S01]  /*10be30*/  LOP3.LUT R0, R0, 0xffff, RZ, 0xc0, !PT ;  /* 0x0000ffff00007812 */ /* 0x000fe200078ec0ff */
[----:B------:R-:W0:Y:S01]  /*10be40*/  LDCU UR57, c[0x0][0x398] ;  /* 0x00007300ff3977ac */ /* 0x000e220008000800 */
[----:B------:R-:W4:Y:S01]  /*10be50*/  LDCU UR58, c[0x0][0x398] ;  /* 0x00007300ff3a77ac */ /* 0x000f220008000800 */
[----:B------:R-:W0:Y:S01]  /*10be60*/  LDCU.64 UR32, c[0x0][0x398] ;  /* 0x00007300ff2077ac */ /* 0x000e220008000a00 */
[----:B------:R-:W-:Y:S01]  /*10be70*/  @P3 LOP3.LUT R10, R10, 0x40000000, RZ, 0xfc, !PT ;  /* 0x400000000a0a3812 */ /* 0x000fe200078efcff */
[----:B------:R-:W0:Y:S03]  /*10be80*/  LDCU UR75, c[0x0][0x398] ;  /* 0x00007300ff4b77ac */ /* 0x000e260008000800 */
        /* <DEDUP_REMOVED lines=8> */
[--C-:B------:R-:W-:Y:S01]  /*10bf10*/  PRMT R2, R3, 0x3340, R1.reuse ;  /* 0x0000334003027816 */ /* 0x100fe20000000001 */
[----:B------:R-:W1:Y:S04]  /*10bf20*/  LDCU.64 UR34, c[0x0][0x398] ;  /* 0x00007300ff2277ac */ /* 0x000e680008000a00 */
[----:B------:R0:W-:Y:S02]  /*10bf30*/  STL [R1+0x214], R2 ;  /* 0x0002140201007387 */ /* 0x0001e40000100800 */
[----:B0-----:R-:W-:-:S05]  /*10bf40*/  PRMT R2, R0, 0x3340, R1 ;  /* 0x0000334000027816 */ /* 0x001fca0000000001 */
[----:B------:R3:W-:Y:S04]  /*10bf50*/  STL [R1+0x210], R2 ;  /* 0x0002100201007387 */ /* 0x0007e80000100800 */
[----:B------:R-:W4:Y:S01]  /*10bf60*/  LDL.LU R22, [R1+0x28c] ;  /* 0x00028c0001167983 */ /* 0x000f220000300800 */
[----:B---3--:R-:W-:Y:S02]  /*10bf70*/  SHF.R.U32.HI R2, RZ, 0x8, R9 ;  /* 0x00000008ff027819 */ /* 0x008fe40000011609 */
[----:B------:R-:W-:Y:S01]  /*10bf80*/  SHF.R.U32.HI R4, RZ, 0x8, R8 ;  /* 0x00000008ff047819 */ /* 0x000fe20000011608 */
[----:B------:R-:W3:Y:S04]  /*10bf90*/  LDL.LU R9, [R1+0x1b0] ;  /* 0x0001b00001097983 */ /* 0x000ee80000300800 */
[----:B------:R-:W3:Y:S01]  /*10bfa0*/  LDL.LU R8, [R1+0x6a8] ;  /* 0x0006a80001087983 */ /* 0x000ee20000300800 */
[----:B--2---:R-:W-:-:S03]  /*10bfb0*/  SHF.R.U32.HI R3, RZ, 0x8, R7 ;  /* 0x00000008ff037819 */ /* 0x004fc60000011607 */
[----:B------:R-:W2:Y:S01]  /*10bfc0*/  LDL.LU R7, [R1+0x6a0] ;  /* 0x0006a00001077983 */ /* 0x000ea20000300800 */
[----:B------:R-:W-:Y:S02]  /*10bfd0*/  ISETP.LT.AND P3, PT, R17, UR57, !P0 ;  /* 0x0000003911007c0c */ /* 0x000fe4000c761270 */
[----:B----4-:R-:W-:Y:S02]  /*10bfe0*/  ISETP.LT.AND P2, PT, R20, UR58, !P0 ;  /* 0x0000003a14007c0c */ /* 0x010fe4000c741270 */
[----:B------:R-:W-:Y:S02]  /*10bff0*/  LOP3.LUT R10, R10, 0xfbffffff, RZ, 0xc0, !PT ;  /* 0xfbffffff0a0a7812 */ /* 0x000fe400078ec0ff */
[----:B------:R-:W-:Y:S01]  /*10c000*/  ISETP.LT.AND P1, PT, R15, UR61, !P0 ;  /* 0x0000003d0f007c0c */ /* 0x000fe2000c721270 */
[----:B------:R-:W0:Y:S01]  /*10c010*/  LDCU UR58, c[0x0][0x398] ;  /* 0x00007300ff3a77ac */ /* 0x000e220008000800 */
[----:B------:R-:W-:Y:S01]  /*10c020*/  VIADD R0, R12, 0x9a ;  /* 0x0000009a0c007836 */ /* 0x000fe20000000000 */
[----:B------:R-:W-:-:S02]  /*10c030*/  LOP3.LUT R2, R2, 0xffff, RZ, 0xc0, !PT ;  /* 0x0000ffff02027812 */ /* 0x000fc400078ec0ff */
[----:B------:R-:W-:Y:S02]  /*10c040*/  LOP3.LUT R4, R4, 0xffff, RZ, 0xc0, !PT ;  /* 0x0000ffff04047812 */ /* 0x000fe400078ec0ff */
[----:B------:R-:W-:Y:S01]  /*10c050*/  LOP3.LUT R3, R3, 0xffff, RZ, 0xc0, !PT ;  /* 0x0000ffff03037812 */ /* 0x000fe200078ec0ff */
[----:B------:R-:W4:Y:S01]  /*10c060*/  LDCU UR57, c[0x0][0x398] ;  /* 0x00007300ff3977ac */ /* 0x000f220008000800 */
[----:B------:R-:W-:Y:S01]  /*10c070*/  @P3 LOP3.LUT R10, R10, 0x4000000, RZ, 0xfc, !PT ;  /* 0x040000000a0a3812 */ /* 0x000fe200078efcff */
[----:B------:R-:W0:Y:S03]  /*10c080*/  LDCU UR61, c[0x0][0x398] ;  /* 0x00007300ff3d77ac */ /* 0x000e260008000800 */
[----:B------:R-:W-:Y:S02]  /*10c090*/  LOP3.LUT R10, R10, 0xfdffffff, RZ, 0xc0, !PT ;  /* 0xfdffffff0a0a7812 */ /* 0x000fe400078ec0ff */
[----:B------:R-:W-:-:S02]  /*10c0a0*/  ISETP.LT.AND P0, PT, R16, UR32, !P0 ;  /* 0x0000002010007c0c */ /* 0x000fc4000c701270 */
[----:B------:R-:W-:-:S04]  /*10c0b0*/  @P2 LOP3.LUT R10, R10, 0x2000000, RZ, 0xfc, !PT ;  /* 0x020000000a0a2812 */ /* 0x000fc800078efcff */
[----:B------:R-:W-:-:S04]  /*10c0c0*/  LOP3.LUT R10, R10, 0xfeffffff, RZ, 0xc0, !PT ;  /* 0xfeffffff0a0a7812 */ /* 0x000fc800078ec0ff */
[----:B------:R-:W-:-:S04]  /*10c0d0*/  @P1 LOP3.LUT R10, R10, 0x1000000, RZ, 0xfc, !PT ;  /* 0x010000000a0a1812 */ /* 0x000fc800078efcff */
[----:B------:R-:W-:-:S04]  /*10c0e0*/  LOP3.LUT R10, R10, 0xff7fffff, RZ, 0xc0, !PT ;  /* 0xff7fffff0a0a7812 */ /* 0x000fc800078ec0ff */
[----:B------:R-:W-:Y:S02]  /*10c0f0*/  @P0 LOP3.LUT R10, R10, 0x800000, RZ, 0xfc, !PT ;  /* 0x008000000a0a0812 */ /* 0x000fe400078efcff */
[----:B------:R-:W-:Y:S02]  /*10c100*/  ISETP.GE.AND P0, PT, R0, UR37, PT ;  /* 0x0000002500007c0c */ /* 0x000fe4000bf06270 */
[----:B------:R-:W-:Y:S02]  /*10c110*/  LOP3.LUT R10, R10, 0xffbfffff, RZ, 0xc0, !PT ;  /* 0xffbfffff0a0a7812 */ /* 0x000fe400078ec0ff */
[----:B0-----:R-:W-:Y:S02]  /*10c120*/  ISETP.LT.AND P3, PT, R17, UR58, !P0 ;  /* 0x0000003a11007c0c */ /* 0x001fe4000c761270 */
[----:B------:R-:W-:Y:S02]  /*10c130*/  ISETP.LT.AND P2, PT, R20, UR63, !P0 ;  /* 0x0000003f14007c0c */ /* 0x000fe4000c741270 */
[----:B------:R-:W-:Y:S01]  /*10c140*/  ISETP.LT.AND P1, PT, R15, UR62, !P0 ;  /* 0x0000003e0f007c0c */ /* 0x000fe2000c721270 */
[----:B------:R-:W-:Y:S01]  /*10c150*/  VIADD R0, R12, 0x99 ;  /* 0x000000990c007836 */ /* 0x000fe20000000000 */
[----:B------:R-:W0:Y:S01]  /*10c160*/  LDCU.64 UR36, c[0x0][0x398] ;  /* 0x00007300ff2477ac */ /* 0x000e220008000a00 */
[----:B------:R-:W0:Y:S06]  /*10c170*/  LDCU UR58, c[0x0][0x398] ;  /* 0x00007300ff3a77ac */ /* 0x000e2c0008000800 */
[----:B------:R-:W-:Y:S01]  /*10c180*/  @P3 LOP3.LUT R10, R10, 0x400000, RZ, 0xfc, !PT ;  /* 0x004000000a0a3812 */ /* 0x000fe200078efcff */
[----:B------:R-:W0:Y:S01]  /*10c190*/  LDCU UR63, c[0x0][0x398] ;  /* 0x00007300ff3f77ac */ /* 0x000e220008000800 */
[----:B------:R-:W0:Y:S02]  /*10c1a0*/  LDCU UR62, c[0x0][0x398] ;  /* 0x00007300ff3e77ac */ /* 0x000e240008000800 */
        /* <DEDUP_REMOVED lines=11> */
[----:B------:R-:W1:Y:S01]  /*10c260*/  LDCU.64 UR38, c[0x0][0x398] ;  /* 0x00007300ff2677ac */ /* 0x000e620008000a00 */
[----:B------:R-:W-:Y:S04]  /*10c270*/  STL [R1+0x334], R0 ;  /* 0x0003340001007387 */ /* 0x000fe80000100800 */
[----:B------:R3:W-:Y:S02]  /*10c280*/  STL [R1+0x20c], R2 ;  /* 0x00020c0201007387 */ /* 0x0007e40000100800 */
[----:B---3--:R-:W-:-:S02]  /*10c290*/  SHF.R.U32.HI R2, RZ, 0x8, R8 ;  /* 0x00000008ff027819 */ /* 0x008fc40000011608 */
[----:B------:R-:W3:Y:S01]  /*10c2a0*/  LDL.LU R8, [R1+0x150] ;  /* 0x0001500001087983 */ /* 0x000ee20000300800 */
[----:B--2---:R-:W-:-:S03]  /*10c2b0*/  SHF.R.U32.HI R3, RZ, 0x8, R7 ;  /* 0x00000008ff037819 */ /* 0x004fc60000011607 */
[----:B------:R-:W2:Y:S01]  /*10c2c0*/  LDL.LU R7, [R1+0x148] ;  /* 0x0001480001077983 */ /* 0x000ea20000300800 */
[----:B------:R-:W-:Y:S02]  /*10c2d0*/  ISETP.LT.AND P3, PT, R17, UR77, !P0 ;  /* 0x0000004d11007c0c */ /* 0x000fe4000c761270 */
[----:B------:R-:W-:Y:S02]  /*10c2e0*/  ISETP.LT.AND P2, PT, R20, UR65, !P0 ;  /* 0x0000004114007c0c */ /* 0x000fe4000c741270 */
[----:B------:R-:W-:Y:S01]  /*10c2f0*/  ISETP.LT.AND P1, PT, R15, UR64, !P0 ;  /* 0x000000400f007c0c */ /* 0x000fe2000c721270 */
[----:B------:R-:W1:Y:S08]  /*10c300*/  LDCU UR77, c[0x0][0x398] ;  /* 0x00007300ff4d77ac */ /* 0x000e700008000800 */
[----:B------:R-:W-:Y:S01]  /*10c310*/  @P3 LOP3.LUT R10, R10, 0x40000, RZ, 0xfc, !PT ;  /* 0x000400000a0a3812 */ /* 0x000fe200078efcff */
[----:B------:R-:W-:Y:S01]  /*10c320*/  VIADD R0, R12, 0x98 ;  /* 0x000000980c007836 */ /* 0x000fe20000000000 */
[----:B------:R-:W-:-:S02]  /*10c330*/  SHF.R.U32.HI R4, RZ, 0x8, R22 ;  /* 0x00000008ff047819 */ /* 0x000fc40000011616 */
[----:B------:R-:W-:Y:S02]  /*10c340*/  SHF.R.U32.HI R5, RZ, 0x8, R9 ;  /* 0x00000008ff057819 */ /* 0x000fe40000011609 */
[----:B------:R-:W-:Y:S02]  /*10c350*/  LOP3.LUT R10, R10, 0xfffdffff, RZ, 0xc0, !PT ;  /* 0xfffdffff0a0a7812 */ /* 0x000fe400078ec0ff */
[----:B0-----:R-:W-:Y:S02]  /*10c360*/  ISETP.LT.AND P0, PT, R16, UR36, !P0 ;  /* 0x0000002410007c0c */ /* 0x001fe4000c701270 */
[----:B------:R-:W-:Y:S02]  /*10c370*/  LOP3.LUT R4, R4, 0xffff, RZ, 0xc0, !PT ;  /* 0x0000ffff04047812 */ /* 0x000fe400078ec0ff */
[----:B------:R-:W-:Y:S02]  /*10c380*/  LOP3.LUT R5, R5, 0xffff, RZ, 0xc0, !PT ;  /* 0x0000ffff05057812 */ /* 0x000fe400078ec0ff */
[----:B------:R-:W-:-:S02]  /*10c390*/  @P2 LOP3.LUT R10, R10, 0x20000, RZ, 0xfc, !PT ;  /* 0x000200000a0a2812 */ /* 0x000fc400078efcff */
[----:B------:R-:W-:Y:S02]  /*10c3a0*/  LOP3.LUT R2, R2, 0xffff, RZ, 0xc0, !PT ;  /* 0x0000ffff02027812 */ /* 0x000fe400078ec0ff */
[----:B------:R-:W-:Y:S01]  /*10c3b0*/  LOP3.LUT R3, R3, 0xffff, RZ, 0xc0, !PT ;  /* 0x0000ffff03037812 */ /* 0x000fe200078ec0ff */
[----:B------:R-:W0:Y:S01]  /*10c3c0*/  LDCU UR36, c[0x0][0x398] ;  /* 0x00007300ff2477ac */ /* 0x000e220008000800 */
        /* <DEDUP_REMOVED lines=8> */
[----:B-1----:R-:W-:Y:S02]  /*10c450*/  ISETP.LT.AND P3, PT, R17, UR77, !P0 ;  /* 0x0000004d11007c0c */ /* 0x002fe4000c761270 */
[----:B------:R-:W-:Y:S02]  /*10c460*/  ISETP.LT.AND P2, PT, R20, UR67, !P0 ;  /* 0x0000004314007c0c */ /* 0x000fe4000c741270 */
[----:B------:R-:W-:Y:S01]  /*10c470*/  ISETP.LT.AND P1, PT, R15, UR66, !P0 ;  /* 0x000000420f007c0c */ /* 0x000fe2000c721270 */
[----:B------:R-:W-:Y:S01]  /*10c480*/  VIADD R0, R12, 0x97 ;  /* 0x000000970c007836 */ /* 0x000fe20000000000 */
[----:B------:R-:W1:Y:S01]  /*10c490*/  LDCU.64 UR48, c[0x0][0x398] ;  /* 0x00007300ff3077ac */ /* 0x000e620008000a00 */
[----:B------:R-:W-:Y:S01]  /*10c4a0*/  PRMT R2, R2, 0x3340, R3 ;  /* 0x0000334002027816 */ /* 0x000fe20000000003 */
[----:B------:R-:W0:Y:S05]  /*10c4b0*/  LDCU UR77, c[0x0][0x398] ;  /* 0x00007300ff4d77ac */ /* 0x000e2a0008000800 */
[----:B------:R-:W-:Y:S01]  /*10c4c0*/  @P3 LOP3.LUT R10, R10, 0x4000, RZ, 0xfc, !PT ;  /* 0x000040000a0a3812 */ /* 0x000fe200078efcff */
[----:B------:R-:W0:Y:S01]  /*10c4d0*/  LDCU UR67, c[0x0][0x398] ;  /* 0x00007300ff4377ac */ /* 0x000e220008000800 */
[----:B------:R-:W0:Y:S02]  /*10c4e0*/  LDCU UR66, c[0x0][0x398] ;  /* 0x00007300ff4277ac */ /* 0x000e240008000800 */
        /* <DEDUP_REMOVED lines=14> */
[----:B------:R-:W0:Y:S01]  /*10c5d0*/  LDCU.64 UR32, c[0x0][0x398] ;  /* 0x00007300ff2077ac */ /* 0x000e220008000a00 */
[----:B------:R-:W0:Y:S05]  /*10c5e0*/  LDCU UR70, c[0x0][0x398] ;  /* 0x00007300ff4677ac */ /* 0x000e2a0008000800 */
[----:B------:R-:W-:Y:S01]  /*10c5f0*/  @P3 LOP3.LUT R10, R10, 0x400, RZ, 0xfc, !PT ;  /* 0x000004000a0a3812 */ /* 0x000fe200078efcff */
[----:B------:R-:W0:Y:S01]  /*10c600*/  LDCU UR69, c[0x0][0x398] ;  /* 0x00007300ff4577ac */ /* 0x000e220008000800 */
[----:B------:R-:W0:Y:S02]  /*10c610*/  LDCU UR68, c[0x0][0x398] ;  /* 0x00007300ff4477ac */ /* 0x000e240008000800 */
[----:B------:R-:W-:-:S02]  /*10c620*/  LOP3.LUT R10, R10, 0xfffffdff, RZ, 0xc0, !PT ;  /* 0xfffffdff0a0a7812 */ /* 0x000fc400078ec0ff */
[----:B-1----:R-:W-:Y:S01]  /*10c630*/  ISETP.LT.AND P0, PT, R16, UR48, !P0 ;  /* 0x0000003010007c0c */ /* 0x002fe2000c701270 */
[----:B------:R1:W-:Y:S01]  /*10c640*/  STL [R1+0x320], R0 ;  /* 0x0003200001007387 */ /* 0x0003e20000100800 */
[----:B------:R-:W-:Y:S01]  /*10c650*/  @P2 LOP3.LUT R10, R10, 0x200, RZ, 0xfc, !PT ;  /* 0x000002000a0a2812 */ /* 0x000fe200078efcff */
[----:B------:R-:W0:Y:S03]  /*10c660*/  LDCU UR48, c[0x0][0x398] ;  /* 0x00007300ff3077ac */ /* 0x000e260008000800 */
[----:B------:R-:W-:-:S04]  /*10c670*/  LOP3.LUT R10, R10, 0xfffffeff, RZ, 0xc0, !PT ;  /* 0xfffffeff0a0a7812 */ /* 0x000fc800078ec0ff */
[----:B------:R-:W-:Y:S01]  /*10c680*/  @P1 LOP3.LUT R10, R10, 0x100, RZ, 0xfc, !PT ;  /* 0x000001000a0a1812 */ /* 0x000fe200078efcff */
[----:B-1----:R-:W-:-:S03]  /*10c690*/  VIADD R0, R12, 0x96 ;  /* 0x000000960c007836 */ /* 0x002fc60000000000 */
[----:B------:R-:W-:Y:S01]  /*10c6a0*/  LOP3.LUT R10, R10, 0xffffff7f, RZ, 0xc0, !PT ;  /* 0xffffff7f0a0a7812 */ /* 0x000fe200078ec0ff */
[----:B------:R1:W-:Y:S04]  /*10c6b0*/  STL [R1+0x31c], R2 ;  /* 0x00031c0201007387 */ /* 0x0003e80000100800 */
[----:B------:R-:W4:Y:S01]  /*10c6c0*/  LDL.LU R9, [R1+0x6cc] ;  /* 0x0006cc0001097983 */ /* 0x000f220000300800 */
[----:B------:R-:W-:Y:S02]  /*10c6d0*/  @P0 LOP3.LUT R10, R10, 0x80, RZ, 0xfc, !PT ;  /* 0x000000800a0a0812 */ /* 0x000fe400078efcff */
[----:B------:R-:W-:Y:S02]  /*10c6e0*/  ISETP.GE.AND P0, PT, R0, UR35, PT ;  /* 0x0000002300007c0c */ /* 0x000fe4000bf06270 */
[----:B---3--:R-:W-:Y:S01]  /*10c6f0*/  SHF.R.U32.HI R3, RZ, 0x8, R8 ;  /* 0x00000008ff037819 */ /* 0x008fe20000011608 */
[----:B------:R-:W3:Y:S01]  /*10c700*/  LDCU.64 UR34, c[0x0][0x398] ;  /* 0x00007300ff2277ac */ /* 0x000ee20008000a00 */
[----:B------:R-:W3:Y:S01]  /*10c710*/  LDL.LU R8, [R1+0xd0] ;  /* 0x0000d00001087983 */ /* 0x000ee20000300800 */
[----:B--2---:R-:W-:-:S03]  /*10c720*/  SHF.R.U32.HI R0, RZ, 0x8, R7 ;  /* 0x00000008ff007819 */ /* 0x004fc60000011607 */
[----:B------:R-:W2:Y:S01]  /*10c730*/  LDL.LU R7, [R1+0x6c8] ;  /* 0x0006c80001077983 */ /* 0x000ea20000300800 */
[----:B------:R-:W-:Y:S02]  /*10c740*/  ISETP.LT.AND P3, PT, R17, UR74, !P0 ;  /* 0x0000004a11007c0c */ /* 0x000fe4000c761270 */
[----:B------:R-:W-:Y:S02]  /*10c750*/  ISETP.LT.AND P2, PT, R20, UR76, !P0 ;  /* 0x0000004c14007c0c */ /* 0x000fe4000c741270 */
[----:B------:R-:W-:Y:S02]  /*10c760*/  LOP3.LUT R10, R10, 0xffffffbf, RZ, 0xc0, !PT ;  /* 0xffffffbf0a0a7812 */ /* 0x000fe400078ec0ff */
[----:B0-----:R-:W-:Y:S01]  /*10c770*/  ISETP.LT.AND P1, PT, R15, UR77, !P0 ;  /* 0x0000004d0f007c0c */ /* 0x001fe2000c721270 */
[----:B------:R-:W4:Y:S01]  /*10c780*/  LDL.LU R14, [R1+0x18] ;  /* 0x00001800010e7983 */ /* 0x000f220000300800 */
[----:B-1----:R-:W-:Y:S01]  /*10c790*/  VIADD R2, R12, 0x95 ;  /* 0x000000950c027836 */ /* 0x002fe20000000000 */
[----:B------:R-:W-:-:S02]  /*10c7a0*/  LOP3.LUT R3, R3, 0xffff, RZ, 0xc0, !PT ;  /* 0x0000ffff03037812 */ /* 0x000fc400078ec0ff */
[----:B------:R-:W-:Y:S01]  /*10c7b0*/  LOP3.LUT R0, R0, 0xffff, RZ, 0xc0, !PT ;  /* 0x0000ffff00007812 */ /* 0x000fe200078ec0ff */
[----:B------:R-:W0:Y:S01]  /*10c7c0*/  LDCU UR76, c[0x0][0x398] ;  /* 0x00007300ff4c77ac */ /* 0x000e220008000800 */
[----:B------:R-:W1:Y:S01]  /*10c7d0*/  LDCU UR74, c[0x0][0x398] ;  /* 0x00007300ff4a77ac */ /* 0x000e620008000800 */
[----:B------:R-:W-:Y:S01]  /*10c7e0*/  @P3 LOP3.LUT R10, R10, 0x40, RZ, 0xfc, !PT ;  /* 0x000000400a0a3812 */ /* 0x000fe200078efcff */
[----:B------:R-:W0:Y:S03]  /*10c7f0*/  LDCU UR77, c[0x0][0x398] ;  /* 0x00007300ff4d77ac */ /* 0x000e260008000800 */
[----:B------:R-:W-:Y:S02]  /*10c800*/  LOP3.LUT R10, R10, 0xffffffdf, RZ, 0xc0, !PT ;  /* 0xffffffdf0a0a7812 */ /* 0x000fe400078ec0ff */
[----:B------:R-:W-:Y:S02]  /*10c810*/  ISETP.LT.AND P0, PT, R16, UR32, !P0 ;  /* 0x0000002010007c0c */ /* 0x000fe4000c701270 */
[----:B------:R-:W-:Y:S01]  /*10c820*/  PRMT R0, R0, 0x3340, R1 ;  /* 0x0000334000007816 */ /* 0x000fe20000000001 */
[----:B------:R-:W0:Y:S01]  /*10c830*/  LDCU UR32, c[0x0][0x398] ;  /* 0x00007300ff2077ac */ /* 0x000e220008000800 */
[----:B------:R-:W-:-:S04]  /*10c840*/  @P2 LOP3.LUT R10, R10, 0x20, RZ, 0xfc, !PT ;  /* 0x000000200a0a2812 */ /* 0x000fc800078efcff */
[----:B------:R-:W-:-:S04]  /*10c850*/  LOP3.LUT R10, R10, 0xffffffef, RZ, 0xc0, !PT ;  /* 0xffffffef0a0a7812 */ /* 0x000fc800078ec0ff */
[----:B------:R-:W-:-:S04]  /*10c860*/  @P1 LOP3.LUT R10, R10, 0x10, RZ, 0xfc, !PT ;  /* 0x000000100a0a1812 */ /* 0x000fc800078efcff */
[----:B------:R-:W-:-:S04]  /*10c870*/  LOP3.LUT R10, R10, 0xfffffff7, RZ, 0xc0, !PT ;  /* 0xfffffff70a0a7812 */ /* 0x000fc800078ec0ff */
[----:B------:R-:W-:Y:S02]  /*10c880*/  @P0 LOP3.LUT R10, R10, 0x8, RZ, 0xfc, !PT ;  /* 0x000000080a0a0812 */ /* 0x000fe400078efcff */
[----:B------:R-:W-:-:S04]  /*10c890*/  ISETP.GE.AND P0, PT, R2, UR37, PT ;  /* 0x0000002502007c0c */ /* 0x000fc8000bf06270 */
[----:B------:R-:W-:Y:S02]  /*10c8a0*/  ISETP.LT.AND P3, PT, R17, UR38, !P0 ;  /* 0x0000002611007c0c */ /* 0x000fe4000c761270 */
[----:B------:R-:W-:Y:S02]  /*10c8b0*/  ISETP.LT.AND P2, PT, R20, UR36, !P0 ;  /* 0x0000002414007c0c */ /* 0x000fe4000c741270 */
[----:B------:R-:W-:Y:S02]  /*10c8c0*/  LOP3.LUT R10, R10, 0xfffffffb, RZ, 0xc0, !PT ;  /* 0xfffffffb0a0a7812 */ /* 0x000fe400078ec0ff */
[----:B0-----:R-:W-:Y:S02]  /*10c8d0*/  ISETP.LT.AND P1, PT, R15, UR77, !P0 ;  /* 0x0000004d0f007c0c */ /* 0x001fe4000c721270 */
[----:B------:R-:W-:Y:S01]  /*10c8e0*/  PRMT R2, R3, 0x3340, R1 ;  /* 0x0000334003027816 */ /* 0x000fe20000000001 */
[----:B------:R-:W0:Y:S01]  /*10c8f0*/  LDCU UR38, c[0x0][0x398] ;  /* 0x00007300ff2677ac */ /* 0x000e220008000800 */
[----:B------:R-:W0:Y:S01]  /*10c900*/  LDCU UR77, c[0x0][0x398] ;  /* 0x00007300ff4d77ac */ /* 0x000e220008000800 */
[----:B------:R-:W0:Y:S02]  /*10c910*/  LDCU.64 UR36, c[0x0][0x398] ;  /* 0x00007300ff2477ac */ /* 0x000e240008000a00 */
[----:B------:R-:W-:-:S04]  /*10c920*/  @P3 LOP3.LUT R10, R10, 0x4, RZ, 0xfc, !PT ;  /* 0x000000040a0a3812 */ /* 0x000fc800078efcff */
[----:B------:R-:W-:-:S04]  /*10c930*/  LOP3.LUT R10, R10, 0xfffffffd, RZ, 0xc0, !PT ;  /* 0xfffffffd0a0a7812 */ /* 0x000fc800078ec0ff */
[----:B------:R-:W-:-:S04]  /*10c940*/  @P2 LOP3.LUT R10, R10, 0x2, RZ, 0xfc, !PT ;  /* 0x000000020a0a2812 */ /* 0x000fc800078efcff */
[----:B------:R-:W-:-:S04]  /*10c950*/  LOP3.LUT R10, R10, 0xfffffffe, RZ, 0xc0, !PT ;  /* 0xfffffffe0a0a7812 */ /* 0x000fc800078ec0ff */
[----:B------:R-:W-:Y:S01]  /*10c960*/  @P1 LOP3.LUT R10, R10, 0x1, RZ, 0xfc, !PT ;  /* 0x000000010a0a1812 */ /* 0x000fe200078efcff */
[----:B------:R-:W-:Y:S04]  /*10c970*/  STL [R1+0x208], R2 ;  /* 0x0002080201007387 */ /* 0x000fe80000100800 */
[----:B------:R-:W-:Y:S04]  /*10c980*/  STL [R1+0x1c], R10 ;  /* 0x00001c0a01007387 */ /* 0x000fe80000100800 */
[----:B------:R0:W-:Y:S01]  /*10c990*/  STL [R1+0x204], R0 ;  /* 0x0002040001007387 */ /* 0x0001e20000100800 */
[----:B---3--:R-:W-:-:S03]  /*10c9a0*/  SHF.R.U32.HI R4, RZ, 0x8, R8 ;  /* 0x00000008ff047819 */ /* 0x008fc60000011608 */
[----:B------:R-:W3:Y:S01]  /*10c9b0*/  LDL.LU R8, [R1+0x28] ;  /* 0x0000280001087983 */ /* 0x000ee20000300800 */
[----:B--2---:R-:W-:-:S03]  /*10c9c0*/  SHF.R.U32.HI R3, RZ, 0x8, R7 ;  /* 0x00000008ff037819 */ /* 0x004fc60000011607 */
[----:B------:R-:W2:Y:S01]  /*10c9d0*/  LDL.LU R7, [R1+0x2c] ;  /* 0x00002c0001077983 */ /* 0x000ea20000300800 */
[----:B------:R-:W-:Y:S01]  /*10c9e0*/  ISETP.LT.AND P0, PT, R16, UR34, !P0 ;  /* 0x0000002210007c0c */ /* 0x000fe2000c701270 */
[----:B0-----:R-:W-:Y:S01]  /*10c9f0*/  VIADD R0, R12, 0x94 ;  /* 0x000000940c007836 */ /* 0x001fe20000000000 */
[----:B----4-:R-:W-:-:S11]  /*10ca00*/  LOP3.LUT R14, R14, 0x7fffffff, RZ, 0xc0, !PT ;  /* 0x7fffffff0e0e7812 */ /* 0x010fd600078ec0ff */
[----:B------:R-:W-:Y:S02]  /*10ca10*/  @P0 LOP3.LUT R14, R14, 0x80000000, RZ, 0xfc, !PT ;  /* 0x800000000e0e0812 */ /* 0x000fe400078efcff */
[----:B------:R-:W-:-:S04]  /*10ca20*/  ISETP.GE.AND P0, PT, R0, UR39, PT ;  /* 0x0000002700007c0c */ /* 0x000fc8000bf06270 */
[----:B------:R-:W-:Y:S02]  /*10ca30*/  ISETP.LT.AND P3, PT, R17, UR48, !P0 ;  /* 0x0000003011007c0c */ /* 0x000fe4000c761270 */
[----:B------:R-:W-:Y:S02]  /*10ca40*/  ISETP.LT.AND P2, PT, R20, UR38, !P0 ;  /* 0x0000002614007c0c */ /* 0x000fe4000c741270 */
[----:B------:R-:W-:Y:S02]  /*10ca50*/  LOP3.LUT R14, R14, 0xbfffffff, RZ, 0xc0, !PT ;  /* 0xbfffffff0e0e7812 */ /* 0x000fe400078ec0ff */
[----:B------:R-:W-:Y:S02]  /*10ca60*/  ISETP.LT.AND P1, PT, R15, UR77, !P0 ;  /* 0x0000004d0f007c0c */ /* 0x000fe4000c721270 */
[----:B------:R-:W-:Y:S01]  /*10ca70*/  SHF.R.U32.HI R2, RZ, 0x8, R9 ;  /* 0x00000008ff027819 */ /* 0x000fe20000011609 */
[----:B------:R-:W-:Y:S01]  /*10ca80*/  VIADD R0, R12, 0x93 ;  /* 0x000000930c007836 */ /* 0x000fe20000000000 */
[----:B------:R-:W-:-:S02]  /*10ca90*/  LOP3.LUT R4, R4, 0xffff, RZ, 0xc0, !PT ;  /* 0x0000ffff04047812 */ /* 0x000fc400078ec0ff */
[----:B------:R-:W-:Y:S01]  /*10caa0*/  LOP3.LUT R3, R3, 0xffff, RZ, 0xc0, !PT ;  /* 0x0000ffff03037812 */ /* 0x000fe200078ec0ff */
[----:B------:R-:W0:Y:S01]  /*10cab0*/  LDCU UR48, c[0x0][0x398] ;  /* 0x00007300ff3077ac */ /* 0x000e220008000800 */
[----:B------:R-:W4:Y:S01]  /*10cac0*/  LDCU.64 UR38, c[0x0][0x398] ;  /* 0x00007300ff2677ac */ /* 0x000f220008000a00 */
[----:B------:R-:W-:Y:S01]  /*10cad0*/  @P3 LOP3.LUT R14, R14, 0x40000000, RZ, 0xfc, !PT ;  /* 0x400000000e0e3812 */ /* 0x000fe200078efcff */
[----:B------:R-:W0:Y:S03]  /*10cae0*/  LDCU UR77, c[0x0][0x398] ;  /* 0x00007300ff4d77ac */ /* 0x000e260008000800 */
[----:B------:R-:W-:Y:S02]  /*10caf0*/  LOP3.LUT R14, R14, 0xdfffffff, RZ, 0xc0, !PT ;  /* 0xdfffffff0e0e7812 */ /* 0x000fe400078ec0ff */
[----:B------:R-:W-:Y:S02]  /*10cb00*/  ISETP.LT.AND P0, PT, R16, UR36, !P0 ;  /* 0x0000002410007c0c */ /* 0x000fe4000c701270 */
[----:B------:R-:W-:-:S04]  /*10cb10*/  @P2 LOP3.LUT R14, R14, 0x20000000, RZ, 0xfc, !PT ;  /* 0x200000000e0e2812 */ /* 0x000fc800078efcff */
[----:B------:R-:W-:-:S04]  /*10cb20*/  LOP3.LUT R14, R14, 0xefffffff, RZ, 0xc0, !PT ;  /* 0xefffffff0e0e7812 */ /* 0x000fc800078ec0ff */
[----:B------:R-:W-:Y:S02]  /*10cb30*/  @P1 LOP3.LUT R14, R14, 0x10000000, RZ, 0xfc, !PT ;  /* 0x100000000e0e1812 */ /* 0x000fe400078efcff */
[----:B------:R-:W-:Y:S02]  /*10cb40*/  LOP3.LUT R2, R2, 0xffff, RZ, 0xc0, !PT ;  /* 0x0000ffff02027812 */ /* 0x000fe400078ec0ff */
[----:B------:R-:W-:-:S04]  /*10cb50*/  LOP3.LUT R14, R14, 0xf7ffffff, RZ, 0xc0, !PT ;  /* 0xf7ffffff0e0e7812 */ /* 0x000fc800078ec0ff */
[----:B------:R-:W-:Y:S02]  /*10cb60*/  @P0 LOP3.LUT R14, R14, 0x8000000, RZ, 0xfc, !PT ;  /* 0x080000000e0e0812 */ /* 0x000fe400078efcff */
[----:B------:R-:W-:Y:S02]  /*10cb70*/  ISETP.GE.AND P0, PT, R0, UR49, PT ;  /* 0x0000003100007c0c */ /* 0x000fe4000bf06270 */
[----:B------:R-:W-:-:S05]  /*10cb80*/  PRMT R0, R2, 0x3340, R4 ;  /* 0x0000334002007816 */ /* 0x000fca0000000004 */
[----:B------:R0:W-:Y:S02]  /*10cb90*/  STL [R1+0x318], R0 ;  /* 0x0003180001007387 */ /* 0x0001e40000100800 */
[----:B0-----:R-:W-:Y:S02]  /*10cba0*/  PRMT R0, R3, 0x3340, R1 ;  /* 0x0000334003007816 */ /* 0x001fe40000000001 */
[----:B------:R-:W-:-:S03]  /*10cbb0*/  SHF.R.U32.HI R3, RZ, 0x8, R13 ;  /* 0x00000008ff037819 */ /* 0x000fc6000001160d */
[----:B------:R0:W-:Y:S04]  /*10cbc0*/  STL [R1+0x200], R0 ;  /* 0x0002000001007387 */ /* 0x0001e80000100800 */
[----:B------:R-:W4:Y:S04]  /*10cbd0*/  LDL.LU R13, [R1+0x48f0] ;  /* 0x0048f000010d7983 */ /* 0x000f280000300800 */
[----:B------:R-:W4:Y:S04]  /*10cbe0*/  LDL.LU R10, [R1+0x6d4] ;  /* 0x0006d400010a7983 */ /* 0x000f280000300800 */
[----:B------:R-:W4:Y:S01]  /*10cbf0*/  LDL.LU R9, [R1+0x6d8] ;  /* 0x0006d80001097983 */ /* 0x000f220000300800 */
[----:B---3--:R-:W-:-:S03]  /*10cc00*/  SHF.R.U32.HI R2, RZ, 0x8, R8 ;  /* 0x00000008ff027819 */ /* 0x008fc60000011608 */
[----:B------:R-:W3:Y:S01]  /*10cc10*/  LDL.LU R8, [R1+0x6d0] ;  /* 0x0006d00001087983 */ /* 0x000ee20000300800 */
[----:B--2---:R-:W-:-:S03]  /*10cc20*/  SHF.R.U32.HI R4, RZ, 0x8, R7 ;  /* 0x00000008ff047819 */ /* 0x004fc60000011607 */
[----:B------:R-:W2:Y:S01]  /*10cc30*/  LDL.LU R7, [R1+0x2c0] ;  /* 0x0002c00001077983 */ /* 0x000ea20000300800 */
[----:B------:R-:W-:Y:S02]  /*10cc40*/  ISETP.LT.AND P3, PT, R17, UR32, !P0 ;  /* 0x0000002011007c0c */ /* 0x000fe4000c761270 */
[----:B------:R-:W-:Y:S02]  /*10cc50*/  ISETP.LT.AND P2, PT, R20, UR48, !P0 ;  /* 0x0000003014007c0c */ /* 0x000fe4000c741270 */
[----:B------:R-:W-:Y:S02]  /*10cc60*/  LOP3.LUT R14, R14, 0xfbffffff, RZ, 0xc0, !PT ;  /* 0xfbffffff0e0e7812 */ /* 0x000fe400078ec0ff */
[----:B------:R-:W-:Y:S01]  /*10cc70*/  ISETP.LT.AND P1, PT, R15, UR77, !P0 ;  /* 0x0000004d0f007c0c */ /* 0x000fe2000c721270 */
[----:B0-----:R-:W-:Y:S01]  /*10cc80*/  VIADD R0, R12, 0x92 ;  /* 0x000000920c007836 */ /* 0x001fe20000000000 */
[----:B------:R-:W0:Y:S05]  /*10cc90*/  LDCU.64 UR48, c[0x0][0x398] ;  /* 0x00007300ff3077ac */ /* 0x000e2a0008000a00 */
[----:B------:R-:W-:-:S02]  /*10cca0*/  @P3 LOP3.LUT R14, R14, 0x4000000, RZ, 0xfc, !PT ;  /* 0x040000000e0e3812 */ /* 0x000fc400078efcff */
[----:B------:R-:W-:Y:S02]  /*10ccb0*/  LOP3.LUT R2, R2, 0xffff, RZ, 0xc0, !PT ;  /* 0x0000ffff02027812 */ /* 0x000fe400078ec0ff */
[----:B------:R-:W-:Y:S02]  /*10ccc0*/  LOP3.LUT R4, R4, 0xffff, RZ, 0xc0, !PT ;  /* 0x0000ffff04047812 */ /* 0x000fe400078ec0ff */
[----:B------:R-:W-:Y:S02]  /*10ccd0*/  LOP3.LUT R3, R3, 0xffff, RZ, 0xc0, !PT ;  /* 0x0000ffff03037812 */ /* 0x000fe400078ec0ff */
[----:B------:R-:W-:Y:S02]  /*10cce0*/  LOP3.LUT R14, R14, 0xfdffffff, RZ, 0xc0, !PT ;  /* 0xfdffffff0e0e7812 */ /* 0x000fe400078ec0ff */
[----:B----4-:R-:W-:Y:S01]  /*10ccf0*/  ISETP.LT.AND P0, PT, R16, UR38, !P0 ;  /* 0x0000002610007c0c */ /* 0x010fe2000c701270 */
[----:B------:R-:W4:Y:S01]  /*10cd00*/  LDCU UR38, c[0x0][0x398] ;  /* 0x00007300ff2677ac */ /* 0x000f220008000800 */
        /* <DEDUP_REMOVED lines=12> */
[----:B------:R-:W1:Y:S01]  /*10cdd0*/  LDCU.64 UR32, c[0x0][0x398] ;  /* 0x00007300ff2077ac */ /* 0x000e620008000a00 */
[----:B------:R-:W1:Y:S06]  /*10cde0*/  LDCU UR73, c[0x0][0x398] ;  /* 0x00007300ff4977ac */ /* 0x000e6c0008000800 */
[----:B------:R-:W-:Y:S01]  /*10cdf0*/  @P3 LOP3.LUT R14, R14, 0x400000, RZ, 0xfc, !PT ;  /* 0x004000000e0e3812 */ /* 0x000fe200078efcff */
[----:B------:R-:W1:Y:S01]  /*10ce00*/  LDCU UR72, c[0x0][0x398] ;  /* 0x00007300ff4877ac */ /* 0x000e620008000800 */
[----:B------:R-:W1:Y:S02]  /*10ce10*/  LDCU UR71, c[0x0][0x398] ;  /* 0x00007300ff4777ac */ /* 0x000e640008000800 */
        /* <DEDUP_REMOVED lines=9> */
[----:B------:R-:W-:Y:S01]  /*10ceb0*/  PRMT R0, R2, 0x3340, R4 ;  /* 0x0000334002007816 */ /* 0x000fe20000000004 */
[----:B------:R-:W0:Y:S04]  /*10cec0*/  LDCU.64 UR34, c[0x0][0x398] ;  /* 0x00007300ff2277ac */ /* 0x000e280008000a00 */
[----:B------:R1:W-:Y:S02]  /*10ced0*/  STL [R1+0x2fc], R0 ;  /* 0x0002fc0001007387 */ /* 0x0003e40000100800 */
[----:B-1----:R-:W-:-:S05]  /*10cee0*/  PRMT R0, R3, 0x3340, R1 ;  /* 0x0000334003007816 */ /* 0x002fca0000000001 */
[----:B------:R1:W-:Y:S01]  /*10cef0*/  STL [R1+0x1dc], R0 ;  /* 0x0001dc0001007387 */ /* 0x0003e20000100800 */
        /* <DEDUP_REMOVED lines=8> */
[----:B-1----:R-:W-:Y:S01]  /*10cf80*/  VIADD R0, R12, 0x90 ;  /* 0x000000900c007836 */ /* 0x002fe20000000000 */
[----:B------:R-:W-:Y:S02]  /*10cf90*/  SHF.R.U32.HI R5, RZ, 0x8, R9 ;  /* 0x00000008ff057819 */ /* 0x000fe40000011609 */
[----:B------:R-:W-:-:S02]  /*10cfa0*/  LOP3.LUT R2, R2, 0xffff, RZ, 0xc0, !PT ;  /* 0x0000ffff02027812 */ /* 0x000fc400078ec0ff */
[----:B------:R-:W-:Y:S02]  /*10cfb0*/  SHF.R.U32.HI R4, RZ, 0x8, R10 ;  /* 0x00000008ff047819 */ /* 0x000fe4000001160a */
[----:B------:R-:W-:Y:S01]  /*10cfc0*/  LOP3.LUT R3, R3, 0xffff, RZ, 0xc0, !PT ;  /* 0x0000ffff03037812 */ /* 0x000fe200078ec0ff */
[----:B------:R-:W1:Y:S01]  /*10cfd0*/  LDCU UR27, c[0x0][0x398] ;  /* 0x00007300ff1b77ac */ /* 0x000e620008000800 */
[----:B------:R-:W-:-:S04]  /*10cfe0*/  @P3 LOP3.LUT R14, R14, 0x40000, RZ, 0xfc, !PT ;  /* 0x000400000e0e3812 */ /* 0x000fc800078efcff */
[----:B------:R-:W-:Y:S02]  /*10cff0*/  LOP3.LUT R14, R14, 0xfffdffff, RZ, 0xc0, !PT ;  /* 0xfffdffff0e0e7812 */ /* 0x000fe400078ec0ff */
[----:B------:R-:W-:Y:S02]  /*10d000*/  ISETP.LT.AND P0, PT, R16, UR32, !P0 ;  /* 0x0000002010007c0c */ /* 0x000fe4000c701270 */
[----:B------:R-:W-:Y:S02]  /*10d010*/  LOP3.LUT R5, R5, 0xffff, RZ, 0xc0, !PT ;  /* 0x0000ffff05057812 */ /* 0x000fe400078ec0ff */
[----:B------:R-:W-:Y:S02]  /*10d020*/  LOP3.LUT R4, R4, 0xffff, RZ, 0xc0, !PT ;  /* 0x0000ffff04047812 */ /* 0x000fe400078ec0ff */
[----:B------:R-:W-:Y:S01]  /*10d030*/  @P2 LOP3.LUT R14, R14, 0x20000, RZ, 0xfc, !PT ;  /* 0x000200000e0e2812 */ /* 0x000fe200078efcff */
[----:B------:R-:W0:Y:S03]  /*10d040*/  LDCU UR32, c[0x0][0x398] ;  /* 0x00007300ff2077ac */ /* 0x000e260008000800 */
        /* <DEDUP_REMOVED lines=10> */
[----:B------:R-:W1:Y:S07]  /*10d0f0*/  LDCU.64 UR36, c[0x0][0x398] ;  /* 0x00007300ff2477ac */ /* 0x000e6e0008000a00 */
        /* <DEDUP_REMOVED lines=17> */
[----:B------:R-:W0:Y:S03]  /*10d210*/  LDCU.64 UR10, c[0x0][0x398] ;  /* 0x00007300ff0a77ac */ /* 0x000e260008000a00 */
[----:B------:R-:W-:-:S02]  /*10d220*/  LOP3.LUT R14, R14, 0xfffffdff, RZ, 0xc0, !PT ;  /* 0xfffffdff0e0e7812 */ /* 0x000fc400078ec0ff */
[----:B-1----:R-:W-:Y:S02]  /*10d230*/  ISETP.LT.AND P0, PT, R16, UR12, !P0 ;  /* 0x0000000c10007c0c */ /* 0x002fe4000c701270 */
[----:B------:R-:W-:Y:S01]  /*10d240*/  @P2 LOP3.LUT R14, R14, 0x200, RZ, 0xfc, !PT ;  /* 0x000002000e0e2812 */ /* 0x000fe200078efcff */
[----:B------:R1:W-:Y:S03]  /*10d250*/  STL [R1+0x2f8], R0 ;  /* 0x0002f80001007387 */ /* 0x0003e60000100800 */
[----:B------:R-:W-:-:S04]  /*10d260*/  LOP3.LUT R14, R14, 0xfffffeff, RZ, 0xc0, !PT ;  /* 0xfffffeff0e0e7812 */ /* 0x000fc800078ec0ff */
[----:B------:R-:W-:Y:S02]  /*10d270*/  @P1 LOP3.LUT R14, R14, 0x100, RZ, 0xfc, !PT ;  /* 0x000001000e0e1812 */ /* 0x000fe400078efcff */
[----:B-1----:R-:W-:Y:S02]  /*10d280*/  PRMT R0, R4, 0x3340, R3 ;  /* 0x0000334004007816 */ /* 0x002fe40000000003 */
[----:B------:R-:W-:-:S03]  /*10d290*/  LOP3.LUT R14, R14, 0xffffff7f, RZ, 0xc0, !PT ;  /* 0xffffff7f0e0e7812 */ /* 0x000fc600078ec0ff */
[----:B------:R1:W-:Y:S01]  /*10d2a0*/  STL [R1+0x2f4], R0 ;  /* 0x0002f40001007387 */ /* 0x0003e20000100800 */
[----:B------:R-:W-:-:S03]  /*10d2b0*/  @P0 LOP3.LUT R14, R14, 0x80, RZ, 0xfc, !PT ;  /* 0x000000800e0e0812 */ /* 0x000fc600078efcff */
[----:B------:R-:W4:Y:S01]  /*10d2c0*/  LDL.LU R10, [R1+0x1e4] ;  /* 0x0001e400010a7983 */ /* 0x000f220000300800 */
[----:B---3--:R-:W-:-:S03]  /*10d2d0*/  SHF.R.U32.HI R3, RZ, 0x8, R8 ;  /* 0x00000008ff037819 */ /* 0x008fc60000011608 */
[----:B------:R-:W3:Y:S04]  /*10d2e0*/  LDL.LU R9, [R1+0x6ec] ;  /* 0x0006ec0001097983 */ /* 0x000ee80000300800 */
[----:B------:R-:W3:Y:S01]  /*10d2f0*/  LDL.LU R8, [R1+0x6e8] ;  /* 0x0006e80001087983 */ /* 0x000ee20000300800 */
[----:B-1----:R-:W-:-:S05]  /*10d300*/  VIADD R0, R12, 0x8e ;  /* 0x0000008e0c007836 */ /* 0x002fca0000000000 */
[----:B------:R-:W-:Y:S02]  /*10d310*/  ISETP.GE.AND P0, PT, R0, UR49, PT ;  /* 0x0000003100007c0c */ /* 0x000fe4000bf06270 */
[----:B------:R-:W-:Y:S01]  /*10d320*/  LOP3.LUT R14, R14, 0xffffffbf, RZ, 0xc0, !PT ;  /* 0xffffffbf0e0e7812 */ /* 0x000fe200078ec0ff */
[----:B------:R-:W-:Y:S01]  /*10d330*/  VIADD R2, R12, 0x8d ;  /* 0x0000008d0c027836 */ /* 0x000fe20000000000 */
[----:B------:R-:W-:Y:S02]  /*10d340*/  LOP3.LUT R3, R3, 0xffff, RZ, 0xc0, !PT ;  /* 0x0000ffff03037812 */ /* 0x000fe400078ec0ff */
[----:B--2---:R-:W-:Y:S01]  /*10d350*/  SHF.R.U32.HI R0, RZ, 0x8, R7 ;  /* 0x00000008ff007819 */ /* 0x004fe20000011607 */
[----:B------:R-:W1:Y:S01]  /*10d360*/  LDCU UR49, c[0x0][0x398] ;  /* 0x00007300ff3177ac */ /* 0x000e620008000800 */
[----:B------:R-:W2:Y:S04]  /*10d370*/  LDL.LU R7, [R1+0x7c] ;  /* 0x00007c0001077983 */ /* 0x000ea80000300800 */
[----:B------:R-:W4:Y:S01]  /*10d380*/  LDL.LU R11, [R1+0x14] ;  /* 0x00001400010b7983 */ /* 0x000f220000300800 */
[----:B------:R-:W-:-:S02]  /*10d390*/  ISETP.LT.AND P3, PT, R17, UR14, !P0 ;  /* 0x0000000e11007c0c */ /* 0x000fc4000c761270 */
[----:B------:R-:W-:Y:S02]  /*10d3a0*/  ISETP.LT.AND P2, PT, R20, UR16, !P0 ;  /* 0x0000001014007c0c */ /* 0x000fe4000c741270 */
[----:B------:R-:W-:Y:S02]  /*10d3b0*/  ISETP.LT.AND P1, PT, R15, UR17, !P0 ;  /* 0x000000110f007c0c */ /* 0x000fe4000c721270 */
[----:B------:R-:W-:Y:S01]  /*10d3c0*/  LOP3.LUT R0, R0, 0xffff, RZ, 0xc0, !PT ;  /* 0x0000ffff00007812 */ /* 0x000fe200078ec0ff */
[----:B------:R-:W1:Y:S06]  /*10d3d0*/  LDCU.64 UR14, c[0x0][0x398] ;  /* 0x00007300ff0e77ac */ /* 0x000e6c0008000a00 */
        /* <DEDUP_REMOVED lines=14> */
[--C-:B------:R-:W-:Y:S02]  /*10d4c0*/  PRMT R2, R3, 0x3340, R1.reuse ;  /* 0x0000334003027816 */ /* 0x100fe40000000001 */
[----:B------:R-:W-:Y:S01]  /*10d4d0*/  PRMT R0, R0, 0x3340, R1 ;  /* 0x0000334000007816 */ /* 0x000fe20000000001 */
[----:B------:R-:W0:Y:S01]  /*10d4e0*/  LDCU.64 UR8, c[0x0][0x398] ;  /* 0x00007300ff0877ac */ /* 0x000e220008000a00 */
[----:B------:R-:W0:Y:S01]  /*10d4f0*/  LDCU UR60, c[0x0][0x398] ;  /* 0x00007300ff3c77ac */ /* 0x000e220008000800 */
[----:B------:R-:W0:Y:S01]  /*10d500*/  LDCU UR59, c[0x0][0x398] ;  /* 0x00007300ff3b77ac */ /* 0x000e220008000800 */
[----:B------:R-:W0:Y:S01]  /*10d510*/  LDCU UR33, c[0x0][0x398] ;  /* 0x00007300ff2177ac */ /* 0x000e220008000800 */
[----:B------:R-:W-:-:S04]  /*10d520*/  @P3 LOP3.LUT R14, R14, 0x4, RZ, 0xfc, !PT ;  /* 0x000000040e0e3812 */ /* 0x000fc800078efcff */
[----:B------:R-:W-:-:S04]  /*10d530*/  LOP3.LUT R14, R14, 0xfffffffd, RZ, 0xc0, !PT ;  /* 0xfffffffd0e0e7812 */ /* 0x000fc800078ec0ff */
[----:B------:R-:W-:-:S04]  /*10d540*/  @P2 LOP3.LUT R14, R14, 0x2, RZ, 0xfc, !PT ;  /* 0x000000020e0e2812 */ /* 0x000fc800078efcff */
[----:B------:R-:W-:-:S04]  /*10d550*/  LOP3.LUT R14, R14, 0xfffffffe, RZ, 0xc0, !PT ;  /* 0xfffffffe0e0e7812 */ /* 0x000fc800078ec0ff */
[----:B------:R-:W-:Y:S01]  /*10d560*/  @P1 LOP3.LUT R14, R14, 0x1, RZ, 0xfc, !PT ;  /* 0x000000010e0e1812 */ /* 0x000fe200078efcff */
[----:B------:R3:W-:Y:S04]  /*10d570*/  STL [R1+0x1d4], R2 ;  /* 0x0001d40201007387 */ /* 0x0007e80000100800 */
[----:B------:R-:W-:Y:S04]  /*10d580*/  STL [R1+0x18], R14 ;  /* 0x0000180e01007387 */ /* 0x000fe80000100800 */
[----:B------:R0:W-:Y:S01]  /*10d590*/  STL [R1+0x1d0], R0 ;  /* 0x0001d00001007387 */ /* 0x0001e20000100800 */
[----:B---3--:R-:W-:-:S03]  /*10d5a0*/  SHF.R.U32.HI R2, RZ, 0x8, R8 ;  /* 0x00000008ff027819 */ /* 0x008fc60000011608 */
[----:B------:R-:W3:Y:S01]  /*10d5b0*/  LDL.LU R8, [R1+0x6e4] ;  /* 0x0006e40001087983 */ /* 0x000ee20000300800 */
[----:B--2---:R-:W-:-:S03]  /*10d5c0*/  SHF.R.U32.HI R3, RZ, 0x8, R7 ;  /* 0x00000008ff037819 */ /* 0x004fc60000011607 */
[----:B------:R-:W2:Y:S01]  /*10d5d0*/  LDL.LU R7, [R1+0x700] ;  /* 0x0007000001077983 */ /* 0x000ea20000300800 */
[----:B-1----:R-:W-:Y:S02]  /*10d5e0*/  ISETP.LT.AND P0, PT, R16, UR14, !P0 ;  /* 0x0000000e10007c0c */ /* 0x002fe4000c701270 */
[----:B----4-:R-:W-:Y:S01]  /*10d5f0*/  LOP3.LUT R11, R11, 0x7fffffff, RZ, 0xc0, !PT ;  /* 0x7fffffff0b0b7812 */ /* 0x010fe200078ec0ff */
[----:B0-----:R-:W-:-:S10]  /*10d600*/  VIADD R0, R12, 0x8c ;  /* 0x0000008c0c007836 */ /* 0x001fd40000000000 */
[----:B------:R-:W-:Y:S02]  /*10d610*/  @P0 LOP3.LUT R11, R11, 0x80000000, RZ, 0xfc, !PT ;  /* 0x800000000b0b0812 */ /* 0x000fe400078efcff */
[----:B------:R-:W-:Y:S02]  /*10d620*/  ISETP.GE.AND P0, PT, R0, UR35, PT ;  /* 0x0000002300007c0c */ /* 0x000fe4000bf06270 */
[----:B------:R-:W-:Y:S02]  /*10d630*/  LOP3.LUT R11, R11, 0xbfffffff, RZ, 0xc0, !PT ;  /* 0xbfffffff0b0b7812 */ /* 0x000fe400078ec0ff */
[----:B------:R-:W-:Y:S02]  /*10d640*/  ISETP.LT.AND P3, PT, R17, UR19, !P0 ;  /* 0x0000001311007c0c */ /* 0x000fe4000c761270 */
[----:B------:R-:W-:Y:S02]  /*10d650*/  ISETP.LT.AND P2, PT, R20, UR20, !P0 ;  /* 0x0000001414007c0c */ /* 0x000fe4000c741270 */
[----:B------:R-:W-:Y:S01]  /*10d660*/  ISETP.LT.AND P1, PT, R15, UR18, !P0 ;  /* 0x000000120f007c0c */ /* 0x000fe2000c721270 */
[----:B------:R-:W-:Y:S01]  /*10d670*/  VIADD R0, R12, 0x8b ;  /* 0x0000008b0c007836 */ /* 0x000fe20000000000 */
[----:B------:R-:W-:-:S02]  /*10d680*/  SHF.R.U32.HI R5, RZ, 0x8, R9 ;  /* 0x00000008ff057819 */ /* 0x000fc40000011609 */
[----:B------:R-:W-:Y:S02]  /*10d690*/  LOP3.LUT R2, R2, 0xffff, RZ, 0xc0, !PT ;  /* 0x0000ffff02027812 */ /* 0x000fe400078ec0ff */
[----:B------:R-:W-:Y:S02]  /*10d6a0*/  SHF.R.U32.HI R4, RZ, 0x8, R10 ;  /* 0x00000008ff047819 */ /* 0x000fe4000001160a */
[----:B------:R-:W-:Y:S01]  /*10d6b0*/  LOP3.LUT R3, R3, 0xffff, RZ, 0xc0, !PT ;  /* 0x0000ffff03037812 */ /* 0x000fe200078ec0ff */
[----:B------:R-:W0:Y:S01]  /*10d6c0*/  LDCU.64 UR34, c[0x0][0x398] ;  /* 0x00007300ff2277ac */ /* 0x000e220008000a00 */
[----:B------:R-:W-:Y:S01]  /*10d6d0*/  @P3 LOP3.LUT R11, R11, 0x40000000, RZ, 0xfc, !PT ;  /* 0x400000000b0b3812 */ /* 0x000fe200078efcff */
[----:B------:R-:W1:Y:S03]  /*10d6e0*/  LDCU.64 UR18, c[0x0][0x398] ;  /* 0x00007300ff1277ac */ /* 0x000e660008000a00 */
[----:B------:R-:W-:-:S02]  /*10d6f0*/  LOP3.LUT R11, R11, 0xdfffffff, RZ, 0xc0, !PT ;  /* 0xdfffffff0b0b7812 */ /* 0x000fc400078ec0ff */
[----:B------:R-:W-:Y:S02]  /*10d700*/  ISETP.LT.AND P0, PT, R16, UR8, !P0 ;  /* 0x0000000810007c0c */ /* 0x000fe4000c701270 */
[----:B------:R-:W-:Y:S02]  /*10d710*/  LOP3.LUT R5, R5, 0xffff, RZ, 0xc0, !PT ;  /* 0x0000ffff05057812 */ /* 0x000fe400078ec0ff */
[----:B------:R-:W-:Y:S02]  /*10d720*/  LOP3.LUT R4, R4, 0xffff, RZ, 0xc0, !PT ;  /* 0x0000ffff04047812 */ /* 0x000fe400078ec0ff */
[----:B------:R-:W-:Y:S01]  /*10d730*/  @P2 LOP3.LUT R11, R11, 0x20000000, RZ, 0xfc, !PT ;  /* 0x200000000b0b2812 */ /* 0x000fe200078efcff */
[----:B------:R-:W4:Y:S03]  /*10d740*/  LDCU UR8, c[0x0][0x398] ;  /* 0x00007300ff0877ac */ /* 0x000f260008000800 */
        /* <DEDUP_REMOVED lines=10> */
[----:B------:R-:W0:Y:S06]  /*10d7f0*/  LDCU.64 UR12, c[0x0][0x398] ;  /* 0x00007300ff0c77ac */ /* 0x000e2c0008000a00 */
[----:B------:R-:W-:Y:S01]  /*10d800*/  @P3 LOP3.LUT R11, R11, 0x4000000, RZ, 0xfc, !PT ;  /* 0x040000000b0b3812 */ /* 0x000fe200078efcff */
[----:B------:R-:W0:Y:S01]  /*10d810*/  LDCU.64 UR20, c[0x0][0x398] ;  /* 0x00007300ff1477ac */ /* 0x000e220008000a00 */
[----:B------:R-:W0:Y:S02]  /*10d820*/  LDCU.64 UR22, c[0x0][0x398] ;  /* 0x00007300ff1677ac */ /* 0x000e240008000a00 */
[----:B------:R-:W-:-:S02]  /*10d830*/  LOP3.LUT R11, R11, 0xfdffffff, RZ, 0xc0, !PT ;  /* 0xfdffffff0b0b7812 */ /* 0x000fc400078ec0ff */
[----:B------:R-:W-:Y:S01]  /*10d840*/  ISETP.LT.AND P0, PT, R16, UR16, !P0 ;  /* 0x0000001010007c0c */ /* 0x000fe2000c701270 */
[----:B------:R1:W-:Y:S01]  /*10d850*/  STL [R1+0x2dc], R0 ;  /* 0x0002dc0001007387 */ /* 0x0003e20000100800 */
[----:B------:R-:W-:Y:S01]  /*10d860*/  VIADD R2, R12, 0x89 ;  /* 0x000000890c027836 */ /* 0x000fe20000000000 */
[----:B------:R-:W-:Y:S01]  /*10d870*/  @P2 LOP3.LUT R11, R11, 0x2000000, RZ, 0xfc, !PT ;  /* 0x020000000b0b2812 */ /* 0x000fe200078efcff */
[----:B------:R-:W0:Y:S03]  /*10d880*/  LDCU UR16, c[0x0][0x398] ;  /* 0x00007300ff1077ac */ /* 0x000e260008000800 */
[----:B------:R-:W-:Y:S02]  /*10d890*/  LOP3.LUT R11, R11, 0xfeffffff, RZ, 0xc0, !PT ;  /* 0xfeffffff0b0b7812 */ /* 0x000fe400078ec0ff */
[----:B-1----:R-:W-:Y:S02]  /*10d8a0*/  PRMT R0, R4, 0x3340, R3 ;  /* 0x0000334004007816 */ /* 0x002fe40000000003 */
[----:B------:R-:W-:-:S03]  /*10d8b0*/  @P1 LOP3.LUT R11, R11, 0x1000000, RZ, 0xfc, !PT ;  /* 0x010000000b0b1812 */ /* 0x000fc600078efcff */
[----:B------:R1:W-:Y:S01]  /*10d8c0*/  STL [R1+0x2d8], R0 ;  /* 0x0002d80001007387 */ /* 0x0003e20000100800 */
[----:B------:R-:W-:-:S03]  /*10d8d0*/  LOP3.LUT R11, R11, 0xff7fffff, RZ, 0xc0, !PT ;  /* 0xff7fffff0b0b7812 */ /* 0x000fc600078ec0ff */
[----:B------:R-:W4:Y:S04]  /*10d8e0*/  LDL.LU R10, [R1+0x6f8] ;  /* 0x0006f800010a7983 */ /* 0x000f280000300800 */
[----:B------:R-:W4:Y:S01]  /*10d8f0*/  LDL.LU R9, [R1+0x6fc] ;  /* 0x0006fc0001097983 */ /* 0x000f220000300800 */
[----:B------:R-:W-:Y:S01]  /*10d900*/  @P0 LOP3.LUT R11, R11, 0x800000, RZ, 0xfc, !PT ;  /* 0x008000000b0b0812 */ /* 0x000fe200078efcff */
[----:B-1----:R-:W-:-:S05]  /*10d910*/  VIADD R0, R12, 0x8a ;  /* 0x0000008a0c007836 */ /* 0x002fca0000000000 */
[----:B------:R-:W-:Y:S02]  /*10d920*/  ISETP.GE.AND P0, PT, R0, UR11, PT ;  /* 0x0000000b00007c0c */ /* 0x000fe4000bf06270 */
[----:B---3--:R-:W-:Y:S02]  /*10d930*/  SHF.R.U32.HI R3, RZ, 0x8, R8 ;  /* 0x00000008ff037819 */ /* 0x008fe40000011608 */
[----:B------:R-:W-:Y:S01]  /*10d940*/  LOP3.LUT R11, R11, 0xffbfffff, RZ, 0xc0, !PT ;  /* 0xffbfffff0b0b7812 */ /* 0x000fe200078ec0ff */
[----:B------:R-:W3:Y:S01]  /*10d950*/  LDL.LU R8, [R1+0x6f4] ;  /* 0x0006f40001087983 */ /* 0x000ee20000300800 */
[----:B--2---:R-:W-:Y:S01]  /*10d960*/  SHF.R.U32.HI R0, RZ, 0x8, R7 ;  /* 0x00000008ff007819 */ /* 0x004fe20000011607 */
[----:B------:R-:W1:Y:S02]  /*10d970*/  LDCU.64 UR10, c[0x0][0x398] ;  /* 0x00007300ff0a77ac */ /* 0x000e640008000a00 */
[----:B------:R-:W2:Y:S01]  /*10d980*/  LDL.LU R7, [R1+0x6f0] ;  /* 0x0006f00001077983 */ /* 0x000ea20000300800 */
[----:B------:R-:W-:-:S02]  /*10d990*/  ISETP.LT.AND P3, PT, R17, UR24, !P0 ;  /* 0x0000001811007c0c */ /* 0x000fc4000c761270 */
[----:B------:R-:W-:Y:S02]  /*10d9a0*/  ISETP.LT.AND P2, PT, R20, UR26, !P0 ;  /* 0x0000001a14007c0c */ /* 0x000fe4000c741270 */
[----:B------:R-:W-:-:S09]  /*10d9b0*/  ISETP.LT.AND P1, PT, R15, UR25, !P0 ;  /* 0x000000190f007c0c */ /* 0x000fd2000c721270 */
[----:B------:R-:W-:Y:S02]  /*10d9c0*/  @P3 LOP3.LUT R11, R11, 0x400000, RZ, 0xfc, !PT ;  /* 0x004000000b0b3812 */ /* 0x000fe400078efcff */
[----:B------:R-:W-:Y:S02]  /*10d9d0*/  LOP3.LUT R3, R3, 0xffff, RZ, 0xc0, !PT ;  /* 0x0000ffff03037812 */ /* 0x000fe400078ec0ff */
[----:B------:R-:W-:Y:S01]  /*10d9e0*/  LOP3.LUT R0, R0, 0xffff, RZ, 0xc0, !PT ;  /* 0x0000ffff00007812 */ /* 0x000fe200078ec0ff */
[----:B------:R-:W1:Y:S01]  /*10d9f0*/  LDCU.64 UR24, c[0x0][0x398] ;  /* 0x00007300ff1877ac */ /* 0x000e620008000a00 */
[----:B------:R-:W-:Y:S02]  /*10da00*/  LOP3.LUT R11, R11, 0xffdfffff, RZ, 0xc0, !PT ;  /* 0xffdfffff0b0b7812 */ /* 0x000fe400078ec0ff */
[----:B0-----:R-:W-:Y:S01]  /*10da10*/  ISETP.LT.AND P0, PT, R16, UR12, !P0 ;  /* 0x0000000c10007c0c */ /* 0x001fe2000c701270 */
[----:B------:R-:W0:Y:S01]  /*10da20*/  LDCU UR12, c[0x0][0x398] ;  /* 0x00007300ff0c77ac */ /* 0x000e220008000800 */
[----:B------:R-:W0:Y:S01]  /*10da30*/  LDCU UR26, c[0x0][0x398] ;  /* 0x00007300ff1a77ac */ /* 0x000e220008000800 */
[----:B------:R-:W-:-:S04]  /*10da40*/  @P2 LOP3.LUT R11, R11, 0x200000, RZ, 0xfc, !PT ;  /* 0x002000000b0b2812 */ /* 0x000fc800078efcff */
[----:B------:R-:W-:-:S04]  /*10da50*/  LOP3.LUT R11, R11, 0xffefffff, RZ, 0xc0, !PT ;  /* 0xffefffff0b0b7812 */ /* 0x000fc800078ec0ff */
[----:B------:R-:W-:-:S04]  /*10da60*/  @P1 LOP3.LUT R11, R11, 0x100000, RZ, 0xfc, !PT ;  /* 0x001000000b0b1812 */ /* 0x000fc800078efcff */
[----:B------:R-:W-:-:S04]  /*10da70*/  LOP3.LUT R11, R11, 0xfff7ffff, RZ, 0xc0, !PT ;  /* 0xfff7ffff0b0b7812 */ /* 0x000fc800078ec0ff */
[----:B------:R-:W-:Y:S02]  /*10da80*/  @P0 LOP3.LUT R11, R11, 0x80000, RZ, 0xfc, !PT ;  /* 0x000800000b0b0812 */ /* 0x000fe400078efcff */
[----:B------:R-:W-:Y:S02]  /*10da90*/  ISETP.GE.AND P0, PT, R2, UR15, PT ;  /* 0x0000000f02007c0c */ /* 0x000fe4000bf06270 */
[--C-:B------:R-:W-:Y:S01]  /*10daa0*/  PRMT R2, R3, 0x3340, R1.reuse ;  /* 0x0000334003027816 */ /* 0x100fe20000000001 */
[----:B------:R-:W0:Y:S04]  /*10dab0*/  LDCU.64 UR14, c[0x0][0x398] ;  /* 0x00007300ff0e77ac */ /* 0x000e280008000a00 */
[----:B------:R1:W-:Y:S02]  /*10dac0*/  STL [R1+0x1cc], R2 ;  /* 0x0001cc0201007387 */ /* 0x0003e40000100800 */
[----:B-1----:R-:W-:-:S05]  /*10dad0*/  PRMT R2, R0, 0x3340, R1 ;  /* 0x0000334000027816 */ /* 0x002fca0000000001 */
[----:B------:R3:W-:Y:S02]  /*10dae0*/  STL [R1+0x1c8], R2 ;  /* 0x0001c80201007387 */ /* 0x0007e40000100800 */
[----:B---3--:R-:W-:Y:S02]  /*10daf0*/  SHF.R.U32.HI R2, RZ, 0x8, R8 ;  /* 0x00000008ff027819 */ /* 0x008fe40000011608 */
[----:B------:R-:W3:Y:S01]  /*10db00*/  LDL.LU R8, [R1+0x164] ;  /* 0x0001640001087983 */ /* 0x000ee20000300800 */
[----:B--2---:R-:W-:-:S03]  /*10db10*/  SHF.R.U32.HI R3, RZ, 0x8, R7 ;  /* 0x00000008ff037819 */ /* 0x004fc60000011607 */
[----:B------:R-:W2:Y:S01]  /*10db20*/  LDL.LU R7, [R1+0x708] ;  /* 0x0007080001077983 */ /* 0x000ea20000300800 */
[----:B------:R-:W-:Y:S02]  /*10db30*/  ISETP.LT.AND P3, PT, R17, UR30, !P0 ;  /* 0x0000001e11007c0c */ /* 0x000fe4000c761270 */
[----:B------:R-:W-:Y:S02]  /*10db40*/  ISETP.LT.AND P2, PT, R20, UR41, !P0 ;  /* 0x0000002914007c0c */ /* 0x000fe4000c741270 */
[----:B------:R-:W-:Y:S02]  /*10db50*/  LOP3.LUT R11, R11, 0xfffbffff, RZ, 0xc0, !PT ;  /* 0xfffbffff0b0b7812 */ /* 0x000fe400078ec0ff */
[----:B------:R-:W-:Y:S01]  /*10db60*/  ISETP.LT.AND P1, PT, R15, UR28, !P0 ;  /* 0x0000001c0f007c0c */ /* 0x000fe2000c721270 */
[----:B------:R-:W-:Y:S01]  /*10db70*/  VIADD R0, R12, 0x88 ;  /* 0x000000880c007836 */ /* 0x000fe20000000000 */
[----:B----4-:R-:W-:Y:S02]  /*10db80*/  SHF.R.U32.HI R5, RZ, 0x8, R9 ;  /* 0x00000008ff057819 */ /* 0x010fe40000011609 */
[----:B------:R-:W-:-:S02]  /*10db90*/  LOP3.LUT R2, R2, 0xffff, RZ, 0xc0, !PT ;  /* 0x0000ffff02027812 */ /* 0x000fc400078ec0ff */
[----:B------:R-:W-:Y:S02]  /*10dba0*/  SHF.R.U32.HI R4, RZ, 0x8, R10 ;  /* 0x00000008ff047819 */ /* 0x000fe4000001160a */
[----:B------:R-:W-:Y:S01]  /*10dbb0*/  LOP3.LUT R3, R3, 0xffff, RZ, 0xc0, !PT ;  /* 0x0000ffff03037812 */ /* 0x000fe200078ec0ff */
[----:B------:R-:W1:Y:S01]  /*10dbc0*/  LDCU.64 UR30, c[0x0][0x398] ;  /* 0x00007300ff1e77ac */ /* 0x000e620008000a00 */
[----:B------:R-:W4:Y:S01]  /*10dbd0*/  LDCU UR41, c[0x0][0x398] ;  /* 0x00007300ff2977ac */ /* 0x000f220008000800 */
[----:B------:R-:W-:Y:S01]  /*10dbe0*/  @P3 LOP3.LUT R11, R11, 0x40000, RZ, 0xfc, !PT ;  /* 0x000400000b0b3812 */ /* 0x000fe200078efcff */
[----:B------:R-:W0:Y:S03]  /*10dbf0*/  LDCU.64 UR28, c[0x0][0x398] ;  /* 0x00007300ff1c77ac */ /* 0x000e260008000a00 */
[----:B------:R-:W-:Y:S02]  /*10dc00*/  LOP3.LUT R11, R11, 0xfffdffff, RZ, 0xc0, !PT ;  /* 0xfffdffff0b0b7812 */ /* 0x000fe400078ec0ff */
[----:B------:R-:W-:-:S02]  /*10dc10*/  ISETP.LT.AND P0, PT, R16, UR10, !P0 ;  /* 0x0000000a10007c0c */ /* 0x000fc4000c701270 */
        /* <DEDUP_REMOVED lines=14> */
[----:B------:R-:W1:Y:S01]  /*10dd00*/  LDCU UR50, c[0x0][0x398] ;  /* 0x00007300ff3277ac */ /* 0x000e620008000800 */
        /* <DEDUP_REMOVED lines=22> */
[----:B------:R-:W-:Y:S01]  /*10de70*/  ISETP.LT.AND P0, PT, R16, UR18, !P0 ;  /* 0x0000001210007c0c */ /* 0x000fe2000c701270 */
[----:B------:R0:W-:Y:S01]  /*10de80*/  STL [R1+0x2b8], R0 ;  /* 0x0002b80001007387 */ /* 0x0001e20000100800 */
[----:B------:R-:W-:Y:S02]  /*10de90*/  PRMT R2, R4, 0x3340, R3 ;  /* 0x0000334004027816 */ /* 0x000fe40000000003 */
[----:B------:R-:W-:Y:S02]  /*10dea0*/  @P2 LOP3.LUT R11, R11, 0x200, RZ, 0xfc, !PT ;  /* 0x000002000b0b2812 */ /* 0x000fe400078efcff */
[----:B------:R-:W-:Y:S01]  /*10deb0*/  SHF.R.U32.HI R5, RZ, 0x8, R13 ;  /* 0x00000008ff057819 */ /* 0x000fe2000001160d */
[----:B------:R-:W1:Y:S01]  /*10dec0*/  LDCU UR18, c[0x0][0x398] ;  /* 0x00007300ff1277ac */ /* 0x000e620008000800 */
[----:B------:R-:W-:-:S04]  /*10ded0*/  LOP3.LUT R11, R11, 0xfffffeff, RZ, 0xc0, !PT ;  /* 0xfffffeff0b0b7812 */ /* 0x000fc800078ec0ff */
[----:B------:R-:W-:Y:S01]  /*10dee0*/  @P1 LOP3.LUT R11, R11, 0x100, RZ, 0xfc, !PT ;  /* 0x000001000b0b1812 */ /* 0x000fe200078efcff */
[----:B0-----:R-:W-:-:S03]  /*10def0*/  VIADD R0, R12, 0x86 ;  /* 0x000000860c007836 */ /* 0x001fc60000000000 */
[----:B------:R-:W-:Y:S01]  /*10df00*/  LOP3.LUT R11, R11, 0xffffff7f, RZ, 0xc0, !PT ;  /* 0xffffff7f0b0b7812 */ /* 0x000fe200078ec0ff */
[----:B------:R0:W-:Y:S04]  /*10df10*/  STL [R1+0x2b0], R2 ;  /* 0x0002b00201007387 */ /* 0x0001e80000100800 */
[----:B------:R-:W4:Y:S01]  /*10df20*/  LDL.LU R9, [R1+0x34] ;  /* 0x0000340001097983 */ /* 0x000f220000300800 */
[----:B------:R-:W-:Y:S02]  /*10df30*/  @P0 LOP3.LUT R11, R11, 0x80, RZ, 0xfc, !PT ;  /* 0x000000800b0b0812 */ /* 0x000fe400078efcff */
[----:B------:R-:W-:Y:S02]  /*10df40*/  ISETP.GE.AND P0, PT, R0, UR13, PT ;  /* 0x0000000d00007c0c */ /* 0x000fe4000bf06270 */
[----:B---3--:R-:W-:-:S02]  /*10df50*/  SHF.R.U32.HI R3, RZ, 0x8, R8 ;  /* 0x00000008ff037819 */ /* 0x008fc40000011608 */
[----:B------:R-:W-:Y:S01]  /*10df60*/  LOP3.LUT R11, R11, 0xffffffbf, RZ, 0xc0, !PT ;  /* 0xffffffbf0b0b7812 */ /* 0x000fe200078ec0ff */
[----:B------:R-:W3:Y:S01]  /*10df70*/  LDL.LU R8, [R1+0x704] ;  /* 0x0007040001087983 */ /* 0x000ee20000300800 */
[----:B--2---:R-:W-:Y:S01]  /*10df80*/  SHF.R.U32.HI R0, RZ, 0x8, R7 ;  /* 0x00000008ff007819 */ /* 0x004fe20000011607 */
[----:B0-----:R-:W-:Y:S02]  /*10df90*/  VIADD R2, R12, 0x85 ;  /* 0x000000850c027836 */ /* 0x001fe40000000000 */
[----:B------:R-:W2:Y:S01]  /*10dfa0*/  LDL.LU R7, [R1+0x15c] ;  /* 0x00015c0001077983 */ /* 0x000ea20000300800 */
[----:B------:R-:W-:Y:S02]  /*10dfb0*/  ISETP.LT.AND P3, PT, R17, UR54, !P0 ;  /* 0x0000003611007c0c */ /* 0x000fe4000c761270 */
[----:B------:R-:W-:Y:S02]  /*10dfc0*/  ISETP.LT.AND P2, PT, R20, UR56, !P0 ;  /* 0x0000003814007c0c */ /* 0x000fe4000c741270 */
[----:B------:R-:W-:Y:S01]  /*10dfd0*/  ISETP.LT.AND P1, PT, R15, UR55, !P0 ;  /* 0x000000370f007c0c */ /* 0x000fe2000c721270 */
[----:B------:R-:W2:Y:S01]  /*10dfe0*/  LDL.LU R10, [R1+0x10] ;  /* 0x00001000010a7983 */ /* 0x000ea20000300800 */
[----:B------:R-:W-:-:S02]  /*10dff0*/  LOP3.LUT R3, R3, 0xffff, RZ, 0xc0, !PT ;  /* 0x0000ffff03037812 */ /* 0x000fc400078ec0ff */
[----:B------:R-:W-:Y:S02]  /*10e000*/  LOP3.LUT R0, R0, 0xffff, RZ, 0xc0, !PT ;  /* 0x0000ffff00007812 */ /* 0x000fe400078ec0ff */
[----:B------:R-:W-:Y:S01]  /*10e010*/  LOP3.LUT R5, R5, 0xffff, RZ, 0xc0, !PT ;  /* 0x0000ffff05057812 */ /* 0x000fe200078ec0ff */
[----:B------:R-:W0:Y:S01]  /*10e020*/  LDCU UR54, c[0x0][0x398] ;  /* 0x00007300ff3677ac */ /* 0x000e220008000800 */
[----:B------:R-:W0:Y:S01]  /*10e030*/  LDCU UR13, c[0x0][0x398] ;  /* 0x00007300ff0d77ac */ /* 0x000e220008000800 */
[----:B------:R-:W-:Y:S01]  /*10e040*/  @P3 LOP3.LUT R11, R11, 0x40, RZ, 0xfc, !PT ;  /* 0x000000400b0b3812 */ /* 0x000fe200078efcff */
[----:B------:R-:W0:Y:S01]  /*10e050*/  LDCU UR56, c[0x0][0x398] ;  /* 0x00007300ff3877ac */ /* 0x000e220008000800 */
[----:B------:R-:W0:Y:S02]  /*10e060*/  LDCU UR55, c[0x0][0x398] ;  /* 0x00007300ff3777ac */ /* 0x000e240008000800 */
[----:B------:R-:W-:Y:S02]  /*10e070*/  LOP3.LUT R11, R11, 0xffffffdf, RZ, 0xc0, !PT ;  /* 0xffffffdf0b0b7812 */ /* 0x000fe400078ec0ff */
        /* <DEDUP_REMOVED lines=13> */
[----:B------:R-:W0:Y:S01]  /*10e150*/  LDCU UR11, c[0x0][0x398] ;  /* 0x00007300ff0b77ac */ /* 0x000e220008000800 */
[----:B------:R-:W0:Y:S05]  /*10e160*/  LDCU UR61, c[0x0][0x398] ;  /* 0x00007300ff3d77ac */ /* 0x000e2a0008000800 */
[----:B------:R-:W-:Y:S01]  /*10e170*/  @P3 LOP3.LUT R11, R11, 0x4, RZ, 0xfc, !PT ;  /* 0x000000040b0b3812 */ /* 0x000fe200078efcff */
[----:B------:R-:W0:Y:S01]  /*10e180*/  LDCU UR58, c[0x0][0x398] ;  /* 0x00007300ff3a77ac */ /* 0x000e220008000800 */
[----:B------:R-:W0:Y:S02]  /*10e190*/  LDCU UR57, c[0x0][0x398] ;  /* 0x00007300ff3977ac */ /* 0x000e240008000800 */
[----:B------:R-:W-:-:S04]  /*10e1a0*/  LOP3.LUT R11, R11, 0xfffffffd, RZ, 0xc0, !PT ;  /* 0xfffffffd0b0b7812 */ /* 0x000fc800078ec0ff */
[----:B------:R-:W-:-:S04]  /*10e1b0*/  @P2 LOP3.LUT R11, R11, 0x2, RZ, 0xfc, !PT ;  /* 0x000000020b0b2812 */ /* 0x000fc800078efcff */
[----:B------:R-:W-:-:S04]  /*10e1c0*/  LOP3.LUT R11, R11, 0xfffffffe, RZ, 0xc0, !PT ;  /* 0xfffffffe0b0b7812 */ /* 0x000fc800078ec0ff */
[----:B------:R-:W-:-:S05]  /*10e1d0*/  @P1 LOP3.LUT R11, R11, 0x1, RZ, 0xfc, !PT ;  /* 0x000000010b0b1812 */ /* 0x000fca00078efcff */
[----:B------:R-:W-:Y:S04]  /*10e1e0*/  STL [R1+0x14], R11 ;  /* 0x0000140b01007387 */ /* 0x000fe80000100800 */
[----:B------:R0:W-:Y:S02]  /*10e1f0*/  STL [R1+0x1c4], R2 ;  /* 0x0001c40201007387 */ /* 0x0001e40000100800 */
[----:B0-----:R-:W-:-:S05]  /*10e200*/  PRMT R2, R0, 0x3340, R1 ;  /* 0x0000334000027816 */ /* 0x001fca0000000001 */
[----:B------:R3:W-:Y:S04]  /*10e210*/  STL [R1+0x1c0], R2 ;  /* 0x0001c00201007387 */ /* 0x0007e80000100800 */
[----:B------:R-:W2:Y:S01]  /*10e220*/  LDL.LU R13, [R1+0x48ec] ;  /* 0x0048ec00010d7983 */ /* 0x000ea20000300800 */
[----:B----4-:R-:W-:-:S03]  /*10e230*/  SHF.R.U32.HI R4, RZ, 0x8, R9 ;  /* 0x00000008ff047819 */ /* 0x010fc60000011609 */
[----:B------:R-:W4:Y:S01]  /*10e240*/  LDL.LU R9, [R1+0x94] ;  /* 0x0000940001097983 */ /* 0x000f220000300800 */
[----:B---3--:R-:W-:-:S03]  /*10e250*/  SHF.R.U32.HI R2, RZ, 0x8, R8 ;  /* 0x00000008ff027819 */ /* 0x008fc60000011608 */
[----:B------:R-:W3:Y:S01]  /*10e260*/  LDL.LU R8, [R1+0x710] ;  /* 0x0007100001087983 */ /* 0x000ee20000300800 */
[----:B--2---:R-:W-:-:S03]  /*10e270*/  SHF.R.U32.HI R3, RZ, 0x8, R7 ;  /* 0x00000008ff037819 */ /* 0x004fc60000011607 */
[----:B------:R-:W2:Y:S01]  /*10e280*/  LDL.LU R7, [R1+0x70c] ;  /* 0x00070c0001077983 */ /* 0x000ea20000300800 */
[----:B------:R-:W-:Y:S02]  /*10e290*/  ISETP.LT.AND P0, PT, R16, UR22, !P0 ;  /* 0x0000001610007c0c */ /* 0x000fe4000c701270 */
        /* <DEDUP_REMOVED lines=13> */
[----:B------:R-:W-:Y:S01]  /*10e370*/  PRMT R2, R2, 0x3340, R3 ;  /* 0x0000334002027816 */ /* 0x000fe20000000003 */
[----:B------:R-:W0:Y:S01]  /*10e380*/  LDCU UR15, c[0x0][0x398] ;  /* 0x00007300ff0f77ac */ /* 0x000e220008000800 */
        /* <DEDUP_REMOVED lines=14> */
[----:B------:R-:W0:Y:S04]  /*10e470*/  LDCU UR19, c[0x0][0x398] ;  /* 0x00007300ff1377ac */ /* 0x000e280008000800 */
[----:B------:R-:W-:Y:S04]  /*10e480*/  STL [R1+0x330], R0 ;  /* 0x0003300001007387 */ /* 0x000fe80000100800 */
[----:B------:R4:W-:Y:S02]  /*10e490*/  STL [R1+0x29c], R2 ;  /* 0x00029c0201007387 */ /* 0x0009e40000100800 */
[----:B----4-:R-:W-:-:S02]  /*10e4a0*/  SHF.R.U32.HI R2, RZ, 0x8, R9 ;  /* 0x00000008ff027819 */ /* 0x010fc40000011609 */
        /* <DEDUP_REMOVED lines=10> */
[----:B------:R-:W-:Y:S02]  /*10e550*/  LOP3.LUT R2, R2, 0xffff, RZ, 0xc0, !PT ;  /* 0x0000ffff02027812 */ /* 0x000fe400078ec0ff */
[----:B------:R-:W-:-:S02]  /*10e560*/  LOP3.LUT R4, R4, 0xffff, RZ, 0xc0, !PT ;  /* 0x0000ffff04047812 */ /* 0x000fc400078ec0ff */
[----:B------:R-:W-:Y:S01]  /*10e570*/  LOP3.LUT R3, R3, 0xffff, RZ, 0xc0, !PT ;  /* 0x0000ffff03037812 */ /* 0x000fe200078ec0ff */
[----:B------:R-:W0:Y:S01]  /*10e580*/  LDCU UR67, c[0x0][0x398] ;  /* 0x00007300ff4377ac */ /* 0x000e220008000800 */
[----:B------:R-:W0:Y:S01]  /*10e590*/  LDCU UR66, c[0x0][0x398] ;  /* 0x00007300ff4277ac */ /* 0x000e220008000800 */
[----:B------:R-:W-:Y:S01]  /*10e5a0*/  @P3 LOP3.LUT R10, R10, 0x4000000, RZ, 0xfc, !PT ;  /* 0x040000000a0a3812 */ /* 0x000fe200078efcff */
[----:B------:R-:W0:Y:S03]  /*10e5b0*/  LDCU UR65, c[0x0][0x398] ;  /* 0x00007300ff4177ac */ /* 0x000e260008000800 */
        /* <DEDUP_REMOVED lines=17> */
[----:B------:R-:W0:Y:S01]  /*10e6d0*/  LDCU UR69, c[0x0][0x398] ;  /* 0x00007300ff4577ac */ /* 0x000e220008000800 */
[----:B------:R-:W0:Y:S02]  /*10e6e0*/  LDCU UR68, c[0x0][0x398] ;  /* 0x00007300ff4477ac */ /* 0x000e240008000800 */
[----:B------:R-:W-:-:S02]  /*10e6f0*/  LOP3.LUT R10, R10, 0xffdfffff, RZ, 0xc0, !PT ;  /* 0xffdfffff0a0a7812 */ /* 0x000fc400078ec0ff */
[----:B-1----:R-:W-:Y:S01]  /*10e700*/  ISETP.LT.AND P0, PT, R16, UR30, !P0 ;  /* 0x0000001e10007c0c */ /* 0x002fe2000c701270 */
[----:B------:R-:W1:Y:S01]  /*10e710*/  LDCU UR30, c[0x0][0x398] ;  /* 0x00007300ff1e77ac */ /* 0x000e620008000800 */
        /* <DEDUP_REMOVED lines=10> */
[----:B------:R0:W-:Y:S04]  /*10e7c0*/  STL [R1+0x1b4], R0 ;  /* 0x0001b40001007387 */ /* 0x0001e80000100800 */
[----:B------:R4:W-:Y:S01]  /*10e7d0*/  STL [R1+0x290], R2 ;  /* 0x0002900201007387 */ /* 0x0009e20000100800 */
[----:B---3--:R-:W-:-:S03]  /*10e7e0*/  SHF.R.U32.HI R4, RZ, 0x8, R8 ;  /* 0x00000008ff047819 */ /* 0x008fc60000011608 */
[----:B------:R-:W3:Y:S01]  /*10e7f0*/  LDL.LU R8, [R1+0x44] ;  /* 0x0000440001087983 */ /* 0x000ee20000300800 */
[----:B--2---:R-:W-:-:S03]  /*10e800*/  SHF.R.U32.HI R3, RZ, 0x8, R7 ;  /* 0x00000008ff037819 */ /* 0x004fc60000011607 */
[----:B------:R-:W2:Y:S01]  /*10e810*/  LDL.LU R7, [R1+0x3c] ;  /* 0x00003c0001077983 */ /* 0x000ea20000300800 */
[----:B------:R-:W-:Y:S02]  /*10e820*/  ISETP.LT.AND P3, PT, R17, UR76, !P0 ;  /* 0x0000004c11007c0c */ /* 0x000fe4000c761270 */
[----:B------:R-:W-:Y:S02]  /*10e830*/  ISETP.LT.AND P2, PT, R20, UR75, !P0 ;  /* 0x0000004b14007c0c */ /* 0x000fe4000c741270 */
[----:B------:R-:W-:Y:S01]  /*10e840*/  ISETP.LT.AND P1, PT, R15, UR74, !P0 ;  /* 0x0000004a0f007c0c */ /* 0x000fe2000c721270 */
[----:B0-----:R-:W-:Y:S01]  /*10e850*/  VIADD R0, R12, 0x80 ;  /* 0x000000800c007836 */ /* 0x001fe20000000000 */
[----:B----4-:R-:W-:Y:S02]  /*10e860*/  SHF.R.U32.HI R2, RZ, 0x8, R9 ;  /* 0x00000008ff027819 */ /* 0x010fe40000011609 */
[----:B------:R-:W-:Y:S02]  /*10e870*/  LOP3.LUT R4, R4, 0xffff, RZ, 0xc0, !PT ;  /* 0x0000ffff04047812 */ /* 0x000fe400078ec0ff */
[----:B------:R-:W-:Y:S01]  /*10e880*/  LOP3.LUT R3, R3, 0xffff, RZ, 0xc0, !PT ;  /* 0x0000ffff03037812 */ /* 0x000fe200078ec0ff */
[----:B------:R-:W0:Y:S02]  /*10e890*/  LDCU UR76, c[0x0][0x398] ;  /* 0x00007300ff4c77ac */ /* 0x000e240008000800 */
[----:B------:R-:W-:Y:S01]  /*10e8a0*/  @P3 LOP3.LUT R10, R10, 0x40000, RZ, 0xfc, !PT ;  /* 0x000400000a0a3812 */ /* 0x000fe200078efcff */
[----:B------:R-:W4:Y:S01]  /*10e8b0*/  LDCU UR75, c[0x0][0x398] ;  /* 0x00007300ff4b77ac */ /* 0x000f220008000800 */
[----:B------:R-:W0:Y:S02]  /*10e8c0*/  LDCU UR74, c[0x0][0x398] ;  /* 0x00007300ff4a77ac */ /* 0x000e240008000800 */
[----:B------:R-:W-:-:S02]  /*10e8d0*/  LOP3.LUT R10, R10, 0xfffdffff, RZ, 0xc0, !PT ;  /* 0xfffdffff0a0a7812 */ /* 0x000fc400078ec0ff */
[----:B------:R-:W-:Y:S02]  /*10e8e0*/  ISETP.LT.AND P0, PT, R16, UR34, !P0 ;  /* 0x0000002210007c0c */ /* 0x000fe4000c701270 */
[----:B------:R-:W-:Y:S01]  /*10e8f0*/  LOP3.LUT R2, R2, 0xffff, RZ, 0xc0, !PT ;  /* 0x0000ffff02027812 */ /* 0x000fe200078ec0ff */
        /* <DEDUP_REMOVED lines=12> */
[----:B------:R-:W0:Y:S07]  /*10e9c0*/  LDCU UR25, c[0x0][0x398] ;  /* 0x00007300ff1977ac */ /* 0x000e2e0008000800 */
[----:B------:R-:W-:Y:S01]  /*10e9d0*/  @P3 LOP3.LUT R10, R10, 0x4000, RZ, 0xfc, !PT ;  /* 0x000040000a0a3812 */ /* 0x000fe200078efcff */
[----:B------:R-:W0:Y:S01]  /*10e9e0*/  LDCU UR48, c[0x0][0x398] ;  /* 0x00007300ff3077ac */ /* 0x000e220008000800 */
[----:B------:R-:W0:Y:S02]  /*10e9f0*/  LDCU.64 UR38, c[0x0][0x398] ;  /* 0x00007300ff2677ac */ /* 0x000e240008000a00 */
[----:B------:R-:W-:-:S02]  /*10ea00*/  LOP3.LUT R10, R10, 0xffffdfff, RZ, 0xc0, !PT ;  /* 0xffffdfff0a0a7812 */ /* 0x000fc400078ec0ff */
[----:B------:R-:W-:Y:S02]  /*10ea10*/  ISETP.LT.AND P0, PT, R16, UR36, !P0 ;  /* 0x0000002410007c0c */ /* 0x000fe4000c701270 */
        /* <DEDUP_REMOVED lines=8> */
[----:B------:R-:W-:Y:S02]  /*10eaa0*/  SHF.R.U32.HI R3, RZ, 0x8, R13 ;  /* 0x00000008ff037819 */ /* 0x000fe4000001160d */
[----:B------:R-:W-:Y:S01]  /*10eab0*/  LOP3.LUT R10, R10, 0xfffffbff, RZ, 0xc0, !PT ;  /* 0xfffffbff0a0a7812 */ /* 0x000fe200078ec0ff */
[----:B------:R-:W0:Y:S01]  /*10eac0*/  LDCU UR29, c[0x0][0x398] ;  /* 0x00007300ff1d77ac */ /* 0x000e220008000800 */
[----:B------:R-:W-:Y:S04]  /*10ead0*/  STL [R1+0x1ac], R0 ;  /* 0x0001ac0001007387 */ /* 0x000fe80000100800 */
[----:B------:R3:W-:Y:S04]  /*10eae0*/  STL [R1+0x28c], R2 ;  /* 0x00028c0201007387 */ /* 0x0007e80000100800 */
        /* <DEDUP_REMOVED lines=8> */
[----:B0-----:R-:W-:Y:S01]  /*10eb70*/  ISETP.LT.AND P1, PT, R15, UR48, !P0 ;  /* 0x000000300f007c0c */ /* 0x001fe2000c721270 */
[----:B------:R-:W-:Y:S01]  /*10eb80*/  VIADD R0, R12, 0x7e ;  /* 0x0000007e0c007836 */ /* 0x000fe20000000000 */
[----:B------:R-:W0:Y:S01]  /*10eb90*/  LDCU UR60, c[0x0][0x398] ;  /* 0x00007300ff3c77ac */ /* 0x000e220008000800 */
[----:B------:R-:W2:Y:S06]  /*10eba0*/  LDL.LU R5, [R1+0xc] ;  /* 0x00000c0001057983 */ /* 0x000eac0000300800 */
[----:B------:R-:W-:Y:S01]  /*10ebb0*/  @P3 LOP3.LUT R10, R10, 0x400, RZ, 0xfc, !PT ;  /* 0x000004000a0a3812 */ /* 0x000fe200078efcff */
[----:B------:R-:W0:Y:S03]  /*10ebc0*/  LDCU.64 UR48, c[0x0][0x398] ;  /* 0x00007300ff3077ac */ /* 0x000e260008000a00 */
        /* <DEDUP_REMOVED lines=11> */
[----:B0-----:R-:W-:Y:S01]  /*10ec80*/  ISETP.LT.AND P1, PT, R15, UR60, !P0 ;  /* 0x0000003c0f007c0c */ /* 0x001fe2000c721270 */
[----:B------:R-:W-:Y:S01]  /*10ec90*/  VIADD R0, R12, 0x7d ;  /* 0x0000007d0c007836 */ /* 0x000fe20000000000 */
[----:B------:R-:W-:-:S02]  /*10eca0*/  LOP3.LUT R2, R2, 0xffff, RZ, 0xc0, !PT ;  /* 0x0000ffff02027812 */ /* 0x000fc400078ec0ff */
[----:B------:R-:W-:Y:S02]  /*10ecb0*/  LOP3.LUT R4, R4, 0xffff, RZ, 0xc0, !PT ;  /* 0x0000ffff04047812 */ /* 0x000fe400078ec0ff */
[----:B------:R-:W-:Y:S01]  /*10ecc0*/  LOP3.LUT R3, R3, 0xffff, RZ, 0xc0, !PT ;  /* 0x0000ffff03037812 */ /* 0x000fe200078ec0ff */
[----:B------:R-:W0:Y:S01]  /*10ecd0*/  LDCU.64 UR50, c[0x0][0x398] ;  /* 0x00007300ff3277ac */ /* 0x000e220008000a00 */
[----:B------:R-:W0:Y:S01]  /*10ece0*/  LDCU UR31, c[0x0][0x398] ;  /* 0x00007300ff1f77ac */ /* 0x000e220008000800 */
[----:B------:R-:W-:Y:S01]  /*10ecf0*/  @P3 LOP3.LUT R10, R10, 0x40, RZ, 0xfc, !PT ;  /* 0x000000400a0a3812 */ /* 0x000fe200078efcff */
[----:B------:R-:W0:Y:S01]  /*10ed00*/  LDCU UR59, c[0x0][0x398] ;  /* 0x00007300ff3b77ac */ /* 0x000e220008000800 */
[----:B------:R-:W0:Y:S02]  /*10ed10*/  LDCU UR60, c[0x0][0x398] ;  /* 0x00007300ff3c77ac */ /* 0x000e240008000800 */
        /* <DEDUP_REMOVED lines=10> */
[----:B0-----:R-:W-:Y:S02]  /*10edc0*/  ISETP.LT.AND P2, PT, R20, UR59, !P0 ;  /* 0x0000003b14007c0c */ /* 0x001fe4000c741270 */
        /* <DEDUP_REMOVED lines=9> */
[----:B------:R-:W-:Y:S02]  /*10ee60*/  LOP3.LUT R10, R10, 0xfffffffe, RZ, 0xc0, !PT ;  /* 0xfffffffe0a0a7812 */ /* 0x000fe400078ec0ff */
[----:B------:R-:W-:Y:S02]  /*10ee70*/  PRMT R2, R3, 0x3340, R1 ;  /* 0x0000334003027816 */ /* 0x000fe40000000001 */
[----:B------:R-:W-:-:S05]  /*10ee80*/  @P1 LOP3.LUT R10, R10, 0x1, RZ, 0xfc, !PT ;  /* 0x000000010a0a1812 */ /* 0x000fca00078efcff */
[----:B------:R-:W-:Y:S04]  /*10ee90*/  STL [R1+0x10], R10 ;  /* 0x0000100a01007387 */ /* 0x000fe80000100800 */
[----:B------:R-:W-:Y:S04]  /*10eea0*/  STL [R1+0x284], R0 ;  /* 0x0002840001007387 */ /* 0x000fe80000100800 */
[----:B------:R4:W-:Y:S01]  /*10eeb0*/  STL [R1+0x1a8], R2 ;  /* 0x0001a80201007387 */ /* 0x0009e20000100800 */
[----:B---3--:R-:W-:Y:S02]  /*10eec0*/  SHF.R.U32.HI R4, RZ, 0x8, R8 ;  /* 0x00000008ff047819 */ /* 0x008fe40000011608 */
[----:B----4-:R-:W-:-:S02]  /*10eed0*/  SHF.R.U32.HI R2, RZ, 0x8, R9 ;  /* 0x00000008ff027819 */ /* 0x010fc40000011609 */
[----:B------:R-:W3:Y:S04]  /*10eee0*/  LDL.LU R9, [R1+0x720] ;  /* 0x0007200001097983 */ /* 0x000ee80000300800 */
[----:B------:R-:W4:Y:S01]  /*10eef0*/  LDL.LU R8, [R1+0x728] ;  /* 0x0007280001087983 */ /* 0x000f220000300800 */
[----:B--2---:R-:W-:-:S03]  /*10ef00*/  SHF.R.U32.HI R3, RZ, 0x8, R7 ;  /* 0x00000008ff037819 */ /* 0x004fc60000011607 */
[----:B------:R-:W2:Y:S01]  /*10ef10*/  LDL.LU R7, [R1+0x724] ;  /* 0x0007240001077983 */ /* 0x000ea20000300800 */
[----:B------:R-:W-:Y:S01]  /*10ef20*/  ISETP.LT.AND P0, PT, R16, UR50, !P0 ;  /* 0x0000003210007c0c */ /* 0x000fe2000c701270 */
[----:B------:R-:W-:Y:S01]  /*10ef30*/  VIADD R0, R12, 0x7c ;  /* 0x0000007c0c007836 */ /* 0x000fe20000000000 */
[----:B------:R-:W-:-:S11]  /*10ef40*/  LOP3.LUT R5, R5, 0x7fffffff, RZ, 0xc0, !PT ;  /* 0x7fffffff05057812 */ /* 0x000fd600078ec0ff */
[----:B------:R-:W-:Y:S02]  /*10ef50*/  @P0 LOP3.LUT R5, R5, 0x80000000, RZ, 0xfc, !PT ;  /* 0x8000000005050812 */ /* 0x000fe400078efcff */
[----:B------:R-:W-:Y:S02]  /*10ef60*/  ISETP.GE.AND P0, PT, R0, UR37, PT ;  /* 0x0000002500007c0c */ /* 0x000fe4000bf06270 */
[----:B------:R-:W-:Y:S02]  /*10ef70*/  LOP3.LUT R5, R5, 0xbfffffff, RZ, 0xc0, !PT ;  /* 0xbfffffff05057812 */ /* 0x000fe400078ec0ff */
[----:B0-----:R-:W-:Y:S02]  /*10ef80*/  ISETP.LT.AND P3, PT, R17, UR47, !P0 ;  /* 0x0000002f11007c0c */ /* 0x001fe4000c761270 */
[----:B------:R-:W-:Y:S02]  /*10ef90*/  ISETP.LT.AND P2, PT, R20, UR59, !P0 ;  /* 0x0000003b14007c0c */ /* 0x000fe4000c741270 */
[----:B------:R-:W-:Y:S01]  /*10efa0*/  ISETP.LT.AND P1, PT, R15, UR60, !P0 ;  /* 0x0000003c0f007c0c */ /* 0x000fe2000c721270 */
[----:B------:R-:W-:Y:S01]  /*10efb0*/  VIADD R0, R12, 0x7b ;  /* 0x0000007b0c007836 */ /* 0x000fe20000000000 */
[----:B------:R-:W-:-:S02]  /*10efc0*/  LOP3.LUT R2, R2, 0xffff, RZ, 0xc0, !PT ;  /* 0x0000ffff02027812 */ /* 0x000fc400078ec0ff */
[----:B------:R-:W-:Y:S02]  /*10efd0*/  LOP3.LUT R4, R4, 0xffff, RZ, 0xc0, !PT ;  /* 0x0000ffff04047812 */ /* 0x000fe400078ec0ff */
[----:B------:R-:W-:Y:S01]  /*10efe0*/  LOP3.LUT R3, R3, 0xffff, RZ, 0xc0, !PT ;  /* 0x0000ffff03037812 */ /* 0x000fe200078ec0ff */
[----:B------:R-:W0:Y:S01]  /*10eff0*/  LDCU UR47, c[0x0][0x398] ;  /* 0x00007300ff2f77ac */ /* 0x000e220008000800 */
[----:B------:R-:W0:Y:S01]  /*10f000*/  LDCU.64 UR36, c[0x0][0x398] ;  /* 0x00007300ff2477ac */ /* 0x000e220008000a00 */
        /* <DEDUP_REMOVED lines=14> */
[----:B------:R-:W0:Y:S01]  /*10f0f0*/  LDCU.64 UR38, c[0x0][0x398] ;  /* 0x00007300ff2677ac */ /* 0x000e220008000a00 */
        /* <DEDUP_REMOVED lines=10> */
[----:B0-----:R-:W-:Y:S01]  /*10f1a0*/  ISETP.LT.AND P1, PT, R15, UR47, !P0 ;  /* 0x0000002f0f007c0c */ /* 0x001fe2000c721270 */
[----:B------:R-:W-:Y:S01]  /*10f1b0*/  VIADD R0, R12, 0x7a ;  /* 0x0000007a0c007836 */ /* 0x000fe20000000000 */
[----:B------:R-:W-:Y:S02]  /*10f1c0*/  LOP3.LUT R2, R2, 0xffff, RZ, 0xc0, !PT ;  /* 0x0000ffff02027812 */ /* 0x000fe400078ec0ff */
[----:B------:R-:W-:Y:S02]  /*10f1d0*/  LOP3.LUT R4, R4, 0xffff, RZ, 0xc0, !PT ;  /* 0x0000ffff04047812 */ /* 0x000fe400078ec0ff */
[----:B------:R-:W-:Y:S01]  /*10f1e0*/  LOP3.LUT R3, R3, 0xffff, RZ, 0xc0, !PT ;  /* 0x0000ffff03037812 */ /* 0x000fe200078ec0ff */
[----:B------:R-:W0:Y:S02]  /*10f1f0*/  LDCU UR56, c[0x0][0x398] ;  /* 0x00007300ff3877ac */ /* 0x000e240008000800 */
[----:B------:R-:W-:Y:S01]  /*10f200*/  @P3 LOP3.LUT R5, R5, 0x4000000, RZ, 0xfc, !PT ;  /* 0x0400000005053812 */ /* 0x000fe200078efcff */
[----:B------:R-:W0:Y:S01]  /*10f210*/  LDCU UR54, c[0x0][0x398] ;  /* 0x00007300ff3677ac */ /* 0x000e220008000800 */
[----:B------:R-:W0:Y:S02]  /*10f220*/  LDCU UR47, c[0x0][0x398] ;  /* 0x00007300ff2f77ac */ /* 0x000e240008000800 */
        /* <DEDUP_REMOVED lines=41> */
[----:B------:R-:W0:Y:S08]  /*10f4c0*/  LDCU UR75, c[0x0][0x398] ;  /* 0x00007300ff4b77ac */ /* 0x000e300008000800 */
[----:B------:R-:W-:Y:S01]  /*10f4d0*/  @P3 LOP3.LUT R5, R5, 0x40000, RZ, 0xfc, !PT ;  /* 0x0004000005053812 */ /* 0x000fe200078efcff */
[----:B------:R-:W-:Y:S01]  /*10f4e0*/  VIADD R0, R12, 0x78 ;  /* 0x000000780c007836 */ /* 0x000fe20000000000 */
[----:B------:R-:W0:Y:S01]  /*10f4f0*/  LDCU UR76, c[0x0][0x398] ;  /* 0x00007300ff4c77ac */ /* 0x000e220008000800 */
[----:B------:R-:W-:-:S02]  /*10f500*/  LOP3.LUT R2, R2, 0xffff, RZ, 0xc0, !PT ;  /* 0x0000ffff02027812 */ /* 0x000fc400078ec0ff */
        /* <DEDUP_REMOVED lines=16> */
[----:B------:R-:W0:Y:S01]  /*10f610*/  LDCU UR74, c[0x0][0x398] ;  /* 0x00007300ff4a77ac */ /* 0x000e220008000800 */
[----:B------:R-:W0:Y:S06]  /*10f620*/  LDCU.64 UR52, c[0x0][0x398] ;  /* 0x00007300ff3477ac */ /* 0x000e2c0008000a00 */
        /* <DEDUP_REMOVED lines=15> */
[----:B------:R1:W-:Y:S04]  /*10f720*/  STL [R1+0x198], R0 ;  /* 0x0001980001007387 */ /* 0x0003e80000100800 */
[----:B------:R-:W2:Y:S01]  /*10f730*/  LDL.LU R10, [R1+0x730] ;  /* 0x00073000010a7983 */ /* 0x000ea20000300800 */
[----:B---3--:R-:W-:Y:S02]  /*10f740*/  SHF.R.U32.HI R2, RZ, 0x8, R9 ;  /* 0x00000008ff027819 */ /* 0x008fe40000011609 */
[----:B----4-:R-:W-:Y:S01]  /*10f750*/  SHF.R.U32.HI R4, RZ, 0x8, R8 ;  /* 0x00000008ff047819 */ /* 0x010fe20000011608 */
[----:B------:R-:W3:Y:S04]  /*10f760*/  LDL.LU R9, [R1+0xa0] ;  /* 0x0000a00001097983 */ /* 0x000ee80000300800 */
[----:B------:R-:W4:Y:S01]  /*10f770*/  LDL.LU R8, [R1+0x744] ;  /* 0x0007440001087983 */ /* 0x000f220000300800 */
[----:B--2---:R-:W-:-:S03]  /*10f780*/  SHF.R.U32.HI R3, RZ, 0x8, R7 ;  /* 0x00000008ff037819 */ /* 0x004fc60000011607 */
[----:B------:R-:W2:Y:S01]  /*10f790*/  LDL.LU R7, [R1+0x734] ;  /* 0x0007340001077983 */ /* 0x000ea20000300800 */
[----:B0-----:R-:W-:Y:S02]  /*10f7a0*/  ISETP.LT.AND P3, PT, R17, UR74, !P0 ;  /* 0x0000004a11007c0c */ /* 0x001fe4000c761270 */
[----:B------:R-:W-:Y:S02]  /*10f7b0*/  ISETP.LT.AND P2, PT, R20, UR75, !P0 ;  /* 0x0000004b14007c0c */ /* 0x000fe4000c741270 */
[----:B------:R-:W-:Y:S02]  /*10f7c0*/  LOP3.LUT R5, R5, 0xfffffbff, RZ, 0xc0, !PT ;  /* 0xfffffbff05057812 */ /* 0x000fe400078ec0ff */
[----:B------:R-:W-:Y:S01]  /*10f7d0*/  ISETP.LT.AND P1, PT, R15, UR76, !P0 ;  /* 0x0000004c0f007c0c */ /* 0x000fe2000c721270 */
[----:B------:R-:W0:Y:S01]  /*10f7e0*/  LDCU UR74, c[0x0][0x398] ;  /* 0x00007300ff4a77ac */ /* 0x000e220008000800 */
[----:B------:R-:W3:Y:S01]  /*10f7f0*/  LDL.LU R11, [R1+0x8] ;  /* 0x00000800010b7983 */ /* 0x000ee20000300800 */
[----:B------:R-:W0:Y:S04]  /*10f800*/  LDCU UR75, c[0x0][0x398] ;  /* 0x00007300ff4b77ac */ /* 0x000e280008000800 */
[----:B------:R-:W-:Y:S01]  /*10f810*/  @P3 LOP3.LUT R5, R5, 0x400, RZ, 0xfc, !PT ;  /* 0x0000040005053812 */ /* 0x000fe200078efcff */
[----:B-1----:R-:W-:Y:S01]  /*10f820*/  VIADD R0, R12, 0x76 ;  /* 0x000000760c007836 */ /* 0x002fe20000000000 */
[----:B------:R-:W1:Y:S02]  /*10f830*/  LDCU UR76, c[0x0][0x398] ;  /* 0x00007300ff4c77ac */ /* 0x000e640008000800 */
[----:B------:R-:W-:-:S02]  /*10f840*/  LOP3.LUT R5, R5, 0xfffffdff, RZ, 0xc0, !PT ;  /* 0xfffffdff05057812 */ /* 0x000fc400078ec0ff */
[----:B------:R-:W-:Y:S02]  /*10f850*/  ISETP.LT.AND P0, PT, R16, UR52, !P0 ;  /* 0x0000003410007c0c */ /* 0x000fe4000c701270 */
[----:B------:R-:W-:Y:S02]  /*10f860*/  LOP3.LUT R2, R2, 0xffff, RZ, 0xc0, !PT ;  /* 0x0000ffff02027812 */ /* 0x000fe400078ec0ff */
[----:B------:R-:W-:Y:S02]  /*10f870*/  LOP3.LUT R4, R4, 0xffff, RZ, 0xc0, !PT ;  /* 0x0000ffff04047812 */ /* 0x000fe400078ec0ff */
[----:B------:R-:W-:Y:S02]  /*10f880*/  @P2 LOP3.LUT R5, R5, 0x200, RZ, 0xfc, !PT ;  /* 0x0000020005052812 */ /* 0x000fe400078efcff */
[----:B------:R-:W-:Y:S01]  /*10f890*/  LOP3.LUT R3, R3, 0xffff, RZ, 0xc0, !PT ;  /* 0x0000ffff03037812 */ /* 0x000fe200078ec0ff */
[----:B------:R-:W0:Y:S01]  /*10f8a0*/  LDCU UR52, c[0x0][0x3b8] ;  /* 0x00007700ff3477ac */ /* 0x000e220008000800 */
        /* <DEDUP_REMOVED lines=8> */
[----:B-1----:R-:W-:Y:S01]  /*10f930*/  ISETP.LT.AND P1, PT, R15, UR76, !P0 ;  /* 0x0000004c0f007c0c */ /* 0x002fe2000c721270 */
[----:B------:R-:W-:Y:S01]  /*10f940*/  VIADD R0, R12, 0x75 ;  /* 0x000000750c007836 */ /* 0x000fe20000000000 */
[----:B------:R-:W0:Y:S01]  /*10f950*/  LDCU.64 UR38, c[0x0][0x398] ;  /* 0x00007300ff2677ac */ /* 0x000e220008000a00 */
[----:B------:R-:W1:Y:S06]  /*10f960*/  LDCU UR74, c[0x0][0x398] ;  /* 0x00007300ff4a77ac */ /* 0x000e6c0008000800 */
        /* <DEDUP_REMOVED lines=14> */
[----:B------:R-:W-:-:S02]  /*10fa50*/  ISETP.LT.AND P1, PT, R15, UR77, !P0 ;  /* 0x0000004d0f007c0c */ /* 0x000fc4000c721270 */
[----:B------:R-:W-:Y:S01]  /*10fa60*/  PRMT R0, R2, 0x3340, R1 ;  /* 0x0000334002007816 */ /* 0x000fe20000000001 */
[----:B------:R-:W0:Y:S01]  /*10fa70*/  LDCU.64 UR48, c[0x0][0x398] ;  /* 0x00007300ff3077ac */ /* 0x000e220008000a00 */
[----:B------:R-:W0:Y:S01]  /*10fa80*/  LDCU UR77, c[0x0][0x398] ;  /* 0x00007300ff4d77ac */ /* 0x000e220008000800 */
[----:B------:R-:W0:Y:S01]  /*10fa90*/  LDCU UR76, c[0x0][0x398] ;  /* 0x00007300ff4c77ac */ /* 0x000e220008000800 */
[----:B------:R-:W0:Y:S03]  /*10faa0*/  LDCU UR75, c[0x0][0x398] ;  /* 0x00007300ff4b77ac */ /* 0x000e260008000800 */
[----:B------:R-:W-:-:S04]  /*10fab0*/  @P3 LOP3.LUT R5, R5, 0x4, RZ, 0xfc, !PT ;  /* 0x0000000405053812 */ /* 0x000fc800078efcff */
[----:B------:R-:W-:-:S04]  /*10fac0*/  LOP3.LUT R5, R5, 0xfffffffd, RZ, 0xc0, !PT ;  /* 0xfffffffd05057812 */ /* 0x000fc800078ec0ff */
[----:B------:R-:W-:-:S04]  /*10fad0*/  @P2 LOP3.LUT R5, R5, 0x2, RZ, 0xfc, !PT ;  /* 0x0000000205052812 */ /* 0x000fc800078efcff */
[----:B------:R-:W-:Y:S01]  /*10fae0*/  LOP3.LUT R5, R5, 0xfffffffe, RZ, 0xc0, !PT ;  /* 0xfffffffe05057812 */ /* 0x000fe200078ec0ff */
[----:B------:R0:W-:Y:S03]  /*10faf0*/  STL [R1+0x194], R0 ;  /* 0x0001940001007387 */ /* 0x0001e60000100800 */
[----:B------:R-:W-:Y:S02]  /*10fb00*/  @P1 LOP3.LUT R5, R5, 0x1, RZ, 0xfc, !PT ;  /* 0x0000000105051812 */ /* 0x000fe400078efcff */
[----:B0-----:R-:W-:-:S03]  /*10fb10*/  PRMT R0, R4, 0x3340, R3 ;  /* 0x0000334004007816 */ /* 0x001fc60000000003 */
[----:B------:R-:W-:Y:S04]  /*10fb20*/  STL [R1+0xc], R5 ;  /* 0x00000c0501007387 */ /* 0x000fe80000100800 */
[----:B------:R0:W-:Y:S01]  /*10fb30*/  STL [R1+0x2c0], R0 ;  /* 0x0002c00001007387 */ /* 0x0001e20000100800 */
[----:B----4-:R-:W-:-:S03]  /*10fb40*/  SHF.R.U32.HI R2, RZ, 0x8, R8 ;  /* 0x00000008ff027819 */ /* 0x010fc60000011608 */
[----:B------:R-:W4:Y:S01]  /*10fb50*/  LDL.LU R8, [R1+0x754] ;  /* 0x0007540001087983 */ /* 0x000f220000300800 */
[----:B--2---:R-:W-:-:S03]  /*10fb60*/  SHF.R.U32.HI R3, RZ, 0x8, R7 ;  /* 0x00000008ff037819 */ /* 0x004fc60000011607 */
[----:B------:R-:W2:Y:S01]  /*10fb70*/  LDL.LU R7, [R1+0x750] ;  /* 0x0007500001077983 */ /* 0x000ea20000300800 */
[----:B------:R-:W-:Y:S01]  /*10fb80*/  ISETP.LT.AND P0, PT, R16, UR38, !P0 ;  /* 0x0000002610007c0c */ /* 0x000fe2000c701270 */
[----:B0-----:R-:W-:Y:S01]  /*10fb90*/  VIADD R0, R12, 0x74 ;  /* 0x000000740c007836 */ /* 0x001fe20000000000 */
[----:B---3--:R-:W-:-:S11]  /*10fba0*/  LOP3.LUT R11, R11, 0x7fffffff, RZ, 0xc0, !PT ;  /* 0x7fffffff0b0b7812 */ /* 0x008fd600078ec0ff */
        /* <DEDUP_REMOVED lines=8> */
[----:B------:R-:W-:-:S02]  /*10fc30*/  SHF.R.U32.HI R4, RZ, 0x8, R10 ;  /* 0x00000008ff047819 */ /* 0x000fc4000001160a */
[----:B------:R-:W-:Y:S02]  /*10fc40*/  SHF.R.U32.HI R5, RZ, 0x8, R9 ;  /* 0x00000008ff057819 */ /* 0x000fe40000011609 */
[----:B------:R-:W-:Y:S02]  /*10fc50*/  LOP3.LUT R2, R2, 0xffff, RZ, 0xc0, !PT ;  /* 0x0000ffff02027812 */ /* 0x000fe400078ec0ff */
[----:B------:R-:W-:Y:S01]  /*10fc60*/  LOP3.LUT R3, R3, 0xffff, RZ, 0xc0, !PT ;  /* 0x0000ffff03037812 */ /* 0x000fe200078ec0ff */
[----:B------:R-:W3:Y:S01]  /*10fc70*/  LDCU UR73, c[0x0][0x398] ;  /* 0x00007300ff4977ac */ /* 0x000ee20008000800 */
        /* <DEDUP_REMOVED lines=12> */
[----:B------:R-:W-:Y:S02]  /*10fd40*/  LOP3.LUT R5, R5, 0xffff, RZ, 0xc0, !PT ;  /* 0x0000ffff05057812 */ /* 0x000fe400078ec0ff */
[----:B------:R-:W-:Y:S02]  /*10fd50*/  LOP3.LUT R11, R11, 0xfbffffff, RZ, 0xc0, !PT ;  /* 0xfbffffff0b0b7812 */ /* 0x000fe400078ec0ff */
[----:B------:R-:W-:-:S02]  /*10fd60*/  ISETP.LT.AND P3, PT, R17, UR8, !P0 ;  /* 0x0000000811007c0c */ /* 0x000fc4000c761270 */
[----:B------:R-:W-:Y:S02]  /*10fd70*/  ISETP.LT.AND P2, PT, R20, UR9, !P0 ;  /* 0x0000000914007c0c */ /* 0x000fe4000c741270 */
[----:B------:R-:W-:Y:S02]  /*10fd80*/  ISETP.LT.AND P1, PT, R15, UR10, !P0 ;  /* 0x0000000a0f007c0c */ /* 0x000fe4000c721270 */
[----:B------:R-:W-:Y:S01]  /*10fd90*/  PRMT R0, R4, 0x3340, R5 ;  /* 0x0000334004007816 */ /* 0x000fe20000000005 */
[----:B------:R-:W1:Y:S06]  /*10fda0*/  LDCU UR53, c[0x0][0x3b8] ;  /* 0x00007700ff3577ac */ /* 0x000e6c0008000800 */
[----:B------:R-:W-:Y:S01]  /*10fdb0*/  @P3 LOP3.LUT R11, R11, 0x4000000, RZ, 0xfc, !PT ;  /* 0x040000000b0b3812 */ /* 0x000fe200078efcff */
[----:B------:R-:W1:Y:S03]  /*10fdc0*/  LDCU.64 UR8, c[0x0][0x398] ;  /* 0x00007300ff0877ac */ /* 0x000e660008000a00 */
[----:B------:R-:W-:-:S02]  /*10fdd0*/  LOP3.LUT R11, R11, 0xfdffffff, RZ, 0xc0, !PT ;  /* 0xfdffffff0b0b7812 */ /* 0x000fc400078ec0ff */
[----:B0-----:R-:W-:Y:S01]  /*10fde0*/  ISETP.LT.AND P0, PT, R16, UR50, !P0 ;  /* 0x0000003210007c0c */ /* 0x001fe2000c701270 */
[----:B------:R0:W-:Y:S01]  /*10fdf0*/  STL [R1+0x258], R0 ;  /* 0x0002580001007387 */ /* 0x0001e20000100800 */
[----:B------:R-:W1:Y:S01]  /*10fe00*/  LDCU UR50, c[0x0][0x3b8] ;  /* 0x00007700ff3277ac */ /* 0x000e620008000800 */
[----:B------:R-:W-:-:S04]  /*10fe10*/  @P2 LOP3.LUT R11, R11, 0x2000000, RZ, 0xfc, !PT ;  /* 0x020000000b0b2812 */ /* 0x000fc800078efcff */
[----:B------:R-:W-:Y:S02]  /*10fe20*/  LOP3.LUT R11, R11, 0xfeffffff, RZ, 0xc0, !PT ;  /* 0xfeffffff0b0b7812 */ /* 0x000fe400078ec0ff */
[----:B0-----:R-:W-:Y:S02]  /*10fe30*/  PRMT R0, R2, 0x3340, R3 ;  /* 0x0000334002007816 */ /* 0x001fe40000000003 */
[----:B------:R-:W-:-:S03]  /*10fe40*/  @P1 LOP3.LUT R11, R11, 0x1000000, RZ, 0xfc, !PT ;  /* 0x010000000b0b1812 */ /* 0x000fc600078efcff */
[----:B------:R0:W-:Y:S01]  /*10fe50*/  STL [R1+0x254], R0 ;  /* 0x0002540001007387 */ /* 0x0001e20000100800 */
[----:B------:R-:W-:-:S03]  /*10fe60*/  LOP3.LUT R11, R11, 0xff7fffff, RZ, 0xc0, !PT ;  /* 0xff7fffff0b0b7812 */ /* 0x000fc600078ec0ff */
[----:B------:R-:W3:Y:S01]  /*10fe70*/  LDL.LU R9, [R1+0x748] ;  /* 0x0007480001097983 */ /* 0x000ee20000300800 */
[----:B------:R-:W-:Y:S01]  /*10fe80*/  @P0 LOP3.LUT R11, R11, 0x800000, RZ, 0xfc, !PT ;  /* 0x008000000b0b0812 */ /* 0x000fe200078efcff */
[----:B0-----:R-:W-:-:S05]  /*10fe90*/  VIADD R0, R12, 0x72 ;  /* 0x000000720c007836 */ /* 0x001fca0000000000 */
[----:B------:R-:W-:Y:S02]  /*10fea0*/  ISETP.GE.AND P0, PT, R0, UR37, PT ;  /* 0x0000002500007c0c */ /* 0x000fe4000bf06270 */
[----:B----4-:R-:W-:Y:S02]  /*10feb0*/  SHF.R.U32.HI R3, RZ, 0x8, R8 ;  /* 0x00000008ff037819 */ /* 0x010fe40000011608 */
[----:B------:R-:W-:Y:S01]  /*10fec0*/  LOP3.LUT R11, R11, 0xffbfffff, RZ, 0xc0, !PT ;  /* 0xffbfffff0b0b7812 */ /* 0x000fe200078ec0ff */
[----:B------:R-:W4:Y:S01]  /*10fed0*/  LDL.LU R8, [R1+0x120] ;  /* 0x0001200001087983 */ /* 0x000f220000300800 */
[----:B--2---:R-:W-:Y:S01]  /*10fee0*/  SHF.R.U32.HI R0, RZ, 0x8, R7 ;  /* 0x00000008ff007819 */ /* 0x004fe20000011607 */
[----:B------:R-:W-:Y:S02]  /*10fef0*/  VIADD R2, R12, 0x71 ;  /* 0x000000710c027836 */ /* 0x000fe40000000000 */
[----:B------:R-:W2:Y:S01]  /*10ff00*/  LDL.LU R7, [R1+0xa8] ;  /* 0x0000a80001077983 */ /* 0x000ea20000300800 */
[----:B------:R-:W-:-:S02]  /*10ff10*/  ISETP.LT.AND P3, PT, R17, UR12, !P0 ;  /* 0x0000000c11007c0c */ /* 0x000fc4000c761270 */
[----:B------:R-:W-:Y:S02]  /*10ff20*/  ISETP.LT.AND P2, PT, R20, UR14, !P0 ;  /* 0x0000000e14007c0c */ /* 0x000fe4000c741270 */
[----:B------:R-:W-:Y:S01]  /*10ff30*/  ISETP.LT.AND P1, PT, R15, UR16, !P0 ;  /* 0x000000100f007c0c */ /* 0x000fe2000c721270 */
[----:B------:R-:W0:Y:S08]  /*10ff40*/  LDCU.64 UR36, c[0x0][0x398] ;  /* 0x00007300ff2477ac */ /* 0x000e300008000a00 */
[----:B------:R-:W-:-:S02]  /*10ff50*/  @P3 LOP3.LUT R11, R11, 0x400000, RZ, 0xfc, !PT ;  /* 0x004000000b0b3812 */ /* 0x000fc400078efcff */
[----:B------:R-:W-:Y:S02]  /*10ff60*/  LOP3.LUT R3, R3, 0xffff, RZ, 0xc0, !PT ;  /* 0x0000ffff03037812 */ /* 0x000fe400078ec0ff */
[----:B------:R-:W-:Y:S01]  /*10ff70*/  LOP3.LUT R0, R0, 0xffff, RZ, 0xc0, !PT ;  /* 0x0000ffff00007812 */ /* 0x000fe200078ec0ff */
[----:B------:R-:W0:Y:S01]  /*10ff80*/  LDCU UR16, c[0x0][0x398] ;  /* 0x00007300ff1077ac */ /* 0x000e220008000800 */
[----:B------:R-:W-:Y:S02]  /*10ff90*/  LOP3.LUT R11, R11, 0xffdfffff, RZ, 0xc0, !PT ;  /* 0xffdfffff0b0b7812 */ /* 0x000fe400078ec0ff */
        /* <DEDUP_REMOVED lines=15> */
[----:B----4-:R-:W-:-:S03]  /*110090*/  SHF.R.U32.HI R4, RZ, 0x8, R8 ;  /* 0x00000008ff047819 */ /* 0x010fc60000011608 */
[----:B------:R-:W4:Y:S01]  /*1100a0*/  LDL.LU R8, [R1+0x760] ;  /* 0x0007600001087983 */ /* 0x000f220000300800 */
[----:B--2---:R-:W-:-:S03]  /*1100b0*/  SHF.R.U32.HI R3, RZ, 0x8, R7 ;  /* 0x00000008ff037819 */ /* 0x004fc60000011607 */
[----:B------:R-:W2:Y:S01]  /*1100c0*/  LDL.LU R7, [R1+0x75c] ;  /* 0x00075c0001077983 */ /* 0x000ea20000300800 */
[----:B------:R-:W-:Y:S02]  /*1100d0*/  ISETP.LT.AND P3, PT, R17, UR13, !P0 ;  /* 0x0000000d11007c0c */ /* 0x000fe4000c761270 */
[----:B------:R-:W-:Y:S02]  /*1100e0*/  ISETP.LT.AND P2, PT, R20, UR17, !P0 ;  /* 0x0000001114007c0c */ /* 0x000fe4000c741270 */
[----:B------:R-:W-:Y:S02]  /*1100f0*/  LOP3.LUT R11, R11, 0xfffbffff, RZ, 0xc0, !PT ;  /* 0xfffbffff0b0b7812 */ /* 0x000fe400078ec0ff */
[----:B------:R-:W-:Y:S01]  /*110100*/  ISETP.LT.AND P1, PT, R15, UR18, !P0 ;  /* 0x000000120f007c0c */ /* 0x000fe2000c721270 */
[----:B------:R-:W-:Y:S01]  /*110110*/  VIADD R0, R12, 0x70 ;  /* 0x000000700c007836 */ /* 0x000fe20000000000 */
[----:B------:R-:W1:Y:S01]  /*110120*/  LDCU.64 UR12, c[0x0][0x398] ;  /* 0x00007300ff0c77ac */ /* 0x000e620008000a00 */
[----:B------:R-:W-:-:S02]  /*110130*/  LOP3.LUT R2, R2, 0xffff, RZ, 0xc0, !PT ;  /* 0x0000ffff02027812 */ /* 0x000fc400078ec0ff */
[----:B------:R-:W-:Y:S02]  /*110140*/  LOP3.LUT R4, R4, 0xffff, RZ, 0xc0, !PT ;  /* 0x0000ffff04047812 */ /* 0x000fe400078ec0ff */
[----:B------:R-:W-:Y:S01]  /*110150*/  LOP3.LUT R3, R3, 0xffff, RZ, 0xc0, !PT ;  /* 0x0000ffff03037812 */ /* 0x000fe200078ec0ff */
[----:B------:R-:W1:Y:S01]  /*110160*/  LDCU UR17, c[0x0][0x398] ;  /* 0x00007300ff1177ac */ /* 0x000e620008000800 */
[----:B------:R-:W-:Y:S01]  /*110170*/  @P3 LOP3.LUT R11, R11, 0x40000, RZ, 0xfc, !PT ;  /* 0x000400000b0b3812 */ /* 0x000fe200078efcff */
[----:B------:R-:W1:Y:S03]  /*110180*/  LDCU UR18, c[0x0][0x398] ;  /* 0x00007300ff1277ac */ /* 0x000e660008000800 */
[----:B------:R-:W-:Y:S02]  /*110190*/  LOP3.LUT R11, R11, 0xfffdffff, RZ, 0xc0, !PT ;  /* 0xfffdffff0b0b7812 */ /* 0x000fe400078ec0ff */
[----:B0-----:R-:W-:-:S02]  /*1101a0*/  ISETP.LT.AND P0, PT, R16, UR36, !P0 ;  /* 0x0000002410007c0c */ /* 0x001fc4000c701270 */
        /* <DEDUP_REMOVED lines=12> */
[----:B------:R-:W0:Y:S06]  /*110270*/  LDCU.64 UR48, c[0x0][0x398] ;  /* 0x00007300ff3077ac */ /* 0x000e2c0008000a00 */
        /* <DEDUP_REMOVED lines=17> */
[----:B------:R-:W4:Y:S01]  /*110390*/  LDL.LU R10, [R1+0x74c] ;  /* 0x00074c00010a7983 */ /* 0x000f220000300800 */
[----:B---3--:R-:W-:-:S03]  /*1103a0*/  SHF.R.U32.HI R2, RZ, 0x8, R9 ;  /* 0x00000008ff027819 */ /* 0x008fc60000011609 */
[----:B------:R-:W3:Y:S01]  /*1103b0*/  LDL.LU R9, [R1+0x740] ;  /* 0x0007400001097983 */ /* 0x000ee20000300800 */
[----:B------:R-:W-:Y:S02]  /*1103c0*/  ISETP.LT.AND P3, PT, R17, UR15, !P0 ;  /* 0x0000000f11007c0c */ /* 0x000fe4000c761270 */
[----:B------:R-:W-:Y:S02]  /*1103d0*/  ISETP.LT.AND P2, PT, R20, UR24, !P0 ;  /* 0x0000001814007c0c */ /* 0x000fe4000c741270 */
[----:B------:R-:W-:Y:S02]  /*1103e0*/  ISETP.LT.AND P1, PT, R15, UR26, !P0 ;  /* 0x0000001a0f007c0c */ /* 0x000fe4000c721270 */
[----:B--2---:R-:W-:-:S07]  /*1103f0*/  SHF.R.U32.HI R3, RZ, 0x8, R7 ;  /* 0x00000008ff037819 */ /* 0x004fce0000011607 */
[----:B------:R-:W-:Y:S01]  /*110400*/  @P3 LOP3.LUT R11, R11, 0x400, RZ, 0xfc, !PT ;  /* 0x000004000b0b3812 */ /* 0x000fe200078efcff */
[----:B------:R-:W2:Y:S01]  /*110410*/  LDL.LU R7, [R1+0x1a0] ;  /* 0x0001a00001077983 */ /* 0x000ea20000300800 */
[----:B------:R-:W-:Y:S01]  /*110420*/  VIADD R0, R12, 0x6e ;  /* 0x0000006e0c007836 */ /* 0x000fe20000000000 */
[----:B----4-:R-:W-:Y:S02]  /*110430*/  SHF.R.U32.HI R4, RZ, 0x8, R8 ;  /* 0x00000008ff047819 */ /* 0x010fe40000011608 */
[----:B------:R-:W-:Y:S02]  /*110440*/  LOP3.LUT R11, R11, 0xfffffdff, RZ, 0xc0, !PT ;  /* 0xfffffdff0b0b7812 */ /* 0x000fe400078ec0ff */
[----:B0-----:R-:W-:Y:S01]  /*110450*/  ISETP.LT.AND P0, PT, R16, UR10, !P0 ;  /* 0x0000000a10007c0c */ /* 0x001fe2000c701270 */
[----:B------:R-:W4:Y:S01]  /*110460*/  LDL.LU R8, [R1+0x4] ;  /* 0x0000040001087983 */ /* 0x000f220000300800 */
[----:B------:R-:W-:Y:S02]  /*110470*/  LOP3.LUT R2, R2, 0xffff, RZ, 0xc0, !PT ;  /* 0x0000ffff02027812 */ /* 0x000fe400078ec0ff */
[----:B------:R-:W-:Y:S01]  /*110480*/  @P2 LOP3.LUT R11, R11, 0x200, RZ, 0xfc, !PT ;  /* 0x000002000b0b2812 */ /* 0x000fe200078efcff */
[----:B------:R-:W0:Y:S01]  /*110490*/  LDCU UR15, c[0x0][0x398] ;  /* 0x00007300ff0f77ac */ /* 0x000e220008000800 */
[----:B------:R-:W0:Y:S01]  /*1104a0*/  LDCU UR24, c[0x0][0x398] ;  /* 0x00007300ff1877ac */ /* 0x000e220008000800 */
[----:B------:R-:W0:Y:S01]  /*1104b0*/  LDCU UR26, c[0x0][0x398] ;  /* 0x00007300ff1a77ac */ /* 0x000e220008000800 */
        /* <DEDUP_REMOVED lines=12> */
[----:B------:R-:W0:Y:S01]  /*110580*/  LDCU.64 UR8, c[0x0][0x398] ;  /* 0x00007300ff0877ac */ /* 0x000e220008000a00 */
[----:B------:R-:W0:Y:S03]  /*110590*/  LDCU UR19, c[0x0][0x398] ;  /* 0x00007300ff1377ac */ /* 0x000e260008000800 */
        /* <DEDUP_REMOVED lines=17> */
[----:B------:R-:W0:Y:S01]  /*1106b0*/  LDCU UR30, c[0x0][0x3b8] ;  /* 0x00007700ff1e77ac */ /* 0x000e220008000800 */
        /* <DEDUP_REMOVED lines=12> */
[----:B------:R-:W3:Y:S01]  /*110780*/  LDL.LU R9, [R1+0x764] ;  /* 0x0007640001097983 */ /* 0x000ee20000300800 */
[----:B--2---:R-:W-:-:S03]  /*110790*/  SHF.R.U32.HI R3, RZ, 0x8, R7 ;  /* 0x00000008ff037819 */ /* 0x004fc60000011607 */
[----:B------:R-:W2:Y:S01]  /*1107a0*/  LDL.LU R7, [R1+0x138] ;  /* 0x0001380001077983 */ /* 0x000ea20000300800 */
[----:B0-----:R-:W-:Y:S01]  /*1107b0*/  ISETP.LT.AND P0, PT, R16, UR8, !P0 ;  /* 0x0000000810007c0c */ /* 0x001fe2000c701270 */
[----:B------:R-:W-:Y:S01]  /*1107c0*/  VIADD R0, R12, 0x6c ;  /* 0x0000006c0c007836 */ /* 0x000fe20000000000 */
[----:B----4-:R-:W-:-:S11]  /*1107d0*/  LOP3.LUT R8, R8, 0x7fffffff, RZ, 0xc0, !PT ;  /* 0x7fffffff08087812 */ /* 0x010fd600078ec0ff */
        /* <DEDUP_REMOVED lines=10> */
[----:B------:R-:W0:Y:S01]  /*110880*/  LDCU.64 UR12, c[0x0][0x398] ;  /* 0x00007300ff0c77ac */ /* 0x000e220008000a00 */
[----:B------:R-:W4:Y:S01]  /*110890*/  LDCU UR34, c[0x0][0x3b8] ;  /* 0x00007700ff2277ac */ /* 0x000f220008000800 */
[----:B------:R-:W-:Y:S01]  /*1108a0*/  @P3 LOP3.LUT R8, R8, 0x40000000, RZ, 0xfc, !PT ;  /* 0x4000000008083812 */ /* 0x000fe200078efcff */
[----:B------:R-:W0:Y:S01]  /*1108b0*/  LDCU.64 UR32, c[0x0][0x398] ;  /* 0x00007300ff2077ac */ /* 0x000e220008000a00 */
        /* <DEDUP_REMOVED lines=16> */
[----:B------:R-:W-:Y:S01]  /*1109c0*/  SHF.R.U32.HI R4, RZ, 0x8, R9 ;  /* 0x00000008ff047819 */ /* 0x000fe20000011609 */
        /* <DEDUP_REMOVED lines=13> */
[----:B------:R-:W-:Y:S01]  /*110aa0*/  VIADD R11, R12, 0x57 ;  /* 0x000000570c0b7836 */ /* 0x000fe20000000000 */
[----:B------:R-:W1:Y:S01]  /*110ab0*/  LDCU UR41, c[0x0][0x398] ;  /* 0x00007300ff2977ac */ /* 0x000e620008000800 */
[----:B------:R-:W1:Y:S01]  /*110ac0*/  LDCU UR25, c[0x0][0x398] ;  /* 0x00007300ff1977ac */ /* 0x000e620008000800 */
        /* <DEDUP_REMOVED lines=86> */
[----:B------:R-:W-:-:S03]  /*111030*/  SHF.R.U32.HI R4, RZ, 0x8, R22 ;  /* 0x00000008ff047819 */ /* 0x000fc60000011616 */
[----:B------:R-:W4:Y:S01]  /*111040*/  LDL.LU R22, [R1+0x788] ;  /* 0x0007880001167983 */ /* 0x000f220000300800 */
[----:B------:R-:W-:Y:S02]  /*111050*/  ISETP.LT.AND P3, PT, R17, UR61, !P0 ;  /* 0x0000003d11007c0c */ /* 0x000fe4000c761270 */
[----:B------:R-:W-:Y:S02]  /*111060*/  ISETP.LT.AND P2, PT, R20, UR60, !P0 ;  /* 0x0000003c14007c0c */ /* 0x000fe4000c741270 */
[----:B------:R-:W-:Y:S01]  /*111070*/  ISETP.LT.AND P1, PT, R15, UR59, !P0 ;  /* 0x0000003b0f007c0c */ /* 0x000fe2000c721270 */
[----:B-1----:R-:W-:Y:S01]  /*111080*/  VIADD R0, R12, 0x66 ;  /* 0x000000660c007836 */ /* 0x002fe20000000000 */
[----:B--2---:R-:W-:-:S07]  /*111090*/  SHF.R.U32.HI R3, RZ, 0x8, R7 ;  /* 0x00000008ff037819 */ /* 0x004fce0000011607 */
[----:B------:R-:W-:Y:S01]  /*1110a0*/  @P3 LOP3.LUT R8, R8, 0x400, RZ, 0xfc, !PT ;  /* 0x0000040008083812 */ /* 0x000fe200078efcff */
[----:B------:R-:W2:Y:S04]  /*1110b0*/  LDL.LU R7, [R1+0xcc] ;  /* 0x0000cc0001077983 */ /* 0x000ea80000300800 */
[----:B------:R-:W2:Y:S01]  /*1110c0*/  LDL.LU R14, [R1] ;  /* 0x00000000010e7983 */ /* 0x000ea20000300800 */
[----:B---3--:R-:W-:Y:S02]  /*1110d0*/  SHF.R.U32.HI R5, RZ, 0x8, R10 ;  /* 0x00000008ff057819 */ /* 0x008fe4000001160a */
[----:B------:R-:W-:Y:S02]  /*1110e0*/  LOP3.LUT R8, R8, 0xfffffdff, RZ, 0xc0, !PT ;  /* 0xfffffdff08087812 */ /* 0x000fe400078ec0ff */
[----:B0-----:R-:W-:-:S02]  /*1110f0*/  ISETP.LT.AND P0, PT, R16, UR36, !P0 ;  /* 0x0000002410007c0c */ /* 0x001fc4000c701270 */
[----:B------:R-:W-:Y:S02]  /*111100*/  LOP3.LUT R4, R4, 0xffff, RZ, 0xc0, !PT ;  /* 0x0000ffff04047812 */ /* 0x000fe400078ec0ff */
[----:B------:R-:W-:Y:S02]  /*111110*/  LOP3.LUT R5, R5, 0xffff, RZ, 0xc0, !PT ;  /* 0x0000ffff05057812 */ /* 0x000fe400078ec0ff */
[----:B------:R-:W-:Y:S02]  /*111120*/  @P2 LOP3.LUT R8, R8, 0x200, RZ, 0xfc, !PT ;  /* 0x0000020008082812 */ /* 0x000fe400078efcff */
[----:B----4-:R-:W-:Y:S02]  /*111130*/  SHF.R.U32.HI R2, RZ, 0x8, R9 ;  /* 0x00000008ff027819 */ /* 0x010fe40000011609 */
[----:B------:R-:W-:Y:S01]  /*111140*/  LOP3.LUT R3, R3, 0xffff, RZ, 0xc0, !PT ;  /* 0x0000ffff03037812 */ /* 0x000fe200078ec0ff */
[----:B------:R-:W0:Y:S01]  /*111150*/  LDCU UR59, c[0x0][0x3b8] ;  /* 0x00007700ff3b77ac */ /* 0x000e220008000800 */
[----:B------:R-:W-:Y:S01]  /*111160*/  LOP3.LUT R8, R8, 0xfffffeff, RZ, 0xc0, !PT ;  /* 0xfffffeff08087812 */ /* 0x000fe200078ec0ff */
[----:B------:R-:W1:Y:S01]  /*111170*/  LDCU UR36, c[0x0][0x3b8] ;  /* 0x00007700ff2477ac */ /* 0x000e620008000800 */
[----:B------:R-:W3:Y:S01]  /*111180*/  LDCU UR60, c[0x0][0x3b8] ;  /* 0x00007700ff3c77ac */ /* 0x000ee20008000800 */
[----:B------:R-:W4:Y:S01]  /*111190*/  LDCU UR61, c[0x0][0x3b8] ;  /* 0x00007700ff3d77ac */ /* 0x000f220008000800 */
        /* <DEDUP_REMOVED lines=32> */
[----:B------:R-:W0:Y:S01]  /*1113a0*/  LDCU.64 UR28, c[0x0][0x398] ;  /* 0x00007300ff1c77ac */ /* 0x000e220008000a00 */
[----:B------:R-:W0:Y:S02]  /*1113b0*/  LDCU UR54, c[0x0][0x3b8] ;  /* 0x00007700ff3677ac */ /* 0x000e240008000800 */
[----:B------:R-:W-:-:S04]  /*1113c0*/  LOP3.LUT R8, R8, 0xfffffffd, RZ, 0xc0, !PT ;  /* 0xfffffffd08087812 */ /* 0x000fc800078ec0ff */
[----:B------:R-:W-:-:S04]  /*1113d0*/  @P2 LOP3.LUT R8, R8, 0x2, RZ, 0xfc, !PT ;  /* 0x0000000208082812 */ /* 0x000fc800078efcff */
[----:B------:R-:W-:-:S04]  /*1113e0*/  LOP3.LUT R8, R8, 0xfffffffe, RZ, 0xc0, !PT ;  /* 0xfffffffe08087812 */ /* 0x000fc800078ec0ff */
[----:B------:R-:W-:-:S05]  /*1113f0*/  @P1 LOP3.LUT R8, R8, 0x1, RZ, 0xfc, !PT ;  /* 0x0000000108081812 */ /* 0x000fca00078efcff */
[----:B------:R-:W-:Y:S04]  /*111400*/  STL [R1+0x4], R8 ;  /* 0x0000040801007387 */ /* 0x000fe80000100800 */
[----:B------:R0:W-:Y:S04]  /*111410*/  STL [R1+0x220], R0 ;  /* 0x0002200001007387 */ /* 0x0001e80000100800 */
[----:B------:R-:W3:Y:S04]  /*111420*/  LDL.LU R10, [R1+0x780] ;  /* 0x00078000010a7983 */ /* 0x000ee80000300800 */
[----:B------:R-:W3:Y:S01]  /*111430*/  LDL.LU R9, [R1+0x774] ;  /* 0x0007740001097983 */ /* 0x000ee20000300800 */
[----:B0-----:R-:W-:-:S02]  /*111440*/  PRMT R0, R2, 0x3340, R3 ;  /* 0x0000334002007816 */ /* 0x001fc40000000003 */
[----:B------:R-:W-:Y:S01]  /*111450*/  ISETP.LT.AND P0, PT, R16, UR8, !P0 ;  /* 0x0000000810007c0c */ /* 0x000fe2000c701270 */
[----:B------:R-:W-:Y:S01]  /*111460*/  VIADD R2, R6, UR30 ;  /* 0x0000001e06027c36 */ /* 0x000fe20008000000 */
[----:B------:R-:W0:Y:S01]  /*111470*/  LDCU UR8, c[0x0][0x3b8] ;  /* 0x00007700ff0877ac */ /* 0x000e220008000800 */
[----:B------:R-:W0:Y:S01]  /*111480*/  LDCU UR30, c[0x0][0x3b8] ;  /* 0x00007700ff1e77ac */ /* 0x000e220008000800 */
[----:B------:R1:W-:Y:S04]  /*111490*/  STL [R1+0x21c], R0 ;  /* 0x00021c0001007387 */ /* 0x0003e80000100800 */
[----:B------:R-:W4:Y:S04]  /*1114a0*/  LDL.LU R8, [R1+0x77c] ;  /* 0x00077c0001087983 */ /* 0x000f280000300800 */
[----:B------:R-:W4:Y:S01]  /*1114b0*/  LDL.LU R24, [R1+0x7a8] ;  /* 0x0007a80001187983 */ /* 0x000f220000300800 */
[----:B-1----:R-:W-:Y:S01]  /*1114c0*/  VIADD R0, R12, 0x64 ;  /* 0x000000640c007836 */ /* 0x002fe20000000000 */
[----:B--2---:R-:W-:-:S04]  /*1114d0*/  LOP3.LUT R14, R14, 0x7fffffff, RZ, 0xc0, !PT ;  /* 0x7fffffff0e0e7812 */ /* 0x004fc800078ec0ff */
[----:B------:R-:W-:Y:S02]  /*1114e0*/  @P0 LOP3.LUT R14, R14, 0x80000000, RZ, 0xfc, !PT ;  /* 0x800000000e0e0812 */ /* 0x000fe400078efcff */
[----:B------:R-:W-:Y:S02]  /*1114f0*/  ISETP.GE.AND P0, PT, R0, UR49, PT ;  /* 0x0000003100007c0c */ /* 0x000fe4000bf06270 */
[----:B------:R-:W-:Y:S01]  /*111500*/  SHF.R.U32.HI R0, RZ, 0x8, R7 ;  /* 0x00000008ff007819 */ /* 0x000fe20000011607 */
[----:B------:R-:W1:Y:S01]  /*111510*/  LDCU UR49, c[0x0][0x3b8] ;  /* 0x00007700ff3177ac */ /* 0x000e620008000800 */
[----:B------:R-:W2:Y:S04]  /*111520*/  LDL.LU R7, [R1+0x7a0] ;  /* 0x0007a00001077983 */ /* 0x000ea80000300800 */
[----:B------:R-:W2:Y:S04]  /*111530*/  LDL.LU R6, [R1+0x79c] ;  /* 0x00079c0001067983 */ /* 0x000ea80000300800 */
[----:B------:R0:W-:Y:S01]  /*111540*/  STL [R1+0x548], R2 ;  /* 0x0005480201007387 */ /* 0x0001e20000100800 */
[----:B------:R-:W-:-:S04]  /*111550*/  LOP3.LUT R0, R0, 0xffff, RZ, 0xc0, !PT ;  /* 0x0000ffff00007812 */ /* 0x000fc800078ec0ff */
[----:B------:R-:W-:Y:S01]  /*111560*/  PRMT R0, R0, 0x3340, R1 ;  /* 0x0000334000007816 */ /* 0x000fe20000000001 */
[----:B0-----:R-:W-:Y:S01]  /*111570*/  VIADD R2, R2, UR34 ;  /* 0x0000002202027c36 */ /* 0x001fe20008000000 */
[----:B---3--:R-:W-:-:S03]  /*111580*/  SHF.R.U32.HI R3, RZ, 0x8, R9 ;  /* 0x00000008ff037819 */ /* 0x008fc60000011609 */
[----:B------:R-:W-:Y:S01]  /*111590*/  VIADD R4, R2, UR32 ;  /* 0x0000002002047c36 */ /* 0x000fe20008000000 */
[----:B------:R-:W-:Y:S04]  /*1115a0*/  STL [R1+0x550], R2 ;  /* 0x0005500201007387 */ /* 0x000fe80000100800 */
[----:B------:R0:W-:Y:S01]  /*1115b0*/  STL [R1+0x160], R0 ;  /* 0x0001600001007387 */ /* 0x0001e20000100800 */
[----:B------:R-:W-:Y:S02]  /*1115c0*/  LOP3.LUT R3, R3, 0xffff, RZ, 0xc0, !PT ;  /* 0x0000ffff03037812 */ /* 0x000fe400078ec0ff */
[----:B------:R-:W-:Y:S01]  /*1115d0*/  ISETP.LT.AND P3, PT, R17, UR35, !P0 ;  /* 0x0000002311007c0c */ /* 0x000fe2000c761270 */
[----:B------:R3:W-:Y:S04]  /*1115e0*/  STL [R1+0x570], R4 ;  /* 0x0005700401007387 */ /* 0x0007e80000100800 */
[----:B------:R-:W2:Y:S01]  /*1115f0*/  LDL.LU R23, [R1+0x794] ;  /* 0x0007940001177983 */ /* 0x000ea20000300800 */
[----:B------:R-:W-:-:S02]  /*111600*/  ISETP.LT.AND P2, PT, R20, UR47, !P0 ;  /* 0x0000002f14007c0c */ /* 0x000fc4000c741270 */
[----:B------:R-:W-:Y:S01]  /*111610*/  ISETP.LT.AND P1, PT, R15, UR31, !P0 ;  /* 0x0000001f0f007c0c */ /* 0x000fe2000c721270 */
[----:B------:R-:W1:Y:S01]  /*111620*/  LDCU UR32, c[0x0][0x3b8] ;  /* 0x00007700ff2077ac */ /* 0x000e620008000800 */
[----:B------:R-:W1:Y:S01]  /*111630*/  LDCU UR34, c[0x0][0x3b8] ;  /* 0x00007700ff2277ac */ /* 0x000e620008000800 */
[----:B------:R-:W1:Y:S01]  /*111640*/  LDCU UR35, c[0x0][0x3b8] ;  /* 0x00007700ff2377ac */ /* 0x000e620008000800 */
[----:B0-----:R-:W-:Y:S02]  /*111650*/  SHF.R.U32.HI R0, RZ, 0x8, R10 ;  /* 0x00000008ff007819 */ /* 0x001fe4000001160a */
[----:B----4-:R-:W-:Y:S01]  /*111660*/  SHF.R.U32.HI R2, RZ, 0x8, R8 ;  /* 0x00000008ff027819 */ /* 0x010fe20000011608 */
[----:B------:R-:W4:Y:S04]  /*111670*/  LDL.LU R10, [R1+0x78c] ;  /* 0x00078c00010a7983 */ /* 0x000f280000300800 */
[----:B------:R-:W4:Y:S04]  /*111680*/  LDL.LU R9, [R1+0x798] ;  /* 0x0007980001097983 */ /* 0x000f280000300800 */
[----:B------:R-:W4:Y:S01]  /*111690*/  LDL.LU R8, [R1+0x790] ;  /* 0x0007900001087983 */ /* 0x000f220000300800 */
[----:B---3--:R-:W-:Y:S01]  /*1116a0*/  VIADD R4, R4, UR12 ;  /* 0x0000000c04047c36 */ /* 0x008fe20008000000 */
[----:B------:R-:W-:-:S02]  /*1116b0*/  LOP3.LUT R0, R0, 0xffff, RZ, 0xc0, !PT ;  /* 0x0000ffff00007812 */ /* 0x000fc400078ec0ff */
[----:B------:R-:W-:Y:S02]  /*1116c0*/  LOP3.LUT R2, R2, 0xffff, RZ, 0xc0, !PT ;  /* 0x0000ffff02027812 */ /* 0x000fe400078ec0ff */
[----:B------:R-:W-:Y:S01]  /*1116d0*/  ISETP.LT.AND P0, PT, R16, UR28, !P0 ;  /* 0x0000001c10007c0c */ /* 0x000fe2000c701270 */
[----:B------:R-:W0:Y:S01]  /*1116e0*/  LDCU UR28, c[0x0][0x3b8] ;  /* 0x00007700ff1c77ac */ /* 0x000e220008000800 */
[----:B------:R3:W-:Y:S01]  /*1116f0*/  STL [R1+0x574], R4 ;  /* 0x0005740401007387 */ /* 0x0007e20000100800 */
[----:B------:R-:W-:Y:S02]  /*111700*/  PRMT R3, R0, 0x3340, R3 ;  /* 0x0000334000037816 */ /* 0x000fe40000000003 */
[----:B------:R-:W-:Y:S01]  /*111710*/  PRMT R0, R2, 0x3340, R1 ;  /* 0x0000334002007816 */ /* 0x000fe20000000001 */
[----:B------:R-:W0:Y:S01]  /*111720*/  LDCU UR31, c[0x0][0x3b8] ;  /* 0x00007700ff1f77ac */ /* 0x000e220008000800 */
[----:B------:R-:W0:Y:S01]  /*111730*/  LDCU UR12, c[0x0][0x3b8] ;  /* 0x00007700ff0c77ac */ /* 0x000e220008000800 */
[----:B------:R-:W0:Y:S01]  /*111740*/  LDCU UR47, c[0x0][0x3b8] ;  /* 0x00007700ff2f77ac */ /* 0x000e220008000800 */
[----:B---3--:R-:W-:Y:S01]  /*111750*/  VIADD R4, R4, UR50 ;  /* 0x0000003204047c36 */ /* 0x008fe20008000000 */
[----:B------:R-:W3:Y:S04]  /*111760*/  LDCU UR50, c[0x0][0x3b8] ;  /* 0x00007700ff3277ac */ /* 0x000ee80008000800 */
[----:B------:R0:W-:Y:S04]  /*111770*/  STL [R1+0x598], R4 ;  /* 0x0005980401007387 */ /* 0x0001e80000100800 */
[----:B------:R2:W-:Y:S04]  /*111780*/  STL [R1+0x1fc], R3 ;  /* 0x0001fc0301007387 */ /* 0x0005e80000100800 */
[----:B------:R1:W-:Y:S01]  /*111790*/  STL [R1+0x148], R0 ;  /* 0x0001480001007387 */ /* 0x0003e20000100800 */
[----:B0-----:R-:W-:Y:S01]  /*1117a0*/  VIADD R4, R4, UR52 ;  /* 0x0000003404047c36 */ /* 0x001fe20008000000 */
[----:B------:R-:W0:Y:S04]  /*1117b0*/  LDCU UR52, c[0x0][0x3b8] ;  /* 0x00007700ff3477ac */ /* 0x000e280008000800 */
[----:B------:R0:W-:Y:S01]  /*1117c0*/  STL [R1+0x59c], R4 ;  /* 0x00059c0401007387 */ /* 0x0001e20000100800 */
[----:B--2---:R-:W-:-:S03]  /*1117d0*/  SHF.R.U32.HI R3, RZ, 0x8, R7 ;  /* 0x00000008ff037819 */ /* 0x004fc60000011607 */
[----:B------:R-:W2:Y:S01]  /*1117e0*/  LDL.LU R7, [R1+0x7a4] ;  /* 0x0007a40001077983 */ /* 0x000ea20000300800 */
[----:B------:R-:W-:-:S03]  /*1117f0*/  SHF.R.U32.HI R2, RZ, 0x8, R6 ;  /* 0x00000008ff027819 */ /* 0x000fc60000011606 */
[----:B------:R-:W3:Y:S01]  /*111800*/  LDL.LU R6, [R1+0x7ac] ;  /* 0x0007ac0001067983 */ /* 0x000ee20000300800 */
[----:B-1----:R-:W-:Y:S01]  /*111810*/  SHF.R.U32.HI R0, RZ, 0x8, R24 ;  /* 0x00000008ff007819 */ /* 0x002fe20000011618 */
[----:B0-----:R-:W-:Y:S01]  /*111820*/  VIADD R4, R4, UR51 ;  /* 0x0000003304047c36 */ /* 0x001fe20008000000 */
[----:B------:R-:W-:Y:S02]  /*111830*/  LOP3.LUT R3, R3, 0xffff, RZ, 0xc0, !PT ;  /* 0x0000ffff03037812 */ /* 0x000fe400078ec0ff */
[----:B------:R-:W-:Y:S02]  /*111840*/  LOP3.LUT R2, R2, 0xffff, RZ, 0xc0, !PT ;  /* 0x0000ffff02027812 */ /* 0x000fe400078ec0ff */
[----:B------:R-:W-:Y:S01]  /*111850*/  LOP3.LUT R0, R0, 0xffff, RZ, 0xc0, !PT ;  /* 0x0000ffff00007812 */ /* 0x000fe200078ec0ff */
[----:B------:R-:W0:Y:S01]  /*111860*/  LDCU UR51, c[0x0][0x3b8] ;  /* 0x00007700ff3377ac */ /* 0x000e220008000800 */
[----:B------:R1:W-:Y:S02]  /*111870*/  STL [R1+0x5a0], R4 ;  /* 0x0005a00401007387 */ /* 0x0003e40000100800 */
[----:B------:R-:W-:-:S02]  /*111880*/  PRMT R3, R0, 0x3340, R3 ;  /* 0x0000334000037816 */ /* 0x000fc40000000003 */
[----:B------:R-:W-:Y:S01]  /*111890*/  PRMT R0, R2, 0x3340, R1 ;  /* 0x0000334002007816 */ /* 0x000fe20000000001 */
[----:B-1----:R-:W-:Y:S01]  /*1118a0*/  VIADD R4, R4, UR38 ;  /* 0x0000002604047c36 */ /* 0x002fe20008000000 */
[----:B------:R-:W1:Y:S03]  /*1118b0*/  LDCU UR38, c[0x0][0x3b8] ;  /* 0x00007700ff2677ac */ /* 0x000e660008000800 */
[----:B------:R-:W-:Y:S01]  /*1118c0*/  VIADD R5, R4, UR62 ;  /* 0x0000003e04057c36 */ /* 0x000fe20008000000 */
[----:B------:R-:W-:Y:S04]  /*1118d0*/  STL [R1+0x5a4], R4 ;  /* 0x0005a40401007387 */ /* 0x000fe80000100800 */
[----:B------:R-:W-:Y:S04]  /*1118e0*/  STL [R1+0x1f8], R3 ;  /* 0x0001f80301007387 */ /* 0x000fe80000100800 */
[----:B------:R-:W-:Y:S01]  /*1118f0*/  STL [R1+0x14c], R0 ;  /* 0x00014c0001007387 */ /* 0x000fe20000100800 */
[----:B------:R-:W-:-:S03]  /*111900*/  LOP3.LUT R14, R14, 0xbfffffff, RZ, 0xc0, !PT ;  /* 0xbfffffff0e0e7812 */ /* 0x000fc600078ec0ff */
[----:B------:R0:W-:Y:S04]  /*111910*/  STL [R1+0x5c8], R5 ;  /* 0x0005c80501007387 */ /* 0x0001e80000100800 */
[----:B------:R-:W3:Y:S01]  /*111920*/  LDL.LU R24, [R1+0x5c] ;  /* 0x00005c0001187983 */ /* 0x000ee20000300800 */
[----:B------:R-:W1:Y:S01]  /*111930*/  LDCU UR62, c[0x0][0x3b8] ;  /* 0x00007700ff3e77ac */ /* 0x000e620008000800 */
[----:B0-----:R-:W-:Y:S01]  /*111940*/  VIADD R5, R5, UR53 ;  /* 0x0000003505057c36 */ /* 0x001fe20008000000 */
[----:B------:R-:W0:Y:S01]  /*111950*/  LDCU UR53, c[0x0][0x3b8] ;  /* 0x00007700ff3577ac */ /* 0x000e220008000800 */
[----:B------:R-:W-:Y:S02]  /*111960*/  SHF.R.U32.HI R3, RZ, 0x8, R23 ;  /* 0x00000008ff037819 */ /* 0x000fe40000011617 */
[----:B------:R-:W3:Y:S02]  /*111970*/  LDL.LU R23, [R1+0x58] ;  /* 0x0000580001177983 */ /* 0x000ee40000300800 */
[----:B------:R-:W-:-:S02]  /*111980*/  LOP3.LUT R3, R3, 0xffff, RZ, 0xc0, !PT ;  /* 0x0000ffff03037812 */ /* 0x000fc400078ec0ff */
[----:B----4-:R-:W-:Y:S02]  /*111990*/  SHF.R.U32.HI R4, RZ, 0x8, R10 ;  /* 0x00000008ff047819 */ /* 0x010fe4000001160a */
[----:B------:R-:W-:Y:S02]  /*1119a0*/  SHF.R.U32.HI R0, RZ, 0x8, R9 ;  /* 0x00000008ff007819 */ /* 0x000fe40000011609 */
[----:B------:R-:W-:Y:S01]  /*1119b0*/  SHF.R.U32.HI R2, RZ, 0x8, R8 ;  /* 0x00000008ff027819 */ /* 0x000fe20000011608 */
[----:B------:R-:W4:Y:S04]  /*1119c0*/  LDL.LU R9, [R1+0x7b8] ;  /* 0x0007b80001097983 */ /* 0x000f280000300800 */
[----:B------:R-:W4:Y:S01]  /*1119d0*/  LDL.LU R8, [R1+0x7b4] ;  /* 0x0007b40001087983 */ /* 0x000f220000300800 */
[----:B------:R-:W-:-:S02]  /*1119e0*/  LOP3.LUT R4, R4, 0xffff, RZ, 0xc0, !PT ;  /* 0x0000ffff04047812 */ /* 0x000fc400078ec0ff */
[----:B------:R-:W-:Y:S02]  /*1119f0*/  LOP3.LUT R0, R0, 0xffff, RZ, 0xc0, !PT ;  /* 0x0000ffff00007812 */ /* 0x000fe400078ec0ff */
[----:B------:R-:W-:Y:S02]  /*111a00*/  LOP3.LUT R2, R2, 0xffff, RZ, 0xc0, !PT ;  /* 0x0000ffff02027812 */ /* 0x000fe400078ec0ff */
[----:B------:R-:W-:Y:S01]  /*111a10*/  PRMT R3, R3, 0x3340, R4 ;  /* 0x0000334003037816 */ /* 0x000fe20000000004 */
[----:B------:R-:W-:Y:S01]  /*111a20*/  STL [R1+0x5cc], R5 ;  /* 0x0005cc0501007387 */ /* 0x000fe20000100800 */
[----:B------:R-:W-:-:S03]  /*111a30*/  PRMT R0, R0, 0x3340, R2 ;  /* 0x0000334000007816 */ /* 0x000fc60000000002 */
[----:B------:R0:W-:Y:S04]  /*111a40*/  STL [R1+0x1f4], R3 ;  /* 0x0001f40301007387 */ /* 0x0001e80000100800 */
[----:B------:R3:W-:Y:S04]  /*111a50*/  STL [R1+0x1f0], R0 ;  /* 0x0001f00001007387 */ /* 0x0007e80000100800 */
[----:B------:R-:W4:Y:S01]  /*111a60*/  LDL.LU R10, [R1+0x7b0] ;  /* 0x0007b000010a7983 */ /* 0x000f220000300800 */
[----:B0-----:R-:W-:Y:S01]  /*111a70*/  VIADD R3, R5, UR48 ;  /* 0x0000003005037c36 */ /* 0x001fe20008000000 */
[----:B------:R-:W0:Y:S04]  /*111a80*/  LDCU UR48, c[0x0][0x3b8] ;  /* 0x00007700ff3077ac */ /* 0x000e280008000800 */
[----:B------:R0:W-:Y:S01]  /*111a90*/  STL [R1+0x5f0], R3 ;  /* 0x0005f00301007387 */ /* 0x0001e20000100800 */
[----:B--2---:R-:W-:-:S03]  /*111aa0*/  SHF.R.U32.HI R2, RZ, 0x8, R7 ;  /* 0x00000008ff027819 */ /* 0x004fc60000011607 */
[----:B------:R-:W2:Y:S01]  /*111ab0*/  LDL.LU R7, [R1+0x7c4] ;  /* 0x0007c40001077983 */ /* 0x000ea20000300800 */
[----:B---3--:R-:W-:-:S03]  /*111ac0*/  SHF.R.U32.HI R0, RZ, 0x8, R6 ;  /* 0x00000008ff007819 */ /* 0x008fc60000011606 */
[----:B------:R-:W3:Y:S01]  /*111ad0*/  LDL.LU R6, [R1+0xe0] ;  /* 0x0000e00001067983 */ /* 0x000ee20000300800 */
[----:B0-----:R-:W-:Y:S01]  /*111ae0*/  VIADD R3, R3, UR13 ;  /* 0x0000000d03037c36 */ /* 0x001fe20008000000 */
        /* <DEDUP_REMOVED lines=14> */
[----:B0-----:R-:W-:-:S04]  /*111bd0*/  SHF.R.U32.HI R3, RZ, 0x8, R24 ;  /* 0x00000008ff037819 */ /* 0x001fc80000011618 */
[----:B------:R-:W-:Y:S01]  /*111be0*/  LOP3.LUT R3, R3, 0xffff, RZ, 0xc0, !PT ;  /* 0x0000ffff03037812 */ /* 0x000fe200078ec0ff */
[----:B-1----:R-:W-:Y:S01]  /*111bf0*/  VIADD R5, R5, UR33 ;  /* 0x0000002105057c36 */ /* 0x002fe20008000000 */
[----:B------:R-:W0:Y:S01]  /*111c00*/  LDCU UR33, c[0x0][0x3b8] ;  /* 0x00007700ff2177ac */ /* 0x000e220008000800 */
[----:B------:R-:W-:Y:S02]  /*111c10*/  SHF.R.U32.HI R4, RZ, 0x8, R23 ;  /* 0x00000008ff047819 */ /* 0x000fe40000011617 */
[----:B------:R-:W3:Y:S01]  /*111c20*/  LDL.LU R23, [R1+0x7c0] ;  /* 0x0007c00001177983 */ /* 0x000ee20000300800 */
[----:B----4-:R-:W-:Y:S02]  /*111c30*/  SHF.R.U32.HI R0, RZ, 0x8, R9 ;  /* 0x00000008ff007819 */ /* 0x010fe40000011609 */
[----:B------:R-:W-:Y:S01]  /*111c40*/  SHF.R.U32.HI R2, RZ, 0x8, R8 ;  /* 0x00000008ff027819 */ /* 0x000fe20000011608 */
[----:B------:R-:W4:Y:S04]  /*111c50*/  LDL.LU R9, [R1+0x7bc] ;  /* 0x0007bc0001097983 */ /* 0x000f280000300800 */
[----:B------:R-:W4:Y:S01]  /*111c60*/  LDL.LU R8, [R1+0xec] ;  /* 0x0000ec0001087983 */ /* 0x000f220000300800 */
[----:B------:R-:W-:-:S02]  /*111c70*/  LOP3.LUT R4, R4, 0xffff, RZ, 0xc0, !PT ;  /* 0x0000ffff04047812 */ /* 0x000fc400078ec0ff */
[----:B------:R-:W-:Y:S02]  /*111c80*/  LOP3.LUT R0, R0, 0xffff, RZ, 0xc0, !PT ;  /* 0x0000ffff00007812 */ /* 0x000fe400078ec0ff */
[----:B------:R-:W-:Y:S02]  /*111c90*/  LOP3.LUT R2, R2, 0xffff, RZ, 0xc0, !PT ;  /* 0x0000ffff02027812 */ /* 0x000fe400078ec0ff */
[----:B------:R-:W-:Y:S01]  /*111ca0*/  PRMT R3, R3, 0x3340, R4 ;  /* 0x0000334003037816 */ /* 0x000fe20000000004 */
[----:B------:R-:W-:Y:S01]  /*111cb0*/  VIADD R4, R5, UR10 ;  /* 0x0000000a05047c36 */ /* 0x000fe20008000000 */
[----:B------:R-:W-:Y:S01]  /*111cc0*/  PRMT R0, R0, 0x3340, R2 ;  /* 0x0000334000007816 */ /* 0x000fe20000000002 */
[----:B------:R-:W-:Y:S04]  /*111cd0*/  STL [R1+0x718], R5 ;  /* 0x0007180501007387 */ /* 0x000fe80000100800 */
[----:B------:R-:W-:Y:S01]  /*111ce0*/  STL [R1+0x230], R3 ;  /* 0x0002300301007387 */ /* 0x000fe20000100800 */
[----:B------:R-:W1:Y:S03]  /*111cf0*/  LDCU UR10, c[0x0][0x3b8] ;  /* 0x00007700ff0a77ac */ /* 0x000e660008000800 */
[----:B------:R0:W-:Y:S04]  /*111d00*/  STL [R1+0x1e8], R0 ;  /* 0x0001e80001007387 */ /* 0x0001e80000100800 */
[----:B------:R1:W-:Y:S01]  /*111d10*/  STL [R1+0x798], R4 ;  /* 0x0007980401007387 */ /* 0x0003e20000100800 */
[----:B0-----:R-:W-:-:S03]  /*111d20*/  SHF.R.U32.HI R0, RZ, 0x8, R10 ;  /* 0x00000008ff007819 */ /* 0x001fc6000001160a */
[----:B------:R-:W4:Y:S01]  /*111d30*/  LDL.LU R10, [R1+0x6c] ;  /* 0x00006c00010a7983 */ /* 0x000f220000300800 */
[----:B--2---:R-:W-:-:S03]  /*111d40*/  SHF.R.U32.HI R3, RZ, 0x8, R7 ;  /* 0x00000008ff037819 */ /* 0x004fc60000011607 */
[----:B------:R-:W2:Y:S01]  /*111d50*/  LDL.LU R7, [R1+0x68] ;  /* 0x0000680001077983 */ /* 0x000ea20000300800 */
[----:B---3--:R-:W-:-:S03]  /*111d60*/  SHF.R.U32.HI R2, RZ, 0x8, R6 ;  /* 0x00000008ff027819 */ /* 0x008fc60000011606 */
[----:B------:R-:W3:Y:S01]  /*111d70*/  LDL.LU R6, [R1+0x78] ;  /* 0x0000780001067983 */ /* 0x000ee20000300800 */
[----:B-1----:R-:W-:Y:S01]  /*111d80*/  VIADD R4, R4, UR56 ;  /* 0x0000003804047c36 */ /* 0x002fe20008000000 */
[----:B------:R-:W-:Y:S02]  /*111d90*/  LOP3.LUT R3, R3, 0xffff, RZ, 0xc0, !PT ;  /* 0x0000ffff03037812 */ /* 0x000fe400078ec0ff */
[----:B------:R-:W-:Y:S02]  /*111da0*/  LOP3.LUT R0, R0, 0xffff, RZ, 0xc0, !PT ;  /* 0x0000ffff00007812 */ /* 0x000fe400078ec0ff */
[----:B------:R-:W-:Y:S01]  /*111db0*/  LOP3.LUT R2, R2, 0xffff, RZ, 0xc0, !PT ;  /* 0x0000ffff02027812 */ /* 0x000fe200078ec0ff */
[----:B------:R-:W0:Y:S01]  /*111dc0*/  LDCU UR56, c[0x0][0x3b8] ;  /* 0x00007700ff3877ac */ /* 0x000e220008000800 */
[----:B------:R1:W-:Y:S01]  /*111dd0*/  STL [R1+0x818], R4 ;  /* 0x0008180401007387 */ /* 0x0003e20000100800 */
[----:B------:R-:W-:Y:S02]  /*111de0*/  PRMT R3, R3, 0x3340, R1 ;  /* 0x0000334003037816 */ /* 0x000fe40000000001 */
        /* <DEDUP_REMOVED lines=11> */
[----:B------:R-:W-:-:S02]  /*111ea0*/  SHF.R.U32.HI R0, RZ, 0x8, R23 ;  /* 0x00000008ff007819 */ /* 0x000fc40000011617 */
[----:B------:R-:W3:Y:S01]  /*111eb0*/  LDL.LU R23, [R1+0x7d8] ;  /* 0x0007d80001177983 */ /* 0x000ee20000300800 */
[----:B----4-:R-:W-:Y:S02]  /*111ec0*/  SHF.R.U32.HI R3, RZ, 0x8, R9 ;  /* 0x00000008ff037819 */ /* 0x010fe40000011609 */
[----:B------:R-:W-:Y:S01]  /*111ed0*/  SHF.R.U32.HI R2, RZ, 0x8, R8 ;  /* 0x00000008ff027819 */ /* 0x000fe20000011608 */
[----:B------:R-:W4:Y:S04]  /*111ee0*/  LDL.LU R9, [R1+0x7d0] ;  /* 0x0007d00001097983 */ /* 0x000f280000300800 */
[----:B------:R-:W4:Y:S04]  /*111ef0*/  LDL.LU R8, [R1+0x7d4] ;  /* 0x0007d40001087983 */ /* 0x000f280000300800 */
[----:B------:R0:W-:Y:S01]  /*111f00*/  STL [R1+0x998], R4 ;  /* 0x0009980401007387 */ /* 0x0001e20000100800 */
[----:B------:R-:W-:-:S02]  /*111f10*/  LOP3.LUT R3, R3, 0xffff, RZ, 0xc0, !PT ;  /* 0x0000ffff03037812 */ /* 0x000fc400078ec0ff */
[----:B------:R-:W-:Y:S02]  /*111f20*/  LOP3.LUT R0, R0, 0xffff, RZ, 0xc0, !PT ;  /* 0x0000ffff00007812 */ /* 0x000fe400078ec0ff */
[----:B------:R-:W-:Y:S02]  /*111f30*/  LOP3.LUT R2, R2, 0xffff, RZ, 0xc0, !PT ;  /* 0x0000ffff02027812 */ /* 0x000fe400078ec0ff */
[----:B------:R-:W-:Y:S01]  /*111f40*/  PRMT R3, R3, 0x3340, R1 ;  /* 0x0000334003037816 */ /* 0x000fe20000000001 */
[----:B0-----:R-:W-:Y:S01]  /*111f50*/  VIADD R4, R4, UR28 ;  /* 0x0000001c04047c36 */ /* 0x001fe20008000000 */
[----:B------:R-:W-:Y:S01]  /*111f60*/  PRMT R0, R0, 0x3340, R2 ;  /* 0x0000334000007816 */ /* 0x000fe20000000002 */
[----:B------:R-:W0:Y:S03]  /*111f70*/  LDCU UR28, c[0x0][0x3b8] ;  /* 0x00007700ff1c77ac */ /* 0x000e260008000800 */
[----:B------:R1:W-:Y:S04]  /*111f80*/  STL [R1+0xa18], R4 ;  /* 0x000a180401007387 */ /* 0x0003e80000100800 */
[----:B------:R-:W-:Y:S04]  /*111f90*/  STL [R1+0x130], R3 ;  /* 0x0001300301007387 */ /* 0x000fe80000100800 */
[----:B------:R0:W-:Y:S01]  /*111fa0*/  STL [R1+0x1e0], R0 ;  /* 0x0001e00001007387 */ /* 0x0001e20000100800 */
[----:B-1----:R-:W-:Y:S01]  /*111fb0*/  VIADD R4, R4, UR30 ;  /* 0x0000001e04047c36 */ /* 0x002fe20008000000 */
[----:B------:R-:W1:Y:S01]  /*111fc0*/  LDCU UR30, c[0x0][0x3b8] ;  /* 0x00007700ff1e77ac */ /* 0x000e620008000800 */
[----:B0-----:R-:W-:-:S03]  /*111fd0*/  SHF.R.U32.HI R0, RZ, 0x8, R10 ;  /* 0x00000008ff007819 */ /* 0x001fc6000001160a */
[----:B------:R0:W-:Y:S04]  /*111fe0*/  STL [R1+0xa98], R4 ;  /* 0x000a980401007387 */ /* 0x0001e80000100800 */
[----:B------:R-:W4:Y:S01]  /*111ff0*/  LDL.LU R10, [R1+0x7cc] ;  /* 0x0007cc00010a7983 */ /* 0x000f220000300800 */
[----:B--2---:R-:W-:-:S03]  /*112000*/  SHF.R.U32.HI R3, RZ, 0x8, R7 ;  /* 0x00000008ff037819 */ /* 0x004fc60000011607 */
[----:B------:R-:W2:Y:S01]  /*112010*/  LDL.LU R7, [R1+0x7e4] ;  /* 0x0007e40001077983 */ /* 0x000ea20000300800 */
[----:B---3--:R-:W-:-:S03]  /*112020*/  SHF.R.U32.HI R2, RZ, 0x8, R6 ;  /* 0x00000008ff027819 */ /* 0x008fc60000011606 */
[----:B------:R-:W3:Y:S01]  /*112030*/  LDL.LU R6, [R1+0x7c8] ;  /* 0x0007c80001067983 */ /* 0x000ee20000300800 */
[----:B0-----:R-:W-:Y:S01]  /*112040*/  VIADD R4, R4, UR31 ;  /* 0x0000001f04047c36 */ /* 0x001fe20008000000 */
        /* <DEDUP_REMOVED lines=62> */
[----:B----4-:R-:W-:Y:S02]  /*112430*/  SHF.R.U32.HI R3, RZ, 0x8, R9 ;  /* 0x00000008ff037819 */ /* 0x010fe40000011609 */
[----:B------:R-:W-:Y:S01]  /*112440*/  SHF.R.U32.HI R2, RZ, 0x8, R8 ;  /* 0x00000008ff027819 */ /* 0x000fe20000011608 */
[----:B------:R-:W4:Y:S04]  /*112450*/  LDL.LU R9, [R1+0x7ec] ;  /* 0x0007ec0001097983 */ /* 0x000f280000300800 */
[----:B------:R-:W4:Y:S04]  /*112460*/  LDL.LU R8, [R1+0x7e8] ;  /* 0x0007e80001087983 */ /* 0x000f280000300800 */
        /* <DEDUP_REMOVED lines=14> */
[----:B------:R-:W1:Y:S04]  /*112550*/  LDCU UR51, c[0x0][0x3b8] ;  /* 0x00007700ff3377ac */ /* 0x000e680008000800 */
[----:B------:R0:W-:Y:S01]  /*112560*/  STL [R1+0x1058], R4 ;  /* 0x0010580401007387 */ /* 0x0001e20000100800 */
[----:B--2---:R-:W-:-:S03]  /*112570*/  SHF.R.U32.HI R3, RZ, 0x8, R7 ;  /* 0x00000008ff037819 */ /* 0x004fc60000011607 */
[----:B------:R-:W2:Y:S01]  /*112580*/  LDL.LU R7, [R1+0x810] ;  /* 0x0008100001077983 */ /* 0x000ea20000300800 */
[----:B---3--:R-:W-:-:S03]  /*112590*/  SHF.R.U32.HI R2, RZ, 0x8, R6 ;  /* 0x00000008ff027819 */ /* 0x008fc60000011606 */
[----:B------:R-:W3:Y:S01]  /*1125a0*/  LDL.LU R6, [R1+0x80c] ;  /* 0x00080c0001067983 */ /* 0x000ee20000300800 */
[----:B0-----:R-:W-:Y:S01]  /*1125b0*/  SHF.R.U32.HI R0, RZ, 0x8, R10 ;  /* 0x00000008ff007819 */ /* 0x001fe2000001160a */
        /* <DEDUP_REMOVED lines=14> */
[----:B------:R-:W3:Y:S04]  /*1126a0*/  LDL.LU R10, [R1+0x804] ;  /* 0x00080400010a7983 */ /* 0x000ee80000300800 */
[----:B------:R0:W-:Y:S01]  /*1126b0*/  STL [R1+0x10f8], R5 ;  /* 0x0010f80501007387 */ /* 0x0001e20000100800 */
[----:B------:R-:W1:Y:S01]  /*1126c0*/  LDCU UR10, c[0x0][0x3b8] ;  /* 0x00007700ff0a77ac */ /* 0x000e620008000800 */
[----:B0-----:R-:W-:Y:S01]  /*1126d0*/  VIADD R5, R5, UR52 ;  /* 0x0000003405057c36 */ /* 0x001fe20008000000 */
[----:B------:R-:W0:Y:S01]  /*1126e0*/  LDCU UR52, c[0x0][0x3b8] ;  /* 0x00007700ff3477ac */ /* 0x000e220008000800 */
[----:B----4-:R-:W-:-:S02]  /*1126f0*/  SHF.R.U32.HI R3, RZ, 0x8, R9 ;  /* 0x00000008ff037819 */ /* 0x010fc40000011609 */
[----:B------:R-:W-:Y:S01]  /*112700*/  SHF.R.U32.HI R4, RZ, 0x8, R8 ;  /* 0x00000008ff047819 */ /* 0x000fe20000011608 */
[----:B------:R-:W4:Y:S04]  /*112710*/  LDL.LU R9, [R1+0x7f8] ;  /* 0x0007f80001097983 */ /* 0x000f280000300800 */
[----:B------:R-:W4:Y:S01]  /*112720*/  LDL.LU R8, [R1+0x114] ;  /* 0x0001140001087983 */ /* 0x000f220000300800 */
[----:B------:R-:W-:Y:S02]  /*112730*/  SHF.R.U32.HI R0, RZ, 0x8, R24 ;  /* 0x00000008ff007819 */ /* 0x000fe40000011618 */
[----:B------:R-:W-:Y:S02]  /*112740*/  SHF.R.U32.HI R2, RZ, 0x8, R23 ;  /* 0x00000008ff027819 */ /* 0x000fe40000011617 */
[----:B------:R-:W-:-:S02]  /*112750*/  LOP3.LUT R3, R3, 0xffff, RZ, 0xc0, !PT ;  /* 0x0000ffff03037812 */ /* 0x000fc400078ec0ff */
[----:B------:R-:W-:Y:S02]  /*112760*/  LOP3.LUT R4, R4, 0xffff, RZ, 0xc0, !PT ;  /* 0x0000ffff04047812 */ /* 0x000fe400078ec0ff */
        /* <DEDUP_REMOVED lines=25> */
[----:B------:R-:W-:Y:S04]  /*112900*/  STL [R1+0x1178], R3 ;  /* 0x0011780301007387 */ /* 0x000fe80000100800 */
[----:B------:R-:W-:Y:S04]  /*112910*/  STL [R1+0xc4], R2 ;  /* 0x0000c40201007387 */ /* 0x000fe80000100800 */
[----:B------:R0:W-:Y:S01]  /*112920*/  STL [R1+0xf8], R0 ;  /* 0x0000f80001007387 */ /* 0x0001e20000100800 */
[----:B------:R-:W1:Y:S03]  /*112930*/  LDCU UR28, c[0x0][0x3b8] ;  /* 0x00007700ff1c77ac */ /* 0x000e660008000800 */
[----:B------:R0:W-:Y:S02]  /*112940*/  STL [R1+0x1198], R4 ;  /* 0x0011980401007387 */ /* 0x0001e40000100800 */
[----:B0-----:R-:W-:-:S02]  /*112950*/  SHF.R.U32.HI R0, RZ, 0x8, R10 ;  /* 0x00000008ff007819 */ /* 0x001fc4000001160a */
[----:B------:R-:W3:Y:S01]  /*112960*/  LDL.LU R10, [R1+0x830] ;  /* 0x00083000010a7983 */ /* 0x000ee20000300800 */
[----:B------:R-:W-:Y:S01]  /*112970*/  VIADD R4, R4, UR30 ;  /* 0x0000001e04047c36 */ /* 0x000fe20008000000 */
[----:B------:R-:W-:Y:S01]  /*112980*/  LOP3.LUT R0, R0, 0xffff, RZ, 0xc0, !PT ;  /* 0x0000ffff00007812 */ /* 0x000fe200078ec0ff */
[----:B------:R-:W0:Y:S01]  /*112990*/  LDCU UR30, c[0x0][0x3b8] ;  /* 0x00007700ff1e77ac */ /* 0x000e220008000800 */
[----:B----4-:R-:W-:Y:S02]  /*1129a0*/  SHF.R.U32.HI R3, RZ, 0x8, R9 ;  /* 0x00000008ff037819 */ /* 0x010fe40000011609 */
[----:B------:R-:W-:Y:S01]  /*1129b0*/  SHF.R.U32.HI R2, RZ, 0x8, R8 ;  /* 0x00000008ff027819 */ /* 0x000fe20000011608 */
[----:B------:R-:W4:Y:S04]  /*1129c0*/  LDL.LU R9, [R1+0x82c] ;  /* 0x00082c0001097983 */ /* 0x000f280000300800 */
[----:B------:R-:W4:Y:S04]  /*1129d0*/  LDL.LU R8, [R1+0x828] ;  /* 0x0008280001087983 */ /* 0x000f280000300800 */
[----:B------:R0:W-:Y:S01]  /*1129e0*/  STL [R1+0x11b8], R4 ;  /* 0x0011b80401007387 */ /* 0x0001e20000100800 */
[----:B------:R-:W-:-:S02]  /*1129f0*/  LOP3.LUT R3, R3, 0xffff, RZ, 0xc0, !PT ;  /* 0x0000ffff03037812 */ /* 0x000fc400078ec0ff */
        /* <DEDUP_REMOVED lines=29> */
[----:B------:R1:W-:Y:S01]  /*112bd0*/  STL [R1+0x100], R0 ;  /* 0x0001000001007387 */ /* 0x0003e20000100800 */
[----:B0-----:R-:W-:Y:S01]  /*112be0*/  VIADD R4, R4, UR35 ;  /* 0x0000002304047c36 */ /* 0x001fe20008000000 */
[----:B------:R-:W0:Y:S04]  /*112bf0*/  LDCU UR35, c[0x0][0x3b8] ;  /* 0x00007700ff2377ac */ /* 0x000e280008000800 */
[----:B------:R0:W-:Y:S01]  /*112c00*/  STL [R1+0x1258], R4 ;  /* 0x0012580401007387 */ /* 0x0001e20000100800 */
[----:B-1----:R-:W-:Y:S01]  /*112c10*/  SHF.R.U32.HI R0, RZ, 0x8, R10 ;  /* 0x00000008ff007819 */ /* 0x002fe2000001160a */
[----:B0-----:R-:W-:-:S03]  /*112c20*/  VIADD R4, R4, UR47 ;  /* 0x0000002f04047c36 */ /* 0x001fc60008000000 */
[----:B------:R-:W-:Y:S01]  /*112c30*/  LOP3.LUT R0, R0, 0xffff, RZ, 0xc0, !PT ;  /* 0x0000ffff00007812 */ /* 0x000fe200078ec0ff */
[----:B------:R-:W0:Y:S01]  /*112c40*/  LDCU UR47, c[0x0][0x3b8] ;  /* 0x00007700ff2f77ac */ /* 0x000e220008000800 */
[----:B----4-:R-:W-:Y:S02]  /*112c50*/  SHF.R.U32.HI R3, RZ, 0x8, R9 ;  /* 0x00000008ff037819 */ /* 0x010fe40000011609 */
[----:B------:R-:W-:Y:S01]  /*112c60*/  SHF.R.U32.HI R2, RZ, 0x8, R8 ;  /* 0x00000008ff027819 */ /* 0x000fe20000011608 */
[----:B------:R-:W4:Y:S04]  /*112c70*/  LDL.LU R9, [R1+0x9c] ;  /* 0x00009c0001097983 */ /* 0x000f280000300800 */
[----:B------:R-:W4:Y:S04]  /*112c80*/  LDL.LU R8, [R1+0x98] ;  /* 0x0000980001087983 */ /* 0x000f280000300800 */
[----:B------:R-:W4:Y:S04]  /*112c90*/  LDL.LU R10, [R1+0x80] ;  /* 0x00008000010a7983 */ /* 0x000f280000300800 */
[----:B------:R1:W-:Y:S01]  /*112ca0*/  STL [R1+0x1278], R4 ;  /* 0x0012780401007387 */ /* 0x0003e20000100800 */
[----:B------:R-:W-:-:S02]  /*112cb0*/  LOP3.LUT R3, R3, 0xffff, RZ, 0xc0, !PT ;  /* 0x0000ffff03037812 */ /* 0x000fc400078ec0ff */
[----:B------:R-:W-:Y:S02]  /*112cc0*/  LOP3.LUT R2, R2, 0xffff, RZ, 0xc0, !PT ;  /* 0x0000ffff02027812 */ /* 0x000fe400078ec0ff */
[----:B------:R-:W-:Y:S01]  /*112cd0*/  PRMT R3, R0, 0x3340, R3 ;  /* 0x0000334000037816 */ /* 0x000fe20000000003 */
[----:B-1----:R-:W-:Y:S01]  /*112ce0*/  VIADD R4, R4, UR38 ;  /* 0x0000002604047c36 */ /* 0x002fe20008000000 */
[----:B------:R-:W-:Y:S01]  /*112cf0*/  PRMT R0, R2, 0x3340, R1 ;  /* 0x0000334002007816 */ /* 0x000fe20000000001 */
[----:B------:R-:W1:Y:S03]  /*112d00*/  LDCU UR38, c[0x0][0x3b8] ;  /* 0x00007700ff2677ac */ /* 0x000e660008000800 */
[----:B------:R0:W-:Y:S04]  /*112d10*/  STL [R1+0x1298], R4 ;  /* 0x0012980401007387 */ /* 0x0001e80000100800 */
[----:B------:R2:W-:Y:S04]  /*112d20*/  STL [R1+0x16c], R3 ;  /* 0x00016c0301007387 */ /* 0x0005e80000100800 */
[----:B------:R-:W-:Y:S01]  /*112d30*/  STL [R1+0xf0], R0 ;  /* 0x0000f00001007387 */ /* 0x000fe20000100800 */
        /* <DEDUP_REMOVED lines=8> */
[----:B------:R-:W-:Y:S02]  /*112dc0*/  SHF.R.U32.HI R0, RZ, 0x8, R23 ;  /* 0x00000008ff007819 */ /* 0x000fe40000011617 */
[----:B------:R-:W3:Y:S04]  /*112dd0*/  LDL.LU R24, [R1+0x850] ;  /* 0x0008500001187983 */ /* 0x000ee80000300800 */
[----:B------:R-:W3:Y:S04]  /*112de0*/  LDL.LU R23, [R1+0x848] ;  /* 0x0008480001177983 */ /* 0x000ee80000300800 */
[----:B------:R0:W-:Y:S01]  /*112df0*/  STL [R1+0x12d8], R4 ;  /* 0x0012d80401007387 */ /* 0x0001e20000100800 */
[----:B------:R-:W-:-:S02]  /*112e00*/  LOP3.LUT R0, R0, 0xffff, RZ, 0xc0, !PT ;  /* 0x0000ffff00007812 */ /* 0x000fc400078ec0ff */
[----:B------:R-:W-:Y:S02]  /*112e10*/  LOP3.LUT R3, R3, 0xffff, RZ, 0xc0, !PT ;  /* 0x0000ffff03037812 */ /* 0x000fe400078ec0ff */
[----:B------:R-:W-:Y:S01]  /*112e20*/  LOP3.LUT R2, R2, 0xffff, RZ, 0xc0, !PT ;  /* 0x0000ffff02027812 */ /* 0x000fe200078ec0ff */
[----:B------:R-:W1:Y:S01]  /*112e30*/  LDCU UR50, c[0x0][0x3b8] ;  /* 0x00007700ff3277ac */ /* 0x000e620008000800 */
        /* <DEDUP_REMOVED lines=13> */
[----:B------:R-:W-:Y:S01]  /*112f10*/  SHF.R.U32.HI R3, RZ, 0x8, R8 ;  /* 0x00000008ff037819 */ /* 0x000fe20000011608 */
[----:B------:R-:W4:Y:S04]  /*112f20*/  LDL.LU R9, [R1+0x860] ;  /* 0x0008600001097983 */ /* 0x000f280000300800 */
[----:B------:R-:W4:Y:S01]  /*112f30*/  LDL.LU R8, [R1+0x858] ;  /* 0x0008580001087983 */ /* 0x000f220000300800 */
[----:B------:R-:W-:Y:S02]  /*112f40*/  SHF.R.U32.HI R2, RZ, 0x8, R10 ;  /* 0x00000008ff027819 */ /* 0x000fe4000001160a */
[----:B------:R-:W-:Y:S02]  /*112f50*/  LOP3.LUT R0, R0, 0xffff, RZ, 0xc0, !PT ;  /* 0x0000ffff00007812 */ /* 0x000fe400078ec0ff */
[----:B------:R-:W-:Y:S01]  /*112f60*/  LOP3.LUT R3, R3, 0xffff, RZ, 0xc0, !PT ;  /* 0x0000ffff03037812 */ /* 0x000fe200078ec0ff */
[----:B------:R0:W-:Y:S01]  /*112f70*/  STL [R1+0x1338], R4 ;  /* 0x0013380401007387 */ /* 0x0001e20000100800 */
[----:B------:R-:W-:-:S02]  /*112f80*/  LOP3.LUT R2, R2, 0xffff, RZ, 0xc0, !PT ;  /* 0x0000ffff02027812 */ /* 0x000fc400078ec0ff */
[----:B------:R-:W-:Y:S02]  /*112f90*/  PRMT R3, R0, 0x3340, R3 ;  /* 0x0000334000037816 */ /* 0x000fe40000000003 */
[----:B------:R-:W-:Y:S01]  /*112fa0*/  PRMT R0, R2, 0x3340, R1 ;  /* 0x0000334002007816 */ /* 0x000fe20000000001 */
[----:B0-----:R-:W-:Y:S01]  /*112fb0*/  VIADD R4, R4, UR36 ;  /* 0x0000002404047c36 */ /* 0x001fe20008000000 */
[----:B------:R-:W0:Y:S03]  /*112fc0*/  LDCU UR36, c[0x0][0x3b8] ;  /* 0x00007700ff2477ac */ /* 0x000e260008000800 */
[----:B------:R-:W-:Y:S01]  /*112fd0*/  VIADD R5, R4, UR33 ;  /* 0x0000002104057c36 */ /* 0x000fe20008000000 */
[----:B------:R-:W-:Y:S04]  /*112fe0*/  STL [R1+0x1358], R4 ;  /* 0x0013580401007387 */ /* 0x000fe80000100800 */
[----:B------:R2:W-:Y:S04]  /*112ff0*/  STL [R1+0x15c], R3 ;  /* 0x00015c0301007387 */ /* 0x0005e80000100800 */
[----:B------:R0:W-:Y:S04]  /*113000*/  STL [R1+0xd0], R0 ;  /* 0x0000d00001007387 */ /* 0x0001e80000100800 */
[----:B------:R-:W4:Y:S04]  /*113010*/  LDL.LU R10, [R1+0x84c] ;  /* 0x00084c00010a7983 */ /* 0x000f280000300800 */
[----:B------:R0:W-:Y:S01]  /*113020*/  STL [R1+0x1378], R5 ;  /* 0x0013780501007387 */ /* 0x0001e20000100800 */
[----:B------:R-:W0:Y:S01]  /*113030*/  LDCU UR33, c[0x0][0x3b8] ;  /* 0x00007700ff2177ac */ /* 0x000e220008000800 */
[----:B--2---:R-:W-:-:S02]  /*113040*/  SHF.R.U32.HI R3, RZ, 0x8, R7 ;  /* 0x00000008ff037819 */ /* 0x004fc40000011607 */
[----:B------:R-:W2:Y:S01]  /*113050*/  LDL.LU R7, [R1+0xc0] ;  /* 0x0000c00001077983 */ /* 0x000ea20000300800 */
[----:B---3--:R-:W-:-:S03]  /*113060*/  SHF.R.U32.HI R4, RZ, 0x8, R6 ;  /* 0x00000008ff047819 */ /* 0x008fc60000011606 */
[----:B------:R-:W3:Y:S01]  /*113070*/  LDL.LU R6, [R1+0x844] ;  /* 0x0008440001067983 */ /* 0x000ee20000300800 */
[----:B------:R-:W-:Y:S02]  /*113080*/  LOP3.LUT R3, R3, 0xffff, RZ, 0xc0, !PT ;  /* 0x0000ffff03037812 */ /* 0x000fe400078ec0ff */
[----:B0-----:R-:W-:Y:S02]  /*113090*/  SHF.R.U32.HI R0, RZ, 0x8, R24 ;  /* 0x00000008ff007819 */ /* 0x001fe40000011618 */
[----:B------:R-:W-:Y:S02]  /*1130a0*/  LOP3.LUT R4, R4, 0xffff, RZ, 0xc0, !PT ;  /* 0x0000ffff04047812 */ /* 0x000fe400078ec0ff */
[----:B------:R-:W-:Y:S01]  /*1130b0*/  SHF.R.U32.HI R2, RZ, 0x8, R23 ;  /* 0x00000008ff027819 */ /* 0x000fe20000011617 */
[----:B------:R-:W-:Y:S01]  /*1130c0*/  VIADD R5, R5, UR10 ;  /* 0x0000000a05057c36 */ /* 0x000fe20008000000 */
[----:B------:R-:W-:Y:S02]  /*1130d0*/  LOP3.LUT R0, R0, 0xffff, RZ, 0xc0, !PT ;  /* 0x0000ffff00007812 */ /* 0x000fe400078ec0ff */
[----:B------:R-:W-:-:S02]  /*1130e0*/  PRMT R3, R3, 0x3340, R4 ;  /* 0x0000334003037816 */ /* 0x000fc40000000004 */
[----:B------:R-:W-:Y:S01]  /*1130f0*/  LOP3.LUT R2, R2, 0xffff, RZ, 0xc0, !PT ;  /* 0x0000ffff02027812 */ /* 0x000fe200078ec0ff */
[----:B------:R-:W0:Y:S01]  /*113100*/  LDCU UR10, c[0x0][0x3b8] ;  /* 0x00007700ff0a77ac */ /* 0x000e220008000800 */
[----:B------:R-:W-:Y:S04]  /*113110*/  STL [R1+0x1398], R5 ;  /* 0x0013980501007387 */ /* 0x000fe80000100800 */
[----:B------:R1:W-:Y:S01]  /*113120*/  STL [R1+0x158], R3 ;  /* 0x0001580301007387 */ /* 0x0003e20000100800 */
[----:B------:R-:W-:-:S05]  /*113130*/  PRMT R0, R0, 0x3340, R2 ;  /* 0x0000334000007816 */ /* 0x000fca0000000002 */
[----:B------:R-:W-:Y:S01]  /*113140*/  STL [R1+0x154], R0 ;  /* 0x0001540001007387 */ /* 0x000fe20000100800 */
[----:B-1----:R-:W-:Y:S01]  /*113150*/  VIADD R3, R5, UR52 ;  /* 0x0000003405037c36 */ /* 0x002fe20008000000 */
[----:B------:R-:W1:Y:S04]  /*113160*/  LDCU UR52, c[0x0][0x3b8] ;  /* 0x00007700ff3477ac */ /* 0x000e680008000800 */
[----:B------:R0:W-:Y:S04]  /*113170*/  STL [R1+0x13b8], R3 ;  /* 0x0013b80301007387 */ /* 0x0001e80000100800 */
[----:B------:R-:W3:Y:S01]  /*113180*/  LDL.LU R24, [R1+0x878] ;  /* 0x0008780001187983 */ /* 0x000ee20000300800 */
[----:B0-----:R-:W-:Y:S01]  /*113190*/  VIADD R3, R3, UR39 ;  /* 0x0000002703037c36 */ /* 0x001fe20008000000 */
[----:B------:R-:W0:Y:S01]  /*1131a0*/  LDCU UR39, c[0x0][0x3b8] ;  /* 0x00007700ff2777ac */ /* 0x000e220008000800 */
[----:B----4-:R-:W-:-:S02]  /*1131b0*/  SHF.R.U32.HI R2, RZ, 0x8, R9 ;  /* 0x00000008ff027819 */ /* 0x010fc40000011609 */
[----:B------:R-:W-:Y:S01]  /*1131c0*/  SHF.R.U32.HI R0, RZ, 0x8, R8 ;  /* 0x00000008ff007819 */ /* 0x000fe20000011608 */
[----:B------:R-:W4:Y:S04]  /*1131d0*/  LDL.LU R9, [R1+0x874] ;  /* 0x0008740001097983 */ /* 0x000f280000300800 */
[----:B------:R-:W4:Y:S01]  /*1131e0*/  LDL.LU R8, [R1+0x870] ;  /* 0x0008700001087983 */ /* 0x000f220000300800 */
[----:B------:R-:W-:-:S03]  /*1131f0*/  LOP3.LUT R2, R2, 0xffff, RZ, 0xc0, !PT ;  /* 0x0000ffff02027812 */ /* 0x000fc600078ec0ff */
[----:B------:R0:W-:Y:S01]  /*113200*/  STL [R1+0x13d8], R3 ;  /* 0x0013d80301007387 */ /* 0x0001e20000100800 */
[----:B------:R-:W-:Y:S02]  /*113210*/  LOP3.LUT R0, R0, 0xffff, RZ, 0xc0, !PT ;  /* 0x0000ffff00007812 */ /* 0x000fe400078ec0ff */
[--C-:B------:R-:W-:Y:S02]  /*113220*/  PRMT R2, R2, 0x3340, R1.reuse ;  /* 0x0000334002027816 */ /* 0x100fe40000000001 */
[----:B------:R-:W-:Y:S01]  /*113230*/  PRMT R0, R0, 0x3340, R1 ;  /* 0x0000334000007816 */ /* 0x000fe20000000001 */
[----:B0-----:R-:W-:Y:S01]  /*113240*/  VIADD R3, R3, UR8 ;  /* 0x0000000803037c36 */ /* 0x001fe20008000000 */
[----:B------:R-:W0:Y:S03]  /*113250*/  LDCU UR8, c[0x0][0x3b8] ;  /* 0x00007700ff0877ac */ /* 0x000e260008000800 */
[----:B------:R-:W-:Y:S01]  /*113260*/  VIADD R4, R3, UR53 ;  /* 0x0000003503047c36 */ /* 0x000fe20008000000 */
[----:B------:R-:W-:Y:S04]  /*113270*/  STL [R1+0x13f8], R3 ;  /* 0x0013f80301007387 */ /* 0x000fe80000100800 */
[----:B------:R-:W-:Y:S04]  /*113280*/  STL [R1+0xb8], R2 ;  /* 0x0000b80201007387 */ /* 0x000fe80000100800 */
[----:B------:R0:W-:Y:S01]  /*113290*/  STL [R1+0xcc], R0 ;  /* 0x0000cc0001007387 */ /* 0x0001e20000100800 */
[----:B------:R-:W1:Y:S03]  /*1132a0*/  LDCU UR53, c[0x0][0x3b8] ;  /* 0x00007700ff3577ac */ /* 0x000e660008000800 */
[----:B------:R1:W-:Y:S04]  /*1132b0*/  STL [R1+0x1418], R4 ;  /* 0x0014180401007387 */ /* 0x0003e80000100800 */
[----:B------:R-:W4:Y:S01]  /*1132c0*/  LDL.LU R23, [R1+0x8a4] ;  /* 0x0008a40001177983 */ /* 0x000f220000300800 */
        /* <DEDUP_REMOVED lines=20> */
[----:B------:R-:W0:Y:S01]  /*113410*/  LDCU UR31, c[0x0][0x3b8] ;  /* 0x00007700ff1f77ac */ /* 0x000e220008000800 */
[----:B-1----:R-:W-:-:S03]  /*113420*/  SHF.R.U32.HI R0, RZ, 0x8, R24 ;  /* 0x00000008ff007819 */ /* 0x002fc60000011618 */
[----:B------:R1:W-:Y:S01]  /*113430*/  STL [R1+0x1478], R4 ;  /* 0x0014780401007387 */ /* 0x0003e20000100800 */
[----:B------:R-:W-:Y:S01]  /*113440*/  LOP3.LUT R0, R0, 0xffff, RZ, 0xc0, !PT ;  /* 0x0000ffff00007812 */ /* 0x000fe200078ec0ff */
[----:B-1----:R-:W-:Y:S01]  /*113450*/  VIADD R4, R4, UR32 ;  /* 0x0000002004047c36 */ /* 0x002fe20008000000 */
[----:B------:R-:W1:Y:S01]  /*113460*/  LDCU UR32, c[0x0][0x3b8] ;  /* 0x00007700ff2077ac */ /* 0x000e620008000800 */
[----:B----4-:R-:W-:Y:S02]  /*113470*/  SHF.R.U32.HI R3, RZ, 0x8, R9 ;  /* 0x00000008ff037819 */ /* 0x010fe40000011609 */
[----:B------:R-:W-:Y:S01]  /*113480*/  SHF.R.U32.HI R2, RZ, 0x8, R8 ;  /* 0x00000008ff027819 */ /* 0x000fe20000011608 */
[----:B------:R-:W4:Y:S04]  /*113490*/  LDL.LU R9, [R1+0x87c] ;  /* 0x00087c0001097983 */ /* 0x000f280000300800 */
[----:B------:R-:W4:Y:S01]  /*1134a0*/  LDL.LU R8, [R1+0x8c0] ;  /* 0x0008c00001087983 */ /* 0x000f220000300800 */
[----:B------:R-:W-:-:S03]  /*1134b0*/  LOP3.LUT R3, R3, 0xffff, RZ, 0xc0, !PT ;  /* 0x0000ffff03037812 */ /* 0x000fc600078ec0ff */
[----:B------:R0:W-:Y:S01]  /*1134c0*/  STL [R1+0x1498], R4 ;  /* 0x0014980401007387 */ /* 0x0001e20000100800 */
[----:B------:R-:W-:Y:S02]  /*1134d0*/  LOP3.LUT R2, R2, 0xffff, RZ, 0xc0, !PT ;  /* 0x0000ffff02027812 */ /* 0x000fe400078ec0ff */
[----:B------:R-:W-:Y:S02]  /*1134e0*/  PRMT R3, R0, 0x3340, R3 ;  /* 0x0000334000037816 */ /* 0x000fe40000000003 */
[----:B------:R-:W-:Y:S01]  /*1134f0*/  PRMT R0, R2, 0x3340, R1 ;  /* 0x0000334002007816 */ /* 0x000fe20000000001 */
[----:B0-----:R-:W-:Y:S01]  /*113500*/  VIADD R4, R4, UR12 ;  /* 0x0000000c04047c36 */ /* 0x001fe20008000000 */
[----:B------:R-:W0:Y:S03]  /*113510*/  LDCU UR12, c[0x0][0x3b8] ;  /* 0x00007700ff0c77ac */ /* 0x000e260008000800 */
[----:B------:R-:W-:Y:S01]  /*113520*/  VIADD R5, R4, UR34 ;  /* 0x0000002204057c36 */ /* 0x000fe20008000000 */
[----:B------:R-:W-:Y:S04]  /*113530*/  STL [R1+0x14b8], R4 ;  /* 0x0014b80401007387 */ /* 0x000fe80000100800 */
[----:B------:R0:W-:Y:S04]  /*113540*/  STL [R1+0x138], R3 ;  /* 0x0001380301007387 */ /* 0x0001e80000100800 */
        /* <DEDUP_REMOVED lines=10> */
[----:B------:R-:W-:Y:S02]  /*1135f0*/  SHF.R.U32.HI R4, RZ, 0x8, R10 ;  /* 0x00000008ff047819 */ /* 0x000fe4000001160a */
[----:B------:R-:W-:Y:S02]  /*113600*/  LOP3.LUT R3, R3, 0xffff, RZ, 0xc0, !PT ;  /* 0x0000ffff03037812 */ /* 0x000fe400078ec0ff */
[----:B------:R-:W-:Y:S01]  /*113610*/  LOP3.LUT R4, R4, 0xffff, RZ, 0xc0, !PT ;  /* 0x0000ffff04047812 */ /* 0x000fe200078ec0ff */
[----:B-1----:R-:W-:Y:S01]  /*113620*/  VIADD R5, R5, UR35 ;  /* 0x0000002305057c36 */ /* 0x002fe20008000000 */
[----:B------:R-:W-:Y:S02]  /*113630*/  LOP3.LUT R0, R0, 0xffff, RZ, 0xc0, !PT ;  /* 0x0000ffff00007812 */ /* 0x000fe400078ec0ff */
[----:B------:R-:W-:Y:S02]  /*113640*/  LOP3.LUT R2, R2, 0xffff, RZ, 0xc0, !PT ;  /* 0x0000ffff02027812 */ /* 0x000fe400078ec0ff */
[----:B------:R-:W-:Y:S01]  /*113650*/  PRMT R3, R3, 0x3340, R4 ;  /* 0x0000334003037816 */ /* 0x000fe20000000004 */
[----:B------:R-:W0:Y:S01]  /*113660*/  LDCU UR35, c[0x0][0x3b8] ;  /* 0x00007700ff2377ac */ /* 0x000e220008000800 */
[----:B------:R-:W-:Y:S01]  /*113670*/  STL [R1+0x1500], R5 ;  /* 0x0015000501007387 */ /* 0x000fe20000100800 */
[----:B------:R-:W-:-:S03]  /*113680*/  PRMT R0, R0, 0x3340, R2 ;  /* 0x0000334000007816 */ /* 0x000fc60000000002 */
[----:B------:R1:W-:Y:S04]  /*113690*/  STL [R1+0x12c], R3 ;  /* 0x00012c0301007387 */ /* 0x0003e80000100800 */
[----:B------:R-:W-:Y:S04]  /*1136a0*/  STL [R1+0x128], R0 ;  /* 0x0001280001007387 */ /* 0x000fe80000100800 */
[----:B------:R-:W3:Y:S01]  /*1136b0*/  LDL.LU R10, [R1+0x8d0] ;  /* 0x0008d000010a7983 */ /* 0x000ee20000300800 */
        /* <DEDUP_REMOVED lines=9> */
[----:B------:R-:W-:Y:S02]  /*113750*/  LOP3.LUT R2, R2, 0xffff, RZ, 0xc0, !PT ;  /* 0x0000ffff02027812 */ /* 0x000fe400078ec0ff */
[----:B------:R-:W-:Y:S01]  /*113760*/  LOP3.LUT R0, R0, 0xffff, RZ, 0xc0, !PT ;  /* 0x0000ffff00007812 */ /* 0x000fe200078ec0ff */
[----:B------:R0:W-:Y:S01]  /*113770*/  STL [R1+0x1560], R3 ;  /* 0x0015600301007387 */ /* 0x0001e20000100800 */
[----:B------:R-:W-:-:S02]  /*113780*/  PRMT R2, R2, 0x3340, R1 ;  /* 0x0000334002027816 */ /* 0x000fc40000000001 */
[----:B------:R-:W-:Y:S01]  /*113790*/  PRMT R0, R0, 0x3340, R1 ;  /* 0x0000334000007816 */ /* 0x000fe20000000001 */
[----:B0-----:R-:W-:Y:S01]  /*1137a0*/  VIADD R3, R3, UR49 ;  /* 0x0000003103037c36 */ /* 0x001fe20008000000 */
[----:B------:R-:W0:Y:S03]  /*1137b0*/  LDCU UR49, c[0x0][0x3b8] ;  /* 0x00007700ff3177ac */ /* 0x000e260008000800 */
[----:B------:R-:W-:Y:S01]  /*1137c0*/  VIADD R5, R3, UR50 ;  /* 0x0000003203057c36 */ /* 0x000fe20008000000 */
[----:B------:R1:W-:Y:S04]  /*1137d0*/  STL [R1+0x1598], R3 ;  /* 0x0015980301007387 */ /* 0x0003e80000100800 */
[----:B------:R-:W-:Y:S04]  /*1137e0*/  STL [R1+0x64], R2 ;  /* 0x0000640201007387 */ /* 0x000fe80000100800 */
[----:B------:R2:W-:Y:S01]  /*1137f0*/  STL [R1+0xbc], R0 ;  /* 0x0000bc0001007387 */ /* 0x0005e20000100800 */
[----:B------:R-:W0:Y:S03]  /*113800*/  LDCU UR50, c[0x0][0x3b8] ;  /* 0x00007700ff3277ac */ /* 0x000e260008000800 */
[----:B------:R0:W-:Y:S01]  /*113810*/  STL [R1+0x15c0], R5 ;  /* 0x0015c00501007387 */ /* 0x0001e20000100800 */
[----:B-1----:R-:W-:-:S03]  /*113820*/  SHF.R.U32.HI R3, RZ, 0x8, R24 ;  /* 0x00000008ff037819 */ /* 0x002fc60000011618 */
        /* <DEDUP_REMOVED lines=8> */
[----:B0-----:R-:W-:Y:S01]  /*1138b0*/  VIADD R5, R5, UR48 ;  /* 0x0000003005057c36 */ /* 0x001fe20008000000 */
[----:B------:R-:W-:Y:S02]  /*1138c0*/  LOP3.LUT R0, R0, 0xffff, RZ, 0xc0, !PT ;  /* 0x0000ffff00007812 */ /* 0x000fe400078ec0ff */
[----:B------:R-:W-:Y:S02]  /*1138d0*/  LOP3.LUT R2, R2, 0xffff, RZ, 0xc0, !PT ;  /* 0x0000ffff02027812 */ /* 0x000fe400078ec0ff */
[----:B------:R-:W-:Y:S01]  /*1138e0*/  PRMT R3, R3, 0x3340, R4 ;  /* 0x0000334003037816 */ /* 0x000fe20000000004 */
[----:B------:R-:W0:Y:S01]  /*1138f0*/  LDCU UR48, c[0x0][0x3b8] ;  /* 0x00007700ff3077ac */ /* 0x000e220008000800 */
[----:B------:R-:W-:Y:S01]  /*113900*/  STL [R1+0x15f8], R5 ;  /* 0x0015f80501007387 */ /* 0x000fe20000100800 */
[----:B------:R-:W-:-:S03]  /*113910*/  PRMT R0, R0, 0x3340, R2 ;  /* 0x0000334000007816 */ /* 0x000fc60000000002 */
[----:B------:R1:W-:Y:S04]  /*113920*/  STL [R1+0x134], R3 ;  /* 0x0001340301007387 */ /* 0x0003e80000100800 */
[----:B------:R0:W-:Y:S01]  /*113930*/  STL [R1+0x120], R0 ;  /* 0x0001200001007387 */ /* 0x0001e20000100800 */
[----:B-1----:R-:W-:Y:S01]  /*113940*/  VIADD R3, R5, UR13 ;  /* 0x0000000d05037c36 */ /* 0x002fe20008000000 */
[----:B------:R-:W1:Y:S01]  /*113950*/  LDCU UR13, c[0x0][0x3b8] ;  /* 0x00007700ff0d77ac */ /* 0x000e620008000800 */
[----:B0-----:R-:W-:-:S03]  /*113960*/  SHF.R.U32.HI R0, RZ, 0x8, R10 ;  /* 0x00000008ff007819 */ /* 0x001fc6000001160a */
[----:B------:R0:W-:Y:S04]  /*113970*/  STL [R1+0x1618], R3 ;  /* 0x0016180301007387 */ /* 0x0001e80000100800 */
[----:B------:R-:W3:Y:S01]  /*113980*/  LDL.LU R10, [R1+0x89c] ;  /* 0x00089c00010a7983 */ /* 0x000ee20000300800 */
[----:B------:R-:W-:Y:S01]  /*113990*/  LOP3.LUT R0, R0, 0xffff, RZ, 0xc0, !PT ;  /* 0x0000ffff00007812 */ /* 0x000fe200078ec0ff */
[----:B0-----:R-:W-:Y:S01]  /*1139a0*/  VIADD R3, R3, UR51 ;  /* 0x0000003303037c36 */ /* 0x001fe20008000000 */
[----:B------:R-:W0:Y:S01]  /*1139b0*/  LDCU UR51, c[0x0][0x3b8] ;  /* 0x00007700ff3377ac */ /* 0x000e220008000800 */
[----:B----4-:R-:W-:Y:S02]  /*1139c0*/  SHF.R.U32.HI R23, RZ, 0x8, R9 ;  /* 0x00000008ff177819 */ /* 0x010fe40000011609 */
[----:B------:R-:W-:Y:S01]  /*1139d0*/  SHF.R.U32.HI R2, RZ, 0x8, R8 ;  /* 0x00000008ff027819 */ /* 0x000fe20000011608 */
[----:B------:R-:W4:Y:S04]  /*1139e0*/  LDL.LU R9, [R1+0x890] ;  /* 0x0008900001097983 */ /* 0x000f280000300800 */
[----:B------:R-:W4:Y:S04]  /*1139f0*/  LDL.LU R8, [R1+0x88c] ;  /* 0x00088c0001087983 */ /* 0x000f280000300800 */
[----:B------:R0:W-:Y:S01]  /*113a00*/  STL [R1+0x1638], R3 ;  /* 0x0016380301007387 */ /* 0x0001e20000100800 */
[----:B------:R-:W-:-:S04]  /*113a10*/  LOP3.LUT R2, R2, 0xffff, RZ, 0xc0, !PT ;  /* 0x0000ffff02027812 */ /* 0x000fc800078ec0ff */
[----:B------:R-:W-:Y:S01]  /*113a20*/  PRMT R0, R0, 0x3340, R2 ;  /* 0x0000334000007816 */ /* 0x000fe20000000002 */
[----:B0-----:R-:W-:Y:S01]  /*113a30*/  VIADD R3, R3, UR36 ;  /* 0x0000002403037c36 */ /* 0x001fe20008000000 */
[----:B------:R-:W-:Y:S01]  /*113a40*/  @P3 LOP3.LUT R14, R14, 0x40000000, RZ, 0xfc, !PT ;  /* 0x400000000e0e3812 */ /* 0x000fe200078efcff */
[----:B------:R-:W0:Y:S02]  /*113a50*/  LDCU UR36, c[0x0][0x3b8] ;  /* 0x00007700ff2477ac */ /* 0x000e240008000800 */
[----:B------:R-:W-:Y:S01]  /*113a60*/  VIADD R4, R3, UR33 ;  /* 0x0000002103047c36 */ /* 0x000fe20008000000 */
        /* <DEDUP_REMOVED lines=19> */
[----:B------:R-:W-:Y:S01]  /*113ba0*/  LOP3.LUT R14, R14, 0xdfffffff, RZ, 0xc0, !PT ;  /* 0xdfffffff0e0e7812 */ /* 0x000fe200078ec0ff */
[----:B------:R-:W-:Y:S01]  /*113bb0*/  VIADD R5, R12, 0x61 ;  /* 0x000000610c057836 */ /* 0x000fe20000000000 */
[----:B------:R-:W1:Y:S02]  /*113bc0*/  LDCU UR52, c[0x0][0x3b8] ;  /* 0x00007700ff3477ac */ /* 0x000e640008000800 */
[----:B------:R0:W-:Y:S04]  /*113bd0*/  STL [R1+0x16b8], R4 ;  /* 0x0016b80401007387 */ /* 0x0001e80000100800 */
[----:B------:R-:W-:Y:S04]  /*113be0*/  STL [R1+0x68], R3 ;  /* 0x0000680301007387 */ /* 0x000fe80000100800 */
[----:B------:R1:W-:Y:S01]  /*113bf0*/  STL [R1+0x118], R0 ;  /* 0x0001180001007387 */ /* 0x0003e20000100800 */
[----:B0-----:R-:W-:Y:S01]  /*113c00*/  VIADD R4, R4, UR39 ;  /* 0x0000002704047c36 */ /* 0x001fe20008000000 */
[----:B------:R-:W0:Y:S01]  /*113c10*/  LDCU UR39, c[0x0][0x3b8] ;  /* 0x00007700ff2777ac */ /* 0x000e220008000800 */
[----:B-1----:R-:W-:-:S03]  /*113c20*/  SHF.R.U32.HI R0, RZ, 0x8, R10 ;  /* 0x00000008ff007819 */ /* 0x002fc6000001160a */
[----:B------:R1:W-:Y:S04]  /*113c30*/  STL [R1+0x16d8], R4 ;  /* 0x0016d80401007387 */ /* 0x0003e80000100800 */
[----:B------:R-:W3:Y:S01]  /*113c40*/  LDL.LU R10, [R1+0x900] ;  /* 0x00090000010a7983 */ /* 0x000ee20000300800 */
[----:B------:R-:W-:Y:S01]  /*113c50*/  LOP3.LUT R0, R0, 0xffff, RZ, 0xc0, !PT ;  /* 0x0000ffff00007812 */ /* 0x000fe200078ec0ff */
[----:B-1----:R-:W-:Y:S01]  /*113c60*/  VIADD R4, R4, UR8 ;  /* 0x0000000804047c36 */ /* 0x002fe20008000000 */
[----:B------:R-:W1:Y:S01]  /*113c70*/  LDCU UR8, c[0x0][0x3b8] ;  /* 0x00007700ff0877ac */ /* 0x000e620008000800 */
        /* <DEDUP_REMOVED lines=15> */
[----:B------:R-:W-:-:S02]  /*113d70*/  @P2 LOP3.LUT R14, R14, 0x20000000, RZ, 0xfc, !PT ;  /* 0x200000000e0e2812 */ /* 0x000fc400078efcff */
[----:B0-----:R-:W-:Y:S01]  /*113d80*/  SHF.R.U32.HI R0, RZ, 0x8, R24 ;  /* 0x00000008ff007819 */ /* 0x001fe20000011618 */
[----:B------:R-:W0:Y:S01]  /*113d90*/  LDCU UR28, c[0x0][0x3b8] ;  /* 0x00007700ff1c77ac */ /* 0x000e220008000800 */
[----:B------:R1:W-:Y:S04]  /*113da0*/  STL [R1+0x17ec], R4 ;  /* 0x0017ec0401007387 */ /* 0x0003e80000100800 */
        /* <DEDUP_REMOVED lines=39> */
[----:B------:R2:W-:Y:S04]  /*114020*/  STL [R1+0x78], R3 ;  /* 0x0000780301007387 */ /* 0x0005e80000100800 */
[----:B------:R-:W-:Y:S01]  /*114030*/  STL [R1+0xec], R0 ;  /* 0x0000ec0001007387 */ /* 0x000fe20000100800 */
[----:B-1----:R-:W-:Y:S01]  /*114040*/  VIADD R4, R4, UR35 ;  /* 0x0000002304047c36 */ /* 0x002fe20008000000 */
[----:B------:R-:W-:Y:S01]  /*114050*/  @P1 LOP3.LUT R14, R14, 0x10000000, RZ, 0xfc, !PT ;  /* 0x100000000e0e1812 */ /* 0x000fe200078efcff */
[----:B------:R-:W1:Y:S03]  /*114060*/  LDCU UR35, c[0x0][0x3b8] ;  /* 0x00007700ff2377ac */ /* 0x000e660008000800 */
[----:B------:R0:W-:Y:S01]  /*114070*/  STL [R1+0x17d8], R4 ;  /* 0x0017d80401007387 */ /* 0x0001e20000100800 */
[----:B--2---:R-:W-:-:S03]  /*114080*/  SHF.R.U32.HI R3, RZ, 0x8, R7 ;  /* 0x00000008ff037819 */ /* 0x004fc60000011607 */
[----:B------:R-:W2:Y:S01]  /*114090*/  LDL.LU R7, [R1+0x938] ;  /* 0x0009380001077983 */ /* 0x000ea20000300800 */
[----:B---3--:R-:W-:-:S03]  /*1140a0*/  SHF.R.U32.HI R2, RZ, 0x8, R6 ;  /* 0x00000008ff027819 */ /* 0x008fc60000011606 */
[----:B------:R-:W3:Y:S01]  /*1140b0*/  LDL.LU R6, [R1+0x438] ;  /* 0x0004380001067983 */ /* 0x000ee20000300800 */
[----:B0-----:R-:W-:Y:S01]  /*1140c0*/  VIADD R4, R4, UR47 ;  /* 0x0000002f04047c36 */ /* 0x001fe20008000000 */
[----:B------:R-:W-:Y:S02]  /*1140d0*/  SHF.R.U32.HI R0, RZ, 0x8, R24 ;  /* 0x00000008ff007819 */ /* 0x000fe40000011618 */
[----:B------:R-:W-:Y:S02]  /*1140e0*/  LOP3.LUT R3, R3, 0xffff, RZ, 0xc0, !PT ;  /* 0x0000ffff03037812 */ /* 0x000fe400078ec0ff */
[----:B------:R-:W-:Y:S02]  /*1140f0*/  LOP3.LUT R2, R2, 0xffff, RZ, 0xc0, !PT ;  /* 0x0000ffff02027812 */ /* 0x000fe400078ec0ff */
[----:B------:R-:W-:Y:S02]  /*114100*/  LOP3.LUT R14, R14, 0xf7ffffff, RZ, 0xc0, !PT ;  /* 0xf7ffffff0e0e7812 */ /* 0x000fe400078ec0ff */
[----:B------:R-:W-:Y:S01]  /*114110*/  LOP3.LUT R0, R0, 0xffff, RZ, 0xc0, !PT ;  /* 0x0000ffff00007812 */ /* 0x000fe200078ec0ff */
[----:B------:R0:W-:Y:S01]  /*114120*/  STL [R1+0x17dc], R4 ;  /* 0x0017dc0401007387 */ /* 0x0001e20000100800 */
[----:B------:R-:W1:Y:S02]  /*114130*/  LDCU UR47, c[0x0][0x3b8] ;  /* 0x00007700ff2f77ac */ /* 0x000e640008000800 */
[----:B------:R-:W-:-:S02]  /*114140*/  PRMT R3, R0, 0x3340, R3 ;  /* 0x0000334000037816 */ /* 0x000fc40000000003 */
[----:B------:R-:W-:Y:S01]  /*114150*/  PRMT R0, R2, 0x3340, R1 ;  /* 0x0000334002007816 */ /* 0x000fe20000000001 */
[----:B0-----:R-:W-:Y:S01]  /*114160*/  VIADD R4, R4, UR38 ;  /* 0x0000002604047c36 */ /* 0x001fe20008000000 */
[----:B------:R-:W-:Y:S01]  /*114170*/  @P0 LOP3.LUT R14, R14, 0x8000000, RZ, 0xfc, !PT ;  /* 0x080000000e0e0812 */ /* 0x000fe200078efcff */
[----:B------:R-:W0:Y:S03]  /*114180*/  LDCU UR38, c[0x0][0x3b8] ;  /* 0x00007700ff2677ac */ /* 0x000e260008000800 */
[----:B------:R1:W-:Y:S04]  /*114190*/  STL [R1+0x17d4], R4 ;  /* 0x0017d40401007387 */ /* 0x0003e80000100800 */
[----:B------:R-:W-:Y:S04]  /*1141a0*/  STL [R1+0xe8], R3 ;  /* 0x0000e80301007387 */ /* 0x000fe80000100800 */
[----:B------:R0:W-:Y:S04]  /*1141b0*/  STL [R1+0x80], R0 ;  /* 0x0000800001007387 */ /* 0x0001e80000100800 */
[----:B------:R-:W3:Y:S01]  /*1141c0*/  LDL.LU R24, [R1+0x920] ;  /* 0x0009200001187983 */ /* 0x000ee20000300800 */
[----:B-1----:R-:W-:Y:S01]  /*1141d0*/  VIADD R4, R4, UR49 ;  /* 0x0000003104047c36 */ /* 0x002fe20008000000 */
[----:B------:R-:W1:Y:S01]  /*1141e0*/  LDCU UR49, c[0x0][0x3b8] ;  /* 0x00007700ff3177ac */ /* 0x000e620008000800 */
[----:B0-----:R-:W-:-:S03]  /*1141f0*/  SHF.R.U32.HI R0, RZ, 0x8, R10 ;  /* 0x00000008ff007819 */ /* 0x001fc6000001160a */
[----:B------:R0:W-:Y:S04]  /*114200*/  STL [R1+0x17cc], R4 ;  /* 0x0017cc0401007387 */ /* 0x0001e80000100800 */
[----:B------:R-:W3:Y:S01]  /*114210*/  LDL.LU R10, [R1+0x910] ;  /* 0x00091000010a7983 */ /* 0x000ee20000300800 */
[----:B------:R-:W-:Y:S01]  /*114220*/  LOP3.LUT R0, R0, 0xffff, RZ, 0xc0, !PT ;  /* 0x0000ffff00007812 */ /* 0x000fe200078ec0ff */
[----:B0-----:R-:W-:Y:S01]  /*114230*/  VIADD R4, R4, UR50 ;  /* 0x0000003204047c36 */ /* 0x001fe20008000000 */
[----:B----4-:R-:W-:Y:S02]  /*114240*/  SHF.R.U32.HI R3, RZ, 0x8, R9 ;  /* 0x00000008ff037819 */ /* 0x010fe40000011609 */
[----:B------:R-:W-:Y:S01]  /*114250*/  SHF.R.U32.HI R2, RZ, 0x8, R8 ;  /* 0x00000008ff027819 */ /* 0x000fe20000011608 */
[----:B------:R-:W4:Y:S01]  /*114260*/  LDL.LU R9, [R1+0x904] ;  /* 0x0009040001097983 */ /* 0x000f220000300800 */
[----:B------:R-:W-:-:S02]  /*114270*/  LOP3.LUT R3, R3, 0xffff, RZ, 0xc0, !PT ;  /* 0x0000ffff03037812 */ /* 0x000fc400078ec0ff */
[----:B------:R-:W-:Y:S01]  /*114280*/  LOP3.LUT R2, R2, 0xffff, RZ, 0xc0, !PT ;  /* 0x0000ffff02027812 */ /* 0x000fe200078ec0ff */
[----:B------:R0:W-:Y:S01]  /*114290*/  STL [R1+0x17d0], R4 ;  /* 0x0017d00401007387 */ /* 0x0001e20000100800 */
[----:B------:R-:W-:Y:S02]  /*1142a0*/  PRMT R3, R3, 0x3340, R1 ;  /* 0x0000334003037816 */ /* 0x000fe40000000001 */
[----:B------:R-:W-:Y:S01]  /*1142b0*/  PRMT R0, R0, 0x3340, R2 ;  /* 0x0000334000007816 */ /* 0x000fe20000000002 */
[----:B0-----:R-:W-:Y:S01]  /*1142c0*/  VIADD R4, R4, UR48 ;  /* 0x0000003004047c36 */ /* 0x001fe20008000000 */
[----:B------:R-:W-:Y:S01]  /*1142d0*/  LOP3.LUT R14, R14, 0xfbffffff, RZ, 0xc0, !PT ;  /* 0xfbffffff0e0e7812 */ /* 0x000fe200078ec0ff */
[----:B------:R-:W0:Y:S03]  /*1142e0*/  LDCU UR48, c[0x0][0x3b8] ;  /* 0x00007700ff3077ac */ /* 0x000e260008000800 */
[----:B------:R-:W-:Y:S04]  /*1142f0*/  STL [R1+0x17c8], R4 ;  /* 0x0017c80401007387 */ /* 0x000fe80000100800 */
[----:B------:R1:W-:Y:S04]  /*114300*/  STL [R1+0x74], R3 ;  /* 0x0000740301007387 */ /* 0x0003e80000100800 */
[----:B------:R3:W-:Y:S04]  /*114310*/  STL [R1+0xe4], R0 ;  /* 0x0000e40001007387 */ /* 0x0007e80000100800 */
[----:B------:R-:W4:Y:S01]  /*114320*/  LDL.LU R8, [R1+0x9e8] ;  /* 0x0009e80001087983 */ /* 0x000f220000300800 */
[----:B-1----:R-:W-:-:S05]  /*114330*/  VIADD R3, R4, UR54 ;  /* 0x0000003604037c36 */ /* 0x002fca0008000000 */
[----:B------:R1:W-:Y:S01]  /*114340*/  STL [R1+0x17c0], R3 ;  /* 0x0017c00301007387 */ /* 0x0003e20000100800 */
[----:B--2---:R-:W-:-:S03]  /*114350*/  SHF.R.U32.HI R2, RZ, 0x8, R7 ;  /* 0x00000008ff027819 */ /* 0x004fc60000011607 */
[----:B------:R-:W2:Y:S01]  /*114360*/  LDL.LU R7, [R1+0x9d8] ;  /* 0x0009d80001077983 */ /* 0x000ea20000300800 */
[----:B---3--:R-:W-:-:S03]  /*114370*/  SHF.R.U32.HI R0, RZ, 0x8, R6 ;  /* 0x00000008ff007819 */ /* 0x008fc60000011606 */
[----:B------:R-:W3:Y:S01]  /*114380*/  LDL.LU R6, [R1+0x9e4] ;  /* 0x0009e40001067983 */ /* 0x000ee20000300800 */
        /* <DEDUP_REMOVED lines=8> */
[----:B------:R-:W0:Y:S03]  /*114410*/  LDCU.64 UR50, c[0x0][0x398] ;  /* 0x00007300ff3277ac */ /* 0x000e260008000a00 */
[----:B------:R-:W-:Y:S01]  /*114420*/  VIADD R4, R3, UR13 ;  /* 0x0000000d03047c36 */ /* 0x000fe20008000000 */
[----:B------:R-:W-:Y:S04]  /*114430*/  STL [R1+0x17bc], R3 ;  /* 0x0017bc0301007387 */ /* 0x000fe80000100800 */
[----:B------:R-:W-:Y:S04]  /*114440*/  STL [R1+0x7c], R2 ;  /* 0x00007c0201007387 */ /* 0x000fe80000100800 */
[----:B------:R0:W-:Y:S01]  /*114450*/  STL [R1+0xa4], R0 ;  /* 0x0000a40001007387 */ /* 0x0001e20000100800 */
[----:B------:R-:W1:Y:S03]  /*114460*/  LDCU UR13, c[0x0][0x3b8] ;  /* 0x00007700ff0d77ac */ /* 0x000e660008000800 */
[----:B------:R0:W-:Y:S02]  /*114470*/  STL [R1+0x17b4], R4 ;  /* 0x0017b40401007387 */ /* 0x0001e40000100800 */
[----:B0-----:R-:W-:Y:S01]  /*114480*/  SHF.R.U32.HI R0, RZ, 0x8, R24 ;  /* 0x00000008ff007819 */ /* 0x001fe20000011618 */
[----:B------:R-:W-:Y:S01]  /*114490*/  VIADD R4, R4, UR56 ;  /* 0x0000003804047c36 */ /* 0x000fe20008000000 */
[----:B------:R-:W-:Y:S01]  /*1144a0*/  SHF.R.U32.HI R3, RZ, 0x8, R10 ;  /* 0x00000008ff037819 */ /* 0x000fe2000001160a */
[----:B------:R-:W3:Y:S04]  /*1144b0*/  LDL.LU R24, [R1+0xa50] ;  /* 0x000a500001187983 */ /* 0x000ee80000300800 */
[----:B------:R-:W3:Y:S04]  /*1144c0*/  LDL.LU R10, [R1+0x934] ;  /* 0x00093400010a7983 */ /* 0x000ee80000300800 */
[----:B------:R0:W-:Y:S01]  /*1144d0*/  STL [R1+0x17b8], R4 ;  /* 0x0017b80401007387 */ /* 0x0001e20000100800 */
[----:B------:R-:W-:-:S02]  /*1144e0*/  LOP3.LUT R0, R0, 0xffff, RZ, 0xc0, !PT ;  /* 0x0000ffff00007812 */ /* 0x000fc400078ec0ff */
[----:B------:R-:W-:-:S04]  /*1144f0*/  LOP3.LUT R3, R3, 0xffff, RZ, 0xc0, !PT ;  /* 0x0000ffff03037812 */ /* 0x000fc800078ec0ff */
[----:B------:R-:W-:Y:S01]  /*114500*/  PRMT R0, R0, 0x3340, R3 ;  /* 0x0000334000007816 */ /* 0x000fe20000000003 */
[----:B0-----:R-:W-:Y:S01]  /*114510*/  VIADD R4, R4, UR55 ;  /* 0x0000003704047c36 */ /* 0x001fe20008000000 */
[----:B------:R-:W0:Y:S04]  /*114520*/  LDCU.64 UR54, c[0x0][0x398] ;  /* 0x00007300ff3677ac */ /* 0x000e280008000a00 */
[----:B------:R1:W-:Y:S04]  /*114530*/  STL [R1+0x17b0], R4 ;  /* 0x0017b00401007387 */ /* 0x0003e80000100800 */
[----:B------:R-:W-:Y:S01]  /*114540*/  STL [R1+0xe0], R0 ;  /* 0x0000e00001007387 */ /* 0x000fe20000100800 */
[----:B-1----:R-:W-:Y:S01]  /*114550*/  VIADD R4, R4, UR10 ;  /* 0x0000000a04047c36 */ /* 0x002fe20008000000 */
[----:B------:R-:W1:Y:S01]  /*114560*/  LDCU UR10, c[0x0][0x3b8] ;  /* 0x00007700ff0a77ac */ /* 0x000e620008000800 */
[----:B----4-:R-:W-:-:S02]  /*114570*/  SHF.R.U32.HI R2, RZ, 0x8, R9 ;  /* 0x00000008ff027819 */ /* 0x010fc40000011609 */
[----:B------:R-:W4:Y:S02]  /*114580*/  LDL.LU R9, [R1+0x91c] ;  /* 0x00091c0001097983 */ /* 0x000f240000300800 */
[----:B------:R-:W-:Y:S02]  /*114590*/  LOP3.LUT R2, R2, 0xffff, RZ, 0xc0, !PT ;  /* 0x0000ffff02027812 */ /* 0x000fe400078ec0ff */
[----:B------:R0:W-:Y:S02]  /*1145a0*/  STL [R1+0x17a8], R4 ;  /* 0x0017a80401007387 */ /* 0x0001e40000100800 */
[----:B------:R-:W-:Y:S01]  /*1145b0*/  PRMT R29, R2, 0x3340, R1 ;  /* 0x00003340021d7816 */ /* 0x000fe20000000001 */
[----:B0-----:R-:W-:Y:S01]  /*1145c0*/  VIADD R4, R4, UR8 ;  /* 0x0000000804047c36 */ /* 0x001fe20008000000 */
[----:B------:R-:W0:Y:S01]  /*1145d0*/  LDCU UR8, c[0x0][0x3b8] ;  /* 0x00007700ff0877ac */ /* 0x000e220008000800 */
[----:B------:R-:W-:Y:S02]  /*1145e0*/  SHF.R.U32.HI R2, RZ, 0x8, R8 ;  /* 0x00000008ff027819 */ /* 0x000fe40000011608 */
[----:B------:R-:W4:Y:S02]  /*1145f0*/  LDL.LU R8, [R1+0x90c] ;  /* 0x00090c0001087983 */ /* 0x000f240000300800 */
[----:B------:R-:W-:-:S02]  /*114600*/  LOP3.LUT R2, R2, 0xffff, RZ, 0xc0, !PT ;  /* 0x0000ffff02027812 */ /* 0x000fc400078ec0ff */
[----:B------:R0:W-:Y:S02]  /*114610*/  STL [R1+0x17ac], R4 ;  /* 0x0017ac0401007387 */ /* 0x0001e40000100800 */
[----:B0-----:R-:W-:-:S05]  /*114620*/  VIADD R4, R4, UR33 ;  /* 0x0000002104047c36 */ /* 0x001fca0008000000 */
[----:B------:R0:W-:Y:S02]  /*114630*/  STL [R1+0x17a4], R4 ;  /* 0x0017a40401007387 */ /* 0x0001e40000100800 */
[----:B0-----:R-:W-:Y:S01]  /*114640*/  VIADD R4, R4, UR59 ;  /* 0x0000003b04047c36 */ /* 0x001fe20008000000 */
[----:B--2---:R-:W-:-:S04]  /*114650*/  SHF.R.U32.HI R3, RZ, 0x8, R7 ;  /* 0x00000008ff037819 */ /* 0x004fc80000011607 */
[----:B------:R-:W-:-:S04]  /*114660*/  LOP3.LUT R3, R3, 0xffff, RZ, 0xc0, !PT ;  /* 0x0000ffff03037812 */ /* 0x000fc800078ec0ff */
[----:B------:R-:W-:Y:S02]  /*114670*/  PRMT R2, R2, 0x3340, R3 ;  /* 0x0000334002027816 */ /* 0x000fe40000000003 */
[----:B---3--:R-:W-:-:S03]  /*114680*/  SHF.R.U32.HI R0, RZ, 0x8, R6 ;  /* 0x00000008ff007819 */ /* 0x008fc60000011606 */
[----:B------:R-:W-:Y:S04]  /*114690*/  STL [R1+0xdc], R2 ;  /* 0x0000dc0201007387 */ /* 0x000fe80000100800 */
[----:B------:R-:W2:Y:S04]  /*1146a0*/  LDL.LU R7, [R1+0xb1c] ;  /* 0x000b1c0001077983 */ /* 0x000ea80000300800 */
[----:B------:R-:W3:Y:S01]  /*1146b0*/  LDL.LU R6, [R1+0xb08] ;  /* 0x000b080001067983 */ /* 0x000ee20000300800 */
[----:B------:R-:W-:-:S04]  /*1146c0*/  LOP3.LUT R0, R0, 0xffff, RZ, 0xc0, !PT ;  /* 0x0000ffff00007812 */ /* 0x000fc800078ec0ff */
[----:B------:R-:W-:Y:S01]  /*1146d0*/  PRMT R27, R0, 0x3340, R1 ;  /* 0x00003340001b7816 */ /* 0x000fe20000000001 */
[----:B------:R-:W-:Y:S01]  /*1146e0*/  VIADD R0, R4, UR58 ;  /* 0x0000003a04007c36 */ /* 0x000fe20008000000 */
[----:B------:R-:W-:Y:S01]  /*1146f0*/  STL [R1+0x17a0], R4 ;  /* 0x0017a00401007387 */ /* 0x000fe20000100800 */
[----:B------:R-:W0:Y:S03]  /*114700*/  LDCU.64 UR58, c[0x0][0x398] ;  /* 0x00007300ff3a77ac */ /* 0x000e260008000a00 */
[----:B------:R1:W-:Y:S02]  /*114710*/  STL [R1+0x179c], R0 ;  /* 0x00179c0001007387 */ /* 0x0003e40000100800 */
[----:B-1----:R-:W-:Y:S01]  /*114720*/  VIADD R0, R0, UR57 ;  /* 0x0000003900007c36 */ /* 0x002fe20008000000 */
[----:B------:R-:W1:Y:S03]  /*114730*/  LDCU.64 UR56, c[0x0][0x398] ;  /* 0x00007300ff3877ac */ /* 0x000e660008000a00 */
[----:B------:R-:W-:Y:S01]  /*114740*/  VIADD R2, R0, UR53 ;  /* 0x0000003500027c36 */ /* 0x000fe20008000000 */
[----:B------:R-:W-:Y:S03]  /*114750*/  STL [R1+0x1798], R0 ;  /* 0x0017980001007387 */ /* 0x000fe60000100800 */
[----:B------:R-:W-:Y:S01]  /*114760*/  VIADD R4, R2, UR39 ;  /* 0x0000002702047c36 */ /* 0x000fe20008000000 */
[----:B------:R0:W-:Y:S02]  /*114770*/  STL [R1+0x1794], R2 ;  /* 0x0017940201007387 */ /* 0x0001e40000100800 */
[----:B0-----:R-:W-:-:S02]  /*114780*/  SHF.R.U32.HI R2, RZ, 0x8, R13 ;  /* 0x00000008ff027819 */ /* 0x001fc4000001160d */
[----:B------:R-:W3:Y:S04]  /*114790*/  LDL.LU R13, [R1+0x48e4] ;  /* 0x0048e400010d7983 */ /* 0x000ee80000300800 */
[----:B------:R0:W-:Y:S02]  /*1147a0*/  STL [R1+0x1790], R4 ;  /* 0x0017900401007387 */ /* 0x0001e40000100800 */
[----:B0-----:R-:W-:Y:S01]  /*1147b0*/  VIADD R4, R4, UR32 ;  /* 0x0000002004047c36 */ /* 0x001fe20008000000 */
[----:B----4-:R-:W-:Y:S02]  /*1147c0*/  SHF.R.U32.HI R0, RZ, 0x8, R9 ;  /* 0x00000008ff007819 */ /* 0x010fe40000011609 */
[----:B------:R-:W-:Y:S02]  /*1147d0*/  SHF.R.U32.HI R3, RZ, 0x8, R8 ;  /* 0x00000008ff037819 */ /* 0x000fe40000011608 */
[----:B------:R-:W-:-:S02]  /*1147e0*/  LOP3.LUT R0, R0, 0xffff, RZ, 0xc0, !PT ;  /* 0x0000ffff00007812 */ /* 0x000fc400078ec0ff */
[----:B------:R-:W-:Y:S02]  /*1147f0*/  LOP3.LUT R2, R2, 0xffff, RZ, 0xc0, !PT ;  /* 0x0000ffff02027812 */ /* 0x000fe400078ec0ff */
[----:B------:R-:W-:Y:S02]  /*114800*/  SHF.R.U32.HI R26, RZ, 0x8, R24 ;  /* 0x00000008ff1a7819 */ /* 0x000fe40000011618 */
[----:B------:R-:W-:Y:S01]  /*114810*/  LOP3.LUT R3, R3, 0xffff, RZ, 0xc0, !PT ;  /* 0x0000ffff03037812 */ /* 0x000fe200078ec0ff */
[----:B------:R0:W-:Y:S01]  /*114820*/  STL [R1+0x178c], R4 ;  /* 0x00178c0401007387 */ /* 0x0001e20000100800 */
[----:B------:R-:W4:Y:S02]  /*114830*/  LDCU.64 UR32, c[0x0][0x398] ;  /* 0x00007300ff2077ac */ /* 0x000f240008000a00 */
[----:B------:R-:W-:Y:S01]  /*114840*/  PRMT R0, R0, 0x3340, R3 ;  /* 0x0000334000007816 */ /* 0x000fe20000000003 */
[----:B0-----:R-:W-:-:S04]  /*114850*/  VIADD R4, R4, UR31 ;  /* 0x0000001f04047c36 */ /* 0x001fc80008000000 */
[----:B------:R-:W-:Y:S04]  /*114860*/  STL [R1+0xd8], R0 ;  /* 0x0000d80001007387 */ /* 0x000fe80000100800 */
[----:B------:R0:W-:Y:S02]  /*114870*/  STL [R1+0x1760], R4 ;  /* 0x0017600401007387 */ /* 0x0001e40000100800 */
[----:B0-----:R-:W-:Y:S01]  /*114880*/  VIADD R4, R4, UR30 ;  /* 0x0000001e04047c36 */ /* 0x001fe20008000000 */
[----:B------:R-:W0:Y:S04]  /*114890*/  LDCU.64 UR30, c[0x0][0x398] ;  /* 0x00007300ff1e77ac */ /* 0x000e280008000a00 */
[----:B------:R1:W-:Y:S02]  /*1148a0*/  STL [R1+0x174c], R4 ;  /* 0x00174c0401007387 */ /* 0x0003e40000100800 */
[----:B-1----:R-:W-:Y:S01]  /*1148b0*/  VIADD R4, R4, UR66 ;  /* 0x0000004204047c36 */ /* 0x002fe20008000000 */
[----:B------:R-:W-:Y:S01]  /*1148c0*/  PRMT R25, R2, 0x3340, R1 ;  /* 0x0000334002197816 */ /* 0x000fe20000000001 */
[----:B------:R-:W-:-:S02]  /*1148d0*/  VIADD R8, R12, 0x60 ;  /* 0x000000600c087836 */ /* 0x000fc40000000000 */
[----:B------:R-:W-:Y:S01]  /*1148e0*/  VIADD R9, R12, 0x5c ;  /* 0x0000005c0c097836 */ /* 0x000fe20000000000 */
[----:B------:R-:W1:Y:S01]  /*1148f0*/  LDCU UR66, c[0x0][0x3b8] ;  /* 0x00007700ff4277ac */ /* 0x000e620008000800 */
[----:B------:R0:W-:Y:S02]  /*114900*/  STL [R1+0x1754], R4 ;  /* 0x0017540401007387 */ /* 0x0001e40000100800 */
[----:B0-----:R-:W-:-:S05]  /*114910*/  VIADD R4, R4, UR34 ;  /* 0x0000002204047c36 */ /* 0x001fca0008000000 */
[----:B------:R0:W-:Y:S02]  /*114920*/  STL [R1+0x1740], R4 ;  /* 0x0017400401007387 */ /* 0x0001e40000100800 */
[----:B0-----:R-:W-:Y:S01]  /*114930*/  VIADD R4, R4, UR35 ;  /* 0x0000002304047c36 */ /* 0x001fe20008000000 */
[----:B------:R-:W0:Y:S01]  /*114940*/  LDCU.64 UR34, c[0x0][0x398] ;  /* 0x00007300ff2277ac */ /* 0x000e220008000a00 */
[----:B--2---:R-:W-:Y:S02]  /*114950*/  SHF.R.U32.HI R0, RZ, 0x8, R7 ;  /* 0x00000008ff007819 */ /* 0x004fe40000011607 */
[----:B---3--:R-:W-:Y:S02]  /*114960*/  SHF.R.U32.HI R3, RZ, 0x8, R6 ;  /* 0x00000008ff037819 */ /* 0x008fe40000011606 */
[----:B------:R-:W-:Y:S02]  /*114970*/  LOP3.LUT R0, R0, 0xffff, RZ, 0xc0, !PT ;  /* 0x0000ffff00007812 */ /* 0x000fe400078ec0ff */
[----:B------:R-:W-:-:S04]  /*114980*/  LOP3.LUT R3, R3, 0xffff, RZ, 0xc0, !PT ;  /* 0x0000ffff03037812 */ /* 0x000fc800078ec0ff */
[----:B------:R-:W-:-:S05]  /*114990*/  PRMT R0, R0, 0x3340, R3 ;  /* 0x0000334000007816 */ /* 0x000fca0000000003 */
[----:B------:R2:W-:Y:S02]  /*1149a0*/  STL [R1+0xb4], R0 ;  /* 0x0000b40001007387 */ /* 0x0005e40000100800 */
[----:B--2---:R-:W-:-:S05]  /*1149b0*/  VIADD R0, R12, 0x63 ;  /* 0x000000630c007836 */ /* 0x004fca0000000000 */
[----:B------:R-:W-:-:S04]  /*1149c0*/  ISETP.GE.AND P0, PT, R0, UR37, PT ;  /* 0x0000002500007c0c */ /* 0x000fc8000bf06270 */
[----:B------:R-:W-:Y:S02]  /*1149d0*/  ISETP.LT.AND P3, PT, R17, UR68, !P0 ;  /* 0x0000004411007c0c */ /* 0x000fe4000c761270 */
[----:B------:R-:W-:Y:S02]  /*1149e0*/  ISETP.LT.AND P2, PT, R20, UR69, !P0 ;  /* 0x0000004514007c0c */ /* 0x000fe4000c741270 */
[----:B------:R-:W-:Y:S01]  /*1149f0*/  ISETP.LT.AND P1, PT, R15, UR70, !P0 ;  /* 0x000000460f007c0c */ /* 0x000fe2000c721270 */
[----:B------:R-:W2:Y:S08]  /*114a00*/  LDCU UR68, c[0x0][0x398] ;  /* 0x00007300ff4477ac */ /* 0x000eb00008000800 */
[----:B------:R-:W-:-:S02]  /*114a10*/  @P3 LOP3.LUT R14, R14, 0x4000000, RZ, 0xfc, !PT ;  /* 0x040000000e0e3812 */ /* 0x000fc400078efcff */
[----:B------:R-:W-:Y:S01]  /*114a20*/  SHF.R.U32.HI R2, RZ, 0x8, R13 ;  /* 0x00000008ff027819 */ /* 0x000fe2000001160d */
[----:B------:R-:W-:Y:S01]  /*114a30*/  STL [R1+0x1730], R4 ;  /* 0x0017300401007387 */ /* 0x000fe20000100800 */
[----:B------:R-:W3:Y:S01]  /*114a40*/  LDCU UR69, c[0x0][0x398] ;  /* 0x00007300ff4577ac */ /* 0x000ee20008000800 */
[----:B------:R-:W-:Y:S02]  /*114a50*/  LOP3.LUT R14, R14, 0xfdffffff, RZ, 0xc0, !PT ;  /* 0xfdffffff0e0e7812 */ /* 0x000fe400078ec0ff */
[----:B------:R-:W-:Y:S01]  /*114a60*/  LOP3.LUT R2, R2, 0xffff, RZ, 0xc0, !PT ;  /* 0x0000ffff02027812 */ /* 0x000fe200078ec0ff */
[----:B------:R-:W0:Y:S01]  /*114a70*/  LDCU UR70, c[0x0][0x398] ;  /* 0x00007300ff4677ac */ /* 0x000e220008000800 */
[----:B------:R-:W-:Y:S02]  /*114a80*/  @P2 LOP3.LUT R14, R14, 0x2000000, RZ, 0xfc, !PT ;  /* 0x020000000e0e2812 */ /* 0x000fe400078efcff */
[----:B------:R-:W-:Y:S02]  /*114a90*/  ISETP.LT.AND P0, PT, R16, UR30, !P0 ;  /* 0x0000001e10007c0c */ /* 0x000fe4000c701270 */
[----:B------:R-:W-:-:S02]  /*114aa0*/  PRMT R24, R2, 0x3340, R1 ;  /* 0x0000334002187816 */ /* 0x000fc40000000001 */
[----:B------:R-:W-:Y:S01]  /*114ab0*/  LOP3.LUT R14, R14, 0xfeffffff, RZ, 0xc0, !PT ;  /* 0xfeffffff0e0e7812 */ /* 0x000fe200078ec0ff */
[----:B------:R-:W-:-:S03]  /*114ac0*/  VIADD R2, R4, UR49 ;  /* 0x0000003104027c36 */ /* 0x000fc60008000000 */
[----:B------:R-:W-:Y:S01]  /*114ad0*/  @P1 LOP3.LUT R14, R14, 0x1000000, RZ, 0xfc, !PT ;  /* 0x010000000e0e1812 */ /* 0x000fe200078efcff */
[----:B------:R-:W-:Y:S01]  /*114ae0*/  VIADD R3, R2, UR36 ;  /* 0x0000002402037c36 */ /* 0x000fe20008000000 */
[----:B------:R0:W-:Y:S01]  /*114af0*/  STL [R1+0x1738], R2 ;  /* 0x0017380201007387 */ /* 0x0001e20000100800 */
[----:B------:R-:W1:Y:S01]  /*114b00*/  LDCU.64 UR36, c[0x0][0x398] ;  /* 0x00007300ff2477ac */ /* 0x000e620008000a00 */
[----:B------:R-:W-:-:S04]  /*114b10*/  LOP3.LUT R14, R14, 0xff7fffff, RZ, 0xc0, !PT ;  /* 0xff7fffff0e0e7812 */ /* 0x000fc800078ec0ff */
[----:B------:R-:W-:Y:S01]  /*114b20*/  @P0 LOP3.LUT R14, R14, 0x800000, RZ, 0xfc, !PT ;  /* 0x008000000e0e0812 */ /* 0x000fe200078efcff */
[----:B0-----:R-:W-:-:S05]  /*114b30*/  VIADD R2, R12, 0x62 ;  /* 0x000000620c027836 */ /* 0x001fca0000000000 */
[----:B------:R-:W-:-:S04]  /*114b40*/  ISETP.GE.AND P0, PT, R2, UR11, PT ;  /* 0x0000000b02007c0c */ /* 0x000fc8000bf06270 */
[----:B--2---:R-:W-:Y:S02]  /*114b50*/  ISETP.LT.AND P3, PT, R17, UR68, !P0 ;  /* 0x0000004411007c0c */ /* 0x004fe4000c761270 */
[----:B---3--:R-:W-:Y:S02]  /*114b60*/  ISETP.LT.AND P2, PT, R20, UR69, !P0 ;  /* 0x0000004514007c0c */ /* 0x008fe4000c741270 */
[----:B------:R-:W-:Y:S02]  /*114b70*/  LOP3.LUT R14, R14, 0xffbfffff, RZ, 0xc0, !PT ;  /* 0xffbfffff0e0e7812 */ /* 0x000fe400078ec0ff */
[----:B------:R-:W-:Y:S01]  /*114b80*/  ISETP.LT.AND P1, PT, R15, UR70, !P0 ;  /* 0x000000460f007c0c */ /* 0x000fe2000c721270 */
[----:B------:R-:W0:Y:S01]  /*114b90*/  LDCU UR68, c[0x0][0x398] ;  /* 0x00007300ff4477ac */ /* 0x000e220008000800 */
[----:B------:R-:W2:Y:S05]  /*114ba0*/  LDCU UR69, c[0x0][0x398] ;  /* 0x00007300ff4577ac */ /* 0x000eaa0008000800 */
[----:B------:R-:W-:Y:S01]  /*114bb0*/  @P3 LOP3.LUT R14, R14, 0x400000, RZ, 0xfc, !PT ;  /* 0x004000000e0e3812 */ /* 0x000fe200078efcff */
[----:B------:R-:W3:Y:S03]  /*114bc0*/  LDCU UR70, c[0x0][0x398] ;  /* 0x00007300ff4677ac */ /* 0x000ee60008000800 */
[----:B------:R-:W-:-:S02]  /*114bd0*/  LOP3.LUT R14, R14, 0xffdfffff, RZ, 0xc0, !PT ;  /* 0xffdfffff0e0e7812 */ /* 0x000fc400078ec0ff */
[----:B------:R-:W-:Y:S02]  /*114be0*/  ISETP.LT.AND P0, PT, R16, UR34, !P0 ;  /* 0x0000002210007c0c */ /* 0x000fe4000c701270 */
[----:B------:R-:W-:-:S04]  /*114bf0*/  @P2 LOP3.LUT R14, R14, 0x200000, RZ, 0xfc, !PT ;  /* 0x002000000e0e2812 */ /* 0x000fc800078efcff */
[----:B------:R-:W-:-:S04]  /*114c00*/  LOP3.LUT R14, R14, 0xffefffff, RZ, 0xc0, !PT ;  /* 0xffefffff0e0e7812 */ /* 0x000fc800078ec0ff */
[----:B------:R-:W-:-:S04]  /*114c10*/  @P1 LOP3.LUT R14, R14, 0x100000, RZ, 0xfc, !PT ;  /* 0x001000000e0e1812 */ /* 0x000fc800078efcff */
[----:B------:R-:W-:-:S04]  /*114c20*/  LOP3.LUT R14, R14, 0xfff7ffff, RZ, 0xc0, !PT ;  /* 0xfff7ffff0e0e7812 */ /* 0x000fc800078ec0ff */
[----:B------:R-:W-:Y:S02]  /*114c30*/  @P0 LOP3.LUT R14, R14, 0x80000, RZ, 0xfc, !PT ;  /* 0x000800000e0e0812 */ /* 0x000fe400078efcff */
[----:B------:R-:W-:-:S04]  /*114c40*/  ISETP.GE.AND P0, PT, R5, UR9, PT ;  /* 0x0000000905007c0c */ /* 0x000fc8000bf06270 */
[----:B0-----:R-:W-:Y:S02]  /*114c50*/  ISETP.LT.AND P3, PT, R17, UR68, !P0 ;  /* 0x0000004411007c0c */ /* 0x001fe4000c761270 */
[----:B--2---:R-:W-:Y:S02]  /*114c60*/  ISETP.LT.AND P2, PT, R20, UR69, !P0 ;  /* 0x0000004514007c0c */ /* 0x004fe4000c741270 */
[----:B------:R-:W-:Y:S02]  /*114c70*/  LOP3.LUT R14, R14, 0xfffbffff, RZ, 0xc0, !PT ;  /* 0xfffbffff0e0e7812 */ /* 0x000fe400078ec0ff */
[----:B---3--:R-:W-:Y:S01]  /*114c80*/  ISETP.LT.AND P1, PT, R15, UR70, !P0 ;  /* 0x000000460f007c0c */ /* 0x008fe2000c721270 */
[----:B------:R-:W0:Y:S01]  /*114c90*/  LDCU UR68, c[0x0][0x398] ;  /* 0x00007300ff4477ac */ /* 0x000e220008000800 */
[----:B------:R-:W2:Y:S05]  /*114ca0*/  LDCU UR69, c[0x0][0x398] ;  /* 0x00007300ff4577ac */ /* 0x000eaa0008000800 */
[----:B------:R-:W-:Y:S01]  /*114cb0*/  @P3 LOP3.LUT R14, R14, 0x40000, RZ, 0xfc, !PT ;  /* 0x000400000e0e3812 */ /* 0x000fe200078efcff */
[----:B------:R-:W3:Y:S03]  /*114cc0*/  LDCU UR70, c[0x0][0x398] ;  /* 0x00007300ff4677ac */ /* 0x000ee60008000800 */
[----:B------:R-:W-:-:S02]  /*114cd0*/  LOP3.LUT R14, R14, 0xfffdffff, RZ, 0xc0, !PT ;  /* 0xfffdffff0e0e7812 */ /* 0x000fc400078ec0ff */
[----:B-1----:R-:W-:Y:S02]  /*114ce0*/  ISETP.LT.AND P0, PT, R16, UR36, !P0 ;  /* 0x0000002410007c0c */ /* 0x002fe4000c701270 */
[----:B------:R-:W-:-:S04]  /*114cf0*/  @P2 LOP3.LUT R14, R14, 0x20000, RZ, 0xfc, !PT ;  /* 0x000200000e0e2812 */ /* 0x000fc800078efcff */
[----:B------:R-:W-:-:S04]  /*114d00*/  LOP3.LUT R14, R14, 0xfffeffff, RZ, 0xc0, !PT ;  /* 0xfffeffff0e0e7812 */ /* 0x000fc800078ec0ff */
[----:B------:R-:W-:-:S04]  /*114d10*/  @P1 LOP3.LUT R14, R14, 0x10000, RZ, 0xfc, !PT ;  /* 0x000100000e0e1812 */ /* 0x000fc800078efcff */
[----:B------:R-:W-:-:S04]  /*114d20*/  LOP3.LUT R14, R14, 0xffff7fff, RZ, 0xc0, !PT ;  /* 0xffff7fff0e0e7812 */ /* 0x000fc800078ec0ff */
[----:B------:R-:W-:Y:S02]  /*114d30*/  @P0 LOP3.LUT R14, R14, 0x8000, RZ, 0xfc, !PT ;  /* 0x000080000e0e0812 */ /* 0x000fe400078efcff */
[----:B------:R-:W-:Y:S01]  /*114d40*/  ISETP.GE.AND P0, PT, R8, UR29, PT ;  /* 0x0000001d08007c0c */ /* 0x000fe2000bf06270 */
[----:B------:R1:W-:Y:S03]  /*114d50*/  STL [R1+0x1734], R3 ;  /* 0x0017340301007387 */ /* 0x0003e60000100800 */
[----:B0-----:R-:W-:Y:S02]  /*114d60*/  ISETP.LT.AND P3, PT, R17, UR68, !P0 ;  /* 0x0000004411007c0c */ /* 0x001fe4000c761270 */
[----:B--2---:R-:W-:Y:S02]  /*114d70*/  ISETP.LT.AND P2, PT, R20, UR69, !P0 ;  /* 0x0000004514007c0c */ /* 0x004fe4000c741270 */
[----:B------:R-:W-:-:S02]  /*114d80*/  LOP3.LUT R14, R14, 0xffffbfff, RZ, 0xc0, !PT ;  /* 0xffffbfff0e0e7812 */ /* 0x000fc400078ec0ff */
[----:B---3--:R-:W-:Y:S01]  /*114d90*/  ISETP.LT.AND P1, PT, R15, UR70, !P0 ;  /* 0x000000460f007c0c */ /* 0x008fe2000c721270 */
[----:B------:R-:W-:Y:S01]  /*114da0*/  VIADD R0, R12, 0x5f ;  /* 0x0000005f0c007836 */ /* 0x000fe20000000000 */
[----:B------:R-:W0:Y:S01]  /*114db0*/  LDCU UR68, c[0x0][0x398] ;  /* 0x00007300ff4477ac */ /* 0x000e220008000800 */
[----:B------:R-:W2:Y:S01]  /*114dc0*/  LDCU UR69, c[0x0][0x398] ;  /* 0x00007300ff4577ac */ /* 0x000ea20008000800 */
[----:B-1----:R-:W-:Y:S01]  /*114dd0*/  VIADD R3, R3, UR38 ;  /* 0x0000002603037c36 */ /* 0x002fe20008000000 */
[----:B------:R-:W1:Y:S01]  /*114de0*/  LDCU.64 UR38, c[0x0][0x398] ;  /* 0x00007300ff2677ac */ /* 0x000e620008000a00 */
[----:B------:R-:W3:Y:S03]  /*114df0*/  LDCU UR70, c[0x0][0x398] ;  /* 0x00007300ff4677ac */ /* 0x000ee60008000800 */
[----:B------:R4:W-:Y:S01]  /*114e00*/  STL [R1+0x173c], R3 ;  /* 0x00173c0301007387 */ /* 0x0009e20000100800 */
[----:B------:R-:W-:Y:S01]  /*114e10*/  @P3 LOP3.LUT R14, R14, 0x4000, RZ, 0xfc, !PT ;  /* 0x000040000e0e3812 */ /* 0x000fe200078efcff */
[----:B----4-:R-:W-:-:S03]  /*114e20*/  VIADD R3, R3, UR48 ;  /* 0x0000003003037c36 */ /* 0x010fc60008000000 */
[----:B------:R-:W-:Y:S01]  /*114e30*/  LOP3.LUT R14, R14, 0xffffdfff, RZ, 0xc0, !PT ;  /* 0xffffdfff0e0e7812 */ /* 0x000fe200078ec0ff */
[----:B------:R-:W4:Y:S01]  /*114e40*/  LDCU.64 UR48, c[0x0][0x398] ;  /* 0x00007300ff3077ac */ /* 0x000f220008000a00 */
[----:B------:R-:W-:Y:S01]  /*114e50*/  VIADD R4, R3, UR52 ;  /* 0x0000003403047c36 */ /* 0x000fe20008000000 */
[----:B------:R-:W-:Y:S01]  /*114e60*/  STL [R1+0x1748], R3 ;  /* 0x0017480301007387 */ /* 0x000fe20000100800 */
[----:B------:R-:W-:Y:S02]  /*114e70*/  @P2 LOP3.LUT R14, R14, 0x2000, RZ, 0xfc, !PT ;  /* 0x000020000e0e2812 */ /* 0x000fe400078efcff */
[----:B-1----:R-:W-:Y:S01]  /*114e80*/  ISETP.LT.AND P0, PT, R16, UR38, !P0 ;  /* 0x0000002610007c0c */ /* 0x002fe2000c701270 */
[----:B------:R-:W-:Y:S01]  /*114e90*/  VIADD R6, R4, UR13 ;  /* 0x0000000d04067c36 */ /* 0x000fe20008000000 */
[----:B------:R-:W-:Y:S01]  /*114ea0*/  STL [R1+0x1744], R4 ;  /* 0x0017440401007387 */ /* 0x000fe20000100800 */
[----:B------:R-:W-:Y:S01]  /*114eb0*/  VIADD R2, R12, 0x5e ;  /* 0x0000005e0c027836 */ /* 0x000fe20000000000 */
[----:B------:R-:W1:Y:S02]  /*114ec0*/  LDCU.64 UR52, c[0x0][0x398] ;  /* 0x00007300ff3477ac */ /* 0x000e640008000a00 */
[----:B------:R0:W-:Y:S01]  /*114ed0*/  STL [R1+0x1750], R6 ;  /* 0x0017500601007387 */ /* 0x0001e20000100800 */
[----:B------:R-:W-:Y:S01]  /*114ee0*/  LOP3.LUT R14, R14, 0xffffefff, RZ, 0xc0, !PT ;  /* 0xffffefff0e0e7812 */ /* 0x000fe200078ec0ff */
[----:B0-----:R-:W-:-:S03]  /*114ef0*/  VIADD R6, R6, UR12 ;  /* 0x0000000c06067c36 */ /* 0x001fc60008000000 */
[----:B------:R-:W-:Y:S01]  /*114f00*/  @P1 LOP3.LUT R14, R14, 0x1000, RZ, 0xfc, !PT ;  /* 0x000010000e0e1812 */ /* 0x000fe200078efcff */
[C---:B------:R-:W-:Y:S02]  /*114f10*/  VIADD R3, R12.reuse, 0x5d ;  /* 0x0000005d0c037836 */ /* 0x040fe40000000000 */
[----:B------:R-:W-:Y:S02]  /*114f20*/  VIADD R4, R12, 0x5b ;  /* 0x0000005b0c047836 */ /* 0x000fe40000000000 */
[----:B------:R-:W-:Y:S01]  /*114f30*/  VIADD R7, R6, UR10 ;  /* 0x0000000a06077c36 */ /* 0x000fe20008000000 */
[----:B------:R-:W-:Y:S01]  /*114f40*/  STL [R1+0x175c], R6 ;  /* 0x00175c0601007387 */ /* 0x000fe20000100800 */
[----:B------:R-:W-:Y:S01]  /*114f50*/  LOP3.LUT R14, R14, 0xfffff7ff, RZ, 0xc0, !PT ;  /* 0xfffff7ff0e0e7812 */ /* 0x000fe200078ec0ff */
[----:B------:R-:W-:Y:S02]  /*114f60*/  VIADD R5, R12, 0x5a ;  /* 0x0000005a0c057836 */ /* 0x000fe40000000000 */
[----:B------:R-:W-:Y:S01]  /*114f70*/  VIADD R13, R7, UR8 ;  /* 0x00000008070d7c36 */ /* 0x000fe20008000000 */
[----:B------:R-:W-:Y:S01]  /*114f80*/  STL [R1+0x1758], R7 ;  /* 0x0017580701007387 */ /* 0x000fe20000100800 */
[----:B------:R-:W-:Y:S01]  /*114f90*/  @P0 LOP3.LUT R14, R14, 0x800, RZ, 0xfc, !PT ;  /* 0x000008000e0e0812 */ /* 0x000fe200078efcff */
[----:B------:R-:W0:Y:S01]  /*114fa0*/  LDCU.64 UR12, c[0x0][0x398] ;  /* 0x00007300ff0c77ac */ /* 0x000e220008000a00 */
[----:B------:R-:W0:Y:S01]  /*114fb0*/  LDCU.64 UR8, c[0x0][0x398] ;  /* 0x00007300ff0877ac */ /* 0x000e220008000a00 */
[----:B------:R1:W-:Y:S01]  /*114fc0*/  STL [R1+0x1788], R13 ;  /* 0x0017880d01007387 */ /* 0x0003e20000100800 */
[----:B------:R-:W-:Y:S01]  /*114fd0*/  ISETP.GE.AND P0, PT, R0, UR31, PT ;  /* 0x0000001f00007c0c */ /* 0x000fe2000bf06270 */
[----:B------:R-:W0:Y:S01]  /*114fe0*/  LDCU.64 UR10, c[0x0][0x398] ;  /* 0x00007300ff0a77ac */ /* 0x000e220008000a00 */
[----:B-1----:R-:W-:-:S04]  /*114ff0*/  VIADD R13, R13, UR28 ;  /* 0x0000001c0d0d7c36 */ /* 0x002fc80008000000 */
[----:B------:R-:W-:Y:S01]  /*115000*/  VIADD R0, R13, UR47 ;  /* 0x0000002f0d007c36 */ /* 0x000fe20008000000 */
[----:B------:R1:W-:Y:S04]  /*115010*/  STL [R1+0x1784], R13 ;  /* 0x0017840d01007387 */ /* 0x0003e80000100800 */
[----:B-1----:R-:W4:Y:S01]  /*115020*/  LDL.LU R13, [R1+0x48e0] ;  /* 0x0048e000010d7983 */ /* 0x002f220000300800 */
[----:B------:R-:W-:Y:S02]  /*115030*/  ISETP.LT.AND P3, PT, R17, UR68, !P0 ;  /* 0x0000004411007c0c */ /* 0x000fe4000c761270 */
[----:B--2---:R-:W-:Y:S02]  /*115040*/  ISETP.LT.AND P2, PT, R20, UR69, !P0 ;  /* 0x0000004514007c0c */ /* 0x004fe4000c741270 */
[----:B------:R-:W-:-:S02]  /*115050*/  LOP3.LUT R14, R14, 0xfffffbff, RZ, 0xc0, !PT ;  /* 0xfffffbff0e0e7812 */ /* 0x000fc400078ec0ff */
[----:B---3--:R-:W-:Y:S01]  /*115060*/  ISETP.LT.AND P1, PT, R15, UR70, !P0 ;  /* 0x000000460f007c0c */ /* 0x008fe2000c721270 */
[----:B------:R-:W1:Y:S06]  /*115070*/  LDCU UR69, c[0x0][0x398] ;  /* 0x00007300ff4577ac */ /* 0x000e6c0008000800 */
[----:B------:R-:W-:Y:S01]  /*115080*/  @P3 LOP3.LUT R14, R14, 0x400, RZ, 0xfc, !PT ;  /* 0x000004000e0e3812 */ /* 0x000fe200078efcff */
[----:B------:R-:W2:Y:S03]  /*115090*/  LDCU UR70, c[0x0][0x398] ;  /* 0x00007300ff4677ac */ /* 0x000ea60008000800 */
[----:B------:R-:W-:-:S02]  /*1150a0*/  LOP3.LUT R14, R14, 0xfffffdff, RZ, 0xc0, !PT ;  /* 0xfffffdff0e0e7812 */ /* 0x000fc400078ec0ff */
[----:B----4-:R-:W-:Y:S02]  /*1150b0*/  ISETP.LT.AND P0, PT, R16, UR48, !P0 ;  /* 0x0000003010007c0c */ /* 0x010fe4000c701270 */
[----:B------:R-:W-:-:S04]  /*1150c0*/  @P2 LOP3.LUT R14, R14, 0x200, RZ, 0xfc, !PT ;  /* 0x000002000e0e2812 */ /* 0x000fc800078efcff */
[----:B------:R-:W-:-:S04]  /*1150d0*/  LOP3.LUT R14, R14, 0xfffffeff, RZ, 0xc0, !PT ;  /* 0xfffffeff0e0e7812 */ /* 0x000fc800078ec0ff */
[----:B------:R-:W-:-:S04]  /*1150e0*/  @P1 LOP3.LUT R14, R14, 0x100, RZ, 0xfc, !PT ;  /* 0x000001000e0e1812 */ /* 0x000fc800078efcff */
[----:B------:R-:W-:-:S04]  /*1150f0*/  LOP3.LUT R14, R14, 0xffffff7f, RZ, 0xc0, !PT ;  /* 0xffffff7f0e0e7812 */ /* 0x000fc800078ec0ff */
[----:B------:R-:W-:Y:S02]  /*115100*/  @P0 LOP3.LUT R14, R14, 0x80, RZ, 0xfc, !PT ;  /* 0x000000800e0e0812 */ /* 0x000fe400078efcff */
[----:B------:R-:W-:-:S04]  /*115110*/  ISETP.GE.AND P0, PT, R2, UR35, PT ;  /* 0x0000002302007c0c */ /* 0x000fc8000bf06270 */
[----:B-1----:R-:W-:Y:S02]  /*115120*/  ISETP.LT.AND P1, PT, R17, UR69, !P0 ;  /* 0x0000004511007c0c */ /* 0x002fe4000c721270 */
[----:B--2---:R-:W-:Y:S02]  /*115130*/  ISETP.LT.AND P3, PT, R20, UR70, !P0 ;  /* 0x0000004614007c0c */ /* 0x004fe4000c761270 */
[----:B------:R-:W-:Y:S02]  /*115140*/  LOP3.LUT R14, R14, 0xffffffbf, RZ, 0xc0, !PT ;  /* 0xffffffbf0e0e7812 */ /* 0x000fe400078ec0ff */
[----:B------:R-:W-:-:S07]  /*115150*/  ISETP.LT.AND P2, PT, R15, UR77, !P0 ;  /* 0x0000004d0f007c0c */ /* 0x000fce000c741270 */
[----:B------:R-:W-:-:S04]  /*115160*/  @P1 LOP3.LUT R14, R14, 0x40, RZ, 0xfc, !PT ;  /* 0x000000400e0e1812 */ /* 0x000fc800078efcff */
[----:B------:R-:W-:Y:S02]  /*115170*/  LOP3.LUT R14, R14, 0xffffffdf, RZ, 0xc0, !PT ;  /* 0xffffffdf0e0e7812 */ /* 0x000fe400078ec0ff */
[----:B------:R-:W-:Y:S02]  /*115180*/  ISETP.LT.AND P1, PT, R16, UR50, !P0 ;  /* 0x0000003210007c0c */ /* 0x000fe4000c721270 */
[----:B------:R-:W-:-:S04]  /*115190*/  @P3 LOP3.LUT R14, R14, 0x20, RZ, 0xfc, !PT ;  /* 0x000000200e0e3812 */ /* 0x000fc800078efcff */
[----:B------:R-:W-:-:S04]  /*1151a0*/  LOP3.LUT R14, R14, 0xffffffef, RZ, 0xc0, !PT ;  /* 0xffffffef0e0e7812 */ /* 0x000fc800078ec0ff */
[----:B------:R-:W-:Y:S02]  /*1151b0*/  @P2 LOP3.LUT R14, R14, 0x10, RZ, 0xfc, !PT ;  /* 0x000000100e0e2812 */ /* 0x000fe400078efcff */
[----:B------:R-:W-:Y:S02]  /*1151c0*/  ISETP.GE.AND P0, PT, R3, UR37, PT ;  /* 0x0000002503007c0c */ /* 0x000fe4000bf06270 */
[----:B------:R-:W-:-:S04]  /*1151d0*/  LOP3.LUT R14, R14, 0xfffffff7, RZ, 0xc0, !PT ;  /* 0xfffffff70e0e7812 */ /* 0x000fc800078ec0ff */
[----:B------:R-:W-:Y:S02]  /*1151e0*/  @P1 LOP3.LUT R14, R14, 0x8, RZ, 0xfc, !PT ;  /* 0x000000080e0e1812 */ /* 0x000fe400078efcff */
[----:B------:R-:W-:Y:S02]  /*1151f0*/  ISETP.LT.AND P1, PT, R17, UR76, !P0 ;  /* 0x0000004c11007c0c */ /* 0x000fe4000c721270 */
[----:B------:R-:W-:Y:S02]  /*115200*/  LOP3.LUT R14, R14, 0xfffffffb, RZ, 0xc0, !PT ;  /* 0xfffffffb0e0e7812 */ /* 0x000fe400078ec0ff */
[----:B------:R-:W-:-:S09]  /*115210*/  ISETP.LT.AND P3, PT, R20, UR75, !P0 ;  /* 0x0000004b14007c0c */ /* 0x000fd2000c761270 */
[----:B------:R-:W-:Y:S02]  /*115220*/  @P1 LOP3.LUT R14, R14, 0x4, RZ, 0xfc, !PT ;  /* 0x000000040e0e1812 */ /* 0x000fe400078efcff */
[----:B------:R-:W-:Y:S02]  /*115230*/  ISETP.LT.AND P1, PT, R16, UR52, !P0 ;  /* 0x0000003410007c0c */ /* 0x000fe4000c721270 */
[----:B------:R-:W-:Y:S02]  /*115240*/  ISETP.LT.AND P2, PT, R15, UR74, !P0 ;  /* 0x0000004a0f007c0c */ /* 0x000fe4000c741270 */
[----:B------:R-:W-:Y:S02]  /*115250*/  ISETP.GE.AND P0, PT, R9, UR39, PT ;  /* 0x0000002709007c0c */ /* 0x000fe4000bf06270 */
[----:B------:R-:W-:-:S04]  /*115260*/  LOP3.LUT R14, R14, 0xfffffffd, RZ, 0xc0, !PT ;  /* 0xfffffffd0e0e7812 */ /* 0x000fc800078ec0ff */
[----:B------:R-:W-:Y:S02]  /*115270*/  @P3 LOP3.LUT R14, R14, 0x2, RZ, 0xfc, !PT ;  /* 0x000000020e0e3812 */ /* 0x000fe400078efcff */
[----:B------:R-:W-:Y:S02]  /*115280*/  ISETP.LT.AND P3, PT, R20, UR72, !P0 ;  /* 0x0000004814007c0c */ /* 0x000fe4000c761270 */
[----:B------:R-:W-:-:S04]  /*115290*/  LOP3.LUT R14, R14, 0xfffffffe, RZ, 0xc0, !PT ;  /* 0xfffffffe0e0e7812 */ /* 0x000fc800078ec0ff */
[----:B------:R-:W-:Y:S02]  /*1152a0*/  @P2 LOP3.LUT R14, R14, 0x1, RZ, 0xfc, !PT ;  /* 0x000000010e0e2812 */ /* 0x000fe400078efcff */
[----:B------:R-:W-:Y:S01]  /*1152b0*/  ISETP.LT.AND P2, PT, R15, UR71, !P0 ;  /* 0x000000470f007c0c */ /* 0x000fe2000c741270 */
[C---:B------:R-:W-:Y:S02]  /*1152c0*/  VIADD R6, R12.reuse, 0x59 ;  /* 0x000000590c067836 */ /* 0x040fe40000000000 */
[----:B------:R-:W-:Y:S01]  /*1152d0*/  VIADD R7, R12, 0x58 ;  /* 0x000000580c077836 */ /* 0x000fe20000000000 */
[----:B------:R1:W-:Y:S01]  /*1152e0*/  STL [R1+0x1780], R0 ;  /* 0x0017800001007387 */ /* 0x0003e20000100800 */
[----:B------:R-:W-:-:S04]  /*1152f0*/  LOP3.LUT R13, R13, 0x7fffffff, RZ, 0xc0, !PT ;  /* 0x7fffffff0d0d7812 */ /* 0x000fc800078ec0ff */
[----:B------:R-:W-:Y:S02]  /*115300*/  @P1 LOP3.LUT R13, R13, 0x80000000, RZ, 0xfc, !PT ;  /* 0x800000000d0d1812 */ /* 0x000fe400078efcff */
[----:B------:R-:W-:Y:S02]  /*115310*/  ISETP.LT.AND P1, PT, R17, UR73, !P0 ;  /* 0x0000004911007c0c */ /* 0x000fe4000c721270 */
[----:B------:R-:W-:-:S11]  /*115320*/  LOP3.LUT R13, R13, 0xbfffffff, RZ, 0xc0, !PT ;  /* 0xbfffffff0d0d7812 */ /* 0x000fd600078ec0ff */
        /* <DEDUP_REMOVED lines=10> */
[----:B------:R-:W-:Y:S02]  /*1153d0*/  ISETP.LT.AND P3, PT, R20, UR16, !P0 ;  /* 0x0000001014007c0c */ /* 0x000fe4000c761270 */
        /* <DEDUP_REMOVED lines=31> */
[----:B------:R-:W-:Y:S02]  /*1155d0*/  @P3 LOP3.LUT R13, R13, 0x20000, RZ, 0xfc, !PT ;  /* 0x000200000d0d3812 */ /* 0x000fe400078efcff */
[----:B------:R-:W-:Y:S02]  /*1155e0*/  ISETP.GE.AND P0, PT, R7, UR55, PT ;  /* 0x0000003707007c0c */ /* 0x000fe4000bf06270 */
[----:B------:R-:W-:Y:S02]  /*1155f0*/  LOP3.LUT R13, R13, 0xfffeffff, RZ, 0xc0, !PT ;  /* 0xfffeffff0d0d7812 */ /* 0x000fe400078ec0ff */
[----:B0-----:R-:W-:-:S02]  /*115600*/  ISETP.LT.AND P3, PT, R17, UR12, !P0 ;  /* 0x0000000c11007c0c */ /* 0x001fc4000c761270 */
[----:B------:R-:W-:-:S04]  /*115610*/  @P2 LOP3.LUT R13, R13, 0x10000, RZ, 0xfc, !PT ;  /* 0x000100000d0d2812 */ /* 0x000fc800078efcff */
[----:B------:R-:W-:Y:S02]  /*115620*/  LOP3.LUT R13, R13, 0xffff7fff, RZ, 0xc0, !PT ;  /* 0xffff7fff0d0d7812 */ /* 0x000fe400078ec0ff */
[----:B------:R-:W-:Y:S02]  /*115630*/  ISETP.LT.AND P2, PT, R20, UR21, !P0 ;  /* 0x0000001514007c0c */ /* 0x000fe4000c741270 */
[----:B------:R-:W-:-:S04]  /*115640*/  @P1 LOP3.LUT R13, R13, 0x8000, RZ, 0xfc, !PT ;  /* 0x000080000d0d1812 */ /* 0x000fc800078efcff */
[----:B------:R-:W-:Y:S02]  /*115650*/  LOP3.LUT R13, R13, 0xffffbfff, RZ, 0xc0, !PT ;  /* 0xffffbfff0d0d7812 */ /* 0x000fe400078ec0ff */
[----:B------:R-:W-:Y:S02]  /*115660*/  ISETP.LT.AND P1, PT, R15, UR27, !P0 ;  /* 0x0000001b0f007c0c */ /* 0x000fe4000c721270 */
[----:B------:R-:W-:-:S04]  /*115670*/  @P3 LOP3.LUT R13, R13, 0x4000, RZ, 0xfc, !PT ;  /* 0x000040000d0d3812 */ /* 0x000fc800078efcff */
[----:B------:R-:W-:Y:S02]  /*115680*/  LOP3.LUT R13, R13, 0xfffff7ff, RZ, 0xc0, !PT ;  /* 0xfffff7ff0d0d7812 */ /* 0x000fe400078ec0ff */
[----:B------:R-:W-:Y:S02]  /*115690*/  ISETP.LT.AND P0, PT, R16, UR23, !P0 ;  /* 0x0000001710007c0c */ /* 0x000fe4000c701270 */
[----:B------:R-:W-:-:S04]  /*1156a0*/  @P2 LOP3.LUT R13, R13, 0x800, RZ, 0xfc, !PT ;  /* 0x000008000d0d2812 */ /* 0x000fc800078efcff */
[----:B------:R-:W-:-:S04]  /*1156b0*/  LOP3.LUT R13, R13, 0xfffffbff, RZ, 0xc0, !PT ;  /* 0xfffffbff0d0d7812 */ /* 0x000fc800078ec0ff */
[----:B------:R-:W-:Y:S01]  /*1156c0*/  @P1 LOP3.LUT R13, R13, 0x400, RZ, 0xfc, !PT ;  /* 0x000004000d0d1812 */ /* 0x000fe200078efcff */
[----:B-1----:R-:W-:-:S03]  /*1156d0*/  VIADD R0, R0, UR60 ;  /* 0x0000003c00007c36 */ /* 0x002fc60008000000 */
[----:B------:R-:W-:Y:S02]  /*1156e0*/  LOP3.LUT R13, R13, 0xfffffdff, RZ, 0xc0, !PT ;  /* 0xfffffdff0d0d7812 */ /* 0x000fe400078ec0ff */
[----:B------:R0:W-:Y:S02]  /*1156f0*/  STL [R1+0x177c], R0 ;  /* 0x00177c0001007387 */ /* 0x0001e40000100800 */
[----:B------:R-:W-:Y:S02]  /*115700*/  @P0 LOP3.LUT R13, R13, 0x200, RZ, 0xfc, !PT ;  /* 0x000002000d0d0812 */ /* 0x000fe400078efcff */
[----:B------:R-:W-:-:S04]  /*115710*/  ISETP.GE.AND P0, PT, R11, UR57, PT ;  /* 0x000000390b007c0c */ /* 0x000fc8000bf06270 */
[----:B------:R-:W-:Y:S01]  /*115720*/  ISETP.LT.AND P3, PT, R17, UR8, !P0 ;  /* 0x0000000811007c0c */ /* 0x000fe2000c761270 */
[----:B0-----:R-:W-:-:S05]  /*115730*/  VIADD R0, R0, UR61 ;  /* 0x0000003d00007c36 */ /* 0x001fca0008000000 */
[----:B------:R0:W-:Y:S04]  /*115740*/  STL [R1+0x1778], R0 ;  /* 0x0017780001007387 */ /* 0x0001e80000100800 */
[----:B------:R1:W-:Y:S01]  /*115750*/  STL [R1], R14 ;  /* 0x0000000e01007387 */ /* 0x0003e20000100800 */
[----:B------:R-:W-:Y:S02]  /*115760*/  ISETP.LT.AND P2, PT, R20, UR45, !P0 ;  /* 0x0000002d14007c0c */ /* 0x000fe4000c741270 */
[----:B------:R-:W-:Y:S01]  /*115770*/  LOP3.LUT R13, R13, 0xfffffeff, RZ, 0xc0, !PT ;  /* 0xfffffeff0d0d7812 */ /* 0x000fe200078ec0ff */
[----:B0-----:R-:W-:-:S04]  /*115780*/  VIADD R0, R0, UR62 ;  /* 0x0000003e00007c36 */ /* 0x001fc80008000000 */
[----:B-1----:R-:W-:Y:S01]  /*115790*/  VIADD R14, R0, UR63 ;  /* 0x0000003f000e7c36 */ /* 0x002fe20008000000 */
[----:B------:R0:W-:Y:S01]  /*1157a0*/  STL [R1+0x1774], R0 ;  /* 0x0017740001007387 */ /* 0x0001e20000100800 */
[----:B------:R-:W-:Y:S02]  /*1157b0*/  @P3 LOP3.LUT R13, R13, 0x100, RZ, 0xfc, !PT ;  /* 0x000001000d0d3812 */ /* 0x000fe400078efcff */
[----:B------:R-:W-:Y:S02]  /*1157c0*/  ISETP.LT.AND P1, PT, R15, UR41, !P0 ;  /* 0x000000290f007c0c */ /* 0x000fe4000c721270 */
[----:B------:R-:W-:Y:S01]  /*1157d0*/  LOP3.LUT R13, R13, 0xffffff7f, RZ, 0xc0, !PT ;  /* 0xffffff7f0d0d7812 */ /* 0x000fe200078ec0ff */
[----:B0-----:R-:W2:Y:S04]  /*1157e0*/  LDL.LU R0, [R1+0xbac] ;  /* 0x000bac0001007983 */ /* 0x001ea80000300800 */
[----:B------:R0:W-:Y:S01]  /*1157f0*/  STL [R1+0x1770], R14 ;  /* 0x0017700e01007387 */ /* 0x0001e20000100800 */
[----:B------:R-:W-:Y:S01]  /*115800*/  @P2 LOP3.LUT R13, R13, 0x80, RZ, 0xfc, !PT ;  /* 0x000000800d0d2812 */ /* 0x000fe200078efcff */
[----:B0-----:R-:W-:-:S05]  /*115810*/  VIADD R14, R14, UR64 ;  /* 0x000000400e0e7c36 */ /* 0x001fca0008000000 */
[----:B------:R0:W-:Y:S01]  /*115820*/  STL [R1+0x176c], R14 ;  /* 0x00176c0e01007387 */ /* 0x0001e20000100800 */
[----:B------:R-:W-:Y:S02]  /*115830*/  ISETP.LT.AND P0, PT, R16, UR25, !P0 ;  /* 0x0000001910007c0c */ /* 0x000fe4000c701270 */
[----:B------:R-:W-:Y:S01]  /*115840*/  LOP3.LUT R13, R13, 0xffffffbf, RZ, 0xc0, !PT ;  /* 0xffffffbf0d0d7812 */ /* 0x000fe200078ec0ff */
[----:B0-----:R-:W-:Y:S01]  /*115850*/  VIADD R14, R14, UR65 ;  /* 0x000000410e0e7c36 */ /* 0x001fe20008000000 */
[----:B------:R-:W-:-:S04]  /*115860*/  SHF.R.U32.HI R28, RZ, 0x8, R10 ;  /* 0x00000008ff1c7819 */ /* 0x000fc8000001160a */
[----:B------:R0:W-:Y:S01]  /*115870*/  STL [R1+0x1768], R14 ;  /* 0x0017680e01007387 */ /* 0x0001e20000100800 */
[C---:B------:R-:W-:Y:S01]  /*115880*/  VIADD R10, R12.reuse, 0xac ;  /* 0x000000ac0c0a7836 */ /* 0x040fe20000000000 */
[----:B------:R-:W-:Y:S01]  /*115890*/  @P1 LOP3.LUT R13, R13, 0x40, RZ, 0xfc, !PT ;  /* 0x000000400d0d1812 */ /* 0x000fe200078efcff */
[----:B------:R-:W-:Y:S02]  /*1158a0*/  VIADD R12, R12, 0x56 ;  /* 0x000000560c0c7836 */ /* 0x000fe40000000000 */
[----:B0-----:R-:W-:Y:S01]  /*1158b0*/  VIADD R14, R14, UR66 ;  /* 0x000000420e0e7c36 */ /* 0x001fe20008000000 */
[----:B------:R-:W-:Y:S02]  /*1158c0*/  LOP3.LUT R13, R13, 0xffffffdf, RZ, 0xc0, !PT ;  /* 0xffffffdf0d0d7812 */ /* 0x000fe400078ec0ff */
[----:B------:R-:W-:Y:S02]  /*1158d0*/  ISETP.GE.AND P2, PT, R10, UR33, PT ;  /* 0x000000210a007c0c */ /* 0x000fe4000bf46270 */
[----:B------:R0:W-:Y:S04]  /*1158e0*/  STL [R1+0x1764], R14 ;  /* 0x0017640e01007387 */ /* 0x0001e80000100800 */
[----:B------:R-:W3:Y:S01]  /*1158f0*/  LDL.LU R20, [R1+0x48dc] ;  /* 0x0048dc0001147983 */ /* 0x000ee20000300800 */
[----:B------:R-:W-:-:S02]  /*115900*/  ISETP.GE.AND P1, PT, R12, UR59, PT ;  /* 0x0000003b0c007c0c */ /* 0x000fc4000bf26270 */
[----:B------:R-:W-:Y:S02]  /*115910*/  @P0 LOP3.LUT R13, R13, 0x20, RZ, 0xfc, !PT ;  /* 0x000000200d0d0812 */ /* 0x000fe400078efcff */
[C---:B------:R-:W-:Y:S01]  /*115920*/  ISETP.GE.AND P0, PT, R15.reuse, UR32, PT ;  /* 0x000000200f007c0c */ /* 0x040fe2000bf06270 */
[----:B0-----:R-:W-:Y:S01]  /*115930*/  VIADD R14, R14, UR67 ;  /* 0x000000430e0e7c36 */ /* 0x001fe20008000000 */
[----:B------:R-:W-:Y:S02]  /*115940*/  ISETP.LT.AND P5, PT, R15, UR44, !P2 ;  /* 0x0000002c0f007c0c */ /* 0x000fe4000d7a1270 */
[C---:B------:R-:W-:Y:S02]  /*115950*/  ISETP.GE.AND P6, PT, R16.reuse, UR46, PT ;  /* 0x0000002e10007c0c */ /* 0x040fe4000bfc6270 */
[----:B------:R-:W-:Y:S01]  /*115960*/  ISETP.LT.AND P4, PT, R16, UR40, !P2 ;  /* 0x0000002810007c0c */ /* 0x000fe2000d781270 */
[----:B------:R0:W-:Y:S01]  /*115970*/  STL [R1+0x1904], R14 ;  /* 0x0019040e01007387 */ /* 0x0001e20000100800 */
[----:B------:R-:W-:-:S03]  /*115980*/  ISETP.LT.AND P3, PT, R17, UR10, !P1 ;  /* 0x0000000a11007c0c */ /* 0x000fc6000cf61270 */
[----:B0-----:R-:W4:Y:S04]  /*115990*/  LDL.LU R14, [R1+0x48d8] ;  /* 0x0048d800010e7983 */ /* 0x001f280000300800 */
[----:B------:R-:W3:Y:S04]  /*1159a0*/  LDL.LU R15, [R1+0x48d4] ;  /* 0x0048d400010f7983 */ /* 0x000ee80000300800 */
[----:B------:R-:W3:Y:S04]  /*1159b0*/  LDL.LU R16, [R1+0x48d0] ;  /* 0x0048d00001107983 */ /* 0x000ee80000300800 */
[----:B------:R-:W3:Y:S01]  /*1159c0*/  LDL.LU R17, [R1+0x48cc] ;  /* 0x0048cc0001117983 */ /* 0x000ee20000300800 */
[----:B------:R-:W-:-:S04]  /*1159d0*/  LOP3.LUT R13, R13, 0xffffdfff, RZ, 0xc0, !PT ;  /* 0xffffdfff0d0d7812 */ /* 0x000fc800078ec0ff */
[----:B------:R-:W-:-:S04]  /*1159e0*/  @P5 LOP3.LUT R13, R13, 0x2000, RZ, 0xfc, !PT ;  /* 0x000020000d0d5812 */ /* 0x000fc800078efcff */
[----:B------:R-:W-:Y:S02]  /*1159f0*/  LOP3.LUT R13, R13, 0xffffffef, RZ, 0xc0, !PT ;  /* 0xffffffef0d0d7812 */ /* 0x000fe400078ec0ff */
[----:B------:R-:W-:Y:S02]  /*115a00*/  SHF.R.U32.HI R22, RZ, 0x8, R22 ;  /* 0x00000008ff167819 */ /* 0x000fe40000011616 */
[----:B------:R-:W-:Y:S02]  /*115a10*/  LOP3.LUT R13, R13, 0xffffefff, RZ, 0xc0, !PT ;  /* 0xffffefff0d0d7812 */ /* 0x000fe400078ec0ff */
[----:B------:R-:W-:Y:S02]  /*115a20*/  LOP3.LUT R22, R22, 0xffff, RZ, 0xc0, !PT ;  /* 0x0000ffff16167812 */ /* 0x000fe400078ec0ff */
[----:B------:R-:W-:Y:S02]  /*115a30*/  LOP3.LUT R23, R23, 0xffff, RZ, 0xc0, !PT ;  /* 0x0000ffff17177812 */ /* 0x000fe400078ec0ff */
[----:B------:R-:W-:-:S02]  /*115a40*/  LOP3.LUT R26, R26, 0xffff, RZ, 0xc0, !PT ;  /* 0x0000ffff1a1a7812 */ /* 0x000fc400078ec0ff */
[----:B------:R-:W-:Y:S02]  /*115a50*/  LOP3.LUT R28, R28, 0xffff, RZ, 0xc0, !PT ;  /* 0x0000ffff1c1c7812 */ /* 0x000fe400078ec0ff */
[----:B------:R-:W-:Y:S02]  /*115a60*/  @P4 LOP3.LUT R13, R13, 0x1000, RZ, 0xfc, !PT ;  /* 0x000010000d0d4812 */ /* 0x000fe400078efcff */
[--C-:B------:R-:W-:Y:S02]  /*115a70*/  PRMT R22, R22, 0x3340, R1.reuse ;  /* 0x0000334016167816 */ /* 0x100fe40000000001 */
[--C-:B------:R-:W-:Y:S02]  /*115a80*/  PRMT R23, R23, 0x3340, R1.reuse ;  /* 0x0000334017177816 */ /* 0x100fe40000000001 */
[--C-:B------:R-:W-:Y:S02]  /*115a90*/  PRMT R26, R26, 0x3340, R1.reuse ;  /* 0x000033401a1a7816 */ /* 0x100fe40000000001 */
[----:B------:R-:W-:-:S02]  /*115aa0*/  PRMT R28, R28, 0x3340, R1 ;  /* 0x000033401c1c7816 */ /* 0x000fc40000000001 */
[----:B------:R-:W-:Y:S02]  /*115ab0*/  @P3 LOP3.LUT R13, R13, 0x10, RZ, 0xfc, !PT ;  /* 0x000000100d0d3812 */ /* 0x000fe400078efcff */
[----:B--2---:R-:W-:-:S04]  /*115ac0*/  SHF.R.U32.HI R0, RZ, 0x8, R0 ;  /* 0x00000008ff007819 */ /* 0x004fc80000011600 */
[----:B------:R-:W-:Y:S01]  /*115ad0*/  LOP3.LUT R0, R0, 0xffff, RZ, 0xc0, !PT ;  /* 0x0000ffff00007812 */ /* 0x000fe200078ec0ff */
[----:B------:R0:W-:Y:S01]  /*115ae0*/  STL [R1+0x4b88], R13 ;  /* 0x004b880d01007387 */ /* 0x0001e20000100800 */
[----:B------:R-:W1:Y:S01]  /*115af0*/  LDCU.64 UR32, c[0x0][0x398] ;  /* 0x00007300ff2077ac */ /* 0x000e620008000a00 */
[----:B------:R-:W2:Y:S01]  /*115b00*/  LDCU.64 UR56, c[0x0][0x398] ;  /* 0x00007300ff3877ac */ /* 0x000ea20008000a00 */
[----:B------:R-:W1:Y:S01]  /*115b10*/  LDCU.64 UR28, c[0x0][0x398] ;  /* 0x00007300ff1c77ac */ /* 0x000e620008000a00 */
[----:B0-----:R-:W2:Y:S01]  /*115b20*/  LDL.LU R13, [R1+0x970] ;  /* 0x00097000010d7983 */ /* 0x001ea20000300800 */
[----:B------:R-:W0:Y:S03]  /*115b30*/  LDCU.64 UR30, c[0x0][0x398] ;  /* 0x00007300ff1e77ac */ /* 0x000e260008000a00 */
[----:B------:R1:W-:Y:S01]  /*115b40*/  STL [R1+0x4b84], R22 ;  /* 0x004b841601007387 */ /* 0x0003e20000100800 */
[----:B------:R-:W0:Y:S01]  /*115b50*/  LDCU.64 UR26, c[0x0][0x398] ;  /* 0x00007300ff1a77ac */ /* 0x000e220008000a00 */
[----:B------:R-:W0:Y:S02]  /*115b60*/  LDCU.64 UR34, c[0x0][0x398] ;  /* 0x00007300ff2277ac */ /* 0x000e240008000a00 */
[----:B-1----:R-:W2:Y:S01]  /*115b70*/  LDL.LU R22, [R1+0xc6c] ;  /* 0x000c6c0001167983 */ /* 0x002ea20000300800 */
[----:B------:R-:W1:Y:S03]  /*115b80*/  LDCU.64 UR22, c[0x0][0x398] ;  /* 0x00007300ff1677ac */ /* 0x000e660008000a00 */
[----:B------:R0:W-:Y:S01]  /*115b90*/  STL [R1+0x4b80], R11 ;  /* 0x004b800b01007387 */ /* 0x0001e20000100800 */
[----:B------:R-:W1:Y:S01]  /*115ba0*/  LDCU.64 UR18, c[0x0][0x398] ;  /* 0x00007300ff1277ac */ /* 0x000e620008000a00 */
[----:B------:R-:W1:Y:S01]  /*115bb0*/  LDCU.64 UR16, c[0x0][0x398] ;  /* 0x00007300ff1077ac */ /* 0x000e620008000a00 */
        /* <DEDUP_REMOVED lines=20> */
[----:B------:R-:W1:Y:S01]  /*115d00*/  LDCU UR73, c[0x0][0x398] ;  /* 0x00007300ff4977ac */ /* 0x000e620008000800 */
[----:B------:R-:W1:Y:S01]  /*115d10*/  LDCU UR75, c[0x0][0x398] ;  /* 0x00007300ff4b77ac */ /* 0x000e620008000800 */
[----:B------:R-:W1:Y:S01]  /*115d20*/  LDCU UR74, c[0x0][0x398] ;  /* 0x00007300ff4a77ac */ /* 0x000e620008000800 */
[----:B0-----:R-:W2:Y:S01]  /*115d30*/  LDL.LU R27, [R1+0xc64] ;  /* 0x000c6400011b7983 */ /* 0x001ea20000300800 */
[----:B------:R-:W0:Y:S03]  /*115d40*/  LDCU UR72, c[0x0][0x398] ;  /* 0x00007300ff4877ac */ /* 0x000e260008000800 */
[----:B------:R-:W-:Y:S01]  /*115d50*/  STL [R1+0x4b6c], R26 ;  /* 0x004b6c1a01007387 */ /* 0x000fe20000100800 */
        /* <DEDUP_REMOVED lines=11> */
[----:B------:R1:W-:Y:S01]  /*115e10*/  STL [R1+0x4b54], R4 ;  /* 0x004b540401007387 */ /* 0x0003e20000100800 */
[----:B------:R-:W0:Y:S03]  /*115e20*/  LDCU UR69, c[0x0][0x398] ;  /* 0x00007300ff4577ac */ /* 0x000e260008000800 */
[----:B------:R2:W-:Y:S01]  /*115e30*/  STL [R1+0x4b2c], R5 ;  /* 0x004b2c0501007387 */ /* 0x0005e20000100800 */
[----:B------:R-:W0:Y:S03]  /*115e40*/  LDCU UR65, c[0x0][0x398] ;  /* 0x00007300ff4177ac */ /* 0x000e260008000800 */
[----:B------:R-:W-:Y:S01]  /*115e50*/  STL [R1+0x4b18], R6 ;  /* 0x004b180601007387 */ /* 0x000fe20000100800 */
[----:B-1----:R-:W-:Y:S01]  /*115e60*/  PRMT R4, R0, 0x3340, R0 ;  /* 0x0000334000047816 */ /* 0x002fe20000000000 */
[----:B------:R-:W1:Y:S02]  /*115e70*/  LDCU UR66, c[0x0][0x398] ;  /* 0x00007300ff4277ac */ /* 0x000e640008000800 */
        /* <DEDUP_REMOVED lines=10> */
[----:B---3--:R-:W-:Y:S01]  /*115f20*/  STL [R1+0x48e4], R20 ;  /* 0x0048e41401007387 */ /* 0x008fe20000100800 */
[----:B------:R-:W3:Y:S03]  /*115f30*/  LDCU UR77, c[0x0][0x398] ;  /* 0x00007300ff4d77ac */ /* 0x000ee60008000800 */
[----:B------:R-:W-:Y:S01]  /*115f40*/  STL [R1+0x48e0], R19 ;  /* 0x0048e01301007387 */ /* 0x000fe20000100800 */
[----:B------:R-:W0:Y:S03]  /*115f50*/  LDCU UR76, c[0x0][0x398] ;  /* 0x00007300ff4c77ac */ /* 0x000e260008000800 */
[----:B------:R-:W-:Y:S01]  /*115f60*/  STL [R1+0x48dc], R18 ;  /* 0x0048dc1201007387 */ /* 0x000fe20000100800 */
[----:B------:R-:W0:Y:S03]  /*115f70*/  LDCU UR70, c[0x0][0x398] ;  /* 0x00007300ff4677ac */ /* 0x000e260008000800 */
[----:B------:R-:W-:Y:S01]  /*115f80*/  STL [R1+0x48d8], R17 ;  /* 0x0048d81101007387 */ /* 0x000fe20000100800 */
[----:B------:R-:W0:Y:S03]  /*115f90*/  LDCU UR4, c[0x0][0x398] ;  /* 0x00007300ff0477ac */ /* 0x000e260008000800 */
[----:B------:R-:W-:Y:S01]  /*115fa0*/  STL [R1+0x48d4], R16 ;  /* 0x0048d41001007387 */ /* 0x000fe20000100800 */
[----:B------:R-:W0:Y:S03]  /*115fb0*/  LDCU.64 UR36, c[0x0][0x398] ;  /* 0x00007300ff2477ac */ /* 0x000e260008000a00 */
[----:B------:R-:W-:Y:S04]  /*115fc0*/  STL [R1+0x48d0], R15 ;  /* 0x0048d00f01007387 */ /* 0x000fe80000100800 */
[----:B----4-:R-:W-:Y:S04]  /*115fd0*/  STL [R1+0x48cc], R14 ;  /* 0x0048cc0e01007387 */ /* 0x010fe80000100800 */
[----:B------:R4:W-:Y:S04]  /*115fe0*/  STL [R1+0x9c], R4 ;  /* 0x00009c0401007387 */ /* 0x0009e80000100800 */
[----:B------:R-:W3:Y:S01]  /*115ff0*/  LDL.LU R26, [R1+0x960] ;  /* 0x00096000011a7983 */ /* 0x000ee20000300800 */
[----:B--2---:R-:W-:-:S02]  /*116000*/  SHF.R.U32.HI R5, RZ, 0x8, R23 ;  /* 0x00000008ff057819 */ /* 0x004fc40000011617 */
[----:B------:R-:W-:Y:S02]  /*116010*/  SHF.R.U32.HI R3, RZ, 0x8, R29 ;  /* 0x00000008ff037819 */ /* 0x000fe4000001161d */
[----:B------:R-:W-:Y:S02]  /*116020*/  SHF.R.U32.HI R2, RZ, 0x8, R27 ;  /* 0x00000008ff027819 */ /* 0x000fe4000001161b */
[----:B------:R-:W2:Y:S04]  /*116030*/  LDL.LU R27, [R1+0xce0] ;  /* 0x000ce000011b7983 */ /* 0x000ea80000300800 */
[----:B------:R-:W2:Y:S04]  /*116040*/  LDL.LU R29, [R1+0x950] ;  /* 0x00095000011d7983 */ /* 0x000ea80000300800 */
[----:B------:R-:W2:Y:S01]  /*116050*/  LDL.LU R23, [R1+0xcdc] ;  /* 0x000cdc0001177983 */ /* 0x000ea20000300800 */
[----:B----4-:R-:W-:-:S02]  /*116060*/  SHF.R.U32.HI R4, RZ, 0x8, R10 ;  /* 0x00000008ff047819 */ /* 0x010fc4000001160a */
[----:B------:R-:W-:Y:S01]  /*116070*/  LOP3.LUT R5, R5, 0xffff, RZ, 0xc0, !PT ;  /* 0x0000ffff05057812 */ /* 0x000fe200078ec0ff */
[----:B------:R-:W4:Y:S01]  /*116080*/  LDL.LU R10, [R1+0x964] ;  /* 0x00096400010a7983 */ /* 0x000f220000300800 */
[----:B------:R-:W-:Y:S02]  /*116090*/  LOP3.LUT R4, R4, 0xffff, RZ, 0xc0, !PT ;  /* 0x0000ffff04047812 */ /* 0x000fe400078ec0ff */
[----:B------:R-:W-:Y:S02]  /*1160a0*/  LOP3.LUT R2, R2, 0xffff, RZ, 0xc0, !PT ;  /* 0x0000ffff02027812 */ /* 0x000fe400078ec0ff */
[----:B------:R-:W-:Y:S02]  /*1160b0*/  LOP3.LUT R3, R3, 0xffff, RZ, 0xc0, !PT ;  /* 0x0000ffff03037812 */ /* 0x000fe400078ec0ff */
[--C-:B------:R-:W-:Y:S02]  /*1160c0*/  PRMT R5, R5, 0x3340, R0.reuse ;  /* 0x0000334005057816 */ /* 0x100fe40000000000 */
[----:B------:R-:W-:-:S02]  /*1160d0*/  PRMT R4, R4, 0x3340, R0 ;  /* 0x0000334004047816 */ /* 0x000fc40000000000 */
[----:B------:R-:W-:Y:S01]  /*1160e0*/  PRMT R2, R2, 0x3340, R3 ;  /* 0x0000334002027816 */ /* 0x000fe20000000003 */
[----:B------:R-:W-:Y:S01]  /*1160f0*/  STL [R1+0x98], R5 ;  /* 0x0000980501007387 */ /* 0x000fe20000100800 */
[----:B------:R-:W-:-:S03]  /*116100*/  SHF.R.U32.HI R3, RZ, 0x8, R22 ;  /* 0x00000008ff037819 */ /* 0x000fc60000011616 */
[----:B------:R0:W-:Y:S04]  /*116110*/  STL [R1+0xa0], R4 ;  /* 0x0000a00401007387 */ /* 0x0001e80000100800 */
[----:B------:R1:W-:Y:S01]  /*116120*/  STL [R1+0xb0], R2 ;  /* 0x0000b00201007387 */ /* 0x0003e20000100800 */
[----:B------:R-:W-:Y:S02]  /*116130*/  LOP3.LUT R3, R3, 0xffff, RZ, 0xc0, !PT ;  /* 0x0000ffff03037812 */ /* 0x000fe400078ec0ff */
[----:B0-----:R-:W-:Y:S02]  /*116140*/  SHF.R.U32.HI R4, RZ, 0x8, R11 ;  /* 0x00000008ff047819 */ /* 0x001fe4000001160b */
[----:B------:R-:W4:Y:S01]  /*116150*/  LDL.LU R11, [R1+0xce4] ;  /* 0x000ce400010b7983 */ /* 0x000f220000300800 */
[----:B-1----:R-:W-:-:S02]  /*116160*/  SHF.R.U32.HI R2, RZ, 0x8, R13 ;  /* 0x00000008ff027819 */ /* 0x002fc4000001160d */
[----:B------:R-:W-:Y:S01]  /*116170*/  LOP3.LUT R4, R4, 0xffff, RZ, 0xc0, !PT ;  /* 0x0000ffff04047812 */ /* 0x000fe200078ec0ff */
[----:B------:R-:W4:Y:S01]  /*116180*/  LDL.LU R22, [R1+0xcf8] ;  /* 0x000cf80001167983 */ /* 0x000f220000300800 */
[----:B------:R-:W-:Y:S02]  /*116190*/  LOP3.LUT R2, R2, 0xffff, RZ, 0xc0, !PT ;  /* 0x0000ffff02027812 */ /* 0x000fe400078ec0ff */
[--C-:B------:R-:W-:Y:S01]  /*1161a0*/  PRMT R4, R4, 0x3340, R0.reuse ;  /* 0x0000334004047816 */ /* 0x100fe20000000000 */
[----:B------:R-:W4:Y:S01]  /*1161b0*/  LDL.LU R13, [R1+0x95c] ;  /* 0x00095c00010d7983 */ /* 0x000f220000300800 */
[--C-:B------:R-:W-:Y:S02]  /*1161c0*/  PRMT R3, R3, 0x3340, R0.reuse ;  /* 0x0000334003037816 */ /* 0x100fe40000000000 */
[----:B------:R-:W-:Y:S01]  /*1161d0*/  PRMT R2, R2, 0x3340, R0 ;  /* 0x0000334002027816 */ /* 0x000fe20000000000 */
[----:B------:R-:W-:Y:S04]  /*1161e0*/  STL [R1+0x8c], R4 ;  /* 0x00008c0401007387 */ /* 0x000fe80000100800 */
[----:B------:R-:W-:Y:S04]  /*1161f0*/  STL [R1+0x88], R3 ;  /* 0x0000880301007387 */ /* 0x000fe80000100800 */
[----:B------:R2:W-:Y:S01]  /*116200*/  STL [R1+0x84], R2 ;  /* 0x0000840201007387 */ /* 0x0005e20000100800 */
[----:B---3--:R-:W-:Y:S01]  /*116210*/  SHF.R.U32.HI R6, RZ, 0x8, R26 ;  /* 0x00000008ff067819 */ /* 0x008fe2000001161a */
[----:B------:R-:W-:Y:S01]  /*116220*/  BAR.SYNC.DEFER_BLOCKING 0x0 ;  /* 0x0000000000007b1d */ /* 0x000fe20000010000 */
[----:B--2---:R-:W-:-:S04]  /*116230*/  SHF.R.U32.HI R2, RZ, 0x8, R27 ;  /* 0x00000008ff027819 */ /* 0x004fc8000001161b */
[----:B------:R-:W-:Y:S02]  /*116240*/  LOP3.LUT R3, R2, 0xffff, RZ, 0xc0, !PT ;  /* 0x0000ffff02037812 */ /* 0x000fe400078ec0ff */
[----:B------:R-:W2:Y:S01]  /*116250*/  LDL.LU R2, [R1+0x954] ;  /* 0x0009540001027983 */ /* 0x000ea20000300800 */
[----:B------:R-:W-:-:S03]  /*116260*/  SHF.R.U32.HI R7, RZ, 0x8, R29 ;  /* 0x00000008ff077819 */ /* 0x000fc6000001161d */
[----:B------:R-:W3:Y:S01]  /*116270*/  LDL.LU R26, [R1+0xd34] ;  /* 0x000d3400011a7983 */ /* 0x000ee20000300800 */
[----:B------:R-:W-:-:S03]  /*116280*/  SHF.R.U32.HI R4, RZ, 0x8, R23 ;  /* 0x00000008ff047819 */ /* 0x000fc60000011617 */
[----:B------:R-:W3:Y:S04]  /*116290*/  LDL.LU R27, [R1+0x94c] ;  /* 0x00094c00011b7983 */ /* 0x000ee80000300800 */
[----:B------:R-:W3:Y:S04]  /*1162a0*/  LDL.LU R29, [R1+0xd28] ;  /* 0x000d2800011d7983 */ /* 0x000ee80000300800 */
[----:B------:R-:W3:Y:S01]  /*1162b0*/  LDL.LU R23, [R1+0x958] ;  /* 0x0009580001177983 */ /* 0x000ee20000300800 */
[----:B----4-:R-:W-:Y:S02]  /*1162c0*/  SHF.R.U32.HI R5, RZ, 0x8, R10 ;  /* 0x00000008ff057819 */ /* 0x010fe4000001160a */
[----:B------:R-:W-:-:S02]  /*1162d0*/  LOP3.LUT R6, R6, 0xffff, RZ, 0xc0, !PT ;  /* 0x0000ffff06067812 */ /* 0x000fc400078ec0ff */
[----:B------:R-:W-:Y:S02]  /*1162e0*/  LOP3.LUT R7, R7, 0xffff, RZ, 0xc0, !PT ;  /* 0x0000ffff07077812 */ /* 0x000fe400078ec0ff */
[----:B------:R-:W-:Y:S02]  /*1162f0*/  LOP3.LUT R5, R5, 0xffff, RZ, 0xc0, !PT ;  /* 0x0000ffff05057812 */ /* 0x000fe400078ec0ff */
[----:B------:R-:W-:Y:S02]  /*116300*/  LOP3.LUT R4, R4, 0xffff, RZ, 0xc0, !PT ;  /* 0x0000ffff04047812 */ /* 0x000fe400078ec0ff */
[----:B------:R-:W-:Y:S02]  /*116310*/  PRMT R6, R6, 0x3340, R7 ;  /* 0x0000334006067816 */ /* 0x000fe40000000007 */
[----:B------:R-:W-:Y:S02]  /*116320*/  PRMT R5, R5, 0x3340, R0 ;  /* 0x0000334005057816 */ /* 0x000fe40000000000 */
[----:B------:R-:W-:Y:S01]  /*116330*/  PRMT R3, R3, 0x3340, R4 ;  /* 0x0000334003037816 */ /* 0x000fe20000000004 */
[----:B------:R-:W-:Y:S04]  /*116340*/  STL [R1+0xac], R6 ;  /* 0x0000ac0601007387 */ /* 0x000fe80000100800 */
[----:B------:R0:W-:Y:S01]  /*116350*/  STL [R1+0x60], R5 ;  /* 0x0000600501007387 */ /* 0x0001e20000100800 */
[----:B------:R-:W-:-:S03]  /*116360*/  SHF.R.U32.HI R4, RZ, 0x8, R22 ;  /* 0x00000008ff047819 */ /* 0x000fc60000011616 */
[----:B------:R1:W-:Y:S01]  /*116370*/  STL [R1+0xa8], R3 ;  /* 0x0000a80301007387 */ /* 0x0003e20000100800 */
[----:B0-----:R-:W-:-:S03]  /*116380*/  SHF.R.U32.HI R5, RZ, 0x8, R11 ;  /* 0x00000008ff057819 */ /* 0x001fc6000001160b */
[----:B------:R-:W4:Y:S01]  /*116390*/  LDL.LU R10, [R1+0xd54] ;  /* 0x000d5400010a7983 */ /* 0x000f220000300800 */
[----:B-1----:R-:W-:-:S03]  /*1163a0*/  SHF.R.U32.HI R3, RZ, 0x8, R13 ;  /* 0x00000008ff037819 */ /* 0x002fc6000001160d */
[----:B------:R-:W4:Y:S01]  /*1163b0*/  LDL.LU R11, [R1+0xd50] ;  /* 0x000d5000010b7983 */ /* 0x000f220000300800 */
[----:B------:R-:W-:Y:S02]  /*1163c0*/  LOP3.LUT R5, R5, 0xffff, RZ, 0xc0, !PT ;  /* 0x0000ffff05057812 */ /* 0x000fe400078ec0ff */
[----:B------:R-:W-:Y:S01]  /*1163d0*/  LOP3.LUT R4, R4, 0xffff, RZ, 0xc0, !PT ;  /* 0x0000ffff04047812 */ /* 0x000fe200078ec0ff */
[----:B------:R-:W4:Y:S01]  /*1163e0*/  LDL.LU R22, [R1+0xd38] ;  /* 0x000d380001167983 */ /* 0x000f220000300800 */
[----:B------:R-:W-:Y:S02]  /*1163f0*/  LOP3.LUT R3, R3, 0xffff, RZ, 0xc0, !PT ;  /* 0x0000ffff03037812 */ /* 0x000fe400078ec0ff */
[--C-:B------:R-:W-:Y:S01]  /*116400*/  PRMT R5, R5, 0x3340, R0.reuse ;  /* 0x0000334005057816 */ /* 0x100fe20000000000 */
[----:B------:R-:W4:Y:S01]  /*116410*/  LDL.LU R13, [R1+0xd4c] ;  /* 0x000d4c00010d7983 */ /* 0x000f220000300800 */
[--C-:B------:R-:W-:Y:S02]  /*116420*/  PRMT R4, R4, 0x3340, R0.reuse ;  /* 0x0000334004047816 */ /* 0x100fe40000000000 */
[----:B------:R-:W-:Y:S01]  /*116430*/  PRMT R3, R3, 0x3340, R0 ;  /* 0x0000334003037816 */ /* 0x000fe20000000000 */
[----:B------:R2:W-:Y:S04]  /*116440*/  STL [R1+0x58], R5 ;  /* 0x0000580501007387 */ /* 0x0005e80000100800 */
[----:B------:R-:W-:Y:S04]  /*116450*/  STL [R1+0x54], R4 ;  /* 0x0000540401007387 */ /* 0x000fe80000100800 */
[----:B------:R0:W-:Y:S01]  /*116460*/  STL [R1+0x50], R3 ;  /* 0x0000500301007387 */ /* 0x0001e20000100800 */
[----:B--2---:R-:W-:-:S02]  /*116470*/  SHF.R.U32.HI R5, RZ, 0x8, R2 ;  /* 0x00000008ff057819 */ /* 0x004fc40000011602 */
[----:B---3--:R-:W-:Y:S02]  /*116480*/  SHF.R.U32.HI R2, RZ, 0x8, R26 ;  /* 0x00000008ff027819 */ /* 0x008fe4000001161a */
[----:B------:R-:W-:Y:S02]  /*116490*/  SHF.R.U32.HI R6, RZ, 0x8, R27 ;  /* 0x00000008ff067819 */ /* 0x000fe4000001161b */
[----:B0-----:R-:W-:Y:S02]  /*1164a0*/  SHF.R.U32.HI R3, RZ, 0x8, R29 ;  /* 0x00000008ff037819 */ /* 0x001fe4000001161d */
[----:B------:R-:W-:Y:S02]  /*1164b0*/  LOP3.LUT R5, R5, 0xffff, RZ, 0xc0, !PT ;  /* 0x0000ffff05057812 */ /* 0x000fe400078ec0ff */
[----:B------:R-:W-:Y:S02]  /*1164c0*/  SHF.R.U32.HI R4, RZ, 0x8, R23 ;  /* 0x00000008ff047819 */ /* 0x000fe40000011617 */
[----:B------:R-:W-:-:S02]  /*1164d0*/  LOP3.LUT R6, R6, 0xffff, RZ, 0xc0, !PT ;  /* 0x0000ffff06067812 */ /* 0x000fc400078ec0ff */
[----:B------:R-:W-:Y:S02]  /*1164e0*/  LOP3.LUT R2, R2, 0xffff, RZ, 0xc0, !PT ;  /* 0x0000ffff02027812 */ /* 0x000fe400078ec0ff */
[----:B------:R-:W-:Y:S02]  /*1164f0*/  LOP3.LUT R3, R3, 0xffff, RZ, 0xc0, !PT ;  /* 0x0000ffff03037812 */ /* 0x000fe400078ec0ff */
[----:B------:R-:W-:Y:S02]  /*116500*/  LOP3.LUT R4, R4, 0xffff, RZ, 0xc0, !PT ;  /* 0x0000ffff04047812 */ /* 0x000fe400078ec0ff */
[----:B------:R-:W-:Y:S02]  /*116510*/  PRMT R5, R5, 0x3340, R6 ;  /* 0x0000334005057816 */ /* 0x000fe40000000006 */
[----:B------:R-:W-:Y:S02]  /*116520*/  PRMT R3, R2, 0x3340, R3 ;  /* 0x0000334002037816 */ /* 0x000fe40000000003 */
[----:B------:R-:W-:Y:S01]  /*116530*/  PRMT R4, R4, 0x3340, R0 ;  /* 0x0000334004047816 */ /* 0x000fe20000000000 */
[----:B------:R0:W-:Y:S04]  /*116540*/  STL [R1+0x94], R5 ;  /* 0x0000940501007387 */ /* 0x0001e80000100800 */
[----:B------:R-:W-:Y:S04]  /*116550*/  STL [R1+0x4b8c], R3 ;  /* 0x004b8c0301007387 */ /* 0x000fe80000100800 */
[----:B------:R1:W-:Y:S04]  /*116560*/  STL [R1+0x4c], R4 ;  /* 0x00004c0401007387 */ /* 0x0003e80000100800 */
        /* <DEDUP_REMOVED lines=10> */
[----:B-1----:R-:W3:Y:S04]  /*116610*/  LDL.LU R4, [R1+0x42c] ;  /* 0x00042c0001047983 */ /* 0x002ee80000300800 */
        /* <DEDUP_REMOVED lines=8> */
[----:B----4-:R-:W-:-:S02]  /*1166a0*/  SHF.R.U32.HI R16, RZ, 0x8, R22 ;  /* 0x00000008ff107819 */ /* 0x010fc40000011616 */
[----:B------:R-:W-:Y:S02]  /*1166b0*/  SHF.R.U32.HI R14, RZ, 0x8, R10 ;  /* 0x00000008ff0e7819 */ /* 0x000fe4000001160a */
[----:B------:R-:W-:Y:S01]  /*1166c0*/  SHF.R.U32.HI R15, RZ, 0x8, R11 ;  /* 0x00000008ff0f7819 */ /* 0x000fe2000001160b */
[----:B------:R-:W4:Y:S01]  /*1166d0*/  LDL.LU R10, [R1+0x344] ;  /* 0x00034400010a7983 */ /* 0x000f220000300800 */
[----:B------:R-:W-:Y:S02]  /*1166e0*/  SHF.R.U32.HI R3, RZ, 0x8, R13 ;  /* 0x00000008ff037819 */ /* 0x000fe4000001160d */
[----:B------:R-:W-:Y:S01]  /*1166f0*/  LOP3.LUT R16, R16, 0xffff, RZ, 0xc0, !PT ;  /* 0x0000ffff10107812 */ /* 0x000fe200078ec0ff */
[----:B------:R-:W4:Y:S01]  /*116700*/  LDL.LU R11, [R1+0x414] ;  /* 0x00041400010b7983 */ /* 0x000f220000300800 */
[----:B------:R-:W-:Y:S02]  /*116710*/  LOP3.LUT R14, R14, 0xffff, RZ, 0xc0, !PT ;  /* 0x0000ffff0e0e7812 */ /* 0x000fe400078ec0ff */
[----:B------:R-:W-:Y:S01]  /*116720*/  LOP3.LUT R15, R15, 0xffff, RZ, 0xc0, !PT ;  /* 0x0000ffff0f0f7812 */ /* 0x000fe200078ec0ff */
[----:B------:R-:W4:Y:S01]  /*116730*/  LDL.LU R22, [R1+0x32c] ;  /* 0x00032c0001167983 */ /* 0x000f220000300800 */
[----:B------:R-:W-:-:S02]  /*116740*/  LOP3.LUT R3, R3, 0xffff, RZ, 0xc0, !PT ;  /* 0x0000ffff03037812 */ /* 0x000fc400078ec0ff */
[--C-:B------:R-:W-:Y:S01]  /*116750*/  PRMT R16, R16, 0x3340, R0.reuse ;  /* 0x0000334010107816 */ /* 0x100fe20000000000 */
[----:B------:R-:W4:Y:S01]  /*116760*/  LDL.LU R13, [R1+0x418] ;  /* 0x00041800010d7983 */ /* 0x000f220000300800 */
[----:B------:R-:W-:Y:S02]  /*116770*/  PRMT R15, R14, 0x3340, R15 ;  /* 0x000033400e0f7816 */ /* 0x000fe4000000000f */
[----:B------:R-:W-:Y:S01]  /*116780*/  PRMT R14, R3, 0x3340, R0 ;  /* 0x00003340030e7816 */ /* 0x000fe20000000000 */
[----:B------:R-:W-:Y:S04]  /*116790*/  STL [R1+0x48], R16 ;  /* 0x0000481001007387 */ /* 0x000fe80000100800 */
[----:B------:R3:W-:Y:S04]  /*1167a0*/  STL [R1+0x5c], R15 ;  /* 0x00005c0f01007387 */ /* 0x0007e80000100800 */
[----:B------:R0:W-:Y:S04]  /*1167b0*/  STL [R1+0x40], R14 ;  /* 0x0000400e01007387 */ /* 0x0001e80000100800 */
[----:B------:R1:W-:Y:S01]  /*1167c0*/  STL [R1+0x4b90], R0 ;  /* 0x004b900001007387 */ /* 0x0003e20000100800 */
[----:B--2---:R-:W-:-:S02]  /*1167d0*/  SHF.R.U32.HI R3, RZ, 0x8, R18 ;  /* 0x00000008ff037819 */ /* 0x004fc40000011612 */
[----:B---3--:R-:W-:Y:S02]  /*1167e0*/  SHF.R.U32.HI R15, RZ, 0x8, R19 ;  /* 0x00000008ff0f7819 */ /* 0x008fe40000011613 */
[----:B------:R-:W-:Y:S02]  /*1167f0*/  SHF.R.U32.HI R12, RZ, 0x8, R12 ;  /* 0x00000008ff0c7819 */ /* 0x000fe4000001160c */
[----:B------:R-:W-:Y:S02]  /*116800*/  SHF.R.U32.HI R16, RZ, 0x8, R20 ;  /* 0x00000008ff107819 */ /* 0x000fe40000011614 */
[----:B0-----:R-:W-:Y:S02]  /*116810*/  SHF.R.U32.HI R14, RZ, 0x8, R21 ;  /* 0x00000008ff0e7819 */ /* 0x001fe40000011615 */
[----:B------:R-:W-:Y:S02]  /*116820*/  LOP3.LUT R15, R15, 0xffff, RZ, 0xc0, !PT ;  /* 0x0000ffff0f0f7812 */ /* 0x000fe400078ec0ff */
[----:B------:R-:W-:-:S02]  /*116830*/  LOP3.LUT R16, R16, 0xffff, RZ, 0xc0, !PT ;  /* 0x0000ffff10107812 */ /* 0x000fc400078ec0ff */
[----:B------:R-:W-:Y:S02]  /*116840*/  LOP3.LUT R14, R14, 0xffff, RZ, 0xc0, !PT ;  /* 0x0000ffff0e0e7812 */ /* 0x000fe400078ec0ff */
[----:B------:R-:W-:Y:S02]  /*116850*/  LOP3.LUT R12, R12, 0xffff, RZ, 0xc0, !PT ;  /* 0x0000ffff0c0c7812 */ /* 0x000fe400078ec0ff */
[----:B------:R-:W-:Y:S02]  /*116860*/  LOP3.LUT R3, R3, 0xffff, RZ, 0xc0, !PT ;  /* 0x0000ffff03037812 */ /* 0x000fe400078ec0ff */
[----:B------:R-:W-:Y:S02]  /*116870*/  PRMT R15, R15, 0x3340, R16 ;  /* 0x000033400f0f7816 */ /* 0x000fe40000000010 */
[----:B------:R-:W-:Y:S02]  /*116880*/  PRMT R14, R14, 0x3340, R0 ;  /* 0x000033400e0e7816 */ /* 0x000fe40000000000 */
[----:B-1----:R-:W-:-:S02]  /*116890*/  PRMT R0, R3, 0x3340, R12 ;  /* 0x0000334003007816 */ /* 0x002fc4000000000c */
[----:B------:R-:W-:Y:S01]  /*1168a0*/  PRMT R3, R8, 0x5410, R9 ;  /* 0x0000541008037816 */ /* 0x000fe20000000009 */
[----:B------:R-:W-:Y:S01]  /*1168b0*/  STL [R1+0x44], R15 ;  /* 0x0000440f01007387 */ /* 0x000fe20000100800 */
[----:B------:R-:W-:-:S03]  /*1168c0*/  PRMT R6, R6, 0x5410, R7 ;  /* 0x0000541006067816 */ /* 0x000fc60000000007 */
[----:B------:R-:W-:Y:S04]  /*1168d0*/  STL [R1+0x34], R14 ;  /* 0x0000340e01007387 */ /* 0x000fe80000100800 */
[----:B------:R0:W-:Y:S04]  /*1168e0*/  STL [R1+0x38], R0 ;  /* 0x0000380001007387 */ /* 0x0001e80000100800 */
[----:B------:R1:W-:Y:S01]  /*1168f0*/  STL [R1+0x660], R3 ;  /* 0x0006600301007387 */ /* 0x0003e20000100800 */
[----:B0-----:R-:W-:-:S03]  /*116900*/  PRMT R0, R4, 0x5410, R5 ;  /* 0x0000541004007816 */ /* 0x001fc60000000005 */
[----:B------:R-:W-:Y:S01]  /*116910*/  STL [R1+0x678], R6 ;  /* 0x0006780601007387 */ /* 0x000fe20000100800 */
[----:B-1----:R-:W-:-:S03]  /*116920*/  PRMT R3, R25, 0x5410, R24 ;  /* 0x0000541019037816 */ /* 0x002fc60000000018 */
[----:B------:R0:W-:Y:S01]  /*116930*/  STL [R1+0x674], R0 ;  /* 0x0006740001007387 */ /* 0x0001e20000100800 */
[----:B------:R-:W-:-:S03]  /*116940*/  PRMT R2, R2, 0x5410, R28 ;  /* 0x0000541002027816 */ /* 0x000fc6000000001c */
[----:B------:R1:W-:Y:S01]  /*116950*/  STL [R1+0x66c], R3 ;  /* 0x00066c0301007387 */ /* 0x0003e20000100800 */
[----:B0-----:R-:W-:-:S03]  /*116960*/  PRMT R0, R27, 0x5410, R26 ;  /* 0x000054101b007816 */ /* 0x001fc6000000001a */
[----:B------:R4:W-:Y:S01]  /*116970*/  STL [R1+0x668], R2 ;  /* 0x0006680201007387 */ /* 0x0009e20000100800 */
[----:B-1----:R-:W-:-:S03]  /*116980*/  PRMT R3, R23, 0x5410, R29 ;  /* 0x0000541017037816 */ /* 0x002fc6000000001d */
[----:B------:R0:W-:Y:S04]  /*116990*/  STL [R1+0x664], R0 ;  /* 0x0006640001007387 */ /* 0x0001e80000100800 */
[----:B------:R-:W-:Y:S04]  /*1169a0*/  STL [R1+0x42c], R3 ;  /* 0x00042c0301007387 */ /* 0x000fe80000100800 */
[----:B------:R-:W2:Y:S01]  /*1169b0*/  LDL.LU R27, [R1+0x308] ;  /* 0x00030800011b7983 */ /* 0x000ea20000300800 */
[----:B----4-:R-:W-:-:S05]  /*1169c0*/  PRMT R2, R11, 0x5410, R10 ;  /* 0x000054100b027816 */ /* 0x010fca000000000a */
[----:B------:R-:W-:Y:S01]  /*1169d0*/  STL [R1+0x438], R2 ;  /* 0x0004380201007387 */ /* 0x000fe20000100800 */
[----:B0-----:R-:W-:-:S03]  /*1169e0*/  PRMT R0, R13, 0x5410, R22 ;  /* 0x000054100d007816 */ /* 0x001fc60000000016 */
[----:B--2---:R0:W-:Y:S04]  /*1169f0*/  STL [R1+0x4bc4], R27 ;  /* 0x004bc41b01007387 */ /* 0x0041e80000100800 */
[----:B------:R-:W-:Y:S04]  /*116a00*/  STL [R1+0x428], R0 ;  /* 0x0004280001007387 */ /* 0x000fe80000100800 */
        /* <DEDUP_REMOVED lines=31> */
[----:B0-----:R-:W4:Y:S04]  /*116c00*/  LDL.LU R24, [R1+0x300] ;  /* 0x0003000001187983 */ /* 0x001f280000300800 */
[----:B------:R-:W2:Y:S04]  /*116c10*/  LDL.LU R11, [R1+0x2d0] ;  /* 0x0002d000010b7983 */ /* 0x000ea80000300800 */
[----:B------:R-:W2:Y:S04]  /*116c20*/  LDL.LU R22, [R1+0x3a0] ;  /* 0x0003a00001167983 */ /* 0x000ea80000300800 */
[----:B------:R-:W2:Y:S04]  /*116c30*/  LDL.LU R0, [R1+0x398] ;  /* 0x0003980001007983 */ /* 0x000ea80000300800 */
[----:B--2---:R0:W-:Y:S04]  /*116c40*/  STL [R1+0x4b9c], R0 ;  /* 0x004b9c0001007387 */ /* 0x0041e80000100800 */
[----:B0-----:R-:W2:Y:S04]  /*116c50*/  LDL.LU R0, [R1+0x39c] ;  /* 0x00039c0001007983 */ /* 0x001ea80000300800 */
[----:B------:R-:W2:Y:S04]  /*116c60*/  LDL.LU R3, [R1+0x2c4] ;  /* 0x0002c40001037983 */ /* 0x000ea80000300800 */
[----:B--2---:R0:W-:Y:S04]  /*116c70*/  STL [R1+0x4b98], R3 ;  /* 0x004b980301007387 */ /* 0x0041e80000100800 */
[----:B0-----:R-:W2:Y:S01]  /*116c80*/  LDL.LU R3, [R1+0x2c8] ;  /* 0x0002c80001037983 */ /* 0x001ea20000300800 */
[----:B------:R-:W-:-:S03]  /*116c90*/  PRMT R27, R27, 0x5410, R23 ;  /* 0x000054101b1b7816 */ /* 0x000fc60000000017 */
        /* <DEDUP_REMOVED lines=24> */
[----:B--2---:R-:W-:-:S02]  /*116e20*/  PRMT R27, R27, 0x5410, R23 ;  /* 0x000054101b1b7816 */ /* 0x004fc40000000017 */
[----:B------:R-:W2:Y:S04]  /*116e30*/  LDL.LU R23, [R1+0x4bd0] ;  /* 0x004bd00001177983 */ /* 0x000ea80000300800 */
[----:B------:R0:W-:Y:S04]  /*116e40*/  STL [R1+0x424], R27 ;  /* 0x0004241b01007387 */ /* 0x0001e80000100800 */
[----:B0-----:R-:W2:Y:S02]  /*116e50*/  LDL.LU R27, [R1+0x4bcc] ;  /* 0x004bcc00011b7983 */ /* 0x001ea40000300800 */
[----:B--2---:R-:W-:-:S02]  /*116e60*/  PRMT R27, R27, 0x5410, R23 ;  /* 0x000054101b1b7816 */ /* 0x004fc40000000017 */
[----:B------:R-:W2:Y:S04]  /*116e70*/  LDL.LU R23, [R1+0x4bc8] ;  /* 0x004bc80001177983 */ /* 0x000ea80000300800 */
[----:B------:R0:W-:Y:S04]  /*116e80*/  STL [R1+0x430], R27 ;  /* 0x0004301b01007387 */ /* 0x0001e80000100800 */
[----:B0-----:R-:W2:Y:S01]  /*116e90*/  LDL.LU R27, [R1+0x4bc4] ;  /* 0x004bc400011b7983 */ /* 0x001ea20000300800 */
[----:B---3--:R-:W-:Y:S02]  /*116ea0*/  PRMT R10, R13, 0x5410, R10 ;  /* 0x000054100d0a7816 */ /* 0x008fe4000000000a */
[----:B----4-:R-:W-:-:S02]  /*116eb0*/  PRMT R5, R5, 0x5410, R24 ;  /* 0x0000541005057816 */ /* 0x010fc40000000018 */
[----:B--2---:R-:W-:Y:S02]  /*116ec0*/  PRMT R23, R23, 0x5410, R27 ;  /* 0x0000541017177816 */ /* 0x004fe4000000001b */
[----:B------:R-:W2:Y:S04]  /*116ed0*/  LDL.LU R27, [R1+0x27c] ;  /* 0x00027c00011b7983 */ /* 0x000ea80000300800 */
[----:B------:R0:W-:Y:S04]  /*116ee0*/  STL [R1+0x420], R23 ;  /* 0x0004201701007387 */ /* 0x0001e80000100800 */
[----:B0-----:R-:W2:Y:S04]  /*116ef0*/  LDL.LU R23, [R1+0x3ac] ;  /* 0x0003ac0001177983 */ /* 0x001ea80000300800 */
[----:B------:R0:W-:Y:S04]  /*116f00*/  STL [R1+0x3e4], R10 ;  /* 0x0003e40a01007387 */ /* 0x0001e80000100800 */
[----:B0-----:R-:W3:Y:S04]  /*116f10*/  LDL.LU R10, [R1+0x278] ;  /* 0x00027800010a7983 */ /* 0x001ee80000300800 */
[----:B------:R-:W3:Y:S04]  /*116f20*/  LDL.LU R13, [R1+0x30c] ;  /* 0x00030c00010d7983 */ /* 0x000ee80000300800 */
[----:B------:R-:W4:Y:S04]  /*116f30*/  LDL.LU R24, [R1+0x4bc0] ;  /* 0x004bc00001187983 */ /* 0x000f280000300800 */
[----:B------:R0:W-:Y:S04]  /*116f40*/  STL [R1+0x3d0], R5 ;  /* 0x0003d00501007387 */ /* 0x0001e80000100800 */
[----:B0-----:R-:W4:Y:S02]  /*116f50*/  LDL.LU R5, [R1+0x4bbc] ;  /* 0x004bbc0001057983 */ /* 0x001f240000300800 */
[----:B----4-:R-:W-:-:S02]  /*116f60*/  PRMT R5, R5, 0x5410, R24 ;  /* 0x0000541005057816 */ /* 0x010fc40000000018 */
        /* <DEDUP_REMOVED lines=10> */
[----:B0-----:R-:W4:Y:S01]  /*117010*/  LDL.LU R5, [R1+0x4ba4] ;  /* 0x004ba40001057983 */ /* 0x001f220000300800 */
[----:B------:R-:W-:Y:S02]  /*117020*/  PRMT R11, R22, 0x5410, R11 ;  /* 0x00005410160b7816 */ /* 0x000fe4000000000b */
[----:B------:R-:W-:-:S02]  /*117030*/  PRMT R0, R0, 0x5410, R3 ;  /* 0x0000541000007816 */ /* 0x000fc40000000003 */
[----:B----4-:R-:W-:Y:S02]  /*117040*/  PRMT R24, R24, 0x5410, R5 ;  /* 0x0000541018187816 */ /* 0x010fe40000000005 */
[----:B------:R-:W4:Y:S04]  /*117050*/  LDL.LU R5, [R1+0x274] ;  /* 0x0002740001057983 */ /* 0x000f280000300800 */
[----:B------:R0:W-:Y:S04]  /*117060*/  STL [R1+0x3d4], R24 ;  /* 0x0003d41801007387 */ /* 0x0001e80000100800 */
[----:B0-----:R-:W4:Y:S04]  /*117070*/  LDL.LU R24, [R1+0x388] ;  /* 0x0003880001187983 */ /* 0x001f280000300800 */
[----:B------:R0:W-:Y:S04]  /*117080*/  STL [R1+0x3a4], R11 ;  /* 0x0003a40b01007387 */ /* 0x0001e80000100800 */
[----:B0-----:R-:W2:Y:S04]  /*117090*/  LDL.LU R11, [R1+0x270] ;  /* 0x00027000010b7983 */ /* 0x001ea80000300800 */
[----:B------:R-:W2:Y:S04]  /*1170a0*/  LDL.LU R22, [R1+0x384] ;  /* 0x0003840001167983 */ /* 0x000ea80000300800 */
[----:B------:R-:W2:Y:S04]  /*1170b0*/  LDL.LU R3, [R1+0x4ba0] ;  /* 0x004ba00001037983 */ /* 0x000ea80000300800 */
[----:B------:R0:W-:Y:S04]  /*1170c0*/  STL [R1+0x3a0], R0 ;  /* 0x0003a00001007387 */ /* 0x0001e80000100800 */
[----:B0-----:R-:W2:Y:S02]  /*1170d0*/  LDL.LU R0, [R1+0x4b9c] ;  /* 0x004b9c0001007983 */ /* 0x001ea40000300800 */
[----:B--2---:R-:W-:-:S02]  /*1170e0*/  PRMT R0, R0, 0x5410, R3 ;  /* 0x0000541000007816 */ /* 0x004fc40000000003 */
[----:B------:R-:W2:Y:S04]  /*1170f0*/  LDL.LU R3, [R1+0x4b98] ;  /* 0x004b980001037983 */ /* 0x000ea80000300800 */
[----:B------:R0:W-:Y:S02]  /*117100*/  STL [R1+0x39c], R0 ;  /* 0x00039c0001007387 */ /* 0x0001e40000100800 */
[----:B0-----:R-:W-:Y:S02]  /*117110*/  PRMT R0, R16, 0x5410, R15 ;  /* 0x0000541010007816 */ /* 0x001fe4000000000f */
[----:B------:R-:W-:Y:S02]  /*117120*/  PRMT R6, R6, 0x5410, R7 ;  /* 0x0000541006067816 */ /* 0x000fe40000000007 */
[----:B--2---:R-:W-:-:S02]  /*117130*/  PRMT R14, R14, 0x5410, R3 ;  /* 0x000054100e0e7816 */ /* 0x004fc40000000003 */
[----:B------:R-:W-:-:S03]  /*117140*/  PRMT R3, R18, 0x5410, R17 ;  /* 0x0000541012037816 */ /* 0x000fc60000000011 */
[----:B------:R0:W-:Y:S04]  /*117150*/  STL [R1+0x398], R14 ;  /* 0x0003980e01007387 */ /* 0x0001e80000100800 */
[----:B------:R1:W-:Y:S04]  /*117160*/  STL [R1+0x394], R0 ;  /* 0x0003940001007387 */ /* 0x0003e80000100800 */
[----:B------:R2:W-:Y:S01]  /*117170*/  STL [R1+0x3a8], R3 ;  /* 0x0003a80301007387 */ /* 0x0005e20000100800 */
[----:B0-----:R-:W-:Y:S02]  /*117180*/  PRMT R14, R20, 0x5410, R19 ;  /* 0x00005410140e7816 */ /* 0x001fe40000000013 */
[----:B-1----:R-:W-:-:S03]  /*117190*/  PRMT R0, R12, 0x5410, R21 ;  /* 0x000054100c007816 */ /* 0x002fc60000000015 */
[----:B------:R-:W-:Y:S01]  /*1171a0*/  STL [R1+0x390], R14 ;  /* 0x0003900e01007387 */ /* 0x000fe20000100800 */
[----:B--2---:R-:W-:-:S03]  /*1171b0*/  PRMT R3, R8, 0x5410, R9 ;  /* 0x0000541008037816 */ /* 0x004fc60000000009 */
[----:B------:R0:W-:Y:S04]  /*1171c0*/  STL [R1+0x35c], R0 ;  /* 0x00035c0001007387 */ /* 0x0001e80000100800 */
[----:B------:R1:W-:Y:S01]  /*1171d0*/  STL [R1+0x358], R3 ;  /* 0x0003580301007387 */ /* 0x0003e20000100800 */
[----:B0-----:R-:W-:-:S03]  /*1171e0*/  PRMT R0, R25, 0x5410, R4 ;  /* 0x0000541019007816 */ /* 0x001fc60000000004 */
[----:B------:R-:W-:Y:S01]  /*1171f0*/  STL [R1+0x354], R6 ;  /* 0x0003540601007387 */ /* 0x000fe20000100800 */
[----:B-1----:R-:W-:-:S03]  /*117200*/  PRMT R3, R2, 0x5410, R28 ;  /* 0x0000541002037816 */ /* 0x002fc6000000001c */
[----:B------:R0:W-:Y:S04]  /*117210*/  STL [R1+0x350], R0 ;  /* 0x0003500001007387 */ /* 0x0001e80000100800 */
[----:B0-----:R-:W2:Y:S04]  /*117220*/  LDL.LU R0, [R1+0x380] ;  /* 0x0003800001007983 */ /* 0x001ea80000300800 */
[----:B------:R0:W-:Y:S04]  /*117230*/  STL [R1+0x32c], R3 ;  /* 0x00032c0301007387 */ /* 0x0001e80000100800 */
[----:B------:R-:W2:Y:S01]  /*117240*/  LDL.LU R6, [R1+0x264] ;  /* 0x0002640001067983 */ /* 0x000ea20000300800 */
[----:B------:R-:W-:-:S05]  /*117250*/  PRMT R2, R29, 0x5410, R26 ;  /* 0x000054101d027816 */ /* 0x000fca000000001a */
[----:B------:R3:W-:Y:S01]  /*117260*/  STL [R1+0x328], R2 ;  /* 0x0003280201007387 */ /* 0x0007e20000100800 */
[----:B0-----:R-:W-:Y:S02]  /*117270*/  PRMT R3, R23, 0x5410, R27 ;  /* 0x0000541017037816 */ /* 0x001fe4000000001b */
[----:B---3--:R-:W-:Y:S02]  /*117280*/  PRMT R2, R13, 0x5410, R10 ;  /* 0x000054100d027816 */ /* 0x008fe4000000000a */
[----:B----4-:R-:W-:Y:S01]  /*117290*/  PRMT R7, R24, 0x5410, R5 ;  /* 0x0000541018077816 */ /* 0x010fe20000000005 */
[----:B--2---:R0:W-:Y:S04]  /*1172a0*/  STL [R1+0x4b94], R6 ;  /* 0x004b940601007387 */ /* 0x0041e80000100800 */
[----:B0-----:R-:W2:Y:S04]  /*1172b0*/  LDL.LU R6, [R1+0x26c] ;  /* 0x00026c0001067983 */ /* 0x001ea80000300800 */
[----:B------:R-:W3:Y:S04]  /*1172c0*/  LDL.LU R4, [R1+0x310] ;  /* 0x0003100001047983 */ /* 0x000ee80000300800 */
[----:B------:R-:W4:Y:S04]  /*1172d0*/  LDL.LU R25, [R1+0x260] ;  /* 0x0002600001197983 */ /* 0x000f280000300800 */
[----:B------:R-:W4:Y:S04]  /*1172e0*/  LDL.LU R29, [R1+0x374] ;  /* 0x00037400011d7983 */ /* 0x000f280000300800 */
[----:B------:R-:W3:Y:S04]  /*1172f0*/  LDL.LU R23, [R1+0x24c] ;  /* 0x00024c0001177983 */ /* 0x000ee80000300800 */
[----:B------:R0:W-:Y:S04]  /*117300*/  STL [R1+0x324], R3 ;  /* 0x0003240301007387 */ /* 0x0001e80000100800 */
[----:B------:R-:W3:Y:S04]  /*117310*/  LDL.LU R10, [R1+0x370] ;  /* 0x00037000010a7983 */ /* 0x000ee80000300800 */
[----:B------:R1:W-:Y:S04]  /*117320*/  STL [R1+0x30c], R2 ;  /* 0x00030c0201007387 */ /* 0x0003e80000100800 */
[----:B0-----:R-:W3:Y:S01]  /*117330*/  LDL.LU R3, [R1+0x248] ;  /* 0x0002480001037983 */ /* 0x001ee20000300800 */
[----:B------:R-:W-:-:S03]  /*117340*/  PRMT R5, R22, 0x5410, R11 ;  /* 0x0000541016057816 */ /* 0x000fc6000000000b */
[----:B------:R-:W3:Y:S04]  /*117350*/  LDL.LU R13, [R1+0x2e8] ;  /* 0x0002e800010d7983 */ /* 0x000ee80000300800 */
[----:B------:R-:W3:Y:S04]  /*117360*/  LDL.LU R28, [R1+0x244] ;  /* 0x00024400011c7983 */ /* 0x000ee80000300800 */
[----:B-1----:R-:W3:Y:S04]  /*117370*/  LDL.LU R2, [R1+0x368] ;  /* 0x0003680001027983 */ /* 0x002ee80000300800 */
[----:B------:R-:W3:Y:S04]  /*117380*/  LDL.LU R26, [R1+0x240] ;  /* 0x00024000011a7983 */ /* 0x000ee80000300800 */
[----:B------:R-:W3:Y:S04]  /*117390*/  LDL.LU R27, [R1+0x34c] ;  /* 0x00034c00011b7983 */ /* 0x000ee80000300800 */
[----:B------:R-:W3:Y:S04]  /*1173a0*/  LDL.LU R14, [R1+0x23c] ;  /* 0x00023c00010e7983 */ /* 0x000ee80000300800 */
[----:B------:R-:W-:Y:S04]  /*1173b0*/  STL [R1+0x308], R7 ;  /* 0x0003080701007387 */ /* 0x000fe80000100800 */
[----:B------:R-:W3:Y:S04]  /*1173c0*/  LDL.LU R15, [R1+0x2f0] ;  /* 0x0002f000010f7983 */ /* 0x000ee80000300800 */
[----:B------:R0:W-:Y:S04]  /*1173d0*/  STL [R1+0x314], R5 ;  /* 0x0003140501007387 */ /* 0x0001e80000100800 */
        /* <DEDUP_REMOVED lines=14> */
[----:B--2---:R-:W-:-:S03]  /*1174c0*/  PRMT R0, R0, 0x5410, R6 ;  /* 0x0000541000007816 */ /* 0x004fc60000000006 */
[----:B------:R-:W2:Y:S04]  /*1174d0*/  LDL.LU R6, [R1+0x4b94] ;  /* 0x004b940001067983 */ /* 0x000ea80000300800 */
[----:B------:R0:W-:Y:S01]  /*1174e0*/  STL [R1+0x304], R0 ;  /* 0x0003040001007387 */ /* 0x0001e20000100800 */
[----:B----4-:R-:W-:-:S03]  /*1174f0*/  PRMT R25, R29, 0x5410, R25 ;  /* 0x000054101d197816 */ /* 0x010fc60000000019 */
[----:B0-----:R-:W4:Y:S01]  /*117500*/  LDL.LU R0, [R1+0x4b90] ;  /* 0x004b900001007983 */ /* 0x001f220000300800 */
[----:B---3--:R-:W-:Y:S02]  /*117510*/  PRMT R10, R10, 0x5410, R23 ;  /* 0x000054100a0a7816 */ /* 0x008fe40000000017 */
[----:B------:R-:W-:Y:S02]  /*117520*/  PRMT R13, R13, 0x5410, R3 ;  /* 0x000054100d0d7816 */ /* 0x000fe40000000003 */
[----:B------:R-:W-:Y:S02]  /*117530*/  PRMT R2, R2, 0x5410, R28 ;  /* 0x0000541002027816 */ /* 0x000fe4000000001c */
[----:B------:R-:W-:Y:S02]  /*117540*/  PRMT R26, R27, 0x5410, R26 ;  /* 0x000054101b1a7816 */ /* 0x000fe4000000001a */
[----:B------:R-:W-:Y:S02]  /*117550*/  PRMT R15, R15, 0x5410, R14 ;  /* 0x000054100f0f7816 */ /* 0x000fe4000000000e */
[----:B------:R-:W-:-:S02]  /*117560*/  PRMT R14, R17, 0x5410, R16 ;  /* 0x00005410110e7816 */ /* 0x000fc40000000010 */
[----:B------:R-:W-:Y:S02]  /*117570*/  PRMT R12, R12, 0x5410, R21 ;  /* 0x000054100c0c7816 */ /* 0x000fe40000000015 */
[----:B------:R-:W-:Y:S02]  /*117580*/  PRMT R9, R8, 0x5410, R9 ;  /* 0x0000541008097816 */ /* 0x000fe40000000009 */
[----:B------:R-:W-:Y:S02]  /*117590*/  PRMT R8, R22, 0x5410, R11 ;  /* 0x0000541016087816 */ /* 0x000fe4000000000b */
        /* <DEDUP_REMOVED lines=9> */
[----:B0-----:R-:W4:Y:S04]  /*117630*/  LDL.LU R10, [R1+0x2f4] ;  /* 0x0002f400010a7983 */ /* 0x001f280000300800 */
[----:B------:R-:W4:Y:S04]  /*117640*/  LDL.LU R3, [R1+0x4b8c] ;  /* 0x004b8c0001037983 */ /* 0x000f280000300800 */
[----:B------:R0:W-:Y:S04]  /*117650*/  STL [R1+0x2e8], R13 ;  /* 0x0002e80d01007387 */ /* 0x0001e80000100800 */
[----:B0-----:R-:W4:Y:S04]  /*117660*/  LDL.LU R13, [R1+0x4b88] ;  /* 0x004b8800010d7983 */ /* 0x001f280000300800 */
[----:B------:R-:W4:Y:S04]  /*117670*/  LDL.LU R28, [R1+0x1d0] ;  /* 0x0001d000011c7983 */ /* 0x000f280000300800 */
[----:B------:R0:W-:Y:S04]  /*117680*/  STL [R1+0x2e4], R2 ;  /* 0x0002e40201007387 */ /* 0x0001e80000100800 */
[----:B0-----:R-:W4:Y:S04]  /*117690*/  LDL.LU R2, [R1+0x2f8] ;  /* 0x0002f80001027983 */ /* 0x001f280000300800 */
[----:B------:R0:W-:Y:S04]  /*1176a0*/  STL [R1+0x2e0], R26 ;  /* 0x0002e01a01007387 */ /* 0x0001e80000100800 */
[----:B0-----:R-:W4:Y:S04]  /*1176b0*/  LDL.LU R26, [R1+0x1cc] ;  /* 0x0001cc00011a7983 */ /* 0x001f280000300800 */
[----:B------:R-:W4:Y:S04]  /*1176c0*/  LDL.LU R27, [R1+0x2d8] ;  /* 0x0002d800011b7983 */ /* 0x000f280000300800 */
[----:B------:R0:W-:Y:S04]  /*1176d0*/  STL [R1+0x2f0], R15 ;  /* 0x0002f00f01007387 */ /* 0x0001e80000100800 */
[----:B------:R1:W-:Y:S01]  /*1176e0*/  STL [R1+0x2d0], R14 ;  /* 0x0002d00e01007387 */ /* 0x0003e20000100800 */
[----:B0-----:R-:W-:-:S02]  /*1176f0*/  PRMT R15, R19, 0x5410, R18 ;  /* 0x00005410130f7816 */ /* 0x001fc40000000012 */
[----:B-1----:R-:W-:-:S03]  /*117700*/  PRMT R14, R24, 0x5410, R5 ;  /* 0x00005410180e7816 */ /* 0x002fc60000000005 */
[----:B------:R-:W-:Y:S04]  /*117710*/  STL [R1+0x2d4], R15 ;  /* 0x0002d40f01007387 */ /* 0x000fe80000100800 */
[----:B------:R-:W4:Y:S04]  /*117720*/  LDL.LU R5, [R1+0x1c8] ;  /* 0x0001c80001057983 */ /* 0x000f280000300800 */
[----:B------:R-:W4:Y:S04]  /*117730*/  LDL.LU R24, [R1+0x2dc] ;  /* 0x0002dc0001187983 */ /* 0x000f280000300800 */
[----:B------:R0:W-:Y:S02]  /*117740*/  STL [R1+0x2cc], R14 ;  /* 0x0002cc0e01007387 */ /* 0x0001e40000100800 */
[----:B0-----:R-:W-:-:S05]  /*117750*/  PRMT R14, R7, 0x5410, R20 ;  /* 0x00005410070e7816 */ /* 0x001fca0000000014 */
[----:B------:R-:W-:Y:S04]  /*117760*/  STL [R1+0x2c8], R14 ;  /* 0x0002c80e01007387 */ /* 0x000fe80000100800 */
[----:B------:R-:W-:Y:S04]  /*117770*/  STL [R1+0x2c4], R12 ;  /* 0x0002c40c01007387 */ /* 0x000fe80000100800 */
[----:B------:R-:W4:Y:S04]  /*117780*/  LDL.LU R22, [R1+0x1c4] ;  /* 0x0001c40001167983 */ /* 0x000f280000300800 */
[----:B------:R-:W-:Y:S04]  /*117790*/  STL [R1+0x27c], R9 ;  /* 0x00027c0901007387 */ /* 0x000fe80000100800 */
[----:B------:R-:W4:Y:S04]  /*1177a0*/  LDL.LU R15, [R1+0x2b0] ;  /* 0x0002b000010f7983 */ /* 0x000f280000300800 */
[----:B------:R2:W-:Y:S04]  /*1177b0*/  STL [R1+0x278], R8 ;  /* 0x0002780801007387 */ /* 0x0005e80000100800 */
[----:B------:R-:W4:Y:S04]  /*1177c0*/  LDL.LU R11, [R1+0x1c0] ;  /* 0x0001c000010b7983 */ /* 0x000f280000300800 */
[----:B------:R-:W4:Y:S01]  /*1177d0*/  LDL.LU R16, [R1+0x2b8] ;  /* 0x0002b80001107983 */ /* 0x000f220000300800 */
[----:B--2---:R-:W-:-:S03]  /*1177e0*/  PRMT R8, R4, 0x5410, R6 ;  /* 0x0000541004087816 */ /* 0x004fc60000000006 */
[----:B------:R-:W2:Y:S04]  /*1177f0*/  LDL.LU R6, [R1+0x28c] ;  /* 0x00028c0001067983 */ /* 0x000ea80000300800 */
[----:B------:R-:W-:Y:S04]  /*117800*/  STL [R1+0x274], R8 ;  /* 0x0002740801007387 */ /* 0x000fe80000100800 */
[----:B------:R-:W2:Y:S01]  /*117810*/  LDL.LU R14, [R1+0x1830] ;  /* 0x00183000010e7983 */ /* 0x000ea20000300800 */
[----:B---3--:R-:W-:-:S05]  /*117820*/  PRMT R4, R29, 0x5410, R25 ;  /* 0x000054101d047816 */ /* 0x008fca0000000019 */
[----:B------:R0:W-:Y:S01]  /*117830*/  STL [R1+0x270], R4 ;  /* 0x0002700401007387 */ /* 0x0001e20000100800 */
[----:B----4-:R-:W-:-:S03]  /*117840*/  PRMT R19, R10, 0x5410, R23 ;  /* 0x000054100a137816 */ /* 0x010fc60000000017 */
[----:B------:R-:W3:Y:S04]  /*117850*/  LDL.LU R10, [R1+0x1b4] ;  /* 0x0001b400010a7983 */ /* 0x000ee80000300800 */
[----:B------:R-:W4:Y:S04]  /*117860*/  LDL.LU R23, [R1+0x1ac] ;  /* 0x0001ac0001177983 */ /* 0x000f280000300800 */
[----:B------:R-:W2:Y:S01]  /*117870*/  LDL.LU R29, [R1+0x1a8] ;  /* 0x0001a800011d7983 */ /* 0x000ea20000300800 */
[----:B------:R-:W-:-:S05]  /*117880*/  PRMT R20, R2, 0x5410, R28 ;  /* 0x0000541002147816 */ /* 0x000fca000000001c */
[----:B------:R1:W-:Y:S01]  /*117890*/  STL [R1+0x49f8], R20 ;  /* 0x0049f81401007387 */ /* 0x0003e20000100800 */
[----:B------:R-:W-:-:S03]  /*1178a0*/  PRMT R17, R27, 0x5410, R26 ;  /* 0x000054101b117816 */ /* 0x000fc6000000001a */
[----:B------:R-:W2:Y:S04]  /*1178b0*/  LDL.LU R27, [R1+0x19c] ;  /* 0x00019c00011b7983 */ /* 0x000ea80000300800 */
[----:B0-----:R-:W2:Y:S04]  /*1178c0*/  LDL.LU R4, [R1+0x280] ;  /* 0x0002800001047983 */ /* 0x001ea80000300800 */
[----:B------:R-:W2:Y:S04]  /*1178d0*/  LDL.LU R26, [R1+0x198] ;  /* 0x00019800011a7983 */ /* 0x000ea80000300800 */
[----:B------:R-:W2:Y:S04]  /*1178e0*/  LDL.LU R2, [R1+0x25c] ;  /* 0x00025c0001027983 */ /* 0x000ea80000300800 */
[----:B------:R-:W2:Y:S04]  /*1178f0*/  LDL.LU R28, [R1+0x194] ;  /* 0x00019400011c7983 */ /* 0x000ea80000300800 */
[----:B------:R-:W2:Y:S04]  /*117900*/  LDL.LU R25, [R1+0x268] ;  /* 0x0002680001197983 */ /* 0x000ea80000300800 */
[----:B------:R-:W2:Y:S01]  /*117910*/  LDL.LU R9, [R1+0x258] ;  /* 0x0002580001097983 */ /* 0x000ea20000300800 */
[----:B------:R-:W-:-:S03]  /*117920*/  PRMT R18, R24, 0x5410, R5 ;  /* 0x0000541018127816 */ /* 0x000fc60000000005 */
[----:B-1----:R-:W2:Y:S04]  /*117930*/  LDL.LU R20, [R1+0x184] ;  /* 0x0001840001147983 */ /* 0x002ea80000300800 */
[----:B------:R-:W2:Y:S04]  /*117940*/  LDL.LU R21, [R1+0x234] ;  /* 0x0002340001157983 */ /* 0x000ea80000300800 */
[----:B------:R-:W2:Y:S04]  /*117950*/  LDL.LU R12, [R1+0x17c] ;  /* 0x00017c00010c7983 */ /* 0x000ea80000300800 */
[----:B------:R-:W2:Y:S04]  /*117960*/  LDL.LU R5, [R1+0x22c] ;  /* 0x00022c0001057983 */ /* 0x000ea80000300800 */
[----:B------:R-:W2:Y:S04]  /*117970*/  LDL.LU R8, [R1+0x170] ;  /* 0x0001700001087983 */ /* 0x000ea80000300800 */
[----:B------:R-:W2:Y:S01]  /*117980*/  LDL.LU R24, [R1+0x228] ;  /* 0x0002280001187983 */ /* 0x000ea20000300800 */
[----:B------:R-:W-:-:S03]  /*117990*/  PRMT R15, R15, 0x5410, R22 ;  /* 0x000054100f0f7816 */ /* 0x000fc60000000016 */
[----:B------:R-:W2:Y:S04]  /*1179a0*/  LDL.LU R22, [R1+0x4b84] ;  /* 0x004b840001167983 */ /* 0x000ea80000300800 */
[----:B------:R0:W-:Y:S01]  /*1179b0*/  STL [R1+0x4948], R15 ;  /* 0x0049480f01007387 */ /* 0x0001e20000100800 */
[----:B------:R-:W-:-:S03]  /*1179c0*/  PRMT R16, R16, 0x5410, R11 ;  /* 0x0000541010107816 */ /* 0x000fc6000000000b */
[----:B0-----:R-:W2:Y:S04]  /*1179d0*/  LDL.LU R15, [R1+0x250] ;  /* 0x00025000010f7983 */ /* 0x001ea80000300800 */
[----:B------:R-:W2:Y:S04]  /*1179e0*/  LDL.LU R11, [R1+0x4b80] ;  /* 0x004b8000010b7983 */ /* 0x000ea80000300800 */
[----:B------:R0:W-:Y:S04]  /*1179f0*/  STL.64 [R1+0x4940], R18 ;  /* 0x0049401201007387 */ /* 0x0001e80000100a00 */
[----:B0-----:R-:W2:Y:S04]  /*117a00*/  LDL.LU R19, [R1+0x284] ;  /* 0x0002840001137983 */ /* 0x001ea80000300800 */
[----:B------:R-:W3:Y:S04]  /*117a10*/  LDL.LU R18, [R1+0x1a4] ;  /* 0x0001a40001127983 */ /* 0x000ee80000300800 */
[----:B------:R0:W-:Y:S04]  /*117a20*/  STL.64 [R1+0x4938], R16 ;  /* 0x0049381001007387 */ /* 0x0001e80000100a00 */
[----:B0-----:R-:W4:Y:S04]  /*117a30*/  LDL.LU R16, [R1+0x29c] ;  /* 0x00029c0001107983 */ /* 0x001f280000300800 */
[----:B------:R-:W4:Y:S01]  /*117a40*/  LDL.LU R17, [R1+0x290] ;  /* 0x0002900001117983 */ /* 0x000f220000300800 */
[----:B--2---:R-:W-:-:S02]  /*117a50*/  PRMT R19, R19, 0x5410, R29 ;  /* 0x0000541013137816 */ /* 0x004fc4000000001d */
[----:B---3--:R-:W-:Y:S02]  /*117a60*/  PRMT R18, R6, 0x5410, R18 ;  /* 0x0000541006127816 */ /* 0x008fe40000000012 */
[----:B----4-:R-:W-:Y:S02]  /*117a70*/  PRMT R16, R16, 0x5410, R10 ;  /* 0x0000541010107816 */ /* 0x010fe4000000000a */
[----:B------:R-:W2:Y:S01]  /*117a80*/  LDL.LU R10, [R1+0x4b7c] ;  /* 0x004b7c00010a7983 */ /* 0x000ea20000300800 */
[----:B------:R-:W-:-:S03]  /*117a90*/  PRMT R17, R17, 0x5410, R23 ;  /* 0x0000541011117816 */ /* 0x000fc60000000017 */
[----:B------:R-:W3:Y:S04]  /*117aa0*/  LDL.LU R23, [R1+0x4b78] ;  /* 0x004b780001177983 */ /* 0x000ee80000300800 */
[----:B------:R-:W4:Y:S04]  /*117ab0*/  LDL.LU R29, [R1+0x4b74] ;  /* 0x004b7400011d7983 */ /* 0x000f280000300800 */
[----:B------:R-:W2:Y:S04]  /*117ac0*/  LDL R6, [R1+0x1834] ;  /* 0x0018340001067983 */ /* 0x000ea80000100800 */
[----:B------:R0:W-:Y:S04]  /*117ad0*/  STL.64 [R1+0x4980], R18 ;  /* 0x0049801201007387 */ /* 0x0001e80000100a00 */
[----:B0-----:R-:W2:Y:S04]  /*117ae0*/  LDL.LU R18, [R1+0x18c] ;  /* 0x00018c0001127983 */ /* 0x001ea80000300800 */
[----:B------:R-:W2:Y:S04]  /*117af0*/  LDL.LU R19, [R1+0x188] ;  /* 0x0001880001137983 */ /* 0x000ea80000300800 */
[----:B------:R0:W-:Y:S04]  /*117b00*/  STL.64 [R1+0x4978], R16 ;  /* 0x0049781001007387 */ /* 0x0001e80000100a00 */
[----:B0-----:R-:W2:Y:S04]  /*117b10*/  LDL.LU R16, [R1+0x190] ;  /* 0x0001900001107983 */ /* 0x001ea80000300800 */
[----:B------:R-:W2:Y:S01]  /*117b20*/  LDL.LU R17, [R1+0x254] ;  /* 0x0002540001117983 */ /* 0x000ea20000300800 */
[----:B------:R-:W-:-:S02]  /*117b30*/  PRMT R4, R4, 0x5410, R27 ;  /* 0x0000541004047816 */ /* 0x000fc4000000001b */
[----:B------:R-:W-:Y:S01]  /*117b40*/  PRMT R2, R2, 0x5410, R26 ;  /* 0x0000541002027816 */ /* 0x000fe2000000001a */
[----:B------:R-:W3:Y:S01]  /*117b50*/  LDL.LU R27, [R1+0x4b70] ;  /* 0x004b7000011b7983 */ /* 0x000ee20000300800 */
[----:B------:R-:W-:-:S03]  /*117b60*/  PRMT R25, R25, 0x5410, R28 ;  /* 0x0000541019197816 */ /* 0x000fc6000000001c */
[----:B------:R0:W-:Y:S04]  /*117b70*/  STL [R1+0x210], R4 ;  /* 0x0002100401007387 */ /* 0x0001e80000100800 */
[----:B0-----:R-:W3:Y:S04]  /*117b80*/  LDL R4, [R1+0x1838] ;  /* 0x0018380001047983 */ /* 0x001ee80000100800 */
[----:B------:R-:W3:Y:S04]  /*117b90*/  LDL.LU R26, [R1+0x4b6c] ;  /* 0x004b6c00011a7983 */ /* 0x000ee80000300800 */
[----:B------:R0:W-:Y:S04]  /*117ba0*/  STL [R1+0x218], R2 ;  /* 0x0002180201007387 */ /* 0x0001e80000100800 */
[----:B0-----:R-:W3:Y:S04]  /*117bb0*/  LDL.LU R2, [R1+0x4b68] ;  /* 0x004b680001027983 */ /* 0x001ee80000300800 */
[----:B------:R-:W3:Y:S04]  /*117bc0*/  LDL.LU R28, [R1+0x4b64] ;  /* 0x004b6400011c7983 */ /* 0x000ee80000300800 */
[----:B------:R0:W-:Y:S04]  /*117bd0*/  STL [R1+0x20c], R25 ;  /* 0x00020c1901007387 */ /* 0x0001e80000100800 */
[----:B0-----:R-:W3:Y:S01]  /*117be0*/  LDL.LU R25, [R1+0x4b60] ;  /* 0x004b600001197983 */ /* 0x001ee20000300800 */
[----:B--2---:R-:W-:-:S02]  /*117bf0*/  PRMT R16, R17, 0x5410, R16 ;  /* 0x0000541011107816 */ /* 0x004fc40000000010 */
[----:B------:R-:W-:Y:S02]  /*117c00*/  PRMT R17, R9, 0x5410, R18 ;  /* 0x0000541009117816 */ /* 0x000fe40000000012 */
[----:B------:R-:W2:Y:S01]  /*117c10*/  LDL.LU R9, [R1+0x48c8] ;  /* 0x0048c80001097983 */ /* 0x000ea20000300800 */
[----:B------:R-:W0:Y:S03]  /*117c20*/  S2R R7, SR_TID.X ;  /* 0x0000000000077919 */ /* 0x000e260000002100 */
[----:B------:R1:W-:Y:S04]  /*117c30*/  STL [R1+0x1c8], R16 ;  /* 0x0001c81001007387 */ /* 0x0003e80000100800 */
[----:B------:R4:W-:Y:S01]  /*117c40*/  STL [R1+0x1a4], R17 ;  /* 0x0001a41101007387 */ /* 0x0009e20000100800 */
[----:B-1----:R-:W-:-:S02]  /*117c50*/  PRMT R16, R15, 0x5410, R19 ;  /* 0x000054100f107816 */ /* 0x002fc40000000013 */
[----:B------:R-:W-:Y:S02]  /*117c60*/  PRMT R15, R21, 0x5410, R20 ;  /* 0x00005410150f7816 */ /* 0x000fe40000000014 */
[----:B----4-:R-:W-:Y:S01]  /*117c70*/  PRMT R17, R5, 0x5410, R12 ;  /* 0x0000541005117816 */ /* 0x010fe2000000000c */
[----:B------:R1:W-:Y:S01]  /*117c80*/  STL [R1+0x49c0], R16 ;  /* 0x0049c01001007387 */ /* 0x0003e20000100800 */
[----:B------:R-:W-:-:S03]  /*117c90*/  PRMT R18, R24, 0x5410, R8 ;  /* 0x0000541018127816 */ /* 0x000fc60000000008 */
[----:B-1----:R-:W4:Y:S01]  /*117ca0*/  LDL R16, [R1+0x183c] ;  /* 0x00183c0001107983 */ /* 0x002f220000100800 */
[C---:B0-----:R-:W-:Y:S01]  /*117cb0*/  IMAD.SHL.U32 R5, R7.reuse, 0x10, RZ ;  /* 0x0000001007057824 */ /* 0x041fe200078e00ff */
[----:B------:R-:W-:Y:S02]  /*117cc0*/  LOP3.LUT R12, R7, 0x3f, RZ, 0xc0, !PT ;  /* 0x0000003f070c7812 */ /* 0x000fe400078ec0ff */
[----:B------:R2:W-:Y:S02]  /*117cd0*/  STL [R1+0x1c4], R15 ;  /* 0x0001c40f01007387 */ /* 0x0005e40000100800 */
[----:B------:R-:W-:Y:S02]  /*117ce0*/  LEA R21, R12, UR7, 0x4 ;  /* 0x000000070c157c11 */ /* 0x000fe4000f8e20ff */
[----:B------:R-:W3:Y:S01]  /*117cf0*/  LDL.LU R20, [R1+0x164] ;  /* 0x0001640001147983 */ /* 0x000ee20000300800 */
[----:B------:R-:W-:Y:S01]  /*117d00*/  LOP3.LUT R7, R5, 0x1f0, RZ, 0xc0, !PT ;  /* 0x000001f005077812 */ /* 0x000fe200078ec0ff */
[----:B------:R-:W-:-:S02]  /*117d10*/  VIADD R5, R14, 0x2 ;  /* 0x000000020e057836 */ /* 0x000fc40000000000 */
[----:B------:R-:W3:Y:S04]  /*117d20*/  LDL.LU R8, [R1+0x224] ;  /* 0x0002240001087983 */ /* 0x000ee80000300800 */
[----:B------:R-:W3:Y:S01]  /*117d30*/  LDL.LU R24, [R1+0x21c] ;  /* 0x00021c0001187983 */ /* 0x000ee20000300800 */
[----:B------:R-:W-:Y:S01]  /*117d40*/  ISETP.GE.AND P3, PT, R5, UR33, PT ;  /* 0x0000002105007c0c */ /* 0x000fe2000bf66270 */
[----:B------:R-:W0:Y:S02]  /*117d50*/  LDCU UR33, c[0x0][0x398] ;  /* 0x00007300ff2177ac */ /* 0x000e240008000800 */
[----:B------:R-:W-:Y:S04]  /*117d60*/  STL [R1+0x30], R21 ;  /* 0x0000301501007387 */ /* 0x000fe80000100800 */
[----:B------:R-:W-:Y:S01]  /*117d70*/  STL [R1+0x4b30], R21 ;  /* 0x004b301501007387 */ /* 0x000fe20000100800 */
[----:B--2---:R-:W-:Y:S01]  /*117d80*/  IADD3 R15, PT, PT, R7, UR7, R9 ;  /* 0x00000007070f7c10 */ /* 0x004fe2000fffe009 */
[----:B------:R-:W1:Y:S02]  /*117d90*/  LDCU UR7, c[0x0][0x398] ;  /* 0x00007300ff0777ac */ /* 0x000e640008000800 */
[----:B------:R-:W2:Y:S04]  /*117da0*/  LDL.LU R7, [R1+0x160] ;  /* 0x0001600001077983 */ /* 0x000ea80000300800 */
[----:B------:R-:W2:Y:S04]  /*117db0*/  LDL.LU R5, [R1+0x220] ;  /* 0x0002200001057983 */ /* 0x000ea80000300800 */
[----:B------:R-:W2:Y:S04]  /*117dc0*/  LDL.LU R12, [R1+0x148] ;  /* 0x00014800010c7983 */ /* 0x000ea80000300800 */
[----:B------:R-:W2:Y:S04]  /*117dd0*/  LDL.LU R9, [R1+0x1fc] ;  /* 0x0001fc0001097983 */ /* 0x000ea80000300800 */
[----:B------:R-:W-:Y:S04]  /*117de0*/  STL [R1+0x2c], R15 ;  /* 0x00002c0f01007387 */ /* 0x000fe80000100800 */
[----:B------:R0:W-:Y:S04]  /*117df0*/  STL [R1+0x4b48], R15 ;  /* 0x004b480f01007387 */ /* 0x0001e80000100800 */
[----:B0-----:R-:W2:Y:S01]  /*117e00*/  LDL R15, [R1+0x1900] ;  /* 0x00190000010f7983 */ /* 0x001ea20000100800 */
[----:B----4-:R-:W-:-:S02]  /*117e10*/  ISETP.LT.AND P4, PT, R16, UR56, !P3 ;  /* 0x0000003810007c0c */ /* 0x010fc4000df81270 */
[----:B------:R-:W-:-:S11]  /*117e20*/  LOP3.LUT R13, R13, 0xfffffff7, RZ, 0xc0, !PT ;  /* 0xfffffff70d0d7812 */ /* 0x000fd600078ec0ff */
[----:B------:R-:W-:Y:S02]  /*117e30*/  @P4 LOP3.LUT R13, R13, 0x8, RZ, 0xfc, !PT ;  /* 0x000000080d0d4812 */ /* 0x000fe400078efcff */
[----:B---3--:R-:W-:Y:S01]  /*117e40*/  ISETP.LT.AND P4, PT, R4, UR30, !P3 ;  /* 0x0000001e04007c0c */ /* 0x008fe2000df81270 */
[----:B------:R-:W0:Y:S01]  /*117e50*/  LDCU UR30, c[0x0][0x398] ;  /* 0x00007300ff1e77ac */ /* 0x000e220008000800 */
[----:B------:R-:W-:Y:S02]  /*117e60*/  LOP3.LUT R13, R13, 0xfffffffb, RZ, 0xc0, !PT ;  /* 0xfffffffb0d0d7812 */ /* 0x000fe400078ec0ff */
[----:B------:R-:W-:Y:S01]  /*117e70*/  PRMT R19, R8, 0x5410, R20 ;  /* 0x0000541008137816 */ /* 0x000fe20000000014 */
[----:B------:R-:W-:-:S04]  /*117e80*/  VIADD R8, R14, 0x1 ;  /* 0x000000010e087836 */ /* 0x000fc80000000000 */
[----:B------:R-:W-:Y:S04]  /*117e90*/  STL.64 [R1+0x4a00], R18 ;  /* 0x004a001201007387 */ /* 0x000fe80000100a00 */
[----:B------:R-:W-:Y:S01]  /*117ea0*/  STL [R1+0x49fc], R17 ;  /* 0x0049fc1101007387 */ /* 0x000fe20000100800 */
[----:B--2---:R-:W-:Y:S01]  /*117eb0*/  ISETP.LT.AND P5, PT, R15, UR28, !P3 ;  /* 0x0000001c0f007c0c */ /* 0x004fe2000dfa1270 */
[----:B------:R-:W2:Y:S01]  /*117ec0*/  LDCU UR28, c[0x0][0x398] ;  /* 0x00007300ff1c77ac */ /* 0x000ea20008000800 */
[----:B------:R-:W-:Y:S02]  /*117ed0*/  ISETP.LT.AND P3, PT, R6, UR26, !P3 ;  /* 0x0000001a06007c0c */ /* 0x000fe4000df61270 */
[----:B------:R-:W-:Y:S01]  /*117ee0*/  PRMT R9, R9, 0x5410, R12 ;  /* 0x0000541009097816 */ /* 0x000fe2000000000c */
[----:B------:R-:W3:Y:S08]  /*117ef0*/  LDCU UR26, c[0x0][0x398] ;  /* 0x00007300ff1a77ac */ /* 0x000ef00008000800 */
[----:B------:R-:W-:-:S04]  /*117f00*/  @P5 LOP3.LUT R13, R13, 0x4, RZ, 0xfc, !PT ;  /* 0x000000040d0d5812 */ /* 0x000fc800078efcff */
[----:B------:R-:W-:-:S04]  /*117f10*/  LOP3.LUT R13, R13, 0xfffffffd, RZ, 0xc0, !PT ;  /* 0xfffffffd0d0d7812 */ /* 0x000fc800078ec0ff */
[----:B------:R-:W-:-:S04]  /*117f20*/  @P4 LOP3.LUT R13, R13, 0x2, RZ, 0xfc, !PT ;  /* 0x000000020d0d4812 */ /* 0x000fc800078efcff */
[----:B------:R-:W-:-:S04]  /*117f30*/  LOP3.LUT R13, R13, 0xfffffffe, RZ, 0xc0, !PT ;  /* 0xfffffffe0d0d7812 */ /* 0x000fc800078ec0ff */
[----:B------:R-:W-:-:S05]  /*117f40*/  @P3 LOP3.LUT R13, R13, 0x1, RZ, 0xfc, !PT ;  /* 0x000000010d0d3812 */ /* 0x000fca00078efcff */
[----:B------:R4:W-:Y:S01]  /*117f50*/  STL [R1+0x48ec], R13 ;  /* 0x0048ec0d01007387 */ /* 0x0009e20000100800 */
[----:B------:R-:W-:Y:S01]  /*117f60*/  ISETP.GE.AND P3, PT, R8, UR35, PT ;  /* 0x0000002308007c0c */ /* 0x000fe2000bf66270 */
[----:B------:R-:W0:Y:S02]  /*117f70*/  LDCU UR35, c[0x0][0x398] ;  /* 0x00007300ff2377ac */ /* 0x000e240008000800 */
[----:B------:R-:W-:Y:S01]  /*117f80*/  STL [R1+0x4a48], R22 ;  /* 0x004a481601007387 */ /* 0x000fe20000100800 */
[----:B----4-:R-:W-:-:S05]  /*117f90*/  PRMT R13, R24, 0x5410, R22 ;  /* 0x00005410180d7816 */ /* 0x010fca0000000016 */
[----:B------:R4:W-:Y:S04]  /*117fa0*/  STL [R1+0x194], R13 ;  /* 0x0001940d01007387 */ /* 0x0009e80000100800 */
[----:B------:R-:W2:Y:S04]  /*117fb0*/  LDL.LU R8, [R1+0x14c] ;  /* 0x00014c0001087983 */ /* 0x000ea80000300800 */
[----:B------:R-:W2:Y:S01]  /*117fc0*/  LDL.LU R24, [R1+0x1f8] ;  /* 0x0001f80001187983 */ /* 0x000ea20000300800 */
[----:B----4-:R-:W-:-:S03]  /*117fd0*/  PRMT R13, R5, 0x5410, R7 ;  /* 0x00005410050d7816 */ /* 0x010fc60000000007 */
[----:B------:R-:W4:Y:S04]  /*117fe0*/  LDL.LU R7, [R1+0x140] ;  /* 0x0001400001077983 */ /* 0x000f280000300800 */
[----:B------:R-:W4:Y:S04]  /*117ff0*/  LDL.LU R5, [R1+0x1f0] ;  /* 0x0001f00001057983 */ /* 0x000f280000300800 */
[----:B------:R-:W-:Y:S04]  /*118000*/  STL [R1+0x190], R13 ;  /* 0x0001900d01007387 */ /* 0x000fe80000100800 */
[----:B------:R0:W-:Y:S01]  /*118010*/  STL [R1+0x19c], R9 ;  /* 0x00019c0901007387 */ /* 0x0001e20000100800 */
[----:B------:R-:W-:Y:S01]  /*118020*/  ISETP.LT.AND P4, PT, R16, UR22, !P3 ;  /* 0x0000001610007c0c */ /* 0x000fe2000df81270 */
[----:B------:R-:W1:Y:S01]  /*118030*/  LDCU UR22, c[0x0][0x398] ;  /* 0x00007300ff1677ac */ /* 0x000e620008000800 */
[----:B------:R-:W-:-:S02]  /*118040*/  ISETP.LT.AND P5, PT, R15, UR18, !P3 ;  /* 0x000000120f007c0c */ /* 0x000fc4000dfa1270 */
[----:B------:R-:W-:Y:S01]  /*118050*/  LOP3.LUT R11, R11, 0x7fffffff, RZ, 0xc0, !PT ;  /* 0x7fffffff0b0b7812 */ /* 0x000fe200078ec0ff */
[----:B------:R-:W1:Y:S08]  /*118060*/  LDCU UR18, c[0x0][0x398] ;  /* 0x00007300ff1277ac */ /* 0x000e700008000800 */
[----:B------:R-:W-:Y:S02]  /*118070*/  @P4 LOP3.LUT R11, R11, 0x80000000, RZ, 0xfc, !PT ;  /* 0x800000000b0b4812 */ /* 0x000fe400078efcff */
[----:B------:R-:W-:Y:S01]  /*118080*/  ISETP.LT.AND P4, PT, R4, UR16, !P3 ;  /* 0x0000001004007c0c */ /* 0x000fe2000df81270 */
[----:B0-----:R-:W-:Y:S01]  /*118090*/  VIADD R9, R14, 0xad ;  /* 0x000000ad0e097836 */ /* 0x001fe20000000000 */
[----:B------:R-:W-:Y:S01]  /*1180a0*/  LOP3.LUT R11, R11, 0xbfffffff, RZ, 0xc0, !PT ;  /* 0xbfffffff0b0b7812 */ /* 0x000fe200078ec0ff */
[----:B------:R-:W0:Y:S03]  /*1180b0*/  LDCU UR16, c[0x0][0x398] ;  /* 0x00007300ff1077ac */ /* 0x000e260008000800 */
[----:B------:R-:W-:-:S02]  /*1180c0*/  @P5 LOP3.LUT R11, R11, 0x40000000, RZ, 0xfc, !PT ;  /* 0x400000000b0b5812 */ /* 0x000fc400078efcff */
[----:B------:R-:W-:Y:S01]  /*1180d0*/  ISETP.LT.AND P3, PT, R6, UR24, !P3 ;  /* 0x0000001806007c0c */ /* 0x000fe2000df61270 */
[----:B------:R-:W0:Y:S01]  /*1180e0*/  LDCU UR24, c[0x0][0x398] ;  /* 0x00007300ff1877ac */ /* 0x000e220008000800 */
[----:B------:R-:W-:-:S04]  /*1180f0*/  LOP3.LUT R11, R11, 0xdfffffff, RZ, 0xc0, !PT ;  /* 0xdfffffff0b0b7812 */ /* 0x000fc800078ec0ff */
[----:B------:R-:W-:-:S04]  /*118100*/  @P4 LOP3.LUT R11, R11, 0x20000000, RZ, 0xfc, !PT ;  /* 0x200000000b0b4812 */ /* 0x000fc800078efcff */
[----:B------:R-:W-:-:S04]  /*118110*/  LOP3.LUT R11, R11, 0xefffffff, RZ, 0xc0, !PT ;  /* 0xefffffff0b0b7812 */ /* 0x000fc800078ec0ff */
[----:B------:R-:W-:Y:S02]  /*118120*/  @P3 LOP3.LUT R11, R11, 0x10000000, RZ, 0xfc, !PT ;  /* 0x100000000b0b3812 */ /* 0x000fe400078efcff */
[----:B------:R-:W-:Y:S01]  /*118130*/  ISETP.LT.AND P3, PT, R15, UR20, !P2 ;  /* 0x000000140f007c0c */ /* 0x000fe2000d761270 */
[----:B------:R-:W0:Y:S01]  /*118140*/  LDCU UR20, c[0x0][0x398] ;  /* 0x00007300ff1477ac */ /* 0x000e220008000800 */
[----:B--2---:R-:W-:Y:S02]  /*118150*/  PRMT R8, R24, 0x5410, R8 ;  /* 0x0000541018087816 */ /* 0x004fe40000000008 */
[----:B------:R-:W2:Y:S04]  /*118160*/  LDL.LU R24, [R1+0x144] ;  /* 0x0001440001187983 */ /* 0x000ea80000300800 */
[----:B------:R-:W2:Y:S01]  /*118170*/  LDL.LU R19, [R1+0x1f4] ;  /* 0x0001f40001137983 */ /* 0x000ea20000300800 */
[----:B------:R-:W-:Y:S01]  /*118180*/  ISETP.LT.AND P2, PT, R16, UR14, !P2 ;  /* 0x0000000e10007c0c */ /* 0x000fe2000d741270 */
[----:B------:R-:W0:Y:S01]  /*118190*/  LDCU UR14, c[0x0][0x398] ;  /* 0x00007300ff0e77ac */ /* 0x000e220008000800 */
[----:B------:R-:W-:-:S04]  /*1181a0*/  LOP3.LUT R11, R11, 0xf7ffffff, RZ, 0xc0, !PT ;  /* 0xf7ffffff0b0b7812 */ /* 0x000fc800078ec0ff */
[----:B------:R-:W-:-:S04]  /*1181b0*/  @P3 LOP3.LUT R11, R11, 0x8000000, RZ, 0xfc, !PT ;  /* 0x080000000b0b3812 */ /* 0x000fc800078efcff */
[----:B------:R-:W-:-:S04]  /*1181c0*/  LOP3.LUT R11, R11, 0xfbffffff, RZ, 0xc0, !PT ;  /* 0xfbffffff0b0b7812 */ /* 0x000fc800078ec0ff */
[----:B------:R-:W-:Y:S02]  /*1181d0*/  @P2 LOP3.LUT R11, R11, 0x4000000, RZ, 0xfc, !PT ;  /* 0x040000000b0b2812 */ /* 0x000fe400078efcff */
[----:B------:R-:W-:Y:S01]  /*1181e0*/  ISETP.GE.AND P2, PT, R9, UR59, PT ;  /* 0x0000003b09007c0c */ /* 0x000fe2000bf46270 */
[----:B------:R-:W-:Y:S01]  /*1181f0*/  STL [R1+0x18c], R8 ;  /* 0x00018c0801007387 */ /* 0x000fe20000100800 */
[----:B------:R-:W-:Y:S01]  /*118200*/  LOP3.LUT R11, R11, 0xfdffffff, RZ, 0xc0, !PT ;  /* 0xfdffffff0b0b7812 */ /* 0x000fe200078ec0ff */
[----:B------:R-:W0:Y:S01]  /*118210*/  LDCU UR59, c[0x0][0x398] ;  /* 0x00007300ff3b77ac */ /* 0x000e220008000800 */
[----:B------:R-:W-:Y:S01]  /*118220*/  ISETP.LT.AND P5, PT, R6, UR54, !P2 ;  /* 0x0000003606007c0c */ /* 0x000fe2000d7a1270 */
[----:B------:R-:W3:Y:S01]  /*118230*/  LDL.LU R22, [R1+0x1e8] ;  /* 0x0001e80001167983 */ /* 0x000ee20000300800 */
[----:B------:R-:W-:Y:S01]  /*118240*/  ISETP.LT.AND P4, PT, R4, UR52, !P2 ;  /* 0x0000003404007c0c */ /* 0x000fe2000d781270 */
[----:B------:R-:W0:Y:S01]  /*118250*/  LDCU UR54, c[0x0][0x398] ;  /* 0x00007300ff3677ac */ /* 0x000e220008000800 */
[----:B------:R-:W-:Y:S01]  /*118260*/  ISETP.LT.AND P3, PT, R15, UR50, !P2 ;  /* 0x000000320f007c0c */ /* 0x000fe2000d761270 */
[----:B------:R-:W3:Y:S08]  /*118270*/  LDL.LU R20, [R1+0x1e4] ;  /* 0x0001e40001147983 */ /* 0x000ef00000300800 */
[----:B------:R-:W-:Y:S01]  /*118280*/  @P5 LOP3.LUT R11, R11, 0x2000000, RZ, 0xfc, !PT ;  /* 0x020000000b0b5812 */ /* 0x000fe200078efcff */
[----:B------:R-:W3:Y:S01]  /*118290*/  LDL.LU R13, [R1+0x124] ;  /* 0x00012400010d7983 */ /* 0x000ee20000300800 */
[----:B----4-:R-:W-:Y:S01]  /*1182a0*/  PRMT R18, R5, 0x5410, R7 ;  /* 0x0000541005127816 */ /* 0x010fe20000000007 */
[----:B------:R-:W4:Y:S01]  /*1182b0*/  LDCU UR52, c[0x0][0x398] ;  /* 0x00007300ff3477ac */ /* 0x000f220008000800 */
[----:B------:R-:W-:Y:S01]  /*1182c0*/  LOP3.LUT R11, R11, 0xfeffffff, RZ, 0xc0, !PT ;  /* 0xfeffffff0b0b7812 */ /* 0x000fe200078ec0ff */
[----:B------:R-:W3:Y:S01]  /*1182d0*/  LDL.LU R17, [R1+0x1d8] ;  /* 0x0001d80001117983 */ /* 0x000ee20000300800 */
[----:B------:R-:W-:Y:S01]  /*1182e0*/  LOP3.LUT R10, R10, 0xfffffbff, RZ, 0xc0, !PT ;  /* 0xfffffbff0a0a7812 */ /* 0x000fe200078ec0ff */
[----:B------:R-:W0:Y:S01]  /*1182f0*/  LDCU UR50, c[0x0][0x398] ;  /* 0x00007300ff3277ac */ /* 0x000e220008000800 */
[----:B------:R-:W-:Y:S01]  /*118300*/  @P4 LOP3.LUT R11, R11, 0x1000000, RZ, 0xfc, !PT ;  /* 0x010000000b0b4812 */ /* 0x000fe200078efcff */
[----:B------:R-:W3:Y:S01]  /*118310*/  LDL.LU R21, [R1+0x110] ;  /* 0x0001100001157983 */ /* 0x000ee20000300800 */
[----:B------:R-:W-:Y:S01]  /*118320*/  ISETP.LT.AND P2, PT, R16, UR48, !P2 ;  /* 0x0000003010007c0c */ /* 0x000fe2000d741270 */
[----:B------:R-:W-:Y:S01]  /*118330*/  VIADD R5, R14, 0xae ;  /* 0x000000ae0e057836 */ /* 0x000fe20000000000 */
[----:B------:R-:W-:Y:S01]  /*118340*/  LOP3.LUT R11, R11, 0xff7fffff, RZ, 0xc0, !PT ;  /* 0xff7fffff0b0b7812 */ /* 0x000fe200078ec0ff */
[----:B------:R-:W3:Y:S01]  /*118350*/  LDL.LU R7, [R1+0x1e0] ;  /* 0x0001e00001077983 */ /* 0x000ee20000300800 */
[----:B------:R-:W-:Y:S01]  /*118360*/  LOP3.LUT R0, R0, 0x7fffffff, RZ, 0xc0, !PT ;  /* 0x7fffffff00007812 */ /* 0x000fe200078ec0ff */
[----:B------:R-:W0:Y:S01]  /*118370*/  LDCU UR48, c[0x0][0x398] ;  /* 0x00007300ff3077ac */ /* 0x000e220008000800 */
[----:B------:R-:W-:Y:S01]  /*118380*/  @P3 LOP3.LUT R11, R11, 0x800000, RZ, 0xfc, !PT ;  /* 0x008000000b0b3812 */ /* 0x000fe200078efcff */
[----:B------:R1:W-:Y:S03]  /*118390*/  STL [R1+0x4a08], R18 ;  /* 0x004a081201007387 */ /* 0x0003e60000100800 */
[----:B------:R-:W-:-:S04]  /*1183a0*/  LOP3.LUT R11, R11, 0xffbfffff, RZ, 0xc0, !PT ;  /* 0xffbfffff0b0b7812 */ /* 0x000fc800078ec0ff */
[----:B------:R-:W-:Y:S01]  /*1183b0*/  @P2 LOP3.LUT R11, R11, 0x400000, RZ, 0xfc, !PT ;  /* 0x004000000b0b2812 */ /* 0x000fe200078efcff */
[----:B-1----:R-:W3:Y:S01]  /*1183c0*/  LDL.LU R18, [R1+0x130] ;  /* 0x0001300001127983 */ /* 0x002ee20000300800 */
[----:B------:R-:W-:Y:S01]  /*1183d0*/  ISETP.GE.AND P2, PT, R5, UR57, PT ;  /* 0x0000003905007c0c */ /* 0x000fe2000bf46270 */
[----:B------:R-:W1:Y:S02]  /*1183e0*/  LDCU.64 UR56, c[0x0][0x398] ;  /* 0x00007300ff3877ac */ /* 0x000e640008000a00 */
[----:B------:R-:W4:Y:S04]  /*1183f0*/  LDL.LU R12, [R1+0x10c] ;  /* 0x00010c00010c7983 */ /* 0x000f280000300800 */
[----:B------:R-:W4:Y:S04]  /*118400*/  LDL.LU R9, [R1+0x1bc] ;  /* 0x0001bc0001097983 */ /* 0x000f280000300800 */
[----:B------:R-:W4:Y:S04]  /*118410*/  LDL.LU R8, [R1+0xfc] ;  /* 0x0000fc0001087983 */ /* 0x000f280000300800 */
[----:B------:R-:W4:Y:S01]  /*118420*/  LDL.LU R5, [R1+0x1b0] ;  /* 0x0001b00001057983 */ /* 0x000f220000300800 */
[----:B--2---:R-:W-:-:S03]  /*118430*/  PRMT R19, R19, 0x5410, R24 ;  /* 0x0000541013137816 */ /* 0x004fc60000000018 */
[----:B------:R-:W2:Y:S04]  /*118440*/  LDL.LU R24, [R1+0x4b5c] ;  /* 0x004b5c0001187983 */ /* 0x000ea80000300800 */
[----:B------:R0:W-:Y:S04]  /*118450*/  STL [R1+0x4a20], R19 ;  /* 0x004a201301007387 */ /* 0x0001e80000100800 */
[----:B0-----:R-:W2:Y:S01]  /*118460*/  LDL.LU R19, [R1+0x13c] ;  /* 0x00013c0001137983 */ /* 0x001ea20000300800 */
[----:B------:R-:W-:Y:S01]  /*118470*/  ISETP.LT.AND P5, PT, R6, UR46, !P2 ;  /* 0x0000002e06007c0c */ /* 0x000fe2000d7a1270 */
[----:B------:R-:W0:Y:S01]  /*118480*/  LDCU UR46, c[0x0][0x398] ;  /* 0x00007300ff2e77ac */ /* 0x000e220008000800 */
[----:B------:R-:W-:-:S02]  /*118490*/  ISETP.LT.AND P4, PT, R4, UR44, !P2 ;  /* 0x0000002c04007c0c */ /* 0x000fc4000d781270 */
[----:B------:R-:W-:Y:S01]  /*1184a0*/  ISETP.LT.AND P3, PT, R15, UR40, !P2 ;  /* 0x000000280f007c0c */ /* 0x000fe2000d761270 */
[----:B------:R-:W0:Y:S08]  /*1184b0*/  LDCU UR44, c[0x0][0x398] ;  /* 0x00007300ff2c77ac */ /* 0x000e300008000800 */
[----:B------:R-:W-:Y:S01]  /*1184c0*/  @P5 LOP3.LUT R10, R10, 0x400, RZ, 0xfc, !PT ;  /* 0x000004000a0a5812 */ /* 0x000fe200078efcff */
[----:B------:R-:W0:Y:S03]  /*1184d0*/  LDCU UR40, c[0x0][0x398] ;  /* 0x00007300ff2877ac */ /* 0x000e260008000800 */
[----:B------:R-:W-:-:S04]  /*1184e0*/  LOP3.LUT R10, R10, 0xffffffbf, RZ, 0xc0, !PT ;  /* 0xffffffbf0a0a7812 */ /* 0x000fc800078ec0ff */
[----:B------:R-:W-:Y:S02]  /*1184f0*/  @P4 LOP3.LUT R10, R10, 0x40, RZ, 0xfc, !PT ;  /* 0x000000400a0a4812 */ /* 0x000fe400078efcff */
[----:B------:R-:W-:Y:S01]  /*118500*/  ISETP.LT.AND P2, PT, R16, UR38, !P2 ;  /* 0x0000002610007c0c */ /* 0x000fe2000d741270 */
[----:B------:R-:W0:Y:S01]  /*118510*/  LDCU UR38, c[0x0][0x398] ;  /* 0x00007300ff2677ac */ /* 0x000e220008000800 */
[----:B------:R-:W-:-:S04]  /*118520*/  LOP3.LUT R10, R10, 0xffffffef, RZ, 0xc0, !PT ;  /* 0xffffffef0a0a7812 */ /* 0x000fc800078ec0ff */
[----:B------:R-:W-:-:S04]  /*118530*/  @P3 LOP3.LUT R10, R10, 0x10, RZ, 0xfc, !PT ;  /* 0x000000100a0a3812 */ /* 0x000fc800078efcff */
[----:B------:R-:W-:-:S04]  /*118540*/  LOP3.LUT R10, R10, 0xfffffff7, RZ, 0xc0, !PT ;  /* 0xfffffff70a0a7812 */ /* 0x000fc800078ec0ff */
[----:B------:R-:W-:Y:S02]  /*118550*/  @P2 LOP3.LUT R10, R10, 0x8, RZ, 0xfc, !PT ;  /* 0x000000080a0a2812 */ /* 0x000fe400078efcff */
[----:B---3--:R-:W-:-:S03]  /*118560*/  PRMT R20, R20, 0x5410, R18 ;  /* 0x0000541014147816 */ /* 0x008fc60000000012 */
[----:B------:R3:W-:Y:S01]  /*118570*/  STL [R1+0x4a64], R10 ;  /* 0x004a640a01007387 */ /* 0x0007e20000100800 */
[----:B------:R-:W-:Y:S02]  /*118580*/  PRMT R18, R17, 0x5410, R13 ;  /* 0x0000541011127816 */ /* 0x000fe4000000000d */
[----:B------:R-:W-:Y:S01]  /*118590*/  ISETP.LT.AND P3, PT, R15, UR73, !P1 ;  /* 0x000000490f007c0c */ /* 0x000fe2000cf61270 */
[----:B------:R-:W0:Y:S01]  /*1185a0*/  LDCU UR73, c[0x0][0x398] ;  /* 0x00007300ff4977ac */ /* 0x000e220008000800 */
[----:B------:R-:W-:Y:S02]  /*1185b0*/  ISETP.LT.AND P2, PT, R4, UR75, !P1 ;  /* 0x0000004b04007c0c */ /* 0x000fe4000cf41270 */
[----:B------:R-:W-:Y:S01]  /*1185c0*/  LOP3.LUT R11, R11, 0xffdfffff, RZ, 0xc0, !PT ;  /* 0xffdfffff0b0b7812 */ /* 0x000fe200078ec0ff */
[----:B------:R-:W0:Y:S01]  /*1185d0*/  LDCU UR75, c[0x0][0x398] ;  /* 0x00007300ff4b77ac */ /* 0x000e220008000800 */
[----:B------:R-:W-:Y:S01]  /*1185e0*/  ISETP.LT.AND P1, PT, R6, UR74, !P1 ;  /* 0x0000004a06007c0c */ /* 0x000fe2000cf21270 */
[----:B------:R-:W0:Y:S06]  /*1185f0*/  LDCU UR74, c[0x0][0x398] ;  /* 0x00007300ff4a77ac */ /* 0x000e2c0008000800 */
[----:B------:R-:W-:-:S04]  /*118600*/  @P3 LOP3.LUT R11, R11, 0x200000, RZ, 0xfc, !PT ;  /* 0x002000000b0b3812 */ /* 0x000fc800078efcff */
[----:B------:R-:W-:-:S04]  /*118610*/  LOP3.LUT R11, R11, 0xffefffff, RZ, 0xc0, !PT ;  /* 0xffefffff0b0b7812 */ /* 0x000fc800078ec0ff */
[----:B------:R-:W-:-:S04]  /*118620*/  @P2 LOP3.LUT R11, R11, 0x100000, RZ, 0xfc, !PT ;  /* 0x001000000b0b2812 */ /* 0x000fc800078efcff */
[----:B------:R-:W-:-:S04]  /*118630*/  LOP3.LUT R11, R11, 0xfff7ffff, RZ, 0xc0, !PT ;  /* 0xfff7ffff0b0b7812 */ /* 0x000fc800078ec0ff */
[----:B------:R-:W-:Y:S02]  /*118640*/  @P1 LOP3.LUT R11, R11, 0x80000, RZ, 0xfc, !PT ;  /* 0x000800000b0b1812 */ /* 0x000fe400078efcff */
[----:B--2---:R-:W-:-:S05]  /*118650*/  PRMT R22, R22, 0x5410, R19 ;  /* 0x0000541016167816 */ /* 0x004fca0000000013 */
[----:B------:R4:W-:Y:S04]  /*118660*/  STL [R1+0x4a68], R22 ;  /* 0x004a681601007387 */ /* 0x0009e80000100800 */
[----:B------:R-:W-:Y:S04]  /*118670*/  STL [R1+0x4a90], R20 ;  /* 0x004a901401007387 */ /* 0x000fe80000100800 */
[----:B---3--:R-:W2:Y:S04]  /*118680*/  LDL.LU R10, [R1+0x108] ;  /* 0x00010800010a7983 */ /* 0x008ea80000300800 */
[----:B------:R-:W2:Y:S01]  /*118690*/  LDL.LU R13, [R1+0x1b8] ;  /* 0x0001b800010d7983 */ /* 0x000ea20000300800 */
[----:B------:R-:W-:-:S03]  /*1186a0*/  PRMT R19, R7, 0x5410, R21 ;  /* 0x0000541007137816 */ /* 0x000fc60000000015 */
[----:B------:R-:W3:Y:S04]  /*1186b0*/  LDL.LU R21, [R1+0xc4] ;  /* 0x0000c40001157983 */ /* 0x000ee80000300800 */
[----:B------:R-:W3:Y:S01]  /*1186c0*/  LDL.LU R7, [R1+0x180] ;  /* 0x0001800001077983 */ /* 0x000ee20000300800 */
[----:B----4-:R-:W-:Y:S02]  /*1186d0*/  PRMT R22, R9, 0x5410, R12 ;  /* 0x0000541009167816 */ /* 0x010fe4000000000c */
[----:B------:R-:W-:Y:S01]  /*1186e0*/  PRMT R12, R5, 0x5410, R8 ;  /* 0x00005410050c7816 */ /* 0x000fe20000000008 */
[----:B------:R-:W-:Y:S02]  /*1186f0*/  VIADD R5, R14, 0x55 ;  /* 0x000000550e057836 */ /* 0x000fe40000000000 */
[----:B------:R-:W-:Y:S04]  /*118700*/  STL [R1+0x4a94], R22 ;  /* 0x004a941601007387 */ /* 0x000fe80000100800 */
[----:B------:R-:W-:Y:S01]  /*118710*/  STL [R1+0x4a98], R12 ;  /* 0x004a980c01007387 */ /* 0x000fe20000100800 */
[----:B------:R-:W-:Y:S01]  /*118720*/  ISETP.GE.AND P1, PT, R5, UR13, PT ;  /* 0x0000000d05007c0c */ /* 0x000fe2000bf26270 */
[----:B------:R-:W4:Y:S02]  /*118730*/  LDCU UR13, c[0x0][0x398] ;  /* 0x00007300ff0d77ac */ /* 0x000f240008000800 */
[----:B------:R-:W4:Y:S04]  /*118740*/  LDL.LU R17, [R1+0xf8] ;  /* 0x0000f80001117983 */ /* 0x000f280000300800 */
[----:B------:R-:W4:Y:S04]  /*118750*/  LDL.LU R8, [R1+0x1a0] ;  /* 0x0001a00001087983 */ /* 0x000f280000300800 */
[----:B------:R-:W4:Y:S04]  /*118760*/  LDL.LU R9, [R1+0x104] ;  /* 0x0001040001097983 */ /* 0x000f280000300800 */
[----:B------:R-:W4:Y:S01]  /*118770*/  LDL.LU R5, [R1+0x178] ;  /* 0x0001780001057983 */ /* 0x000f220000300800 */
[----:B-1----:R-:W-:-:S02]  /*118780*/  ISETP.LT.AND P4, PT, R16, UR56, !P1 ;  /* 0x0000003810007c0c */ /* 0x002fc4000cf81270 */
[----:B------:R-:W-:Y:S01]  /*118790*/  ISETP.LT.AND P3, PT, R15, UR72, !P1 ;  /* 0x000000480f007c0c */ /* 0x000fe2000cf61270 */
[----:B------:R-:W1:Y:S01]  /*1187a0*/  LDCU UR72, c[0x0][0x398] ;  /* 0x00007300ff4877ac */ /* 0x000e620008000800 */
[----:B------:R-:W-:Y:S02]  /*1187b0*/  LOP3.LUT R11, R11, 0xfffbffff, RZ, 0xc0, !PT ;  /* 0xfffbffff0b0b7812 */ /* 0x000fe400078ec0ff */
[----:B------:R-:W-:-:S07]  /*1187c0*/  ISETP.LT.AND P2, PT, R4, UR61, !P1 ;  /* 0x0000003d04007c0c */ /* 0x000fce000cf41270 */
[----:B------:R-:W-:-:S04]  /*1187d0*/  @P4 LOP3.LUT R11, R11, 0x40000, RZ, 0xfc, !PT ;  /* 0x000400000b0b4812 */ /* 0x000fc800078efcff */
[----:B------:R-:W-:Y:S02]  /*1187e0*/  LOP3.LUT R11, R11, 0xfffdffff, RZ, 0xc0, !PT ;  /* 0xfffdffff0b0b7812 */ /* 0x000fe400078ec0ff */
[----:B------:R-:W-:Y:S01]  /*1187f0*/  ISETP.LT.AND P1, PT, R6, UR60, !P1 ;  /* 0x0000003c06007c0c */ /* 0x000fe2000cf21270 */
[----:B------:R-:W0:Y:S01]  /*118800*/  LDCU.64 UR60, c[0x0][0x398] ;  /* 0x00007300ff3c77ac */ /* 0x000e220008000a00 */
[----:B------:R-:W-:-:S04]  /*118810*/  @P3 LOP3.LUT R11, R11, 0x20000, RZ, 0xfc, !PT ;  /* 0x000200000b0b3812 */ /* 0x000fc800078efcff */
[----:B------:R-:W-:-:S04]  /*118820*/  LOP3.LUT R11, R11, 0xfffeffff, RZ, 0xc0, !PT ;  /* 0xfffeffff0b0b7812 */ /* 0x000fc800078ec0ff */
[----:B------:R-:W-:-:S04]  /*118830*/  @P2 LOP3.LUT R11, R11, 0x10000, RZ, 0xfc, !PT ;  /* 0x000100000b0b2812 */ /* 0x000fc800078efcff */
[----:B------:R-:W-:-:S04]  /*118840*/  LOP3.LUT R11, R11, 0xffff7fff, RZ, 0xc0, !PT ;  /* 0xffff7fff0b0b7812 */ /* 0x000fc800078ec0ff */
[----:B------:R-:W-:-:S04]  /*118850*/  @P1 LOP3.LUT R11, R11, 0x8000, RZ, 0xfc, !PT ;  /* 0x000080000b0b1812 */ /* 0x000fc800078efcff */
[----:B------:R-:W-:Y:S02]  /*118860*/  LOP3.LUT R11, R11, 0xffffbfff, RZ, 0xc0, !PT ;  /* 0xffffbfff0b0b7812 */ /* 0x000fe400078ec0ff */
[----:B--2---:R-:W-:-:S05]  /*118870*/  PRMT R10, R13, 0x5410, R10 ;  /* 0x000054100d0a7816 */ /* 0x004fca000000000a */
[----:B------:R3:W-:Y:S02]  /*118880*/  STL [R1+0x4a9c], R10 ;  /* 0x004a9c0a01007387 */ /* 0x0007e40000100800 */
[----:B---3--:R-:W-:Y:S01]  /*118890*/  PRMT R10, R7, 0x5410, R21 ;  /* 0x00005410070a7816 */ /* 0x008fe20000000015 */
[----:B------:R-:W-:-:S05]  /*1188a0*/  VIADD R7, R14, 0x54 ;  /* 0x000000540e077836 */ /* 0x000fca0000000000 */
[----:B------:R-:W-:Y:S01]  /*1188b0*/  ISETP.GE.AND P1, PT, R7, UR9, PT ;  /* 0x0000000907007c0c */ /* 0x000fe2000bf26270 */
[----:B------:R2:W-:Y:S01]  /*1188c0*/  STL [R1+0xfc], R10 ;  /* 0x0000fc0a01007387 */ /* 0x0005e20000100800 */
[----:B------:R-:W-:Y:S01]  /*1188d0*/  LOP3.LUT R2, R2, 0x7fffffff, RZ, 0xc0, !PT ;  /* 0x7fffffff02027812 */ /* 0x000fe200078ec0ff */
[----:B------:R-:W3:Y:S01]  /*1188e0*/  LDCU UR9, c[0x0][0x398] ;  /* 0x00007300ff0977ac */ /* 0x000ee20008000800 */
[----:B0-----:R-:W-:Y:S01]  /*1188f0*/  ISETP.LT.AND P4, PT, R16, UR60, !P1 ;  /* 0x0000003c10007c0c */ /* 0x001fe2000cf81270 */
[----:B------:R-:W2:Y:S01]  /*118900*/  LDL.LU R12, [R1+0x100] ;  /* 0x00010000010c7983 */ /* 0x000ea20000300800 */
[----:B------:R-:W-:Y:S01]  /*118910*/  ISETP.LT.AND P3, PT, R15, UR71, !P1 ;  /* 0x000000470f007c0c */ /* 0x000fe2000cf61270 */
[----:B------:R-:W0:Y:S01]  /*118920*/  LDCU UR71, c[0x0][0x398] ;  /* 0x00007300ff4777ac */ /* 0x000e220008000800 */
[----:B------:R-:W-:Y:S01]  /*118930*/  ISETP.LT.AND P2, PT, R4, UR63, !P1 ;  /* 0x0000003f04007c0c */ /* 0x000fe2000cf41270 */
[----:B------:R-:W2:Y:S04]  /*118940*/  LDL.LU R22, [R1+0x174] ;  /* 0x0001740001167983 */ /* 0x000ea80000300800 */
[----:B------:R-:W3:Y:S04]  /*118950*/  LDL.LU R21, [R1+0xf0] ;  /* 0x0000f00001157983 */ /* 0x000ee80000300800 */
[----:B------:R-:W-:Y:S01]  /*118960*/  @P4 LOP3.LUT R11, R11, 0x4000, RZ, 0xfc, !PT ;  /* 0x000040000b0b4812 */ /* 0x000fe200078efcff */
[----:B------:R-:W3:Y:S03]  /*118970*/  LDL.LU R7, [R1+0x16c] ;  /* 0x00016c0001077983 */ /* 0x000ee60000300800 */
[----:B------:R-:W-:Y:S01]  /*118980*/  LOP3.LUT R11, R11, 0xffffdfff, RZ, 0xc0, !PT ;  /* 0xffffdfff0b0b7812 */ /* 0x000fe200078ec0ff */
[----:B------:R-:W3:Y:S03]  /*118990*/  LDL.LU R20, [R1+0xd4] ;  /* 0x0000d40001147983 */ /* 0x000ee60000300800 */
[----:B------:R-:W-:Y:S01]  /*1189a0*/  @P3 LOP3.LUT R11, R11, 0x2000, RZ, 0xfc, !PT ;  /* 0x000020000b0b3812 */ /* 0x000fe200078efcff */
[----:B------:R-:W3:Y:S01]  /*1189b0*/  LDL.LU R13, [R1+0x168] ;  /* 0x00016800010d7983 */ /* 0x000ee20000300800 */
[----:B------:R-:W-:Y:S01]  /*1189c0*/  ISETP.LT.AND P1, PT, R6, UR62, !P1 ;  /* 0x0000003e06007c0c */ /* 0x000fe2000cf21270 */
[----:B------:R-:W0:Y:S01]  /*1189d0*/  LDCU.64 UR62, c[0x0][0x398] ;  /* 0x00007300ff3e77ac */ /* 0x000e220008000a00 */
[----:B------:R-:W-:-:S04]  /*1189e0*/  LOP3.LUT R11, R11, 0xffffefff, RZ, 0xc0, !PT ;  /* 0xffffefff0b0b7812 */ /* 0x000fc800078ec0ff */
[----:B------:R-:W-:Y:S02]  /*1189f0*/  @P2 LOP3.LUT R11, R11, 0x1000, RZ, 0xfc, !PT ;  /* 0x000010000b0b2812 */ /* 0x000fe400078efcff */
[----:B----4-:R-:W-:Y:S01]  /*118a00*/  PRMT R9, R5, 0x5410, R9 ;  /* 0x0000541005097816 */ /* 0x010fe20000000009 */
[----:B------:R-:W-:Y:S01]  /*118a10*/  VIADD R5, R14, 0x53 ;  /* 0x000000530e057836 */ /* 0x000fe20000000000 */
[----:B------:R-:W-:Y:S02]  /*118a20*/  LOP3.LUT R11, R11, 0xfffff7ff, RZ, 0xc0, !PT ;  /* 0xfffff7ff0b0b7812 */ /* 0x000fe400078ec0ff */
[----:B------:R-:W-:Y:S02]  /*118a30*/  PRMT R8, R8, 0x5410, R17 ;  /* 0x0000541008087816 */ /* 0x000fe40000000011 */
[----:B------:R-:W-:Y:S01]  /*118a40*/  @P1 LOP3.LUT R11, R11, 0x800, RZ, 0xfc, !PT ;  /* 0x000008000b0b1812 */ /* 0x000fe200078efcff */
[----:B------:R-:W4:Y:S01]  /*118a50*/  LDL.LU R17, [R1+0xd0] ;  /* 0x0000d00001117983 */ /* 0x000f220000300800 */
[----:B------:R-:W-:Y:S01]  /*118a60*/  ISETP.GE.AND P1, PT, R5, UR11, PT ;  /* 0x0000000b05007c0c */ /* 0x000fe2000bf26270 */
[----:B------:R-:W1:Y:S02]  /*118a70*/  LDCU UR11, c[0x0][0x398] ;  /* 0x00007300ff0b77ac */ /* 0x000e640008000800 */
[----:B------:R-:W4:Y:S01]  /*118a80*/  LDL.LU R5, [R1+0x15c] ;  /* 0x00015c0001057983 */ /* 0x000f220000300800 */
[----:B0-----:R-:W-:-:S02]  /*118a90*/  ISETP.LT.AND P4, PT, R16, UR62, !P1 ;  /* 0x0000003e10007c0c */ /* 0x001fc4000cf81270 */
[----:B------:R-:W-:Y:S02]  /*118aa0*/  ISETP.LT.AND P3, PT, R15, UR64, !P1 ;  /* 0x000000400f007c0c */ /* 0x000fe4000cf61270 */
[----:B------:R-:W-:Y:S02]  /*118ab0*/  LOP3.LUT R11, R11, 0xfffffbff, RZ, 0xc0, !PT ;  /* 0xfffffbff0b0b7812 */ /* 0x000fe400078ec0ff */
[----:B------:R-:W-:Y:S01]  /*118ac0*/  ISETP.LT.AND P2, PT, R4, UR69, !P1 ;  /* 0x0000004504007c0c */ /* 0x000fe2000cf41270 */
[----:B------:R-:W0:Y:S06]  /*118ad0*/  LDCU UR69, c[0x0][0x398] ;  /* 0x00007300ff4577ac */ /* 0x000e2c0008000800 */
[----:B------:R-:W-:-:S04]  /*118ae0*/  @P4 LOP3.LUT R11, R11, 0x400, RZ, 0xfc, !PT ;  /* 0x000004000b0b4812 */ /* 0x000fc800078efcff */
[----:B------:R-:W-:-:S04]  /*118af0*/  LOP3.LUT R11, R11, 0xfffffdff, RZ, 0xc0, !PT ;  /* 0xfffffdff0b0b7812 */ /* 0x000fc800078ec0ff */
[----:B------:R-:W-:Y:S02]  /*118b00*/  @P3 LOP3.LUT R11, R11, 0x200, RZ, 0xfc, !PT ;  /* 0x000002000b0b3812 */ /* 0x000fe400078efcff */
[----:B------:R-:W-:Y:S01]  /*118b10*/  ISETP.LT.AND P1, PT, R6, UR65, !P1 ;  /* 0x0000004106007c0c */ /* 0x000fe2000cf21270 */
[----:B------:R-:W0:Y:S01]  /*118b20*/  LDCU.64 UR64, c[0x0][0x398] ;  /* 0x00007300ff4077ac */ /* 0x000e220008000a00 */
[----:B------:R-:W-:-:S04]  /*118b30*/  LOP3.LUT R11, R11, 0xfffffeff, RZ, 0xc0, !PT ;  /* 0xfffffeff0b0b7812 */ /* 0x000fc800078ec0ff */
[----:B------:R-:W-:-:S04]  /*118b40*/  @P2 LOP3.LUT R11, R11, 0x100, RZ, 0xfc, !PT ;  /* 0x000001000b0b2812 */ /* 0x000fc800078efcff */
[----:B------:R-:W-:-:S04]  /*118b50*/  LOP3.LUT R11, R11, 0xffffff7f, RZ, 0xc0, !PT ;  /* 0xffffff7f0b0b7812 */ /* 0x000fc800078ec0ff */
[----:B------:R-:W-:-:S04]  /*118b60*/  @P1 LOP3.LUT R11, R11, 0x80, RZ, 0xfc, !PT ;  /* 0x000000800b0b1812 */ /* 0x000fc800078efcff */
[----:B------:R-:W-:Y:S02]  /*118b70*/  LOP3.LUT R11, R11, 0xffffffbf, RZ, 0xc0, !PT ;  /* 0xffffffbf0b0b7812 */ /* 0x000fe400078ec0ff */
[----:B--2---:R-:W-:-:S05]  /*118b80*/  PRMT R10, R22, 0x5410, R12 ;  /* 0x00005410160a7816 */ /* 0x004fca000000000c */
[----:B------:R-:W-:Y:S01]  /*118b90*/  STL [R1+0x100], R10 ;  /* 0x0001000a01007387 */ /* 0x000fe20000100800 */
[----:B---3--:R-:W-:Y:S01]  /*118ba0*/  PRMT R22, R7, 0x5410, R21 ;  /* 0x0000541007167816 */ /* 0x008fe20000000015 */
[----:B------:R-:W-:-:S04]  /*118bb0*/  VIADD R7, R14, 0x52 ;  /* 0x000000520e077836 */ /* 0x000fc80000000000 */
[----:B------:R2:W-:Y:S01]  /*118bc0*/  STL [R1+0x4ae0], R22 ;  /* 0x004ae01601007387 */ /* 0x0005e20000100800 */
[----:B------:R-:W-:Y:S02]  /*118bd0*/  PRMT R20, R13, 0x5410, R20 ;  /* 0x000054100d147816 */ /* 0x000fe40000000014 */
[----:B------:R-:W-:Y:S01]  /*118be0*/  ISETP.GE.AND P1, PT, R7, UR57, PT ;  /* 0x0000003907007c0c */ /* 0x000fe2000bf26270 */
[----:B------:R-:W3:Y:S01]  /*118bf0*/  LDCU.64 UR56, c[0x0][0x398] ;  /* 0x00007300ff3877ac */ /* 0x000ee20008000a00 */
[----:B--2---:R-:W2:Y:S04]  /*118c00*/  LDL.LU R22, [R1+0x154] ;  /* 0x0001540001167983 */ /* 0x004ea80000300800 */
[----:B------:R-:W2:Y:S04]  /*118c10*/  LDL.LU R21, [R1+0xcc] ;  /* 0x0000cc0001157983 */ /* 0x000ea80000300800 */
[----:B------:R-:W2:Y:S04]  /*118c20*/  LDL.LU R7, [R1+0x158] ;  /* 0x0001580001077983 */ /* 0x000ea80000300800 */
[----:B------:R0:W-:Y:S01]  /*118c30*/  STL [R1+0x4ae8], R20 ;  /* 0x004ae81401007387 */ /* 0x0001e20000100800 */
[----:B----4-:R-:W-:-:S03]  /*118c40*/  PRMT R12, R5, 0x5410, R17 ;  /* 0x00005410050c7816 */ /* 0x010fc60000000011 */
[----:B0-----:R-:W2:Y:S04]  /*118c50*/  LDL.LU R20, [R1+0xb8] ;  /* 0x0000b80001147983 */ /* 0x001ea80000300800 */
[----:B------:R-:W-:Y:S04]  /*118c60*/  STL [R1+0x4aec], R12 ;  /* 0x004aec0c01007387 */ /* 0x000fe80000100800 */
[----:B------:R-:W4:Y:S04]  /*118c70*/  LDL.LU R13, [R1+0xc8] ;  /* 0x0000c800010d7983 */ /* 0x000f280000300800 */
[----:B------:R-:W4:Y:S01]  /*118c80*/  LDL.LU R17, [R1+0x150] ;  /* 0x0001500001117983 */ /* 0x000f220000300800 */
[----:B------:R-:W-:-:S02]  /*118c90*/  ISETP.LT.AND P4, PT, R16, UR64, !P1 ;  /* 0x0000004010007c0c */ /* 0x000fc4000cf81270 */
[----:B------:R-:W-:Y:S02]  /*118ca0*/  ISETP.LT.AND P3, PT, R15, UR66, !P1 ;  /* 0x000000420f007c0c */ /* 0x000fe4000cf61270 */
[----:B------:R-:W-:Y:S01]  /*118cb0*/  ISETP.LT.AND P2, PT, R4, UR67, !P1 ;  /* 0x0000004304007c0c */ /* 0x000fe2000cf41270 */
[----:B------:R-:W-:Y:S01]  /*118cc0*/  VIADD R5, R14, 0x51 ;  /* 0x000000510e057836 */ /* 0x000fe20000000000 */
[----:B------:R-:W4:Y:S07]  /*118cd0*/  LDL.LU R10, [R1+0xc0] ;  /* 0x0000c000010a7983 */ /* 0x000f2e0000300800 */
[----:B------:R-:W-:Y:S01]  /*118ce0*/  @P4 LOP3.LUT R11, R11, 0x40, RZ, 0xfc, !PT ;  /* 0x000000400b0b4812 */ /* 0x000fe200078efcff */
[----:B------:R-:W0:Y:S03]  /*118cf0*/  LDCU UR66, c[0x0][0x398] ;  /* 0x00007300ff4277ac */ /* 0x000e260008000800 */
        /* <DEDUP_REMOVED lines=9> */
[----:B------:R-:W-:Y:S01]  /*118d90*/  ISETP.GE.AND P1, PT, R5, UR61, PT ;  /* 0x0000003d05007c0c */ /* 0x000fe2000bf26270 */
[----:B------:R-:W0:Y:S01]  /*118da0*/  LDCU.64 UR60, c[0x0][0x398] ;  /* 0x00007300ff3c77ac */ /* 0x000e220008000a00 */
[----:B------:R-:W4:Y:S02]  /*118db0*/  LDL.LU R5, [R1+0x138] ;  /* 0x0001380001057983 */ /* 0x000f240000300800 */
[----:B---3--:R-:W-:Y:S02]  /*118dc0*/  ISETP.LT.AND P4, PT, R16, UR56, !P1 ;  /* 0x0000003810007c0c */ /* 0x008fe4000cf81270 */
[----:B------:R-:W-:Y:S01]  /*118dd0*/  ISETP.LT.AND P3, PT, R15, UR8, !P1 ;  /* 0x000000080f007c0c */ /* 0x000fe2000cf61270 */
[----:B------:R-:W3:Y:S01]  /*118de0*/  LDCU UR8, c[0x0][0x398] ;  /* 0x00007300ff0877ac */ /* 0x000ee20008000800 */
[----:B------:R-:W-:-:S02]  /*118df0*/  LOP3.LUT R11, R11, 0xfffffffb, RZ, 0xc0, !PT ;  /* 0xfffffffb0b0b7812 */ /* 0x000fc400078ec0ff */
[----:B------:R-:W-:-:S07]  /*118e00*/  ISETP.LT.AND P2, PT, R4, UR12, !P1 ;  /* 0x0000000c04007c0c */ /* 0x000fce000cf41270 */
[----:B------:R-:W-:-:S04]  /*118e10*/  @P4 LOP3.LUT R11, R11, 0x4, RZ, 0xfc, !PT ;  /* 0x000000040b0b4812 */ /* 0x000fc800078efcff */
[----:B------:R-:W-:-:S04]  /*118e20*/  LOP3.LUT R11, R11, 0xfffffffd, RZ, 0xc0, !PT ;  /* 0xfffffffd0b0b7812 */ /* 0x000fc800078ec0ff */
[----:B------:R-:W-:-:S04]  /*118e30*/  @P3 LOP3.LUT R11, R11, 0x2, RZ, 0xfc, !PT ;  /* 0x000000020b0b3812 */ /* 0x000fc800078efcff */
[----:B------:R-:W-:-:S04]  /*118e40*/  LOP3.LUT R11, R11, 0xfffffffe, RZ, 0xc0, !PT ;  /* 0xfffffffe0b0b7812 */ /* 0x000fc800078ec0ff */
[----:B------:R-:W-:Y:S02]  /*118e50*/  @P2 LOP3.LUT R11, R11, 0x1, RZ, 0xfc, !PT ;  /* 0x000000010b0b2812 */ /* 0x000fe400078efcff */
[----:B------:R-:W-:Y:S01]  /*118e60*/  ISETP.LT.AND P1, PT, R6, UR10, !P1 ;  /* 0x0000000a06007c0c */ /* 0x000fe2000cf21270 */
[----:B------:R-:W0:Y:S02]  /*118e70*/  LDCU UR10, c[0x0][0x398] ;  /* 0x00007300ff0a77ac */ /* 0x000e240008000800 */
[----:B------:R2:W-:Y:S10]  /*118e80*/  STL [R1+0x48f0], R11 ;  /* 0x0048f00b01007387 */ /* 0x0005f40000100800 */
[----:B------:R-:W-:-:S02]  /*118e90*/  @P1 LOP3.LUT R0, R0, 0x80000000, RZ, 0xfc, !PT ;  /* 0x8000000000001812 */ /* 0x000fc400078efcff */
[----:B--2---:R-:W-:-:S05]  /*118ea0*/  PRMT R11, R22, 0x5410, R20 ;  /* 0x00005410160b7816 */ /* 0x004fca0000000014 */
[----:B------:R2:W-:Y:S02]  /*118eb0*/  STL [R1+0xb8], R11 ;  /* 0x0000b80b01007387 */ /* 0x0005e40000100800 */
[----:B--2---:R-:W-:Y:S01]  /*118ec0*/  PRMT R11, R7, 0x5410, R21 ;  /* 0x00005410070b7816 */ /* 0x004fe20000000015 */
[----:B------:R-:W-:-:S04]  /*118ed0*/  VIADD R7, R14, 0x50 ;  /* 0x000000500e077836 */ /* 0x000fc80000000000 */
[----:B------:R-:W-:Y:S01]  /*118ee0*/  STL [R1+0xc4], R11 ;  /* 0x0000c40b01007387 */ /* 0x000fe20000100800 */
[----:B------:R-:W-:Y:S01]  /*118ef0*/  ISETP.GE.AND P1, PT, R7, UR63, PT ;  /* 0x0000003f07007c0c */ /* 0x000fe2000bf26270 */
[----:B------:R-:W2:Y:S02]  /*118f00*/  LDCU.64 UR62, c[0x0][0x398] ;  /* 0x00007300ff3e77ac */ /* 0x000ea40008000a00 */
[----:B------:R-:W3:Y:S01]  /*118f10*/  LDL.LU R21, [R1+0x64] ;  /* 0x0000640001157983 */ /* 0x000ee20000300800 */
[----:B----4-:R-:W-:-:S03]  /*118f20*/  PRMT R12, R17, 0x5410, R13 ;  /* 0x00005410110c7816 */ /* 0x010fc6000000000d */
[----:B------:R-:W3:Y:S04]  /*118f30*/  LDL.LU R7, [R1+0x128] ;  /* 0x0001280001077983 */ /* 0x000ee80000300800 */
[----:B------:R-:W4:Y:S04]  /*118f40*/  LDL.LU R13, [R1+0xbc] ;  /* 0x0000bc00010d7983 */ /* 0x000f280000300800 */
[----:B------:R-:W4:Y:S01]  /*118f50*/  LDL.LU R17, [R1+0x12c] ;  /* 0x00012c0001117983 */ /* 0x000f220000300800 */
[----:B0-----:R-:W-:Y:S02]  /*118f60*/  ISETP.LT.AND P4, PT, R16, UR60, !P1 ;  /* 0x0000003c10007c0c */ /* 0x001fe4000cf81270 */
[----:B------:R-:W-:-:S02]  /*118f70*/  ISETP.LT.AND P3, PT, R15, UR77, !P1 ;  /* 0x0000004d0f007c0c */ /* 0x000fc4000cf61270 */
[----:B------:R-:W-:Y:S02]  /*118f80*/  LOP3.LUT R0, R0, 0xbfffffff, RZ, 0xc0, !PT ;  /* 0xbfffffff00007812 */ /* 0x000fe400078ec0ff */
[----:B------:R-:W-:Y:S01]  /*118f90*/  ISETP.LT.AND P2, PT, R4, UR76, !P1 ;  /* 0x0000004c04007c0c */ /* 0x000fe2000cf41270 */
[----:B------:R-:W-:Y:S01]  /*118fa0*/  STL [R1+0x4b34], R12 ;  /* 0x004b340c01007387 */ /* 0x000fe20000100800 */
[----:B------:R-:W-:Y:S01]  /*118fb0*/  ISETP.LT.AND P6, PT, R14, UR37, !P6 ;  /* 0x000000250e007c0c */ /* 0x000fe2000f7c1270 */
[----:B------:R-:W0:Y:S04]  /*118fc0*/  LDCU UR37, c[0x0][0x398] ;  /* 0x00007300ff2577ac */ /* 0x000e280008000800 */
        /* <DEDUP_REMOVED lines=8> */
[----:B------:R-:W-:Y:S02]  /*119050*/  @P2 LOP3.LUT R0, R0, 0x10000000, RZ, 0xfc, !PT ;  /* 0x1000000000002812 */ /* 0x000fe400078efcff */
[----:B------:R-:W-:Y:S01]  /*119060*/  PRMT R10, R5, 0x5410, R10 ;  /* 0x00005410050a7816 */ /* 0x000fe2000000000a */
[----:B------:R-:W-:Y:S01]  /*119070*/  VIADD R5, R14, 0x4f ;  /* 0x0000004f0e057836 */ /* 0x000fe20000000000 */
[----:B------:R-:W-:-:S03]  /*119080*/  LOP3.LUT R0, R0, 0xf7ffffff, RZ, 0xc0, !PT ;  /* 0xf7ffffff00007812 */ /* 0x000fc600078ec0ff */
[----:B------:R-:W-:Y:S01]  /*119090*/  STL [R1+0xc8], R10 ;  /* 0x0000c80a01007387 */ /* 0x000fe20000100800 */
[----:B------:R-:W-:Y:S02]  /*1190a0*/  @P1 LOP3.LUT R0, R0, 0x8000000, RZ, 0xfc, !PT ;  /* 0x0800000000001812 */ /* 0x000fe400078efcff */
[----:B------:R-:W-:Y:S01]  /*1190b0*/  ISETP.GE.AND P1, PT, R5, UR65, PT ;  /* 0x0000004105007c0c */ /* 0x000fe2000bf26270 */
[----:B------:R-:W0:Y:S01]  /*1190c0*/  LDCU.64 UR64, c[0x0][0x398] ;  /* 0x00007300ff4077ac */ /* 0x000e220008000a00 */
[----:B------:R-:W4:Y:S04]  /*1190d0*/  LDL.LU R5, [R1+0x120] ;  /* 0x0001200001057983 */ /* 0x000f280000300800 */
[----:B------:R-:W4:Y:S01]  /*1190e0*/  LDL.LU R22, [R1+0x68] ;  /* 0x0000680001167983 */ /* 0x000f220000300800 */
[----:B--2---:R-:W-:-:S02]  /*1190f0*/  ISETP.LT.AND P4, PT, R16, UR62, !P1 ;  /* 0x0000003e10007c0c */ /* 0x004fc4000cf81270 */
[----:B------:R-:W-:Y:S01]  /*119100*/  ISETP.LT.AND P3, PT, R15, UR48, !P1 ;  /* 0x000000300f007c0c */ /* 0x000fe2000cf61270 */
[----:B------:R-:W2:Y:S01]  /*119110*/  LDCU UR48, c[0x0][0x398] ;  /* 0x00007300ff3077ac */ /* 0x000ea20008000800 */
[----:B------:R-:W-:Y:S02]  /*119120*/  LOP3.LUT R0, R0, 0xfbffffff, RZ, 0xc0, !PT ;  /* 0xfbffffff00007812 */ /* 0x000fe400078ec0ff */
[----:B------:R-:W-:Y:S01]  /*119130*/  ISETP.LT.AND P2, PT, R4, UR54, !P1 ;  /* 0x0000003604007c0c */ /* 0x000fe2000cf41270 */
[----:B------:R-:W0:Y:S06]  /*119140*/  LDCU UR54, c[0x0][0x398] ;  /* 0x00007300ff3677ac */ /* 0x000e2c0008000800 */
[----:B------:R-:W-:-:S04]  /*119150*/  @P4 LOP3.LUT R0, R0, 0x4000000, RZ, 0xfc, !PT ;  /* 0x0400000000004812 */ /* 0x000fc800078efcff */
[----:B------:R-:W-:-:S04]  /*119160*/  LOP3.LUT R0, R0, 0xfdffffff, RZ, 0xc0, !PT ;  /* 0xfdffffff00007812 */ /* 0x000fc800078ec0ff */
[----:B------:R-:W-:Y:S02]  /*119170*/  @P3 LOP3.LUT R0, R0, 0x2000000, RZ, 0xfc, !PT ;  /* 0x0200000000003812 */ /* 0x000fe400078efcff */
[----:B------:R-:W-:Y:S01]  /*119180*/  ISETP.LT.AND P1, PT, R6, UR59, !P1 ;  /* 0x0000003b06007c0c */ /* 0x000fe2000cf21270 */
[----:B------:R-:W0:Y:S01]  /*119190*/  LDCU UR59, c[0x0][0x398] ;  /* 0x00007300ff3b77ac */ /* 0x000e220008000800 */
[----:B------:R-:W-:Y:S02]  /*1191a0*/  LOP3.LUT R0, R0, 0xfeffffff, RZ, 0xc0, !PT ;  /* 0xfeffffff00007812 */ /* 0x000fe400078ec0ff */
[----:B---3--:R-:W-:Y:S02]  /*1191b0*/  PRMT R7, R7, 0x5410, R21 ;  /* 0x0000541007077816 */ /* 0x008fe40000000015 */
[----:B------:R-:W3:Y:S01]  /*1191c0*/  LDL.LU R21, [R1+0x11c] ;  /* 0x00011c0001157983 */ /* 0x000ee20000300800 */
[----:B----4-:R-:W-:-:S03]  /*1191d0*/  PRMT R20, R17, 0x5410, R13 ;  /* 0x0000541011147816 */ /* 0x010fc6000000000d */
[----:B------:R4:W-:Y:S04]  /*1191e0*/  STL [R1+0x4b1c], R7 ;  /* 0x004b1c0701007387 */ /* 0x0009e80000100800 */
[----:B------:R-:W-:Y:S04]  /*1191f0*/  STL [R1+0x4b20], R20 ;  /* 0x004b201401007387 */ /* 0x000fe80000100800 */
[----:B------:R-:W3:Y:S04]  /*119200*/  LDL.LU R13, [R1+0x70] ;  /* 0x00007000010d7983 */ /* 0x000ee80000300800 */
[----:B------:R-:W3:Y:S01]  /*119210*/  LDL.LU R17, [R1+0x114] ;  /* 0x0001140001117983 */ /* 0x000ee20000300800 */
[----:B------:R-:W-:Y:S01]  /*119220*/  @P2 LOP3.LUT R0, R0, 0x1000000, RZ, 0xfc, !PT ;  /* 0x0100000000002812 */ /* 0x000fe200078efcff */
[----:B----4-:R-:W-:-:S02]  /*119230*/  VIADD R7, R14, 0x4e ;  /* 0x0000004e0e077836 */ /* 0x010fc40000000000 */
[----:B------:R-:W4:Y:S01]  /*119240*/  LDL.LU R10, [R1+0x6c] ;  /* 0x00006c00010a7983 */ /* 0x000f220000300800 */
[----:B------:R-:W-:-:S04]  /*119250*/  LOP3.LUT R0, R0, 0xff7fffff, RZ, 0xc0, !PT ;  /* 0xff7fffff00007812 */ /* 0x000fc800078ec0ff */
[----:B------:R-:W-:Y:S02]  /*119260*/  @P1 LOP3.LUT R0, R0, 0x800000, RZ, 0xfc, !PT ;  /* 0x0080000000001812 */ /* 0x000fe400078efcff */
[----:B------:R-:W-:Y:S01]  /*119270*/  ISETP.GE.AND P1, PT, R7, UR57, PT ;  /* 0x0000003907007c0c */ /* 0x000fe2000bf26270 */
[----:B------:R-:W0:Y:S01]  /*119280*/  LDCU.64 UR56, c[0x0][0x398] ;  /* 0x00007300ff3877ac */ /* 0x000e220008000a00 */
[----:B------:R-:W-:Y:S02]  /*119290*/  PRMT R7, R5, 0x5410, R23 ;  /* 0x0000541005077816 */ /* 0x000fe40000000017 */
[----:B------:R-:W4:Y:S04]  /*1192a0*/  LDL.LU R5, [R1+0x118] ;  /* 0x0001180001057983 */ /* 0x000f280000300800 */
[----:B------:R1:W-:Y:S04]  /*1192b0*/  STL [R1+0x64], R7 ;  /* 0x0000640701007387 */ /* 0x0003e80000100800 */
[----:B------:R-:W-:Y:S01]  /*1192c0*/  STL [R1+0x4a24], R23 ;  /* 0x004a241701007387 */ /* 0x000fe20000100800 */
[----:B0-----:R-:W-:-:S02]  /*1192d0*/  ISETP.LT.AND P4, PT, R16, UR64, !P1 ;  /* 0x0000004010007c0c */ /* 0x001fc4000cf81270 */
[----:B------:R-:W-:Y:S01]  /*1192e0*/  ISETP.LT.AND P3, PT, R15, UR75, !P1 ;  /* 0x0000004b0f007c0c */ /* 0x000fe2000cf61270 */
[----:B------:R-:W0:Y:S01]  /*1192f0*/  LDCU UR75, c[0x0][0x398] ;  /* 0x00007300ff4b77ac */ /* 0x000e220008000800 */
[----:B------:R-:W-:Y:S02]  /*119300*/  LOP3.LUT R0, R0, 0xffbfffff, RZ, 0xc0, !PT ;  /* 0xffbfffff00007812 */ /* 0x000fe400078ec0ff */
[----:B------:R-:W-:Y:S01]  /*119310*/  ISETP.LT.AND P2, PT, R4, UR73, !P1 ;  /* 0x0000004904007c0c */ /* 0x000fe2000cf41270 */
[----:B-1----:R-:W-:-:S06]  /*119320*/  VIADD R7, R14, 0x4d ;  /* 0x0000004d0e077836 */ /* 0x002fcc0000000000 */
[----:B------:R-:W-:Y:S01]  /*119330*/  @P4 LOP3.LUT R0, R0, 0x400000, RZ, 0xfc, !PT ;  /* 0x0040000000004812 */ /* 0x000fe200078efcff */
[----:B------:R-:W1:Y:S03]  /*119340*/  LDCU UR73, c[0x0][0x398] ;  /* 0x00007300ff4977ac */ /* 0x000e660008000800 */
[----:B------:R-:W-:-:S04]  /*119350*/  LOP3.LUT R0, R0, 0xffdfffff, RZ, 0xc0, !PT ;  /* 0xffdfffff00007812 */ /* 0x000fc800078ec0ff */
[----:B------:R-:W-:Y:S02]  /*119360*/  @P3 LOP3.LUT R0, R0, 0x200000, RZ, 0xfc, !PT ;  /* 0x0020000000003812 */ /* 0x000fe400078efcff */
[----:B--2---:R-:W-:Y:S01]  /*119370*/  ISETP.LT.AND P1, PT, R6, UR48, !P1 ;  /* 0x0000003006007c0c */ /* 0x004fe2000cf21270 */
[----:B------:R-:W2:Y:S01]  /*119380*/  LDCU UR48, c[0x0][0x398] ;  /* 0x00007300ff3077ac */ /* 0x000ea20008000800 */
[----:B------:R-:W-:-:S04]  /*119390*/  LOP3.LUT R0, R0, 0xffefffff, RZ, 0xc0, !PT ;  /* 0xffefffff00007812 */ /* 0x000fc800078ec0ff */
[----:B------:R-:W-:-:S04]  /*1193a0*/  @P2 LOP3.LUT R0, R0, 0x100000, RZ, 0xfc, !PT ;  /* 0x0010000000002812 */ /* 0x000fc800078efcff */
[----:B------:R-:W-:-:S04]  /*1193b0*/  LOP3.LUT R0, R0, 0xfff7ffff, RZ, 0xc0, !PT ;  /* 0xfff7ffff00007812 */ /* 0x000fc800078ec0ff */
[----:B------:R-:W-:Y:S02]  /*1193c0*/  @P1 LOP3.LUT R0, R0, 0x80000, RZ, 0xfc, !PT ;  /* 0x0008000000001812 */ /* 0x000fe400078efcff */
[----:B------:R-:W-:Y:S01]  /*1193d0*/  ISETP.GE.AND P1, PT, R7, UR61, PT ;  /* 0x0000003d07007c0c */ /* 0x000fe2000bf26270 */
[----:B------:R-:W0:Y:S03]  /*1193e0*/  LDCU.64 UR60, c[0x0][0x398] ;  /* 0x00007300ff3c77ac */ /* 0x000e260008000a00 */
[----:B------:R-:W-:Y:S02]  /*1193f0*/  ISETP.LT.AND P4, PT, R16, UR56, !P1 ;  /* 0x0000003810007c0c */ /* 0x000fe4000cf81270 */
[----:B---3--:R-:W-:-:S05]  /*119400*/  PRMT R11, R21, 0x5410, R22 ;  /* 0x00005410150b7816 */ /* 0x008fca0000000016 */
[----:B------:R-:W-:Y:S04]  /*119410*/  STL [R1+0x68], R11 ;  /* 0x0000680b01007387 */ /* 0x000fe80000100800 */
[----:B------:R-:W3:Y:S04]  /*119420*/  LDL.LU R22, [R1+0x78] ;  /* 0x0000780001167983 */ /* 0x000ee80000300800 */
[----:B------:R-:W3:Y:S01]  /*119430*/  LDL.LU R21, [R1+0xf4] ;  /* 0x0000f40001157983 */ /* 0x000ee20000300800 */
[----:B------:R-:W-:-:S03]  /*119440*/  PRMT R12, R17, 0x5410, R13 ;  /* 0x00005410110c7816 */ /* 0x000fc6000000000d */
[----:B------:R-:W2:Y:S04]  /*119450*/  LDL.LU R13, [R1+0x80] ;  /* 0x00008000010d7983 */ /* 0x000ea80000300800 */
[----:B------:R-:W2:Y:S01]  /*119460*/  LDL.LU R17, [R1+0xe8] ;  /* 0x0000e80001117983 */ /* 0x000ea20000300800 */
[----:B------:R-:W-:Y:S01]  /*119470*/  ISETP.LT.AND P3, PT, R15, UR74, !P1 ;  /* 0x0000004a0f007c0c */ /* 0x000fe2000cf61270 */
[----:B------:R-:W4:Y:S01]  /*119480*/  LDCU UR74, c[0x0][0x398] ;  /* 0x00007300ff4a77ac */ /* 0x000f220008000800 */
[----:B------:R-:W-:-:S04]  /*119490*/  LOP3.LUT R0, R0, 0xfffbffff, RZ, 0xc0, !PT ;  /* 0xfffbffff00007812 */ /* 0x000fc800078ec0ff */
[----:B------:R-:W-:Y:S02]  /*1194a0*/  @P4 LOP3.LUT R0, R0, 0x40000, RZ, 0xfc, !PT ;  /* 0x0004000000004812 */ /* 0x000fe400078efcff */
[----:B0-----:R-:W-:Y:S01]  /*1194b0*/  ISETP.LT.AND P2, PT, R4, UR75, !P1 ;  /* 0x0000004b04007c0c */ /* 0x001fe2000cf41270 */
[----:B------:R-:W-:Y:S01]  /*1194c0*/  STL [R1+0x4b4c], R12 ;  /* 0x004b4c0c01007387 */ /* 0x000fe20000100800 */
[----:B------:R-:W-:Y:S01]  /*1194d0*/  LOP3.LUT R0, R0, 0xfffdffff, RZ, 0xc0, !PT ;  /* 0xfffdffff00007812 */ /* 0x000fe200078ec0ff */
[----:B------:R-:W0:Y:S03]  /*1194e0*/  LDCU UR75, c[0x0][0x398] ;  /* 0x00007300ff4b77ac */ /* 0x000e260008000800 */
[----:B------:R-:W-:Y:S02]  /*1194f0*/  @P3 LOP3.LUT R0, R0, 0x20000, RZ, 0xfc, !PT ;  /* 0x0002000000003812 */ /* 0x000fe400078efcff */
[----:B-1----:R-:W-:Y:S01]  /*119500*/  ISETP.LT.AND P1, PT, R6, UR73, !P1 ;  /* 0x0000004906007c0c */ /* 0x002fe2000cf21270 */
[----:B------:R-:W1:Y:S01]  /*119510*/  LDCU UR73, c[0x0][0x398] ;  /* 0x00007300ff4977ac */ /* 0x000e620008000800 */
[----:B------:R-:W-:-:S04]  /*119520*/  LOP3.LUT R0, R0, 0xfffeffff, RZ, 0xc0, !PT ;  /* 0xfffeffff00007812 */ /* 0x000fc800078ec0ff */
[----:B------:R-:W-:Y:S02]  /*119530*/  @P2 LOP3.LUT R0, R0, 0x10000, RZ, 0xfc, !PT ;  /* 0x0001000000002812 */ /* 0x000fe400078efcff */
[----:B----4-:R-:W-:Y:S01]  /*119540*/  PRMT R7, R5, 0x5410, R10 ;  /* 0x0000541005077816 */ /* 0x010fe2000000000a */
[----:B------:R-:W-:Y:S01]  /*119550*/  VIADD R5, R14, 0x4c ;  /* 0x0000004c0e057836 */ /* 0x000fe20000000000 */
[----:B------:R-:W-:-:S03]  /*119560*/  LOP3.LUT R0, R0, 0xffff7fff, RZ, 0xc0, !PT ;  /* 0xffff7fff00007812 */ /* 0x000fc600078ec0ff */
[----:B------:R4:W-:Y:S01]  /*119570*/  STL [R1+0x6c], R7 ;  /* 0x00006c0701007387 */ /* 0x0009e20000100800 */
[----:B------:R-:W-:Y:S02]  /*119580*/  @P1 LOP3.LUT R0, R0, 0x8000, RZ, 0xfc, !PT ;  /* 0x0000800000001812 */ /* 0x000fe400078efcff */
[----:B------:R-:W-:Y:S01]  /*119590*/  ISETP.GE.AND P1, PT, R5, UR63, PT ;  /* 0x0000003f05007c0c */ /* 0x000fe2000bf26270 */
[----:B------:R-:W0:Y:S01]  /*1195a0*/  LDCU.64 UR62, c[0x0][0x398] ;  /* 0x00007300ff3e77ac */ /* 0x000e220008000a00 */
[----:B----4-:R-:W4:Y:S04]  /*1195b0*/  LDL.LU R7, [R1+0x74] ;  /* 0x0000740001077983 */ /* 0x010f280000300800 */
[----:B------:R-:W4:Y:S04]  /*1195c0*/  LDL.LU R5, [R1+0xec] ;  /* 0x0000ec0001057983 */ /* 0x000f280000300800 */
[----:B------:R-:W4:Y:S04]  /*1195d0*/  LDL.LU R11, [R1+0x7c] ;  /* 0x00007c00010b7983 */ /* 0x000f280000300800 */
[----:B------:R-:W4:Y:S01]  /*1195e0*/  LDL.LU R10, [R1+0xe4] ;  /* 0x0000e400010a7983 */ /* 0x000f220000300800 */
[----:B------:R-:W-:-:S02]  /*1195f0*/  ISETP.LT.AND P4, PT, R16, UR60, !P1 ;  /* 0x0000003c10007c0c */ /* 0x000fc4000cf81270 */
[----:B------:R-:W-:Y:S01]  /*119600*/  ISETP.LT.AND P3, PT, R15, UR74, !P1 ;  /* 0x0000004a0f007c0c */ /* 0x000fe2000cf61270 */
[----:B------:R-:W-:Y:S01]  /*119610*/  VIADD R12, R14, 0x4b ;  /* 0x0000004b0e0c7836 */ /* 0x000fe20000000000 */
[----:B------:R-:W-:Y:S01]  /*119620*/  LOP3.LUT R0, R0, 0xffffbfff, RZ, 0xc0, !PT ;  /* 0xffffbfff00007812 */ /* 0x000fe200078ec0ff */
[----:B------:R-:W1:Y:S01]  /*119630*/  LDCU UR74, c[0x0][0x398] ;  /* 0x00007300ff4a77ac */ /* 0x000e620008000800 */
[----:B0-----:R-:W-:-:S07]  /*119640*/  ISETP.LT.AND P2, PT, R4, UR75, !P1 ;  /* 0x0000004b04007c0c */ /* 0x001fce000cf41270 */
[----:B------:R-:W-:Y:S01]  /*119650*/  @P4 LOP3.LUT R0, R0, 0x4000, RZ, 0xfc, !PT ;  /* 0x0000400000004812 */ /* 0x000fe200078efcff */
[----:B------:R-:W0:Y:S03]  /*119660*/  LDCU UR75, c[0x0][0x398] ;  /* 0x00007300ff4b77ac */ /* 0x000e260008000800 */
[----:B------:R-:W-:-:S04]  /*119670*/  LOP3.LUT R0, R0, 0xffffdfff, RZ, 0xc0, !PT ;  /* 0xffffdfff00007812 */ /* 0x000fc800078ec0ff */
[----:B------:R-:W-:Y:S02]  /*119680*/  @P3 LOP3.LUT R0, R0, 0x2000, RZ, 0xfc, !PT ;  /* 0x0000200000003812 */ /* 0x000fe400078efcff */
[----:B-1----:R-:W-:Y:S01]  /*119690*/  ISETP.LT.AND P1, PT, R6, UR73, !P1 ;  /* 0x0000004906007c0c */ /* 0x002fe2000cf21270 */
[----:B------:R-:W1:Y:S01]  /*1196a0*/  LDCU UR73, c[0x0][0x398] ;  /* 0x00007300ff4977ac */ /* 0x000e620008000800 */
[----:B------:R-:W-:-:S04]  /*1196b0*/  LOP3.LUT R0, R0, 0xffffefff, RZ, 0xc0, !PT ;  /* 0xffffefff00007812 */ /* 0x000fc800078ec0ff */
[----:B------:R-:W-:-:S04]  /*1196c0*/  @P2 LOP3.LUT R0, R0, 0x1000, RZ, 0xfc, !PT ;  /* 0x0000100000002812 */ /* 0x000fc800078efcff */
[----:B------:R-:W-:-:S04]  /*1196d0*/  LOP3.LUT R0, R0, 0xfffff7ff, RZ, 0xc0, !PT ;  /* 0xfffff7ff00007812 */ /* 0x000fc800078ec0ff */
[----:B------:R-:W-:Y:S02]  /*1196e0*/  @P1 LOP3.LUT R0, R0, 0x800, RZ, 0xfc, !PT ;  /* 0x0000080000001812 */ /* 0x000fe400078efcff */
[----:B------:R-:W-:Y:S01]  /*1196f0*/  ISETP.GE.AND P1, PT, R12, UR65, PT ;  /* 0x000000410c007c0c */ /* 0x000fe2000bf26270 */
[----:B------:R-:W0:Y:S01]  /*119700*/  LDCU.64 UR64, c[0x0][0x398] ;  /* 0x00007300ff4077ac */ /* 0x000e220008000a00 */
[----:B---3--:R-:W-:-:S05]  /*119710*/  PRMT R21, R21, 0x5410, R22 ;  /* 0x0000541015157816 */ /* 0x008fca0000000016 */
[----:B------:R-:W-:Y:S04]  /*119720*/  STL [R1+0x4b50], R21 ;  /* 0x004b501501007387 */ /* 0x000fe80000100800 */
[----:B------:R-:W3:Y:S01]  /*119730*/  LDL.LU R22, [R1+0xa4] ;  /* 0x0000a40001167983 */ /* 0x000ee20000300800 */
[----:B--2---:R-:W-:-:S03]  /*119740*/  PRMT R20, R17, 0x5410, R13 ;  /* 0x0000541011147816 */ /* 0x004fc6000000000d */
[----:B------:R-:W3:Y:S04]  /*119750*/  LDL.LU R13, [R1+0x134] ;  /* 0x00013400010d7983 */ /* 0x000ee80000300800 */
[----:B------:R-:W2:Y:S01]  /*119760*/  LDL.LU R17, [R1+0xe0] ;  /* 0x0000e00001117983 */ /* 0x000ea20000300800 */
[----:B------:R-:W-:Y:S02]  /*119770*/  ISETP.LT.AND P4, PT, R16, UR62, !P1 ;  /* 0x0000003e10007c0c */ /* 0x000fe4000cf81270 */
[----:B------:R-:W-:Y:S01]  /*119780*/  ISETP.LT.AND P3, PT, R15, UR69, !P1 ;  /* 0x000000450f007c0c */ /* 0x000fe2000cf61270 */
[----:B------:R-:W0:Y:S01]  /*119790*/  LDCU UR69, c[0x0][0x398] ;  /* 0x00007300ff4577ac */ /* 0x000e220008000800 */
[----:B------:R-:W-:Y:S02]  /*1197a0*/  LOP3.LUT R0, R0, 0xfffffbff, RZ, 0xc0, !PT ;  /* 0xfffffbff00007812 */ /* 0x000fe400078ec0ff */
[----:B------:R-:W-:Y:S01]  /*1197b0*/  ISETP.LT.AND P2, PT, R4, UR74, !P1 ;  /* 0x0000004a04007c0c */ /* 0x000fe2000cf41270 */
[----:B------:R-:W1:Y:S06]  /*1197c0*/  LDCU UR74, c[0x0][0x398] ;  /* 0x00007300ff4a77ac */ /* 0x000e6c0008000800 */
[----:B------:R-:W-:-:S04]  /*1197d0*/  @P4 LOP3.LUT R0, R0, 0x400, RZ, 0xfc, !PT ;  /* 0x0000040000004812 */ /* 0x000fc800078efcff */
[----:B------:R-:W-:-:S04]  /*1197e0*/  LOP3.LUT R0, R0, 0xfffffdff, RZ, 0xc0, !PT ;  /* 0xfffffdff00007812 */ /* 0x000fc800078ec0ff */
[----:B------:R-:W-:Y:S02]  /*1197f0*/  @P3 LOP3.LUT R0, R0, 0x200, RZ, 0xfc, !PT ;  /* 0x0000020000003812 */ /* 0x000fe400078efcff */
[----:B0-----:R-:W-:Y:S01]  /*119800*/  ISETP.LT.AND P1, PT, R6, UR75, !P1 ;  /* 0x0000004b06007c0c */ /* 0x001fe2000cf21270 */
[----:B------:R-:W0:Y:S01]  /*119810*/  LDCU UR75, c[0x0][0x398] ;  /* 0x00007300ff4b77ac */ /* 0x000e220008000800 */
[----:B------:R-:W-:-:S04]  /*119820*/  LOP3.LUT R0, R0, 0xfffffeff, RZ, 0xc0, !PT ;  /* 0xfffffeff00007812 */ /* 0x000fc800078ec0ff */
[----:B------:R-:W-:-:S04]  /*119830*/  @P2 LOP3.LUT R0, R0, 0x100, RZ, 0xfc, !PT ;  /* 0x0000010000002812 */ /* 0x000fc800078efcff */
[----:B------:R-:W-:Y:S02]  /*119840*/  LOP3.LUT R0, R0, 0xffffff7f, RZ, 0xc0, !PT ;  /* 0xffffff7f00007812 */ /* 0x000fe400078ec0ff */
[----:B----4-:R-:W-:Y:S02]  /*119850*/  PRMT R5, R5, 0x5410, R7 ;  /* 0x0000541005057816 */ /* 0x010fe40000000007 */
[----:B------:R-:W-:Y:S02]  /*119860*/  @P1 LOP3.LUT R0, R0, 0x80, RZ, 0xfc, !PT ;  /* 0x0000008000001812 */ /* 0x000fe400078efcff */
[----:B------:R-:W-:Y:S01]  /*119870*/  PRMT R7, R10, 0x5410, R11 ;  /* 0x000054100a077816 */ /* 0x000fe2000000000b */
[----:B------:R-:W-:-:S05]  /*119880*/  VIADD R10, R14, 0x4a ;  /* 0x0000004a0e0a7836 */ /* 0x000fca0000000000 */
[----:B------:R-:W-:Y:S01]  /*119890*/  ISETP.GE.AND P1, PT, R10, UR57, PT ;  /* 0x000000390a007c0c */ /* 0x000fe2000bf26270 */
[----:B------:R-:W4:Y:S01]  /*1198a0*/  LDCU.64 UR56, c[0x0][0x398] ;  /* 0x00007300ff3877ac */ /* 0x000f220008000a00 */
[----:B------:R-:W-:Y:S01]  /*1198b0*/  LOP3.LUT R0, R0, 0xffffffbf, RZ, 0xc0, !PT ;  /* 0xffffffbf00007812 */ /* 0x000fe200078ec0ff */
[----:B------:R-:W-:Y:S01]  /*1198c0*/  VIADD R11, R14, 0x49 ;  /* 0x000000490e0b7836 */ /* 0x000fe20000000000 */
[----:B------:R-:W-:Y:S01]  /*1198d0*/  ISETP.LT.AND P4, PT, R16, UR64, !P1 ;  /* 0x0000004010007c0c */ /* 0x000fe2000cf81270 */
[----:B------:R-:W2:Y:S01]  /*1198e0*/  LDL.LU R10, [R1+0xdc] ;  /* 0x0000dc00010a7983 */ /* 0x000ea20000300800 */
[----:B------:R-:W-:Y:S01]  /*1198f0*/  ISETP.LT.AND P3, PT, R15, UR69, !P1 ;  /* 0x000000450f007c0c */ /* 0x000fe2000cf61270 */
[----:B------:R-:W0:Y:S01]  /*119900*/  LDCU UR69, c[0x0][0x398] ;  /* 0x00007300ff4577ac */ /* 0x000e220008000800 */
[----:B-1----:R-:W-:-:S09]  /*119910*/  ISETP.LT.AND P2, PT, R4, UR74, !P1 ;  /* 0x0000004a04007c0c */ /* 0x002fd2000cf41270 */
[----:B------:R-:W-:Y:S01]  /*119920*/  @P4 LOP3.LUT R0, R0, 0x40, RZ, 0xfc, !PT ;  /* 0x0000004000004812 */ /* 0x000fe200078efcff */
[----:B------:R-:W1:Y:S03]  /*119930*/  LDCU UR74, c[0x0][0x398] ;  /* 0x00007300ff4a77ac */ /* 0x000e660008000800 */
[----:B------:R-:W-:-:S04]  /*119940*/  LOP3.LUT R0, R0, 0xffffffdf, RZ, 0xc0, !PT ;  /* 0xffffffdf00007812 */ /* 0x000fc800078ec0ff */
[----:B------:R-:W-:Y:S02]  /*119950*/  @P3 LOP3.LUT R0, R0, 0x20, RZ, 0xfc, !PT ;  /* 0x0000002000003812 */ /* 0x000fe400078efcff */
[----:B0-----:R-:W-:Y:S01]  /*119960*/  ISETP.LT.AND P1, PT, R6, UR75, !P1 ;  /* 0x0000004b06007c0c */ /* 0x001fe2000cf21270 */
[----:B------:R-:W0:Y:S01]  /*119970*/  LDCU UR75, c[0x0][0x398] ;  /* 0x00007300ff4b77ac */ /* 0x000e220008000800 */
[----:B------:R-:W-:-:S04]  /*119980*/  LOP3.LUT R0, R0, 0xffffffef, RZ, 0xc0, !PT ;  /* 0xffffffef00007812 */ /* 0x000fc800078ec0ff */
[----:B------:R-:W-:-:S04]  /*119990*/  @P2 LOP3.LUT R0, R0, 0x10, RZ, 0xfc, !PT ;  /* 0x0000001000002812 */ /* 0x000fc800078efcff */
[----:B------:R-:W-:-:S04]  /*1199a0*/  LOP3.LUT R0, R0, 0xfffffff7, RZ, 0xc0, !PT ;  /* 0xfffffff700007812 */ /* 0x000fc800078ec0ff */
[----:B------:R-:W-:Y:S02]  /*1199b0*/  @P1 LOP3.LUT R0, R0, 0x8, RZ, 0xfc, !PT ;  /* 0x0000000800001812 */ /* 0x000fe400078efcff */
[----:B------:R-:W-:Y:S02]  /*1199c0*/  ISETP.GE.AND P1, PT, R11, UR61, PT ;  /* 0x0000003d0b007c0c */ /* 0x000fe4000bf26270 */
[----:B------:R-:W-:Y:S01]  /*1199d0*/  LOP3.LUT R0, R0, 0xfffffffb, RZ, 0xc0, !PT ;  /* 0xfffffffb00007812 */ /* 0x000fe200078ec0ff */
[----:B------:R-:W-:Y:S01]  /*1199e0*/  VIADD R11, R14, 0x48 ;  /* 0x000000480e0b7836 */ /* 0x000fe20000000000 */
[----:B----4-:R-:W-:Y:S01]  /*1199f0*/  ISETP.LT.AND P4, PT, R16, UR56, !P1 ;  /* 0x0000003810007c0c */ /* 0x010fe2000cf81270 */
[----:B------:R-:W4:Y:S01]  /*119a00*/  LDCU.64 UR60, c[0x0][0x398] ;  /* 0x00007300ff3c77ac */ /* 0x000f220008000a00 */
[----:B------:R-:W-:Y:S02]  /*119a10*/  ISETP.LT.AND P3, PT, R15, UR69, !P1 ;  /* 0x000000450f007c0c */ /* 0x000fe4000cf61270 */
[----:B-1----:R-:W-:Y:S01]  /*119a20*/  ISETP.LT.AND P2, PT, R4, UR74, !P1 ;  /* 0x0000004a04007c0c */ /* 0x002fe2000cf41270 */
[----:B------:R-:W1:Y:S08]  /*119a30*/  LDCU UR69, c[0x0][0x398] ;  /* 0x00007300ff4577ac */ /* 0x000e700008000800 */
[----:B------:R-:W-:Y:S01]  /*119a40*/  @P4 LOP3.LUT R0, R0, 0x4, RZ, 0xfc, !PT ;  /* 0x0000000400004812 */ /* 0x000fe200078efcff */
[----:B------:R-:W1:Y:S03]  /*119a50*/  LDCU UR74, c[0x0][0x398] ;  /* 0x00007300ff4a77ac */ /* 0x000e660008000800 */
[----:B------:R-:W-:-:S04]  /*119a60*/  LOP3.LUT R0, R0, 0xfffffffd, RZ, 0xc0, !PT ;  /* 0xfffffffd00007812 */ /* 0x000fc800078ec0ff */
[----:B------:R-:W-:-:S04]  /*119a70*/  @P3 LOP3.LUT R0, R0, 0x2, RZ, 0xfc, !PT ;  /* 0x0000000200003812 */ /* 0x000fc800078efcff */
[----:B------:R-:W-:-:S04]  /*119a80*/  LOP3.LUT R0, R0, 0xfffffffe, RZ, 0xc0, !PT ;  /* 0xfffffffe00007812 */ /* 0x000fc800078ec0ff */
[----:B------:R-:W-:Y:S02]  /*119a90*/  @P2 LOP3.LUT R0, R0, 0x1, RZ, 0xfc, !PT ;  /* 0x0000000100002812 */ /* 0x000fe400078efcff */
[----:B0-----:R-:W-:Y:S01]  /*119aa0*/  ISETP.LT.AND P1, PT, R6, UR75, !P1 ;  /* 0x0000004b06007c0c */ /* 0x001fe2000cf21270 */
[----:B------:R-:W0:-:S12]  /*119ab0*/  LDCU UR75, c[0x0][0x398] ;  /* 0x00007300ff4b77ac */ /* 0x000e180008000800 */
[----:B------:R-:W-:Y:S02]  /*119ac0*/  @P1 LOP3.LUT R2, R2, 0x80000000, RZ, 0xfc, !PT ;  /* 0x8000000002021812 */ /* 0x000fe400078efcff */
[----:B------:R-:W-:Y:S01]  /*119ad0*/  ISETP.GE.AND P1, PT, R11, UR63, PT ;  /* 0x0000003f0b007c0c */ /* 0x000fe2000bf26270 */
[----:B------:R-:W0:Y:S01]  /*119ae0*/  LDCU.64 UR62, c[0x0][0x398] ;  /* 0x00007300ff3e77ac */ /* 0x000e220008000a00 */
[----:B---3--:R-:W-:Y:S02]  /*119af0*/  PRMT R23, R13, 0x5410, R22 ;  /* 0x000054100d177816 */ /* 0x008fe40000000016 */
[----:B------:R-:W3:Y:S01]  /*119b00*/  LDL.LU R13, [R1+0x1ec] ;  /* 0x0001ec00010d7983 */ /* 0x000ee20000300800 */
[----:B--2---:R-:W-:-:S03]  /*119b10*/  PRMT R22, R17, 0x5410, R29 ;  /* 0x0000541011167816 */ /* 0x004fc6000000001d */
[----:B------:R-:W-:Y:S04]  /*119b20*/  STL [R1+0x4b24], R23 ;  /* 0x004b241701007387 */ /* 0x000fe80000100800 */
[----:B------:R-:W-:Y:S04]  /*119b30*/  STL [R1+0x4b28], R22 ;  /* 0x004b281601007387 */ /* 0x000fe80000100800 */
[----:B------:R-:W-:Y:S04]  /*119b40*/  STL [R1+0x4970], R29 ;  /* 0x0049701d01007387 */ /* 0x000fe80000100800 */
[----:B------:R-:W2:Y:S04]  /*119b50*/  LDL.LU R17, [R1+0x230] ;  /* 0x0002300001117983 */ /* 0x000ea80000300800 */
[----:B------:R-:W2:Y:S04]  /*119b60*/  LDL.LU R16, [R1+0xd8] ;  /* 0x0000d80001107983 */ /* 0x000ea80000300800 */
[----:B------:R-:W-:Y:S04]  /*119b70*/  STL [R1+0x49a8], R27 ;  /* 0x0049a81b01007387 */ /* 0x000fe80000100800 */
[----:B------:R0:W-:Y:S04]  /*119b80*/  STL [R1+0x48f4], R0 ;  /* 0x0048f40001007387 */ /* 0x0001e80000100800 */
[----:B0-----:R-:W4:Y:S04]  /*119b90*/  LDL R0, [R1+0x183c] ;  /* 0x00183c0001007983 */ /* 0x001f280000100800 */
[----:B------:R-:W-:Y:S04]  /*119ba0*/  STL [R1+0x49ac], R26 ;  /* 0x0049ac1a01007387 */ /* 0x000fe80000100800 */
[----:B------:R-:W2:Y:S04]  /*119bb0*/  LDL.LU R11, [R1+0xb4] ;  /* 0x0000b400010b7983 */ /* 0x000ea80000300800 */
[----:B------:R-:W2:Y:S01]  /*119bc0*/  LDL.LU R21, [R1+0x9c] ;  /* 0x00009c0001157983 */ /* 0x000ea20000300800 */
[----:B------:R-:W-:Y:S01]  /*119bd0*/  ISETP.LT.AND P3, PT, R15, UR75, !P1 ;  /* 0x0000004b0f007c0c */ /* 0x000fe2000cf61270 */
[----:B------:R-:W0:Y:S02]  /*119be0*/  LDCU UR75, c[0x0][0x398] ;  /* 0x00007300ff4b77ac */ /* 0x000e240008000800 */
[----:B------:R-:W2:Y:S01]  /*119bf0*/  LDL.LU R12, [R1+0x2c0] ;  /* 0x0002c000010c7983 */ /* 0x000ea20000300800 */
[----:B------:R-:W-:-:S02]  /*119c00*/  LOP3.LUT R2, R2, 0xbfffffff, RZ, 0xc0, !PT ;  /* 0xbfffffff02027812 */ /* 0x000fc400078ec0ff */
[----:B------:R-:W-:Y:S02]  /*119c10*/  ISETP.LT.AND P2, PT, R4, UR14, !P1 ;  /* 0x0000000e04007c0c */ /* 0x000fe4000cf41270 */
[----:B------:R-:W-:Y:S01]  /*119c20*/  PRMT R10, R10, 0x5410, R27 ;  /* 0x000054100a0a7816 */ /* 0x000fe2000000001b */
[----:B------:R-:W-:Y:S01]  /*119c30*/  STL [R1+0x4a4c], R28 ;  /* 0x004a4c1c01007387 */ /* 0x000fe20000100800 */
[----:B------:R-:W0:Y:S03]  /*119c40*/  LDCU UR14, c[0x0][0x398] ;  /* 0x00007300ff0e77ac */ /* 0x000e260008000800 */
[----:B------:R0:W-:Y:S01]  /*119c50*/  STL.64 [R1+0x4a58], R18 ;  /* 0x004a581201007387 */ /* 0x0001e20000100a00 */
[----:B---3--:R-:W-:Y:S01]  /*119c60*/  PRMT R27, R13, 0x5410, R26 ;  /* 0x000054100d1b7816 */ /* 0x008fe2000000001a */
[----:B------:R-:W-:Y:S01]  /*119c70*/  VIADD R13, R14, 0x47 ;  /* 0x000000470e0d7836 */ /* 0x000fe20000000000 */
[----:B----4-:R-:W-:-:S02]  /*119c80*/  ISETP.LT.AND P4, PT, R0, UR60, !P1 ;  /* 0x0000003c00007c0c */ /* 0x010fc4000cf81270 */
[----:B------:R-:W-:Y:S01]  /*119c90*/  ISETP.LT.AND P1, PT, R6, UR16, !P1 ;  /* 0x0000001006007c0c */ /* 0x000fe2000cf21270 */
[----:B------:R-:W3:Y:S10]  /*119ca0*/  LDCU UR16, c[0x0][0x398] ;  /* 0x00007300ff1077ac */ /* 0x000ef40008000800 */
[----:B------:R-:W-:-:S04]  /*119cb0*/  @P4 LOP3.LUT R2, R2, 0x40000000, RZ, 0xfc, !PT ;  /* 0x4000000002024812 */ /* 0x000fc800078efcff */
[----:B------:R-:W-:-:S04]  /*119cc0*/  LOP3.LUT R2, R2, 0xdfffffff, RZ, 0xc0, !PT ;  /* 0xdfffffff02027812 */ /* 0x000fc800078ec0ff */
[----:B------:R-:W-:-:S04]  /*119cd0*/  @P3 LOP3.LUT R2, R2, 0x20000000, RZ, 0xfc, !PT ;  /* 0x2000000002023812 */ /* 0x000fc800078efcff */
[----:B------:R-:W-:-:S04]  /*119ce0*/  LOP3.LUT R2, R2, 0xefffffff, RZ, 0xc0, !PT ;  /* 0xefffffff02027812 */ /* 0x000fc800078ec0ff */
[----:B------:R-:W-:Y:S02]  /*119cf0*/  @P2 LOP3.LUT R2, R2, 0x10000000, RZ, 0xfc, !PT ;  /* 0x1000000002022812 */ /* 0x000fe400078efcff */
[----:B--2---:R-:W-:Y:S02]  /*119d00*/  PRMT R17, R17, 0x5410, R28 ;  /* 0x0000541011117816 */ /* 0x004fe4000000001c */
[----:B------:R-:W-:Y:S02]  /*119d10*/  PRMT R16, R16, 0x5410, R25 ;  /* 0x0000541010107816 */ /* 0x000fe40000000019 */
[----:B------:R-:W-:-:S03]  /*119d20*/  LOP3.LUT R2, R2, 0xf7ffffff, RZ, 0xc0, !PT ;  /* 0xf7ffffff02027812 */ /* 0x000fc600078ec0ff */
[----:B------:R2:W-:Y:S01]  /*119d30*/  STL.64 [R1+0x4a50], R16 ;  /* 0x004a501001007387 */ /* 0x0005e20000100a00 */
[----:B------:R-:W-:Y:S02]  /*119d40*/  @P1 LOP3.LUT R2, R2, 0x8000000, RZ, 0xfc, !PT ;  /* 0x0800000002021812 */ /* 0x000fe400078efcff */
[----:B------:R-:W-:Y:S01]  /*119d50*/  ISETP.GE.AND P1, PT, R13, UR65, PT ;  /* 0x000000410d007c0c */ /* 0x000fe2000bf26270 */
[----:B0-----:R-:W4:Y:S01]  /*119d60*/  LDL.LU R19, [R1+0x98] ;  /* 0x0000980001137983 */ /* 0x001f220000300800 */
[----:B------:R-:W-:Y:S01]  /*119d70*/  PRMT R26, R11, 0x5410, R24 ;  /* 0x000054100b1a7816 */ /* 0x000fe20000000018 */
[----:B------:R-:W0:Y:S02]  /*119d80*/  LDCU.64 UR64, c[0x0][0x398] ;  /* 0x00007300ff4077ac */ /* 0x000e240008000a00 */
[----:B------:R-:W4:Y:S04]  /*119d90*/  LDL.LU R13, [R1+0x330] ;  /* 0x00033000010d7983 */ /* 0x000f280000300800 */
[----:B------:R-:W2:Y:S04]  /*119da0*/  LDL.LU R28, [R1+0x8c] ;  /* 0x00008c00011c7983 */ /* 0x000ea80000300800 */
[----:B------:R-:W2:Y:S01]  /*119db0*/  LDL.LU R11, [R1+0xb0] ;  /* 0x0000b000010b7983 */ /* 0x000ea20000300800 */
[----:B------:R-:W-:-:S02]  /*119dc0*/  ISETP.LT.AND P4, PT, R0, UR62, !P1 ;  /* 0x0000003e00007c0c */ /* 0x000fc4000cf81270 */
[----:B------:R-:W-:Y:S02]  /*119dd0*/  ISETP.LT.AND P3, PT, R15, UR75, !P1 ;  /* 0x0000004b0f007c0c */ /* 0x000fe4000cf61270 */
[----:B------:R-:W-:Y:S02]  /*119de0*/  LOP3.LUT R2, R2, 0xfbffffff, RZ, 0xc0, !PT ;  /* 0xfbffffff02027812 */ /* 0x000fe400078ec0ff */
[----:B------:R-:W-:Y:S01]  /*119df0*/  ISETP.LT.AND P2, PT, R4, UR4, !P1 ;  /* 0x0000000404007c0c */ /* 0x000fe2000cf41270 */
[----:B------:R-:W-:Y:S01]  /*119e00*/  STL [R1+0x49d0], R26 ;  /* 0x0049d01a01007387 */ /* 0x000fe20000100800 */
[----:B------:R-:W-:Y:S01]  /*119e10*/  PRMT R29, R12, 0x5410, R21 ;  /* 0x000054100c1d7816 */ /* 0x000fe20000000015 */
[----:B------:R-:W0:Y:S04]  /*119e20*/  LDCU UR4, c[0x0][0x398] ;  /* 0x00007300ff0477ac */ /* 0x000e280008000800 */
[----:B------:R-:W-:Y:S01]  /*119e30*/  @P4 LOP3.LUT R2, R2, 0x4000000, RZ, 0xfc, !PT ;  /* 0x0400000002024812 */ /* 0x000fe200078efcff */
[----:B------:R-:W0:Y:S03]  /*119e40*/  LDCU UR75, c[0x0][0x398] ;  /* 0x00007300ff4b77ac */ /* 0x000e260008000800 */
[----:B------:R-:W-:-:S04]  /*119e50*/  LOP3.LUT R2, R2, 0xfdffffff, RZ, 0xc0, !PT ;  /* 0xfdffffff02027812 */ /* 0x000fc800078ec0ff */
[----:B------:R-:W-:Y:S02]  /*119e60*/  @P3 LOP3.LUT R2, R2, 0x2000000, RZ, 0xfc, !PT ;  /* 0x0200000002023812 */ /* 0x000fe400078efcff */
[----:B------:R-:W-:Y:S01]  /*119e70*/  ISETP.LT.AND P1, PT, R6, UR7, !P1 ;  /* 0x0000000706007c0c */ /* 0x000fe2000cf21270 */
[----:B------:R-:W-:Y:S01]  /*119e80*/  STL.64 [R1+0x49c8], R24 ;  /* 0x0049c81801007387 */ /* 0x000fe20000100a00 */
[----:B------:R-:W-:Y:S01]  /*119e90*/  LOP3.LUT R2, R2, 0xfeffffff, RZ, 0xc0, !PT ;  /* 0xfeffffff02027812 */ /* 0x000fe200078ec0ff */
[----:B------:R-:W-:Y:S01]  /*119ea0*/  VIADD R12, R14, 0x46 ;  /* 0x000000460e0c7836 */ /* 0x000fe20000000000 */
[----:B------:R-:W0:Y:S02]  /*119eb0*/  LDCU UR7, c[0x0][0x398] ;  /* 0x00007300ff0777ac */ /* 0x000e240008000800 */
[----:B------:R-:W-:Y:S01]  /*119ec0*/  @P2 LOP3.LUT R2, R2, 0x1000000, RZ, 0xfc, !PT ;  /* 0x0100000002022812 */ /* 0x000fe200078efcff */
[----:B------:R-:W-:Y:S03]  /*119ed0*/  STL [R1+0x4a6c], R27 ;  /* 0x004a6c1b01007387 */ /* 0x000fe60000100800 */
[----:B------:R-:W-:Y:S01]  /*119ee0*/  LOP3.LUT R2, R2, 0xff7fffff, RZ, 0xc0, !PT ;  /* 0xff7fffff02027812 */ /* 0x000fe200078ec0ff */
[----:B------:R-:W3:Y:S04]  /*119ef0*/  LDL.LU R22, [R1+0x88] ;  /* 0x0000880001167983 */ /* 0x000ee80000300800 */
[----:B------:R-:W3:Y:S01]  /*119f00*/  LDL.LU R23, [R1+0x3b0] ;  /* 0x0003b00001177983 */ /* 0x000ee20000300800 */
[----:B------:R-:W-:-:S02]  /*119f10*/  @P1 LOP3.LUT R2, R2, 0x800000, RZ, 0xfc, !PT ;  /* 0x0080000002021812 */ /* 0x000fc400078efcff */
[----:B------:R-:W-:Y:S01]  /*119f20*/  ISETP.GE.AND P1, PT, R12, UR57, PT ;  /* 0x000000390c007c0c */ /* 0x000fe2000bf26270 */
[----:B------:R-:W3:Y:S01]  /*119f30*/  LDL.LU R21, [R1+0x84] ;  /* 0x0000840001157983 */ /* 0x000ee20000300800 */
[----:B------:R-:W-:Y:S01]  /*119f40*/  LOP3.LUT R2, R2, 0xffbfffff, RZ, 0xc0, !PT ;  /* 0xffbfffff02027812 */ /* 0x000fe200078ec0ff */
[----:B------:R-:W1:Y:S02]  /*119f50*/  LDCU.64 UR56, c[0x0][0x398] ;  /* 0x00007300ff3877ac */ /* 0x000e640008000a00 */
[----:B------:R-:W3:Y:S01]  /*119f60*/  LDL.LU R12, [R1+0x3b8] ;  /* 0x0003b800010c7983 */ /* 0x000ee20000300800 */
[----:B0-----:R-:W-:Y:S02]  /*119f70*/  ISETP.LT.AND P4, PT, R0, UR64, !P1 ;  /* 0x0000004000007c0c */ /* 0x001fe4000cf81270 */
[----:B------:R-:W-:Y:S01]  /*119f80*/  ISETP.LT.AND P3, PT, R15, UR52, !P1 ;  /* 0x000000340f007c0c */ /* 0x000fe2000cf61270 */
[----:B------:R-:W0:Y:S01]  /*119f90*/  LDCU UR52, c[0x0][0x398] ;  /* 0x00007300ff3477ac */ /* 0x000e220008000800 */
[----:B------:R-:W-:-:S09]  /*119fa0*/  ISETP.LT.AND P2, PT, R4, UR50, !P1 ;  /* 0x0000003204007c0c */ /* 0x000fd2000cf41270 */
[----:B------:R-:W-:Y:S01]  /*119fb0*/  @P4 LOP3.LUT R2, R2, 0x400000, RZ, 0xfc, !PT ;  /* 0x0040000002024812 */ /* 0x000fe200078efcff */
[----:B------:R-:W0:Y:S03]  /*119fc0*/  LDCU UR50, c[0x0][0x398] ;  /* 0x00007300ff3277ac */ /* 0x000e260008000800 */
[----:B------:R-:W-:-:S04]  /*119fd0*/  LOP3.LUT R2, R2, 0xffdfffff, RZ, 0xc0, !PT ;  /* 0xffdfffff02027812 */ /* 0x000fc800078ec0ff */
[----:B------:R-:W-:Y:S02]  /*119fe0*/  @P3 LOP3.LUT R2, R2, 0x200000, RZ, 0xfc, !PT ;  /* 0x0020000002023812 */ /* 0x000fe400078efcff */
[----:B------:R-:W-:Y:S01]  /*119ff0*/  ISETP.LT.AND P1, PT, R6, UR13, !P1 ;  /* 0x0000000d06007c0c */ /* 0x000fe2000cf21270 */
[----:B------:R-:W0:Y:S01]  /*11a000*/  LDCU.64 UR12, c[0x0][0x398] ;  /* 0x00007300ff0c77ac */ /* 0x000e220008000a00 */
[----:B------:R-:W-:-:S04]  /*11a010*/  LOP3.LUT R2, R2, 0xffefffff, RZ, 0xc0, !PT ;  /* 0xffefffff02027812 */ /* 0x000fc800078ec0ff */
[----:B------:R-:W-:-:S04]  /*11a020*/  @P2 LOP3.LUT R2, R2, 0x100000, RZ, 0xfc, !PT ;  /* 0x0010000002022812 */ /* 0x000fc800078efcff */
[----:B------:R-:W-:-:S04]  /*11a030*/  LOP3.LUT R2, R2, 0xfff7ffff, RZ, 0xc0, !PT ;  /* 0xfff7ffff02027812 */ /* 0x000fc800078ec0ff */
[----:B------:R-:W-:Y:S02]  /*11a040*/  @P1 LOP3.LUT R2, R2, 0x80000, RZ, 0xfc, !PT ;  /* 0x0008000002021812 */ /* 0x000fe400078efcff */
[----:B----4-:R-:W-:Y:S02]  /*11a050*/  PRMT R13, R13, 0x5410, R19 ;  /* 0x000054100d0d7816 */ /* 0x010fe40000000013 */
[----:B--2---:R-:W-:Y:S01]  /*11a060*/  PRMT R16, R11, 0x5410, R28 ;  /* 0x000054100b107816 */ /* 0x004fe2000000001c */
[----:B------:R-:W-:-:S04]  /*11a070*/  VIADD R11, R14, 0x45 ;  /* 0x000000450e0b7836 */ /* 0x000fc80000000000 */
[----:B------:R3:W-:Y:S04]  /*11a080*/  STL [R1+0x26c], R16 ;  /* 0x00026c1001007387 */ /* 0x0007e80000100800 */
[----:B------:R-:W2:Y:S04]  /*11a090*/  LDL.LU R18, [R1+0x60] ;  /* 0x0000600001127983 */ /* 0x000ea80000300800 */
[----:B------:R-:W2:Y:S01]  /*11a0a0*/  LDL.LU R19, [R1+0xac] ;  /* 0x0000ac0001137983 */ /* 0x000ea20000300800 */
[----:B------:R-:W-:Y:S01]  /*11a0b0*/  ISETP.GE.AND P1, PT, R11, UR61, PT ;  /* 0x0000003d0b007c0c */ /* 0x000fe2000bf26270 */
[----:B------:R-:W4:Y:S02]  /*11a0c0*/  LDCU.64 UR60, c[0x0][0x398] ;  /* 0x00007300ff3c77ac */ /* 0x000f240008000a00 */
[----:B------:R-:W4:Y:S04]  /*11a0d0*/  LDL.LU R28, [R1+0x58] ;  /* 0x00005800011c7983 */ /* 0x000f280000300800 */
[----:B------:R-:W4:Y:S01]  /*11a0e0*/  LDL.LU R11, [R1+0xa8] ;  /* 0x0000a800010b7983 */ /* 0x000f220000300800 */
[----:B0-----:R-:W-:-:S02]  /*11a0f0*/  ISETP.LT.AND P4, PT, R0, UR12, !P1 ;  /* 0x0000000c00007c0c */ /* 0x001fc4000cf81270 */
[----:B------:R-:W-:Y:S01]  /*11a100*/  ISETP.LT.AND P3, PT, R15, UR46, !P1 ;  /* 0x0000002e0f007c0c */ /* 0x000fe2000cf61270 */
[----:B------:R-:W0:Y:S01]  /*11a110*/  LDCU UR46, c[0x0][0x398] ;  /* 0x00007300ff2e77ac */ /* 0x000e220008000800 */
[----:B------:R-:W-:Y:S02]  /*11a120*/  LOP3.LUT R2, R2, 0xfffbffff, RZ, 0xc0, !PT ;  /* 0xfffbffff02027812 */ /* 0x000fe400078ec0ff */
[----:B------:R-:W-:Y:S01]  /*11a130*/  ISETP.LT.AND P2, PT, R4, UR44, !P1 ;  /* 0x0000002c04007c0c */ /* 0x000fe2000cf41270 */
[----:B------:R-:W0:Y:S06]  /*11a140*/  LDCU UR44, c[0x0][0x398] ;  /* 0x00007300ff2c77ac */ /* 0x000e2c0008000800 */
[----:B------:R-:W-:-:S04]  /*11a150*/  @P4 LOP3.LUT R2, R2, 0x40000, RZ, 0xfc, !PT ;  /* 0x0004000002024812 */ /* 0x000fc800078efcff */
[----:B------:R-:W-:Y:S02]  /*11a160*/  LOP3.LUT R2, R2, 0xfffdffff, RZ, 0xc0, !PT ;  /* 0xfffdffff02027812 */ /* 0x000fe400078ec0ff */
[----:B---3--:R-:W-:Y:S02]  /*11a170*/  PRMT R16, R23, 0x5410, R22 ;  /* 0x0000541017107816 */ /* 0x008fe40000000016 */
[----:B------:R-:W-:Y:S02]  /*11a180*/  @P3 LOP3.LUT R2, R2, 0x20000, RZ, 0xfc, !PT ;  /* 0x0002000002023812 */ /* 0x000fe400078efcff */
[----:B------:R-:W-:Y:S01]  /*11a190*/  ISETP.LT.AND P1, PT, R6, UR18, !P1 ;  /* 0x0000001206007c0c */ /* 0x000fe2000cf21270 */
[----:B------:R3:W-:Y:S01]  /*11a1a0*/  STL [R1+0x2c0], R16 ;  /* 0x0002c01001007387 */ /* 0x0007e20000100800 */
[----:B------:R-:W-:Y:S01]  /*11a1b0*/  LOP3.LUT R2, R2, 0xfffeffff, RZ, 0xc0, !PT ;  /* 0xfffeffff02027812 */ /* 0x000fe200078ec0ff */
[----:B------:R-:W0:Y:S03]  /*11a1c0*/  LDCU UR18, c[0x0][0x398] ;  /* 0x00007300ff1277ac */ /* 0x000e260008000800 */
[----:B------:R-:W-:-:S02]  /*11a1d0*/  @P2 LOP3.LUT R2, R2, 0x10000, RZ, 0xfc, !PT ;  /* 0x0001000002022812 */ /* 0x000fc400078efcff */
[----:B---3--:R-:W-:Y:S01]  /*11a1e0*/  PRMT R16, R12, 0x5410, R21 ;  /* 0x000054100c107816 */ /* 0x008fe20000000015 */
[----:B------:R-:W-:Y:S01]  /*11a1f0*/  VIADD R12, R14, 0x44 ;  /* 0x000000440e0c7836 */ /* 0x000fe20000000000 */
[----:B------:R-:W-:-:S03]  /*11a200*/  LOP3.LUT R2, R2, 0xffff7fff, RZ, 0xc0, !PT ;  /* 0xffff7fff02027812 */ /* 0x000fc600078ec0ff */
[----:B------:R2:W-:Y:S04]  /*11a210*/  STL [R1+0x2dc], R16 ;  /* 0x0002dc1001007387 */ /* 0x0005e80000100800 */
[----:B------:R-:W3:Y:S04]  /*11a220*/  LDL.LU R22, [R1+0x54] ;  /* 0x0000540001167983 */ /* 0x000ee80000300800 */
[----:B------:R-:W3:Y:S01]  /*11a230*/  LDL.LU R23, [R1+0x3e8] ;  /* 0x0003e80001177983 */ /* 0x000ee20000300800 */
[----:B------:R-:W-:Y:S02]  /*11a240*/  @P1 LOP3.LUT R2, R2, 0x8000, RZ, 0xfc, !PT ;  /* 0x0000800002021812 */ /* 0x000fe400078efcff */
[----:B------:R-:W-:Y:S01]  /*11a250*/  ISETP.GE.AND P1, PT, R12, UR63, PT ;  /* 0x0000003f0c007c0c */ /* 0x000fe2000bf26270 */
[----:B------:R-:W3:Y:S01]  /*11a260*/  LDL.LU R21, [R1+0x50] ;  /* 0x0000500001157983 */ /* 0x000ee20000300800 */
[----:B------:R-:W-:Y:S01]  /*11a270*/  LOP3.LUT R2, R2, 0xffffbfff, RZ, 0xc0, !PT ;  /* 0xffffbfff02027812 */ /* 0x000fe200078ec0ff */
[----:B------:R-:W0:Y:S02]  /*11a280*/  LDCU.64 UR62, c[0x0][0x398] ;  /* 0x00007300ff3e77ac */ /* 0x000e240008000a00 */
[----:B------:R-:W3:Y:S01]  /*11a290*/  LDL.LU R12, [R1+0x43c] ;  /* 0x00043c00010c7983 */ /* 0x000ee20000300800 */
[----:B-1----:R-:W-:-:S02]  /*11a2a0*/  ISETP.LT.AND P4, PT, R0, UR56, !P1 ;  /* 0x0000003800007c0c */ /* 0x002fc4000cf81270 */
[----:B------:R-:W-:Y:S01]  /*11a2b0*/  ISETP.LT.AND P3, PT, R15, UR40, !P1 ;  /* 0x000000280f007c0c */ /* 0x000fe2000cf61270 */
[----:B------:R-:W1:Y:S01]  /*11a2c0*/  LDCU UR40, c[0x0][0x398] ;  /* 0x00007300ff2877ac */ /* 0x000e620008000800 */
[----:B------:R-:W-:-:S09]  /*11a2d0*/  ISETP.LT.AND P2, PT, R4, UR9, !P1 ;  /* 0x0000000904007c0c */ /* 0x000fd2000cf41270 */
        /* <DEDUP_REMOVED lines=10> */
[----:B--2---:R-:W-:-:S05]  /*11a380*/  PRMT R16, R19, 0x5410, R18 ;  /* 0x0000541013107816 */ /* 0x004fca0000000012 */
[----:B------:R4:W-:Y:S02]  /*11a390*/  STL [R1+0x2d8], R16 ;  /* 0x0002d81001007387 */ /* 0x0009e40000100800 */
[----:B----4-:R-:W-:Y:S01]  /*11a3a0*/  PRMT R16, R11, 0x5410, R28 ;  /* 0x000054100b107816 */ /* 0x010fe2000000001c */
[----:B------:R-:W-:-:S04]  /*11a3b0*/  VIADD R11, R14, 0x43 ;  /* 0x000000430e0b7836 */ /* 0x000fc80000000000 */
[----:B------:R3:W-:Y:S04]  /*11a3c0*/  STL [R1+0x320], R16 ;  /* 0x0003201001007387 */ /* 0x0007e80000100800 */
[----:B------:R-:W2:Y:S04]  /*11a3d0*/  LDL.LU R19, [R1+0x4c] ;  /* 0x00004c0001137983 */ /* 0x000ea80000300800 */
[----:B------:R-:W2:Y:S01]  /*11a3e0*/  LDL.LU R28, [R1+0x94] ;  /* 0x00009400011c7983 */ /* 0x000ea20000300800 */
[----:B------:R-:W-:Y:S01]  /*11a3f0*/  ISETP.GE.AND P1, PT, R11, UR65, PT ;  /* 0x000000410b007c0c */ /* 0x000fe2000bf26270 */
[----:B------:R-:W4:Y:S02]  /*11a400*/  LDCU.64 UR64, c[0x0][0x398] ;  /* 0x00007300ff4077ac */ /* 0x000f240008000a00 */
[----:B------:R-:W4:Y:S01]  /*11a410*/  LDL.LU R11, [R1+0x48] ;  /* 0x00004800010b7983 */ /* 0x000f220000300800 */
[----:B------:R-:W-:-:S02]  /*11a420*/  ISETP.LT.AND P4, PT, R0, UR60, !P1 ;  /* 0x0000003c00007c0c */ /* 0x000fc4000cf81270 */
[----:B------:R-:W-:Y:S01]  /*11a430*/  ISETP.LT.AND P3, PT, R15, UR20, !P1 ;  /* 0x000000140f007c0c */ /* 0x000fe2000cf61270 */
[----:B------:R-:W0:Y:S01]  /*11a440*/  LDCU UR20, c[0x0][0x398] ;  /* 0x00007300ff1477ac */ /* 0x000e220008000800 */
        /* <DEDUP_REMOVED lines=10> */
[----:B------:R-:W-:-:S03]  /*11a4f0*/  @P2 LOP3.LUT R2, R2, 0x100, RZ, 0xfc, !PT ;  /* 0x0000010002022812 */ /* 0x000fc600078efcff */
[----:B------:R3:W-:Y:S01]  /*11a500*/  STL [R1+0x360], R16 ;  /* 0x0003601001007387 */ /* 0x0007e20000100800 */
[----:B------:R-:W-:-:S04]  /*11a510*/  LOP3.LUT R2, R2, 0xffffff7f, RZ, 0xc0, !PT ;  /* 0xffffff7f02027812 */ /* 0x000fc800078ec0ff */
[----:B------:R-:W-:Y:S02]  /*11a520*/  @P1 LOP3.LUT R2, R2, 0x80, RZ, 0xfc, !PT ;  /* 0x0000008002021812 */ /* 0x000fe400078efcff */
[----:B---3--:R-:W-:Y:S01]  /*11a530*/  PRMT R16, R12, 0x5410, R21 ;  /* 0x000054100c107816 */ /* 0x008fe20000000015 */
[----:B------:R-:W-:-:S05]  /*11a540*/  VIADD R12, R14, 0x42 ;  /* 0x000000420e0c7836 */ /* 0x000fca0000000000 */
[----:B------:R-:W-:Y:S02]  /*11a550*/  ISETP.GE.AND P1, PT, R12, UR13, PT ;  /* 0x0000000d0c007c0c */ /* 0x000fe4000bf26270 */
[----:B------:R-:W-:Y:S01]  /*11a560*/  LOP3.LUT R2, R2, 0xffffffbf, RZ, 0xc0, !PT ;  /* 0xffffffbf02027812 */ /* 0x000fe200078ec0ff */
[----:B------:R2:W-:Y:S01]  /*11a570*/  STL [R1+0x368], R16 ;  /* 0x0003681001007387 */ /* 0x0005e20000100800 */
[----:B0-----:R-:W-:Y:S01]  /*11a580*/  ISETP.LT.AND P4, PT, R0, UR62, !P1 ;  /* 0x0000003e00007c0c */ /* 0x001fe2000cf81270 */
[----:B------:R-:W0:Y:S01]  /*11a590*/  LDCU.64 UR12, c[0x0][0x398] ;  /* 0x00007300ff0c77ac */ /* 0x000e220008000a00 */
[----:B------:R-:W-:Y:S01]  /*11a5a0*/  ISETP.LT.AND P3, PT, R15, UR26, !P1 ;  /* 0x0000001a0f007c0c */ /* 0x000fe2000cf61270 */
[----:B------:R-:W3:Y:S01]  /*11a5b0*/  LDL.LU R22, [R1+0x40] ;  /* 0x0000400001167983 */ /* 0x000ee20000300800 */
[----:B------:R-:W-:Y:S01]  /*11a5c0*/  ISETP.LT.AND P2, PT, R4, UR28, !P1 ;  /* 0x0000001c04007c0c */ /* 0x000fe2000cf41270 */
[----:B------:R-:W0:Y:S08]  /*11a5d0*/  LDCU UR26, c[0x0][0x398] ;  /* 0x00007300ff1a77ac */ /* 0x000e300008000800 */
[----:B------:R-:W-:Y:S01]  /*11a5e0*/  @P4 LOP3.LUT R2, R2, 0x40, RZ, 0xfc, !PT ;  /* 0x0000004002024812 */ /* 0x000fe200078efcff */
[----:B------:R-:W3:Y:S01]  /*11a5f0*/  LDL.LU R23, [R1+0x5c] ;  /* 0x00005c0001177983 */ /* 0x000ee20000300800 */
[----:B------:R-:W0:Y:S02]  /*11a600*/  LDCU UR28, c[0x0][0x398] ;  /* 0x00007300ff1c77ac */ /* 0x000e240008000800 */
[----:B------:R-:W-:Y:S01]  /*11a610*/  LOP3.LUT R2, R2, 0xffffffdf, RZ, 0xc0, !PT ;  /* 0xffffffdf02027812 */ /* 0x000fe200078ec0ff */
[----:B------:R-:W3:Y:S03]  /*11a620*/  LDL.LU R21, [R1+0x34] ;  /* 0x0000340001157983 */ /* 0x000ee60000300800 */
[----:B------:R-:W-:Y:S01]  /*11a630*/  @P3 LOP3.LUT R2, R2, 0x20, RZ, 0xfc, !PT ;  /* 0x0000002002023812 */ /* 0x000fe200078efcff */
[----:B------:R-:W3:Y:S01]  /*11a640*/  LDL.LU R12, [R1+0x44] ;  /* 0x00004400010c7983 */ /* 0x000ee20000300800 */
        /* <DEDUP_REMOVED lines=9> */
[----:B------:R-:W-:Y:S01]  /*11a6e0*/  VIADD R11, R14, 0x41 ;  /* 0x000000410e0b7836 */ /* 0x000fe20000000000 */
[----:B------:R-:W2:Y:S04]  /*11a6f0*/  LDL.LU R3, [R1+0x4b58] ;  /* 0x004b580001037983 */ /* 0x000ea80000300800 */
[----:B------:R-:W-:Y:S01]  /*11a700*/  ISETP.GE.AND P1, PT, R11, UR57, PT ;  /* 0x000000390b007c0c */ /* 0x000fe2000bf26270 */
[----:B------:R3:W-:Y:S01]  /*11a710*/  STL [R1+0x36c], R16 ;  /* 0x00036c1001007387 */ /* 0x0007e20000100800 */
[----:B------:R-:W-:Y:S01]  /*11a720*/  LOP3.LUT R2, R2, 0xfffffffb, RZ, 0xc0, !PT ;  /* 0xfffffffb02027812 */ /* 0x000fe200078ec0ff */
[----:B------:R-:W4:Y:S01]  /*11a730*/  LDCU.64 UR56, c[0x0][0x398] ;  /* 0x00007300ff3877ac */ /* 0x000f220008000a00 */
[----:B------:R-:W-:Y:S01]  /*11a740*/  ISETP.LT.AND P3, PT, R15, UR8, !P1 ;  /* 0x000000080f007c0c */ /* 0x000fe2000cf61270 */
[----:B------:R-:W2:Y:S01]  /*11a750*/  LDL.LU R11, [R1+0xa0] ;  /* 0x0000a000010b7983 */ /* 0x000ea20000300800 */
[----:B0-----:R-:W-:Y:S01]  /*11a760*/  ISETP.LT.AND P4, PT, R0, UR12, !P1 ;  /* 0x0000000c00007c0c */ /* 0x001fe2000cf81270 */
[----:B------:R-:W0:Y:S02]  /*11a770*/  LDCU UR8, c[0x0][0x398] ;  /* 0x00007300ff0877ac */ /* 0x000e240008000800 */
[----:B------:R-:W2:Y:S01]  /*11a780*/  LDL.LU R15, [R1+0x38] ;  /* 0x00003800010f7983 */ /* 0x000ea20000300800 */
[----:B------:R-:W-:Y:S01]  /*11a790*/  ISETP.LT.AND P2, PT, R4, UR10, !P1 ;  /* 0x0000000a04007c0c */ /* 0x000fe2000cf41270 */
[----:B------:R-:W0:Y:S08]  /*11a7a0*/  LDCU UR12, c[0x0][0x398] ;  /* 0x00007300ff0c77ac */ /* 0x000e300008000800 */
[----:B------:R-:W-:Y:S01]  /*11a7b0*/  @P4 LOP3.LUT R2, R2, 0x4, RZ, 0xfc, !PT ;  /* 0x0000000402024812 */ /* 0x000fe200078efcff */
[----:B------:R-:W0:Y:S03]  /*11a7c0*/  LDCU UR10, c[0x0][0x398] ;  /* 0x00007300ff0a77ac */ /* 0x000e260008000800 */
[----:B------:R-:W-:-:S04]  /*11a7d0*/  LOP3.LUT R2, R2, 0xfffffffd, RZ, 0xc0, !PT ;  /* 0xfffffffd02027812 */ /* 0x000fc800078ec0ff */
[----:B------:R-:W-:-:S04]  /*11a7e0*/  @P3 LOP3.LUT R2, R2, 0x2, RZ, 0xfc, !PT ;  /* 0x0000000202023812 */ /* 0x000fc800078efcff */
[----:B------:R-:W-:-:S04]  /*11a7f0*/  LOP3.LUT R2, R2, 0xfffffffe, RZ, 0xc0, !PT ;  /* 0xfffffffe02027812 */ /* 0x000fc800078ec0ff */
[----:B------:R-:W-:-:S05]  /*11a800*/  @P2 LOP3.LUT R2, R2, 0x1, RZ, 0xfc, !PT ;  /* 0x0000000102022812 */ /* 0x000fca00078efcff */
[----:B------:R0:W-:Y:S01]  /*11a810*/  STL [R1+0x48f8], R2 ;  /* 0x0048f80201007387 */ /* 0x0001e20000100800 */
[----:B---3--:R-:W-:-:S03]  /*11a820*/  PRMT R16, R23, 0x5410, R22 ;  /* 0x0000541017107816 */ /* 0x008fc60000000016 */
[----:B0-----:R-:W3:Y:S04]  /*11a830*/  LDL R2, [R1+0x1900] ;  /* 0x0019000001027983 */ /* 0x001ee80000100800 */
[----:B------:R0:W-:Y:S02]  /*11a840*/  STL [R1+0x650], R16 ;  /* 0x0006501001007387 */ /* 0x0001e40000100800 */
[----:B0-----:R-:W-:-:S05]  /*11a850*/  PRMT R16, R12, 0x5410, R21 ;  /* 0x000054100c107816 */ /* 0x001fca0000000015 */
[----:B------:R-:W-:Y:S01]  /*11a860*/  STL [R1+0x634], R16 ;  /* 0x0006341001007387 */ /* 0x000fe20000100800 */
[----:B--2---:R-:W-:-:S05]  /*11a870*/  PRMT R11, R15, 0x5410, R11 ;  /* 0x000054100f0b7816 */ /* 0x004fca000000000b */
[----:B------:R-:W-:Y:S04]  /*11a880*/  STL.64 [R1+0x4ac0], R10 ;  /* 0x004ac00a01007387 */ /* 0x000fe80000100a00 */
[----:B------:R0:W-:Y:S04]  /*11a890*/  STL.64 [R1+0x4ab8], R8 ;  /* 0x004ab80801007387 */ /* 0x0001e80000100a00 */
[----:B------:R-:W2:Y:S04]  /*11a8a0*/  LDL.LU R28, [R1+0xa08] ;  /* 0x000a0800011c7983 */ /* 0x000ea80000300800 */
[----:B------:R-:W2:Y:S01]  /*11a8b0*/  LDL.LU R15, [R1+0xa04] ;  /* 0x000a0400010f7983 */ /* 0x000ea20000300800 */
[----:B------:R-:W-:Y:S01]  /*11a8c0*/  ISETP.LT.AND P1, PT, R6, UR33, !P1 ;  /* 0x0000002106007c0c */ /* 0x000fe2000cf21270 */
[C---:B------:R-:W-:Y:S01]  /*11a8d0*/  VIADD R12, R14.reuse, 0x40 ;  /* 0x000000400e0c7836 */ /* 0x040fe20000000000 */
[----:B------:R-:W-:Y:S01]  /*11a8e0*/  LOP3.LUT R3, R3, 0x7fffffff, RZ, 0xc0, !PT ;  /* 0x7fffffff03037812 */ /* 0x000fe200078ec0ff */
[----:B------:R-:W2:Y:S01]  /*11a8f0*/  LDL.LU R18, [R1+0x9d4] ;  /* 0x0009d40001127983 */ /* 0x000ea20000300800 */
[----:B0-----:R-:W-:Y:S01]  /*11a900*/  VIADD R8, R14, 0x3e ;  /* 0x0000003e0e087836 */ /* 0x001fe20000000000 */
[----:B------:R-:W0:Y:S02]  /*11a910*/  LDCU UR33, c[0x0][0x398] ;  /* 0x00007300ff2177ac */ /* 0x000e240008000800 */
[----:B------:R-:W2:Y:S04]  /*11a920*/  LDL.LU R19, [R1+0x9d0] ;  /* 0x0009d00001137983 */ /* 0x000ea80000300800 */
[----:B------:R-:W2:Y:S04]  /*11a930*/  LDL.LU R26, [R1+0x99c] ;  /* 0x00099c00011a7983 */ /* 0x000ea80000300800 */
[----:B------:R-:W2:Y:S01]  /*11a940*/  LDL.LU R27, [R1+0x994] ;  /* 0x00099400011b7983 */ /* 0x000ea20000300800 */
[----:B------:R-:W-:-:S02]  /*11a950*/  @P1 LOP3.LUT R3, R3, 0x80000000, RZ, 0xfc, !PT ;  /* 0x8000000003031812 */ /* 0x000fc400078efcff */
[----:B------:R-:W-:Y:S01]  /*11a960*/  ISETP.GE.AND P1, PT, R12, UR61, PT ;  /* 0x0000003d0c007c0c */ /* 0x000fe2000bf26270 */
[----:B------:R-:W0:Y:S03]  /*11a970*/  LDCU.64 UR60, c[0x0][0x398] ;  /* 0x00007300ff3c77ac */ /* 0x000e260008000a00 */
[----:B----4-:R-:W-:Y:S02]  /*11a980*/  ISETP.LT.AND P4, PT, R0, UR56, !P1 ;  /* 0x0000003800007c0c */ /* 0x010fe4000cf81270 */
[----:B---3--:R-:W-:Y:S02]  /*11a990*/  ISETP.LT.AND P3, PT, R2, UR35, !P1 ;  /* 0x0000002302007c0c */ /* 0x008fe4000cf61270 */
[----:B------:R-:W-:Y:S01]  /*11a9a0*/  LOP3.LUT R3, R3, 0xbfffffff, RZ, 0xc0, !PT ;  /* 0xbfffffff03037812 */ /* 0x000fe200078ec0ff */
[----:B------:R-:W-:Y:S01]  /*11a9b0*/  VIADD R12, R14, 0x3f ;  /* 0x0000003f0e0c7836 */ /* 0x000fe20000000000 */
[----:B------:R-:W-:Y:S01]  /*11a9c0*/  ISETP.LT.AND P2, PT, R4, UR37, !P1 ;  /* 0x0000002504007c0c */ /* 0x000fe2000cf41270 */
[----:B------:R-:W3:Y:S06]  /*11a9d0*/  LDCU UR35, c[0x0][0x398] ;  /* 0x00007300ff2377ac */ /* 0x000eec0008000800 */
[----:B------:R-:W-:Y:S01]  /*11a9e0*/  @P4 LOP3.LUT R3, R3, 0x40000000, RZ, 0xfc, !PT ;  /* 0x4000000003034812 */ /* 0x000fe200078efcff */
[----:B------:R-:W-:Y:S01]  /*11a9f0*/  VIADD R9, R14, 0x3b ;  /* 0x0000003b0e097836 */ /* 0x000fe20000000000 */
[----:B------:R-:W4:Y:S02]  /*11aa00*/  LDCU UR37, c[0x0][0x398] ;  /* 0x00007300ff2577ac */ /* 0x000f240008000800 */
        /* <DEDUP_REMOVED lines=8> */
[----:B------:R-:W-:Y:S01]  /*11aa90*/  ISETP.GE.AND P1, PT, R12, UR63, PT ;  /* 0x0000003f0c007c0c */ /* 0x000fe2000bf26270 */
[----:B------:R-:W1:Y:S03]  /*11aaa0*/  LDCU.64 UR62, c[0x0][0x398] ;  /* 0x00007300ff3e77ac */ /* 0x000e660008000a00 */
[----:B0-----:R-:W-:Y:S01]  /*11aab0*/  ISETP.LT.AND P4, PT, R0, UR60, !P1 ;  /* 0x0000003c00007c0c */ /* 0x001fe2000cf81270 */
[----:B------:R-:W0:Y:S01]  /*11aac0*/  LDCU UR60, c[0x0][0x398] ;  /* 0x00007300ff3c77ac */ /* 0x000e220008000800 */
[----:B------:R-:W-:Y:S02]  /*11aad0*/  ISETP.LT.AND P3, PT, R2, UR59, !P1 ;  /* 0x0000003b02007c0c */ /* 0x000fe4000cf61270 */
[----:B------:R-:W-:Y:S01]  /*11aae0*/  LOP3.LUT R3, R3, 0xfbffffff, RZ, 0xc0, !PT ;  /* 0xfbffffff03037812 */ /* 0x000fe200078ec0ff */
[----:B------:R-:W0:Y:S01]  /*11aaf0*/  LDCU UR59, c[0x0][0x398] ;  /* 0x00007300ff3b77ac */ /* 0x000e220008000800 */
[----:B------:R-:W-:-:S07]  /*11ab00*/  ISETP.LT.AND P2, PT, R4, UR54, !P1 ;  /* 0x0000003604007c0c */ /* 0x000fce000cf41270 */
[----:B------:R-:W-:Y:S02]  /*11ab10*/  @P4 LOP3.LUT R3, R3, 0x4000000, RZ, 0xfc, !PT ;  /* 0x0400000003034812 */ /* 0x000fe400078efcff */
[----:B--2---:R-:W-:Y:S02]  /*11ab20*/  LOP3.LUT R16, R28, 0xffff, RZ, 0xc0, !PT ;  /* 0x0000ffff1c107812 */ /* 0x004fe400078ec0ff */
[----:B------:R-:W-:Y:S01]  /*11ab30*/  LOP3.LUT R17, R15, 0xffff, RZ, 0xc0, !PT ;  /* 0x0000ffff0f117812 */ /* 0x000fe200078ec0ff */
[----:B------:R-:W2:Y:S01]  /*11ab40*/  LDL.LU R28, [R1+0x96c] ;  /* 0x00096c00011c7983 */ /* 0x000ea20000300800 */
[----:B------:R-:W-:Y:S01]  /*11ab50*/  VIADD R12, R14, 0x3a ;  /* 0x0000003a0e0c7836 */ /* 0x000fe20000000000 */
[----:B------:R-:W0:Y:S02]  /*11ab60*/  LDCU UR54, c[0x0][0x398] ;  /* 0x00007300ff3677ac */ /* 0x000e240008000800 */
[----:B------:R-:W4:Y:S01]  /*11ab70*/  LDL.LU R15, [R1+0x968] ;  /* 0x00096800010f7983 */ /* 0x000f220000300800 */
[----:B------:R-:W-:-:S02]  /*11ab80*/  LOP3.LUT R3, R3, 0xfdffffff, RZ, 0xc0, !PT ;  /* 0xfdffffff03037812 */ /* 0x000fc400078ec0ff */
[----:B------:R-:W-:Y:S01]  /*11ab90*/  ISETP.LT.AND P1, PT, R6, UR48, !P1 ;  /* 0x0000003006007c0c */ /* 0x000fe2000cf21270 */
[----:B------:R-:W0:Y:S01]  /*11aba0*/  LDCU UR48, c[0x0][0x398] ;  /* 0x00007300ff3077ac */ /* 0x000e220008000800 */
[----:B------:R-:W-:Y:S01]  /*11abb0*/  @P3 LOP3.LUT R3, R3, 0x2000000, RZ, 0xfc, !PT ;  /* 0x0200000003033812 */ /* 0x000fe200078efcff */
[----:B------:R-:W-:Y:S01]  /*11abc0*/  VIADD R23, R14, 0x39 ;  /* 0x000000390e177836 */ /* 0x000fe20000000000 */
[----:B------:R-:W4:Y:S02]  /*11abd0*/  LDL.LU R24, [R1+0x8a8] ;  /* 0x0008a80001187983 */ /* 0x000f240000300800 */
[----:B------:R-:W-:Y:S02]  /*11abe0*/  LOP3.LUT R3, R3, 0xfeffffff, RZ, 0xc0, !PT ;  /* 0xfeffffff03037812 */ /* 0x000fe400078ec0ff */
[----:B------:R-:W4:Y:S02]  /*11abf0*/  LDL.LU R25, [R1+0x8a0] ;  /* 0x0008a00001197983 */ /* 0x000f240000300800 */
[----:B------:R-:W-:-:S04]  /*11ac00*/  @P2 LOP3.LUT R3, R3, 0x1000000, RZ, 0xfc, !PT ;  /* 0x0100000003032812 */ /* 0x000fc800078efcff */
[----:B------:R-:W-:-:S04]  /*11ac10*/  LOP3.LUT R3, R3, 0xff7fffff, RZ, 0xc0, !PT ;  /* 0xff7fffff03037812 */ /* 0x000fc800078ec0ff */
[----:B------:R-:W-:Y:S02]  /*11ac20*/  @P1 LOP3.LUT R3, R3, 0x800000, RZ, 0xfc, !PT ;  /* 0x0080000003031812 */ /* 0x000fe400078efcff */
[----:B------:R-:W-:Y:S02]  /*11ac30*/  ISETP.GE.AND P1, PT, R8, UR13, PT ;  /* 0x0000000d08007c0c */ /* 0x000fe4000bf26270 */
[----:B------:R-:W-:Y:S01]  /*11ac40*/  LOP3.LUT R3, R3, 0xffbfffff, RZ, 0xc0, !PT ;  /* 0xffbfffff03037812 */ /* 0x000fe200078ec0ff */
[----:B------:R-:W-:Y:S01]  /*11ac50*/  VIADD R8, R14, 0x3d ;  /* 0x0000003d0e087836 */ /* 0x000fe20000000000 */
[----:B-1----:R-:W-:Y:S01]  /*11ac60*/  ISETP.LT.AND P4, PT, R0, UR62, !P1 ;  /* 0x0000003e00007c0c */ /* 0x002fe2000cf81270 */
[----:B------:R-:W-:Y:S01]  /*11ac70*/  VIADD R21, R14, 0x38 ;  /* 0x000000380e157836 */ /* 0x000fe20000000000 */
[----:B------:R-:W-:Y:S01]  /*11ac80*/  ISETP.LT.AND P3, PT, R2, UR72, !P1 ;  /* 0x0000004802007c0c */ /* 0x000fe2000cf61270 */
[----:B------:R-:W-:Y:S01]  /*11ac90*/  VIADD R22, R14, 0x37 ;  /* 0x000000370e167836 */ /* 0x000fe20000000000 */
[----:B------:R-:W-:Y:S01]  /*11aca0*/  ISETP.LT.AND P2, PT, R4, UR71, !P1 ;  /* 0x0000004704007c0c */ /* 0x000fe2000cf41270 */
[----:B------:R-:W1:Y:S08]  /*11acb0*/  LDCU UR13, c[0x0][0x398] ;  /* 0x00007300ff0d77ac */ /* 0x000e700008000800 */
        /* <DEDUP_REMOVED lines=12> */
[----:B------:R-:W0:Y:S03]  /*11ad80*/  LDCU.64 UR56, c[0x0][0x398] ;  /* 0x00007300ff3877ac */ /* 0x000e260008000a00 */
[----:B------:R-:W-:Y:S02]  /*11ad90*/  ISETP.LT.AND P4, PT, R0, UR64, !P1 ;  /* 0x0000004000007c0c */ /* 0x000fe4000cf81270 */
[----:B------:R-:W-:Y:S02]  /*11ada0*/  ISETP.LT.AND P3, PT, R2, UR77, !P1 ;  /* 0x0000004d02007c0c */ /* 0x000fe4000cf61270 */
[----:B------:R-:W-:Y:S01]  /*11adb0*/  LOP3.LUT R3, R3, 0xfffbffff, RZ, 0xc0, !PT ;  /* 0xfffbffff03037812 */ /* 0x000fe200078ec0ff */
[----:B------:R-:W-:Y:S01]  /*11adc0*/  VIADD R8, R14, 0x3c ;  /* 0x0000003c0e087836 */ /* 0x000fe20000000000 */
[----:B------:R-:W-:Y:S01]  /*11add0*/  ISETP.LT.AND P2, PT, R4, UR76, !P1 ;  /* 0x0000004c04007c0c */ /* 0x000fe2000cf41270 */
[----:B------:R-:W0:Y:S01]  /*11ade0*/  LDCU UR76, c[0x0][0x398] ;  /* 0x00007300ff4c77ac */ /* 0x000e220008000800 */
[----:B------:R-:W-:-:S02]  /*11adf0*/  LOP3.LUT R18, R18, 0xffff, RZ, 0xc0, !PT ;  /* 0x0000ffff12127812 */ /* 0x000fc400078ec0ff */
[----:B------:R-:W-:Y:S01]  /*11ae00*/  LOP3.LUT R19, R19, 0xffff, RZ, 0xc0, !PT ;  /* 0x0000ffff13137812 */ /* 0x000fe200078ec0ff */
[----:B------:R-:W0:Y:S02]  /*11ae10*/  LDCU UR77, c[0x0][0x398] ;  /* 0x00007300ff4d77ac */ /* 0x000e240008000800 */
[----:B------:R-:W-:-:S04]  /*11ae20*/  @P4 LOP3.LUT R3, R3, 0x40000, RZ, 0xfc, !PT ;  /* 0x0004000003034812 */ /* 0x000fc800078efcff */
        /* <DEDUP_REMOVED lines=8> */
[----:B------:R-:W-:-:S04]  /*11aeb0*/  ISETP.GE.AND P1, PT, R8, UR61, PT ;  /* 0x0000003d08007c0c */ /* 0x000fc8000bf26270 */
[----:B0-----:R-:W-:Y:S02]  /*11aec0*/  ISETP.LT.AND P4, PT, R0, UR56, !P1 ;  /* 0x0000003800007c0c */ /* 0x001fe4000cf81270 */
[----:B------:R-:W-:Y:S01]  /*11aed0*/  ISETP.LT.AND P3, PT, R2, UR60, !P1 ;  /* 0x0000003c02007c0c */ /* 0x000fe2000cf61270 */
[----:B------:R-:W0:Y:S01]  /*11aee0*/  LDCU.64 UR60, c[0x0][0x398] ;  /* 0x00007300ff3c77ac */ /* 0x000e220008000a00 */
[----:B------:R-:W-:Y:S02]  /*11aef0*/  LOP3.LUT R3, R3, 0xffffbfff, RZ, 0xc0, !PT ;  /* 0xffffbfff03037812 */ /* 0x000fe400078ec0ff */
[----:B------:R-:W-:Y:S01]  /*11af00*/  ISETP.LT.AND P2, PT, R4, UR38, !P1 ;  /* 0x0000002604007c0c */ /* 0x000fe2000cf41270 */
[----:B------:R-:W0:Y:S06]  /*11af10*/  LDCU UR38, c[0x0][0x398] ;  /* 0x00007300ff2677ac */ /* 0x000e2c0008000800 */
[----:B------:R-:W-:-:S04]  /*11af20*/  @P4 LOP3.LUT R3, R3, 0x4000, RZ, 0xfc, !PT ;  /* 0x0000400003034812 */ /* 0x000fc800078efcff */
[----:B------:R-:W-:-:S04]  /*11af30*/  LOP3.LUT R3, R3, 0xffffdfff, RZ, 0xc0, !PT ;  /* 0xffffdfff03037812 */ /* 0x000fc800078ec0ff */
[----:B------:R-:W-:Y:S02]  /*11af40*/  @P3 LOP3.LUT R3, R3, 0x2000, RZ, 0xfc, !PT ;  /* 0x0000200003033812 */ /* 0x000fe400078efcff */
[----:B---3--:R-:W-:Y:S01]  /*11af50*/  ISETP.LT.AND P1, PT, R6, UR35, !P1 ;  /* 0x0000002306007c0c */ /* 0x008fe2000cf21270 */
[----:B------:R-:W3:Y:S01]  /*11af60*/  LDCU UR35, c[0x0][0x398] ;  /* 0x00007300ff2377ac */ /* 0x000ee20008000800 */
[----:B------:R-:W-:-:S04]  /*11af70*/  LOP3.LUT R3, R3, 0xffffefff, RZ, 0xc0, !PT ;  /* 0xffffefff03037812 */ /* 0x000fc800078ec0ff */
[----:B------:R-:W-:-:S04]  /*11af80*/  @P2 LOP3.LUT R3, R3, 0x1000, RZ, 0xfc, !PT ;  /* 0x0000100003032812 */ /* 0x000fc800078efcff */
[----:B------:R-:W-:-:S04]  /*11af90*/  LOP3.LUT R3, R3, 0xfffff7ff, RZ, 0xc0, !PT ;  /* 0xfffff7ff03037812 */ /* 0x000fc800078ec0ff */
[----:B------:R-:W-:Y:S02]  /*11afa0*/  @P1 LOP3.LUT R3, R3, 0x800, RZ, 0xfc, !PT ;  /* 0x0000080003031812 */ /* 0x000fe400078efcff */
[----:B------:R-:W-:Y:S01]  /*11afb0*/  ISETP.GE.AND P1, PT, R9, UR63, PT ;  /* 0x0000003f09007c0c */ /* 0x000fe2000bf26270 */
[----:B------:R-:W1:Y:S03]  /*11afc0*/  LDCU.64 UR62, c[0x0][0x398] ;  /* 0x00007300ff3e77ac */ /* 0x000e660008000a00 */
[----:B0-----:R-:W-:Y:S02]  /*11afd0*/  ISETP.LT.AND P4, PT, R0, UR60, !P1 ;  /* 0x0000003c00007c0c */ /* 0x001fe4000cf81270 */
[----:B------:R-:W-:Y:S01]  /*11afe0*/  ISETP.LT.AND P3, PT, R2, UR48, !P1 ;  /* 0x0000003002007c0c */ /* 0x000fe2000cf61270 */
[----:B------:R-:W0:Y:S01]  /*11aff0*/  LDCU UR48, c[0x0][0x398] ;  /* 0x00007300ff3077ac */ /* 0x000e220008000800 */
[----:B------:R-:W-:-:S02]  /*11b000*/  LOP3.LUT R3, R3, 0xfffffbff, RZ, 0xc0, !PT ;  /* 0xfffffbff03037812 */ /* 0x000fc400078ec0ff */
[----:B------:R-:W-:Y:S01]  /*11b010*/  ISETP.LT.AND P2, PT, R4, UR59, !P1 ;  /* 0x0000003b04007c0c */ /* 0x000fe2000cf41270 */
[----:B------:R-:W0:Y:S06]  /*11b020*/  LDCU UR59, c[0x0][0x398] ;  /* 0x00007300ff3b77ac */ /* 0x000e2c0008000800 */
        /* <DEDUP_REMOVED lines=10> */
[----:B------:R-:W2:Y:S03]  /*11b0d0*/  LDCU.64 UR64, c[0x0][0x398] ;  /* 0x00007300ff4077ac */ /* 0x000ea60008000a00 */
[----:B-1----:R-:W-:Y:S02]  /*11b0e0*/  ISETP.LT.AND P4, PT, R0, UR62, !P1 ;  /* 0x0000003e00007c0c */ /* 0x002fe4000cf81270 */
[----:B0-----:R-:W-:Y:S01]  /*11b0f0*/  ISETP.LT.AND P3, PT, R2, UR48, !P1 ;  /* 0x0000003002007c0c */ /* 0x001fe2000cf61270 */
[----:B------:R-:W0:Y:S01]  /*11b100*/  LDCU UR48, c[0x0][0x398] ;  /* 0x00007300ff3077ac */ /* 0x000e220008000800 */
[----:B------:R-:W-:-:S02]  /*11b110*/  LOP3.LUT R3, R3, 0xffffffbf, RZ, 0xc0, !PT ;  /* 0xffffffbf03037812 */ /* 0x000fc400078ec0ff */
[----:B------:R-:W-:Y:S01]  /*11b120*/  ISETP.LT.AND P2, PT, R4, UR59, !P1 ;  /* 0x0000003b04007c0c */ /* 0x000fe2000cf41270 */
[----:B------:R-:W1:Y:S06]  /*11b130*/  LDCU UR59, c[0x0][0x398] ;  /* 0x00007300ff3b77ac */ /* 0x000e6c0008000800 */
[----:B------:R-:W-:-:S04]  /*11b140*/  @P4 LOP3.LUT R3, R3, 0x40, RZ, 0xfc, !PT ;  /* 0x0000004003034812 */ /* 0x000fc800078efcff */
[----:B------:R-:W-:-:S04]  /*11b150*/  LOP3.LUT R3, R3, 0xffffffdf, RZ, 0xc0, !PT ;  /* 0xffffffdf03037812 */ /* 0x000fc800078ec0ff */
[----:B------:R-:W-:Y:S02]  /*11b160*/  @P3 LOP3.LUT R3, R3, 0x20, RZ, 0xfc, !PT ;  /* 0x0000002003033812 */ /* 0x000fe400078efcff */
[----:B------:R-:W-:Y:S01]  /*11b170*/  ISETP.LT.AND P1, PT, R6, UR38, !P1 ;  /* 0x0000002606007c0c */ /* 0x000fe2000cf21270 */
[----:B------:R-:W0:Y:S01]  /*11b180*/  LDCU UR38, c[0x0][0x398] ;  /* 0x00007300ff2677ac */ /* 0x000e220008000800 */
[----:B------:R-:W-:-:S04]  /*11b190*/  LOP3.LUT R3, R3, 0xffffffef, RZ, 0xc0, !PT ;  /* 0xffffffef03037812 */ /* 0x000fc800078ec0ff */
[----:B------:R-:W-:-:S04]  /*11b1a0*/  @P2 LOP3.LUT R3, R3, 0x10, RZ, 0xfc, !PT ;  /* 0x0000001003032812 */ /* 0x000fc800078efcff */
[----:B------:R-:W-:Y:S02]  /*11b1b0*/  LOP3.LUT R3, R3, 0xfffffff7, RZ, 0xc0, !PT ;  /* 0xfffffff703037812 */ /* 0x000fe400078ec0ff */
[----:B------:R-:W-:Y:S02]  /*11b1c0*/  LOP3.LUT R8, R26, 0xffff, RZ, 0xc0, !PT ;  /* 0x0000ffff1a087812 */ /* 0x000fe400078ec0ff */
[----:B------:R-:W-:Y:S01]  /*11b1d0*/  @P1 LOP3.LUT R3, R3, 0x8, RZ, 0xfc, !PT ;  /* 0x0000000803031812 */ /* 0x000fe200078efcff */
[----:B------:R-:W3:Y:S01]  /*11b1e0*/  LDL.LU R26, [R1+0x888] ;  /* 0x00088800011a7983 */ /* 0x000ee20000300800 */
[----:B------:R-:W-:Y:S01]  /*11b1f0*/  ISETP.GE.AND P1, PT, R23, UR57, PT ;  /* 0x0000003917007c0c */ /* 0x000fe2000bf26270 */
[----:B------:R-:W0:Y:S02]  /*11b200*/  LDCU.64 UR56, c[0x0][0x398] ;  /* 0x00007300ff3877ac */ /* 0x000e240008000a00 */
[----:B------:R-:W3:Y:S01]  /*11b210*/  LDL.LU R12, [R1+0x884] ;  /* 0x00088400010c7983 */ /* 0x000ee20000300800 */
[----:B-1----:R-:W-:Y:S01]  /*11b220*/  ISETP.LT.AND P2, PT, R4, UR59, !P1 ;  /* 0x0000003b04007c0c */ /* 0x002fe2000cf41270 */
[----:B------:R-:W1:Y:S01]  /*11b230*/  LDCU UR59, c[0x0][0x398] ;  /* 0x00007300ff3b77ac */ /* 0x000e620008000800 */
[----:B--2---:R-:W-:-:S02]  /*11b240*/  LOP3.LUT R10, R28, 0xffff, RZ, 0xc0, !PT ;  /* 0x0000ffff1c0a7812 */ /* 0x004fc400078ec0ff */
[----:B----4-:R-:W-:Y:S02]  /*11b250*/  LOP3.LUT R11, R15, 0xffff, RZ, 0xc0, !PT ;  /* 0x0000ffff0f0b7812 */ /* 0x010fe400078ec0ff */
[----:B------:R-:W2:Y:S04]  /*11b260*/  LDL.LU R15, [R1+0x880] ;  /* 0x00088000010f7983 */ /* 0x000ea80000300800 */
[----:B------:R-:W4:Y:S04]  /*11b270*/  LDL.LU R28, [R1+0x864] ;  /* 0x00086400011c7983 */ /* 0x000f280000300800 */
[----:B------:R-:W4:Y:S04]  /*11b280*/  LDL.LU R23, [R1+0x85c] ;  /* 0x00085c0001177983 */ /* 0x000f280000300800 */
[----:B------:R-:W4:Y:S01]  /*11b290*/  LDL.LU R4, [R1+0x4b54] ;  /* 0x004b540001047983 */ /* 0x000f220000300800 */
[----:B------:R-:W-:-:S02]  /*11b2a0*/  ISETP.LT.AND P4, PT, R0, UR64, !P1 ;  /* 0x0000004000007c0c */ /* 0x000fc4000cf81270 */
[----:B0-----:R-:W-:Y:S01]  /*11b2b0*/  ISETP.LT.AND P3, PT, R2, UR48, !P1 ;  /* 0x0000003002007c0c */ /* 0x001fe2000cf61270 */
[----:B------:R-:W0:Y:S01]  /*11b2c0*/  LDCU UR48, c[0x0][0x398] ;  /* 0x00007300ff3077ac */ /* 0x000e220008000800 */
[----:B------:R-:W-:-:S09]  /*11b2d0*/  LOP3.LUT R3, R3, 0xfffffffb, RZ, 0xc0, !PT ;  /* 0xfffffffb03037812 */ /* 0x000fd200078ec0ff */
[----:B------:R-:W-:-:S04]  /*11b2e0*/  @P4 LOP3.LUT R3, R3, 0x4, RZ, 0xfc, !PT ;  /* 0x0000000403034812 */ /* 0x000fc800078efcff */
[----:B------:R-:W-:-:S04]  /*11b2f0*/  LOP3.LUT R3, R3, 0xfffffffd, RZ, 0xc0, !PT ;  /* 0xfffffffd03037812 */ /* 0x000fc800078ec0ff */
[----:B------:R-:W-:-:S04]  /*11b300*/  @P3 LOP3.LUT R3, R3, 0x2, RZ, 0xfc, !PT ;  /* 0x0000000203033812 */ /* 0x000fc800078efcff */
[----:B------:R-:W-:-:S04]  /*11b310*/  LOP3.LUT R3, R3, 0xfffffffe, RZ, 0xc0, !PT ;  /* 0xfffffffe03037812 */ /* 0x000fc800078ec0ff */
[----:B------:R-:W-:Y:S02]  /*11b320*/  @P2 LOP3.LUT R3, R3, 0x1, RZ, 0xfc, !PT ;  /* 0x0000000103032812 */ /* 0x000fe400078efcff */
[----:B------:R-:W-:Y:S02]  /*11b330*/  LOP3.LUT R9, R27, 0xffff, RZ, 0xc0, !PT ;  /* 0x0000ffff1b097812 */ /* 0x000fe400078ec0ff */
[----:B------:R-:W4:Y:S04]  /*11b340*/  LDL.LU R27, [R1+0x854] ;  /* 0x00085400011b7983 */ /* 0x000f280000300800 */
[----:B------:R0:W-:Y:S01]  /*11b350*/  STL [R1+0x48fc], R3 ;  /* 0x0048fc0301007387 */ /* 0x0001e20000100800 */
[----:B------:R-:W-:Y:S01]  /*11b360*/  ISETP.LT.AND P1, PT, R6, UR38, !P1 ;  /* 0x0000002606007c0c */ /* 0x000fe2000cf21270 */
[----:B------:R-:W1:Y:S02]  /*11b370*/  LDCU UR38, c[0x0][0x398] ;  /* 0x00007300ff2677ac */ /* 0x000e640008000800 */
[----:B0-----:R-:W1:Y:S01]  /*11b380*/  LDL R3, [R1+0x1838] ;  /* 0x0018380001037983 */ /* 0x001e620000100800 */
[----:B------:R-:W-:-:S02]  /*11b390*/  PRMT R24, R24, 0x4210, R8 ;  /* 0x0000421018187816 */ /* 0x000fc40000000008 */
[----:B------:R-:W-:Y:S02]  /*11b3a0*/  PRMT R25, R25, 0x4210, R9 ;  /* 0x0000421019197816 */ /* 0x000fe40000000009 */
[----:B---3--:R-:W-:Y:S02]  /*11b3b0*/  PRMT R12, R12, 0x4210, R16 ;  /* 0x000042100c0c7816 */ /* 0x008fe40000000010 */
[----:B--2---:R-:W-:Y:S02]  /*11b3c0*/  PRMT R15, R15, 0x4210, R17 ;  /* 0x000042100f0f7816 */ /* 0x004fe40000000011 */
[----:B----4-:R-:W-:-:S04]  /*11b3d0*/  LOP3.LUT R4, R4, 0x7fffffff, RZ, 0xc0, !PT ;  /* 0x7fffffff04047812 */ /* 0x010fc800078ec0ff */
[----:B------:R-:W-:Y:S02]  /*11b3e0*/  @P1 LOP3.LUT R4, R4, 0x80000000, RZ, 0xfc, !PT ;  /* 0x8000000004041812 */ /* 0x000fe400078efcff */
[----:B------:R-:W-:Y:S01]  /*11b3f0*/  ISETP.GE.AND P1, PT, R21, UR61, PT ;  /* 0x0000003d15007c0c */ /* 0x000fe2000bf26270 */
[----:B------:R-:W0:Y:S01]  /*11b400*/  LDCU.64 UR60, c[0x0][0x398] ;  /* 0x00007300ff3c77ac */ /* 0x000e220008000a00 */
[----:B------:R-:W2:Y:S04]  /*11b410*/  LDL.LU R21, [R1+0x4b50] ;  /* 0x004b500001157983 */ /* 0x000ea80000300800 */
[----:B------:R-:W-:Y:S04]  /*11b420*/  STL.64 [R1+0x4b40], R10 ;  /* 0x004b400a01007387 */ /* 0x000fe80000100a00 */
[----:B------:R3:W-:Y:S02]  /*11b430*/  STL.64 [R1+0x4b38], R8 ;  /* 0x004b380801007387 */ /* 0x0007e40000100a00 */
[----:B---3--:R-:W-:-:S02]  /*11b440*/  IMAD.MOV.U32 R8, RZ, RZ, R12 ;  /* 0x000000ffff087224 */ /* 0x008fc400078e000c */
[----:B------:R-:W3:Y:S01]  /*11b450*/  LDL.LU R12, [R1+0x4b4c] ;  /* 0x004b4c00010c7983 */ /* 0x000ee20000300800 */
[----:B------:R-:W-:-:S03]  /*11b460*/  IMAD.MOV.U32 R9, RZ, RZ, R15 ;  /* 0x000000ffff097224 */ /* 0x000fc600078e000f */
[----:B------:R-:W4:Y:S01]  /*11b470*/  LDL.LU R15, [R1+0x4b48] ;  /* 0x004b4800010f7983 */ /* 0x000f220000300800 */
[----:B------:R-:W-:Y:S02]  /*11b480*/  ISETP.LT.AND P4, PT, R0, UR56, !P1 ;  /* 0x0000003800007c0c */ /* 0x000fe4000cf81270 */
[----:B------:R-:W-:Y:S01]  /*11b490*/  ISETP.LT.AND P3, PT, R2, UR48, !P1 ;  /* 0x0000003002007c0c */ /* 0x000fe2000cf61270 */
[----:B------:R-:W0:Y:S01]  /*11b4a0*/  LDCU UR48, c[0x0][0x398] ;  /* 0x00007300ff3077ac */ /* 0x000e220008000800 */
[----:B------:R-:W-:-:S09]  /*11b4b0*/  LOP3.LUT R4, R4, 0xbfffffff, RZ, 0xc0, !PT ;  /* 0xbfffffff04047812 */ /* 0x000fd200078ec0ff */
[----:B------:R-:W-:Y:S02]  /*11b4c0*/  @P4 LOP3.LUT R4, R4, 0x40000000, RZ, 0xfc, !PT ;  /* 0x4000000004044812 */ /* 0x000fe400078efcff */
[----:B-1----:R-:W-:Y:S01]  /*11b4d0*/  ISETP.LT.AND P2, PT, R3, UR59, !P1 ;  /* 0x0000003b03007c0c */ /* 0x002fe2000cf41270 */
[----:B------:R-:W1:Y:S01]  /*11b4e0*/  LDCU UR59, c[0x0][0x398] ;  /* 0x00007300ff3b77ac */ /* 0x000e620008000800 */
[----:B------:R-:W-:-:S04]  /*11b4f0*/  LOP3.LUT R4, R4, 0xdfffffff, RZ, 0xc0, !PT ;  /* 0xdfffffff04047812 */ /* 0x000fc800078ec0ff */
[----:B------:R-:W-:Y:S02]  /*11b500*/  @P3 LOP3.LUT R4, R4, 0x20000000, RZ, 0xfc, !PT ;  /* 0x2000000004043812 */ /* 0x000fe400078efcff */
[----:B------:R-:W-:Y:S01]  /*11b510*/  ISETP.LT.AND P1, PT, R6, UR38, !P1 ;  /* 0x0000002606007c0c */ /* 0x000fe2000cf21270 */
[----:B------:R-:W0:Y:S01]  /*11b520*/  LDCU UR38, c[0x0][0x398] ;  /* 0x00007300ff2677ac */ /* 0x000e220008000800 */
[----:B------:R-:W-:Y:S02]  /*11b530*/  LOP3.LUT R4, R4, 0xefffffff, RZ, 0xc0, !PT ;  /* 0xefffffff04047812 */ /* 0x000fe400078ec0ff */
[----:B------:R-:W-:Y:S02]  /*11b540*/  PRMT R28, R28, 0x4210, R18 ;  /* 0x000042101c1c7816 */ /* 0x000fe40000000012 */
[----:B------:R-:W-:Y:S02]  /*11b550*/  PRMT R23, R23, 0x4210, R19 ;  /* 0x0000421017177816 */ /* 0x000fe40000000013 */
[----:B------:R-:W-:-:S02]  /*11b560*/  @P2 LOP3.LUT R4, R4, 0x10000000, RZ, 0xfc, !PT ;  /* 0x1000000004042812 */ /* 0x000fc400078efcff */
[----:B------:R-:W-:Y:S01]  /*11b570*/  PRMT R26, R26, 0x4210, R10 ;  /* 0x000042101a1a7816 */ /* 0x000fe2000000000a */
[----:B------:R-:W-:Y:S01]  /*11b580*/  IMAD.MOV.U32 R10, RZ, RZ, R28 ;  /* 0x000000ffff0a7224 */ /* 0x000fe200078e001c */
[----:B------:R-:W-:Y:S01]  /*11b590*/  PRMT R27, R27, 0x4210, R11 ;  /* 0x000042101b1b7816 */ /* 0x000fe2000000000b */
[----:B------:R-:W-:Y:S01]  /*11b5a0*/  IMAD.MOV.U32 R11, RZ, RZ, R23 ;  /* 0x000000ffff0b7224 */ /* 0x000fe200078e0017 */
[----:B------:R-:W-:Y:S01]  /*11b5b0*/  LOP3.LUT R4, R4, 0xf7ffffff, RZ, 0xc0, !PT ;  /* 0xf7ffffff04047812 */ /* 0x000fe200078ec0ff */
[----:B------:R-:W3:Y:S03]  /*11b5c0*/  LDL.LU R28, [R1+0x64] ;  /* 0x00006400011c7983 */ /* 0x000ee60000300800 */
[----:B------:R-:W-:Y:S02]  /*11b5d0*/  @P1 LOP3.LUT R4, R4, 0x8000000, RZ, 0xfc, !PT ;  /* 0x0800000004041812 */ /* 0x000fe400078efcff */
[----:B------:R-:W-:Y:S01]  /*11b5e0*/  ISETP.GE.AND P1, PT, R22, UR63, PT ;  /* 0x0000003f16007c0c */ /* 0x000fe2000bf26270 */
[----:B------:R-:W-:Y:S01]  /*11b5f0*/  VIADD R23, R14, 0x36 ;  /* 0x000000360e177836 */ /* 0x000fe20000000000 */
[----:B------:R-:W3:Y:S04]  /*11b600*/  LDL.LU R22, [R1+0x68] ;  /* 0x0000680001167983 */ /* 0x000ee80000300800 */
[----:B----4-:R4:W-:Y:S01]  /*11b610*/  STSM.16.M88.4 [R15], R8 ;  /* 0x000000080f007844 */ /* 0x0109e20000000200 */
[----:B------:R-:W-:Y:S01]  /*11b620*/  LOP3.LUT R4, R4, 0xfbffffff, RZ, 0xc0, !PT ;  /* 0xfbffffff04047812 */ /* 0x000fe200078ec0ff */
[----:B------:R-:W0:Y:S02]  /*11b630*/  LDCU.64 UR62, c[0x0][0x398] ;  /* 0x00007300ff3e77ac */ /* 0x000e240008000a00 */
[----:B----4-:R-:W3:Y:S04]  /*11b640*/  LDL.LU.64 R10, [R1+0x4b40] ;  /* 0x004b4000010a7983 */ /* 0x010ee80000300a00 */
[----:B------:R-:W4:Y:S01]  /*11b650*/  LDL.LU.64 R8, [R1+0x4b38] ;  /* 0x004b380001087983 */ /* 0x000f220000300a00 */
[----:B0-----:R-:W-:-:S02]  /*11b660*/  ISETP.LT.AND P4, PT, R0, UR60, !P1 ;  /* 0x0000003c00007c0c */ /* 0x001fc4000cf81270 */
[----:B------:R-:W-:Y:S02]  /*11b670*/  ISETP.LT.AND P3, PT, R2, UR38, !P1 ;  /* 0x0000002602007c0c */ /* 0x000fe4000cf61270 */
[----:B------:R-:W-:Y:S02]  /*11b680*/  ISETP.LT.AND P2, PT, R3, UR4, !P1 ;  /* 0x0000000403007c0c */ /* 0x000fe4000cf41270 */
[----:B--2---:R-:W-:Y:S01]  /*11b690*/  PRMT R16, R21, 0x5210, R16 ;  /* 0x0000521015107816 */ /* 0x004fe20000000010 */
[----:B------:R-:W-:Y:S06]  /*11b6a0*/  STSM.16.M88.4 [R15+0x200], R24 ;  /* 0x000200180f007844 */ /* 0x000fec0000000200 */
[----:B------:R-:W-:Y:S01]  /*11b6b0*/  @P4 LOP3.LUT R4, R4, 0x4000000, RZ, 0xfc, !PT ;  /* 0x0400000004044812 */ /* 0x000fe200078efcff */
[----:B------:R-:W0:Y:S03]  /*11b6c0*/  LDCU UR4, c[0x0][0x398] ;  /* 0x00007300ff0477ac */ /* 0x000e260008000800 */
[----:B------:R-:W-:Y:S01]  /*11b6d0*/  LOP3.LUT R4, R4, 0xfdffffff, RZ, 0xc0, !PT ;  /* 0xfdffffff04047812 */ /* 0x000fe200078ec0ff */
[----:B------:R-:W2:Y:S03]  /*11b6e0*/  LDCU UR38, c[0x0][0x398] ;  /* 0x00007300ff2677ac */ /* 0x000ea60008000800 */
        /* <DEDUP_REMOVED lines=9> */
[----:B------:R-:W2:Y:S02]  /*11b780*/  LDL.LU R23, [R1+0x6c] ;  /* 0x00006c0001177983 */ /* 0x000ea40000300800 */
[----:B------:R-:W-:Y:S02]  /*11b790*/  ISETP.LT.AND P4, PT, R0, UR62, !P1 ;  /* 0x0000003e00007c0c */ /* 0x000fe4000cf81270 */
        /* <DEDUP_REMOVED lines=13> */
[----:B------:R-:W-:-:S04]  /*11b870*/  @P1 LOP3.LUT R4, R4, 0x80000, RZ, 0xfc, !PT ;  /* 0x0008000004041812 */ /* 0x000fc800078efcff */
[----:B------:R-:W-:Y:S02]  /*11b880*/  LOP3.LUT R4, R4, 0xfffbffff, RZ, 0xc0, !PT ;  /* 0xfffbffff04047812 */ /* 0x000fe400078ec0ff */
[----:B------:R-:W-:Y:S02]  /*11b890*/  PRMT R19, R7, 0x5210, R19 ;  /* 0x0000521007137816 */ /* 0x000fe40000000013 */
[----:B---3--:R-:W-:Y:S02]  /*11b8a0*/  PRMT R11, R12, 0x5210, R11 ;  /* 0x000052100c0b7816 */ /* 0x008fe4000000000b */
[----:B------:R-:W3:Y:S04]  /*11b8b0*/  LDL.LU R12, [R1+0x4b34] ;  /* 0x004b3400010c7983 */ /* 0x000ee80000300800 */
[----:B------:R-:W2:Y:S01]  /*11b8c0*/  LDL.LU R21, [R1+0x4b30] ;  /* 0x004b300001157983 */ /* 0x000ea20000300800 */
[----:B----4-:R-:W-:Y:S01]  /*11b8d0*/  PRMT R9, R22, 0x5210, R9 ;  /* 0x0000521016097816 */ /* 0x010fe20000000009 */
[----:B------:R-:W-:Y:S01]  /*11b8e0*/  VIADD R22, R14, 0x35 ;  /* 0x000000350e167836 */ /* 0x000fe20000000000 */
[----:B------:R-:W-:Y:S04]  /*11b8f0*/  BAR.SYNC.DEFER_BLOCKING 0x0 ;  /* 0x0000000000007b1d */ /* 0x000fe80000010000 */
[----:B------:R-:W-:-:S02]  /*11b900*/  ISETP.GE.AND P1, PT, R22, UR57, PT ;  /* 0x0000003916007c0c */ /* 0x000fc4000bf26270 */
[----:B------:R-:W4:Y:S02]  /*11b910*/  LDCU.64 UR56, c[0x0][0x398] ;  /* 0x00007300ff3877ac */ /* 0x000f240008000a00 */
[----:B0-----:R-:W-:Y:S02]  /*11b920*/  ISETP.LT.AND P4, PT, R0, UR64, !P1 ;  /* 0x0000004000007c0c */ /* 0x001fe4000cf81270 */
[----:B------:R-:W-:Y:S01]  /*11b930*/  ISETP.LT.AND P3, PT, R2, UR68, !P1 ;  /* 0x0000004402007c0c */ /* 0x000fe2000cf61270 */
[C---:B------:R-:W-:Y:S01]  /*11b940*/  VIADD R22, R14.reuse, 0x34 ;  /* 0x000000340e167836 */ /* 0x040fe20000000000 */
[----:B------:R-:W-:Y:S01]  /*11b950*/  ISETP.LT.AND P2, PT, R3, UR67, !P1 ;  /* 0x0000004303007c0c */ /* 0x000fe2000cf41270 */
[----:B------:R-:W-:-:S08]  /*11b960*/  VIADD R7, R14, 0x32 ;  /* 0x000000320e077836 */ /* 0x000fd00000000000 */
[----:B------:R-:W-:Y:S01]  /*11b970*/  @P4 LOP3.LUT R4, R4, 0x40000, RZ, 0xfc, !PT ;  /* 0x0004000004044812 */ /* 0x000fe200078efcff */
[----:B------:R-:W0:Y:S03]  /*11b980*/  LDCU UR67, c[0x0][0x398] ;  /* 0x00007300ff4377ac */ /* 0x000e260008000800 */
[----:B------:R-:W-:Y:S01]  /*11b990*/  LOP3.LUT R4, R4, 0xfffdffff, RZ, 0xc0, !PT ;  /* 0xfffdffff04047812 */ /* 0x000fe200078ec0ff */
[----:B------:R-:W0:Y:S03]  /*11b9a0*/  LDCU UR68, c[0x0][0x398] ;  /* 0x00007300ff4477ac */ /* 0x000e260008000800 */
        /* <DEDUP_REMOVED lines=9> */
[----:B----4-:R-:W-:Y:S02]  /*11ba40*/  ISETP.LT.AND P4, PT, R0, UR56, !P1 ;  /* 0x0000003800007c0c */ /* 0x010fe4000cf81270 */
[----:B------:R-:W-:Y:S02]  /*11ba50*/  ISETP.LT.AND P3, PT, R2, UR52, !P1 ;  /* 0x0000003402007c0c */ /* 0x000fe4000cf61270 */
[----:B------:R-:W-:Y:S01]  /*11ba60*/  LOP3.LUT R4, R4, 0xffffbfff, RZ, 0xc0, !PT ;  /* 0xffffbfff04047812 */ /* 0x000fe200078ec0ff */
[----:B------:R-:W-:Y:S01]  /*11ba70*/  VIADD R22, R14, 0x33 ;  /* 0x000000330e167836 */ /* 0x000fe20000000000 */
[----:B------:R-:W-:Y:S01]  /*11ba80*/  ISETP.LT.AND P2, PT, R3, UR50, !P1 ;  /* 0x0000003203007c0c */ /* 0x000fe2000cf41270 */
[----:B------:R-:W4:Y:S06]  /*11ba90*/  LDCU UR52, c[0x0][0x398] ;  /* 0x00007300ff3477ac */ /* 0x000f2c0008000800 */
        /* <DEDUP_REMOVED lines=21> */
[----:B------:R-:W-:Y:S02]  /*11bbf0*/  ISETP.LT.AND P1, PT, R6, UR11, !P1 ;  /* 0x0000000b06007c0c */ /* 0x000fe4000cf21270 */
[----:B------:R-:W-:-:S04]  /*11bc00*/  LOP3.LUT R4, R4, 0xfffffeff, RZ, 0xc0, !PT ;  /* 0xfffffeff04047812 */ /* 0x000fc800078ec0ff */
[----:B------:R-:W-:-:S04]  /*11bc10*/  @P2 LOP3.LUT R4, R4, 0x100, RZ, 0xfc, !PT ;  /* 0x0000010004042812 */ /* 0x000fc800078efcff */
[----:B------:R-:W-:-:S04]  /*11bc20*/  LOP3.LUT R4, R4, 0xffffff7f, RZ, 0xc0, !PT ;  /* 0xffffff7f04047812 */ /* 0x000fc800078ec0ff */
[----:B------:R-:W-:Y:S02]  /*11bc30*/  @P1 LOP3.LUT R4, R4, 0x80, RZ, 0xfc, !PT ;  /* 0x0000008004041812 */ /* 0x000fe400078efcff */
[----:B------:R-:W-:Y:S02]  /*11bc40*/  ISETP.GE.AND P1, PT, R7, UR65, PT ;  /* 0x0000004107007c0c */ /* 0x000fe4000bf26270 */
[----:B------:R-:W-:Y:S02]  /*11bc50*/  LOP3.LUT R4, R4, 0xffffffbf, RZ, 0xc0, !PT ;  /* 0xffffffbf04047812 */ /* 0x000fe400078ec0ff */
[----:B------:R-:W-:Y:S01]  /*11bc60*/  PRMT R17, R5, 0x5210, R17 ;  /* 0x0000521005117816 */ /* 0x000fe20000000011 */
[----:B------:R-:W-:Y:S01]  /*11bc70*/  VIADD R7, R14, 0x31 ;  /* 0x000000310e077836 */ /* 0x000fe20000000000 */
[----:B-1----:R-:W-:Y:S01]  /*11bc80*/  ISETP.LT.AND P4, PT, R0, UR62, !P1 ;  /* 0x0000003e00007c0c */ /* 0x002fe2000cf81270 */
[----:B------:R-:W3:Y:S01]  /*11bc90*/  LDL.LU R5, [R1+0x4b2c] ;  /* 0x004b2c0001057983 */ /* 0x000ee20000300800 */
[----:B------:R-:W-:Y:S01]  /*11bca0*/  ISETP.LT.AND P3, PT, R2, UR14, !P1 ;  /* 0x0000000e02007c0c */ /* 0x000fe2000cf61270 */
[----:B------:R-:W1:Y:S01]  /*11bcb0*/  LDCU.64 UR64, c[0x0][0x398] ;  /* 0x00007300ff4077ac */ /* 0x000e620008000a00 */
[----:B------:R-:W-:-:S09]  /*11bcc0*/  ISETP.LT.AND P2, PT, R3, UR9, !P1 ;  /* 0x0000000903007c0c */ /* 0x000fd2000cf41270 */
[----:B------:R-:W-:Y:S01]  /*11bcd0*/  @P4 LOP3.LUT R4, R4, 0x40, RZ, 0xfc, !PT ;  /* 0x0000004004044812 */ /* 0x000fe200078efcff */
[----:B------:R-:W0:Y:S03]  /*11bce0*/  LDCU UR14, c[0x0][0x398] ;  /* 0x00007300ff0e77ac */ /* 0x000e260008000800 */
[----:B------:R-:W-:Y:S02]  /*11bcf0*/  LOP3.LUT R4, R4, 0xffffffdf, RZ, 0xc0, !PT ;  /* 0xffffffdf04047812 */ /* 0x000fe400078ec0ff */
[----:B------:R-:W-:Y:S01]  /*11bd00*/  ISETP.LT.AND P1, PT, R6, UR8, !P1 ;  /* 0x0000000806007c0c */ /* 0x000fe2000cf21270 */
[----:B------:R-:W0:Y:S01]  /*11bd10*/  LDCU.64 UR8, c[0x0][0x398] ;  /* 0x00007300ff0877ac */ /* 0x000e220008000a00 */
[----:B------:R-:W-:-:S04]  /*11bd20*/  @P3 LOP3.LUT R4, R4, 0x20, RZ, 0xfc, !PT ;  /* 0x0000002004043812 */ /* 0x000fc800078efcff */
[----:B------:R-:W-:-:S04]  /*11bd30*/  LOP3.LUT R4, R4, 0xffffffef, RZ, 0xc0, !PT ;  /* 0xffffffef04047812 */ /* 0x000fc800078ec0ff */
[----:B------:R-:W-:-:S04]  /*11bd40*/  @P2 LOP3.LUT R4, R4, 0x10, RZ, 0xfc, !PT ;  /* 0x0000001004042812 */ /* 0x000fc800078efcff */
[----:B------:R-:W-:-:S04]  /*11bd50*/  LOP3.LUT R4, R4, 0xfffffff7, RZ, 0xc0, !PT ;  /* 0xfffffff704047812 */ /* 0x000fc800078ec0ff */
[----:B------:R-:W-:Y:S02]  /*11bd60*/  @P1 LOP3.LUT R4, R4, 0x8, RZ, 0xfc, !PT ;  /* 0x0000000804041812 */ /* 0x000fe400078efcff */
[----:B------:R-:W-:Y:S01]  /*11bd70*/  ISETP.GE.AND P1, PT, R7, UR57, PT ;  /* 0x0000003907007c0c */ /* 0x000fe2000bf26270 */
[----:B------:R-:W1:Y:S03]  /*11bd80*/  LDCU.64 UR56, c[0x0][0x398] ;  /* 0x00007300ff3877ac */ /* 0x000e660008000a00 */
[----:B0-----:R-:W-:Y:S02]  /*11bd90*/  ISETP.LT.AND P4, PT, R0, UR8, !P1 ;  /* 0x0000000800007c0c */ /* 0x001fe4000cf81270 */
[----:B------:R-:W-:Y:S01]  /*11bda0*/  LOP3.LUT R4, R4, 0xfffffffb, RZ, 0xc0, !PT ;  /* 0xfffffffb04047812 */ /* 0x000fe200078ec0ff */
[----:B--2---:R-:W0:Y:S01]  /*11bdb0*/  LDS.128 R24, [R21] ;  /* 0x0000000015187984 */ /* 0x004e220000000c00 */
[----:B------:R-:W-:-:S02]  /*11bdc0*/  ISETP.LT.AND P3, PT, R2, UR12, !P1 ;  /* 0x0000000c02007c0c */ /* 0x000fc4000cf61270 */
[----:B------:R-:W-:Y:S02]  /*11bdd0*/  PRMT R18, R20, 0x5210, R18 ;  /* 0x0000521014127816 */ /* 0x000fe40000000012 */
[----:B------:R-:W-:Y:S01]  /*11bde0*/  PRMT R8, R28, 0x5210, R8 ;  /* 0x000052101c087816 */ /* 0x000fe20000000008 */
[----:B------:R-:W-:-:S04]  /*11bdf0*/  VIADD R7, R14, 0x2f ;  /* 0x0000002f0e077836 */ /* 0x000fc80000000000 */
[----:B------:R-:W-:Y:S01]  /*11be00*/  @P4 LOP3.LUT R4, R4, 0x4, RZ, 0xfc, !PT ;  /* 0x0000000404044812 */ /* 0x000fe200078efcff */
[----:B------:R-:W2:Y:S01]  /*11be10*/  LDCU UR8, c[0x0][0x398] ;  /* 0x00007300ff0877ac */ /* 0x000ea20008000800 */
[----:B------:R-:W-:Y:S02]  /*11be20*/  ISETP.LT.AND P2, PT, R3, UR10, !P1 ;  /* 0x0000000a03007c0c */ /* 0x000fe4000cf41270 */
[----:B------:R-:W-:Y:S01]  /*11be30*/  LOP3.LUT R4, R4, 0xfffffffd, RZ, 0xc0, !PT ;  /* 0xfffffffd04047812 */ /* 0x000fe200078ec0ff */
[----:B------:R-:W0:Y:S02]  /*11be40*/  LDCU.64 UR10, c[0x0][0x398] ;  /* 0x00007300ff0a77ac */ /* 0x000e240008000a00 */
[----:B0-----:R-:W-:Y:S01]  /*11be50*/  STL.64 [R1+0x70], R24 ;  /* 0x0000701801007387 */ /* 0x001fe20000100a00 */
[----:B------:R-:W-:Y:S01]  /*11be60*/  PRMT R10, R23, 0x5210, R10 ;  /* 0x00005210170a7816 */ /* 0x000fe2000000000a */
[----:B------:R-:W0:Y:S02]  /*11be70*/  LDCU UR12, c[0x0][0x398] ;  /* 0x00007300ff0c77ac */ /* 0x000e240008000800 */
[----:B------:R-:W-:Y:S04]  /*11be80*/  STL.64 [R1+0x78], R26 ;  /* 0x0000781a01007387 */ /* 0x000fe80000100a00 */
[----:B------:R-:W0:Y:S01]  /*11be90*/  LDS.128 R24, [R21+0x400] ;  /* 0x0004000015187984 */ /* 0x000e220000000c00 */
[----:B------:R-:W-:Y:S01]  /*11bea0*/  @P3 LOP3.LUT R4, R4, 0x2, RZ, 0xfc, !PT ;  /* 0x0000000204043812 */ /* 0x000fe200078efcff */
[----:B------:R-:W-:Y:S03]  /*11beb0*/  BAR.SYNC.DEFER_BLOCKING 0x0 ;  /* 0x0000000000007b1d */ /* 0x000fe60000010000 */
[----:B------:R-:W-:-:S04]  /*11bec0*/  LOP3.LUT R4, R4, 0xfffffffe, RZ, 0xc0, !PT ;  /* 0xfffffffe04047812 */ /* 0x000fc800078ec0ff */
[----:B------:R-:W-:Y:S01]  /*11bed0*/  @P2 LOP3.LUT R4, R4, 0x1, RZ, 0xfc, !PT ;  /* 0x0000000104042812 */ /* 0x000fe200078efcff */
[----:B0-----:R-:W-:Y:S04]  /*11bee0*/  STL.64 [R1+0x60], R24 ;  /* 0x0000601801007387 */ /* 0x001fe80000100a00 */
[----:B------:R-:W-:Y:S04]  /*11bef0*/  STL.64 [R1+0x68], R26 ;  /* 0x0000681a01007387 */ /* 0x000fe80000100a00 */
[----:B------:R0:W-:Y:S04]  /*11bf00*/  STL [R1+0x4900], R4 ;  /* 0x0049000401007387 */ /* 0x0001e80000100800 */
[----:B0-----:R-:W2:Y:S04]  /*11bf10*/  LDL R4, [R1+0x1834] ;  /* 0x0018340001047983 */ /* 0x001ea80000100800 */
[----:B------:R0:W-:Y:S04]  /*11bf20*/  STSM.16.M88.4 [R15], R16 ;  /* 0x000000100f007844 */ /* 0x0001e80000000200 */
[----:B------:R-:W4:Y:S04]  /*11bf30*/  LDL.LU R20, [R1+0xa4c] ;  /* 0x000a4c0001147983 */ /* 0x000f280000300800 */
[----:B0-----:R-:W4:Y:S04]  /*11bf40*/  LDL.LU R19, [R1+0xa48] ;  /* 0x000a480001137983 */ /* 0x001f280000300800 */
[----:B------:R-:W4:Y:S04]  /*11bf50*/  LDL.LU R28, [R1+0x9fc] ;  /* 0x0009fc00011c7983 */ /* 0x000f280000300800 */
[----:B------:R-:W4:Y:S01]  /*11bf60*/  LDL.LU R22, [R1+0x9f8] ;  /* 0x0009f80001167983 */ /* 0x000f220000300800 */
[----:B------:R-:W-:Y:S01]  /*11bf70*/  ISETP.LT.AND P1, PT, R6, UR16, !P1 ;  /* 0x0000001006007c0c */ /* 0x000fe2000cf21270 */
[----:B------:R-:W-:Y:S01]  /*11bf80*/  VIADD R6, R14, 0x30 ;  /* 0x000000300e067836 */ /* 0x000fe20000000000 */
[----:B------:R-:W0:Y:S01]  /*11bf90*/  LDCU UR16, c[0x0][0x398] ;  /* 0x00007300ff1077ac */ /* 0x000e220008000800 */
[----:B---3--:R-:W-:Y:S01]  /*11bfa0*/  LOP3.LUT R5, R5, 0x7fffffff, RZ, 0xc0, !PT ;  /* 0x7fffffff05057812 */ /* 0x008fe200078ec0ff */
[----:B------:R3:W-:Y:S09]  /*11bfb0*/  STSM.16.M88.4 [R15+0x200], R8 ;  /* 0x000200080f007844 */ /* 0x0007f20000000200 */
[----:B------:R-:W-:Y:S01]  /*11bfc0*/  @P1 LOP3.LUT R5, R5, 0x80000000, RZ, 0xfc, !PT ;  /* 0x8000000005051812 */ /* 0x000fe200078efcff */
[----:B------:R-:W4:Y:S01]  /*11bfd0*/  LDL.LU R24, [R1+0x9c4] ;  /* 0x0009c40001187983 */ /* 0x000f220000300800 */
[----:B------:R-:W-:Y:S01]  /*11bfe0*/  ISETP.GE.AND P1, PT, R6, UR61, PT ;  /* 0x0000003d06007c0c */ /* 0x000fe2000bf26270 */
[----:B------:R-:W0:Y:S01]  /*11bff0*/  LDCU.64 UR60, c[0x0][0x398] ;  /* 0x00007300ff3c77ac */ /* 0x000e220008000a00 */
[----:B------:R-:W-:Y:S01]  /*11c000*/  LOP3.LUT R5, R5, 0xbfffffff, RZ, 0xc0, !PT ;  /* 0xbfffffff05057812 */ /* 0x000fe200078ec0ff */
[----:B------:R-:W4:Y:S01]  /*11c010*/  LDL.LU R23, [R1+0x9c0] ;  /* 0x0009c00001177983 */ /* 0x000f220000300800 */
[----:B------:R-:W-:Y:S01]  /*11c020*/  ISETP.LT.AND P4, PT, R0, UR10, !P1 ;  /* 0x0000000a00007c0c */ /* 0x000fe2000cf81270 */
[----:B---3--:R-:W-:Y:S01]  /*11c030*/  VIADD R8, R14, 0x2e ;  /* 0x0000002e0e087836 */ /* 0x008fe20000000000 */
[----:B------:R-:W-:Y:S01]  /*11c040*/  ISETP.LT.AND P3, PT, R2, UR18, !P1 ;  /* 0x0000001202007c0c */ /* 0x000fe2000cf61270 */
[C---:B------:R-:W-:Y:S01]  /*11c050*/  VIADD R11, R14.reuse, 0x2c ;  /* 0x0000002c0e0b7836 */ /* 0x040fe20000000000 */
[----:B------:R-:W-:Y:S01]  /*11c060*/  ISETP.LT.AND P2, PT, R3, UR20, !P1 ;  /* 0x0000001403007c0c */ /* 0x000fe2000cf41270 */
[C---:B------:R-:W-:Y:S01]  /*11c070*/  VIADD R6, R14.reuse, 0x2b ;  /* 0x0000002b0e067836 */ /* 0x040fe20000000000 */
[----:B------:R-:W3:Y:S07]  /*11c080*/  LDCU UR10, c[0x0][0x398] ;  /* 0x00007300ff0a77ac */ /* 0x000eee0008000800 */
[----:B------:R-:W-:Y:S01]  /*11c090*/  @P4 LOP3.LUT R5, R5, 0x40000000, RZ, 0xfc, !PT ;  /* 0x4000000005054812 */ /* 0x000fe200078efcff */
[C---:B------:R-:W-:Y:S01]  /*11c0a0*/  VIADD R26, R14.reuse, 0x2a ;  /* 0x0000002a0e1a7836 */ /* 0x040fe20000000000 */
[----:B------:R-:W0:Y:S02]  /*11c0b0*/  LDCU UR18, c[0x0][0x398] ;  /* 0x00007300ff1277ac */ /* 0x000e240008000800 */
[----:B------:R-:W-:Y:S01]  /*11c0c0*/  LOP3.LUT R5, R5, 0xdfffffff, RZ, 0xc0, !PT ;  /* 0xdfffffff05057812 */ /* 0x000fe200078ec0ff */
[----:B------:R-:W-:Y:S01]  /*11c0d0*/  VIADD R25, R14, 0x29 ;  /* 0x000000290e197836 */ /* 0x000fe20000000000 */
[----:B------:R-:W0:Y:S02]  /*11c0e0*/  LDCU UR20, c[0x0][0x398] ;  /* 0x00007300ff1477ac */ /* 0x000e240008000800 */
[----:B------:R-:W-:-:S04]  /*11c0f0*/  @P3 LOP3.LUT R5, R5, 0x20000000, RZ, 0xfc, !PT ;  /* 0x2000000005053812 */ /* 0x000fc800078efcff */
[----:B------:R-:W-:-:S04]  /*11c100*/  LOP3.LUT R5, R5, 0xefffffff, RZ, 0xc0, !PT ;  /* 0xefffffff05057812 */ /* 0x000fc800078ec0ff */
[----:B------:R-:W-:-:S04]  /*11c110*/  @P2 LOP3.LUT R5, R5, 0x10000000, RZ, 0xfc, !PT ;  /* 0x1000000005052812 */ /* 0x000fc800078efcff */
[----:B------:R-:W-:Y:S01]  /*11c120*/  LOP3.LUT R5, R5, 0xf7ffffff, RZ, 0xc0, !PT ;  /* 0xf7ffffff05057812 */ /* 0x000fe200078ec0ff */
[----:B------:R-:W-:Y:S01]  /*11c130*/  BAR.SYNC.DEFER_BLOCKING 0x0 ;  /* 0x0000000000007b1d */ /* 0x000fe20000010000 */
[----:B--2---:R-:W-:-:S05]  /*11c140*/  ISETP.LT.AND P1, PT, R4, UR26, !P1 ;  /* 0x0000001a04007c0c */ /* 0x004fca000cf21270 */
[----:B------:R-:W2:Y:S08]  /*11c150*/  LDCU UR26, c[0x0][0x398] ;  /* 0x00007300ff1a77ac */ /* 0x000eb00008000800 */
[----:B------:R-:W-:Y:S02]  /*11c160*/  @P1 LOP3.LUT R5, R5, 0x8000000, RZ, 0xfc, !PT ;  /* 0x0800000005051812 */ /* 0x000fe400078efcff */
[----:B------:R-:W-:-:S02]  /*11c170*/  ISETP.GE.AND P1, PT, R7, UR63, PT ;  /* 0x0000003f07007c0c */ /* 0x000fc4000bf26270 */
[----:B------:R-:W-:Y:S01]  /*11c180*/  LOP3.LUT R5, R5, 0xfbffffff, RZ, 0xc0, !PT ;  /* 0xfbffffff05057812 */ /* 0x000fe200078ec0ff */
[----:B------:R-:W-:Y:S01]  /*11c190*/  VIADD R7, R14, 0x2d ;  /* 0x0000002d0e077836 */ /* 0x000fe20000000000 */
[----:B-1----:R-:W-:Y:S01]  /*11c1a0*/  ISETP.LT.AND P4, PT, R0, UR56, !P1 ;  /* 0x0000003800007c0c */ /* 0x002fe2000cf81270 */
[----:B------:R-:W1:Y:S01]  /*11c1b0*/  LDCU.64 UR62, c[0x0][0x398] ;  /* 0x00007300ff3e77ac */ /* 0x000e620008000a00 */
[----:B------:R-:W-:Y:S02]  /*11c1c0*/  ISETP.LT.AND P3, PT, R2, UR22, !P1 ;  /* 0x0000001602007c0c */ /* 0x000fe4000cf61270 */
        /* <DEDUP_REMOVED lines=13> */
[----:B------:R-:W1:Y:S03]  /*11c2a0*/  LDCU UR9, c[0x0][0x398] ;  /* 0x00007300ff0977ac */ /* 0x000e660008000800 */
[----:B0-----:R-:W-:Y:S01]  /*11c2b0*/  ISETP.LT.AND P4, PT, R0, UR60, !P1 ;  /* 0x0000003c00007c0c */ /* 0x001fe2000cf81270 */
[----:B------:R-:W0:Y:S01]  /*11c2c0*/  LDCU UR60, c[0x0][0x398] ;  /* 0x00007300ff3c77ac */ /* 0x000e220008000800 */
[----:B------:R-:W-:Y:S02]  /*11c2d0*/  ISETP.LT.AND P3, PT, R2, UR30, !P1 ;  /* 0x0000001e02007c0c */ /* 0x000fe4000cf61270 */
[----:B------:R-:W-:Y:S01]  /*11c2e0*/  LOP3.LUT R5, R5, 0xffbfffff, RZ, 0xc0, !PT ;  /* 0xffbfffff05057812 */ /* 0x000fe200078ec0ff */
[----:B------:R-:W0:Y:S01]  /*11c2f0*/  LDCU UR30, c[0x0][0x398] ;  /* 0x00007300ff1e77ac */ /* 0x000e220008000800 */
[----:B------:R-:W-:-:S07]  /*11c300*/  ISETP.LT.AND P2, PT, R3, UR13, !P1 ;  /* 0x0000000d03007c0c */ /* 0x000fce000cf41270 */
[----:B------:R-:W-:Y:S01]  /*11c310*/  @P4 LOP3.LUT R5, R5, 0x400000, RZ, 0xfc, !PT ;  /* 0x0040000005054812 */ /* 0x000fe200078efcff */
[----:B------:R-:W0:Y:S03]  /*11c320*/  LDCU UR13, c[0x0][0x398] ;  /* 0x00007300ff0d77ac */ /* 0x000e260008000800 */
[----:B------:R-:W-:-:S04]  /*11c330*/  LOP3.LUT R5, R5, 0xffdfffff, RZ, 0xc0, !PT ;  /* 0xffdfffff05057812 */ /* 0x000fc800078ec0ff */
[----:B------:R-:W-:Y:S02]  /*11c340*/  @P3 LOP3.LUT R5, R5, 0x200000, RZ, 0xfc, !PT ;  /* 0x0020000005053812 */ /* 0x000fe400078efcff */
[----:B------:R-:W-:Y:S01]  /*11c350*/  ISETP.LT.AND P1, PT, R4, UR33, !P1 ;  /* 0x0000002104007c0c */ /* 0x000fe2000cf21270 */
[----:B------:R-:W0:Y:S01]  /*11c360*/  LDCU UR33, c[0x0][0x398] ;  /* 0x00007300ff2177ac */ /* 0x000e220008000800 */
[----:B------:R-:W-:-:S04]  /*11c370*/  LOP3.LUT R5, R5, 0xffefffff, RZ, 0xc0, !PT ;  /* 0xffefffff05057812 */ /* 0x000fc800078ec0ff */
[----:B------:R-:W-:Y:S02]  /*11c380*/  @P2 LOP3.LUT R5, R5, 0x100000, RZ, 0xfc, !PT ;  /* 0x0010000005052812 */ /* 0x000fe400078efcff */
[----:B----4-:R-:W-:Y:S02]  /*11c390*/  LOP3.LUT R16, R20, 0xffff, RZ, 0xc0, !PT ;  /* 0x0000ffff14107812 */ /* 0x010fe400078ec0ff */
[----:B------:R-:W-:Y:S01]  /*11c3a0*/  LOP3.LUT R5, R5, 0xfff7ffff, RZ, 0xc0, !PT ;  /* 0xfff7ffff05057812 */ /* 0x000fe200078ec0ff */
[----:B------:R-:W4:Y:S01]  /*11c3b0*/  LDL.LU R20, [R1+0x988] ;  /* 0x0009880001147983 */ /* 0x000f220000300800 */
[----:B------:R-:W-:Y:S02]  /*11c3c0*/  LOP3.LUT R17, R19, 0xffff, RZ, 0xc0, !PT ;  /* 0x0000ffff13117812 */ /* 0x000fe400078ec0ff */
[----:B------:R-:W-:Y:S02]  /*11c3d0*/  LOP3.LUT R18, R28, 0xffff, RZ, 0xc0, !PT ;  /* 0x0000ffff1c127812 */ /* 0x000fe400078ec0ff */
[----:B------:R-:W-:Y:S01]  /*11c3e0*/  @P1 LOP3.LUT R5, R5, 0x80000, RZ, 0xfc, !PT ;  /* 0x0008000005051812 */ /* 0x000fe200078efcff */
[----:B------:R-:W2:Y:S01]  /*11c3f0*/  LDL.LU R28, [R1+0x980] ;  /* 0x00098000011c7983 */ /* 0x000ea20000300800 */
[----:B------:R-:W-:-:S02]  /*11c400*/  LOP3.LUT R19, R22, 0xffff, RZ, 0xc0, !PT ;  /* 0x0000ffff16137812 */ /* 0x000fc400078ec0ff */
[----:B------:R-:W-:Y:S01]  /*11c410*/  ISETP.GE.AND P1, PT, R7, UR11, PT ;  /* 0x0000000b07007c0c */ /* 0x000fe2000bf26270 */
[----:B------:R-:W3:Y:S01]  /*11c420*/  LDL.LU R22, [R1+0x944] ;  /* 0x0009440001167983 */ /* 0x000ee20000300800 */
[----:B------:R-:W-:Y:S01]  /*11c430*/  LOP3.LUT R5, R5, 0xfffbffff, RZ, 0xc0, !PT ;  /* 0xfffbffff05057812 */ /* 0x000fe200078ec0ff */
[----:B------:R-:W0:Y:S02]  /*11c440*/  LDCU UR11, c[0x0][0x398] ;  /* 0x00007300ff0b77ac */ /* 0x000e240008000800 */
[----:B------:R-:W3:Y:S01]  /*11c450*/  LDL.LU R7, [R1+0x940] ;  /* 0x0009400001077983 */ /* 0x000ee20000300800 */
[----:B-1----:R-:W-:Y:S01]  /*11c460*/  ISETP.LT.AND P4, PT, R0, UR62, !P1 ;  /* 0x0000003e00007c0c */ /* 0x002fe2000cf81270 */
[----:B------:R-:W1:Y:S01]  /*11c470*/  LDCU UR62, c[0x0][0x398] ;  /* 0x00007300ff3e77ac */ /* 0x000e620008000800 */
        /* <DEDUP_REMOVED lines=15> */
[----:B------:R-:W-:Y:S01]  /*11c570*/  ISETP.LT.AND P4, PT, R0, UR64, !P1 ;  /* 0x0000004000007c0c */ /* 0x000fe2000cf81270 */
        /* <DEDUP_REMOVED lines=18> */
[----:B------:R-:W0:Y:S01]  /*11c6a0*/  LDCU UR30, c[0x0][0x398] ;  /* 0x00007300ff1e77ac */ /* 0x000e220008000800 */
[----:B------:R-:W-:Y:S02]  /*11c6b0*/  LOP3.LUT R5, R5, 0xfffffbff, RZ, 0xc0, !PT ;  /* 0xfffffbff05057812 */ /* 0x000fe400078ec0ff */
[----:B------:R-:W-:Y:S01]  /*11c6c0*/  ISETP.LT.AND P2, PT, R3, UR60, !P1 ;  /* 0x0000003c03007c0c */ /* 0x000fe2000cf41270 */
[----:B------:R-:W0:Y:S06]  /*11c6d0*/  LDCU.64 UR60, c[0x0][0x398] ;  /* 0x00007300ff3c77ac */ /* 0x000e2c0008000a00 */
        /* <DEDUP_REMOVED lines=19> */
[----:B-1----:R-:W-:Y:S01]  /*11c810*/  ISETP.LT.AND P1, PT, R4, UR62, !P1 ;  /* 0x0000003e04007c0c */ /* 0x002fe2000cf21270 */
[----:B------:R-:W1:Y:S01]  /*11c820*/  LDCU.64 UR62, c[0x0][0x398] ;  /* 0x00007300ff3e77ac */ /* 0x000e620008000a00 */
[----:B------:R-:W-:Y:S02]  /*11c830*/  LOP3.LUT R5, R5, 0xffffffef, RZ, 0xc0, !PT ;  /* 0xffffffef05057812 */ /* 0x000fe400078ec0ff */
[----:B------:R-:W-:Y:S02]  /*11c840*/  LOP3.LUT R8, R24, 0xffff, RZ, 0xc0, !PT ;  /* 0x0000ffff18087812 */ /* 0x000fe400078ec0ff */
[----:B------:R-:W-:Y:S02]  /*11c850*/  LOP3.LUT R9, R23, 0xffff, RZ, 0xc0, !PT ;  /* 0x0000ffff17097812 */ /* 0x000fe400078ec0ff */
[----:B------:R-:W-:Y:S01]  /*11c860*/  @P2 LOP3.LUT R5, R5, 0x10, RZ, 0xfc, !PT ;  /* 0x0000001005052812 */ /* 0x000fe200078efcff */
[----:B------:R-:W3:Y:S03]  /*11c870*/  LDL.LU R23, [R1+0x930] ;  /* 0x0009300001177983 */ /* 0x000ee60000300800 */
[----:B------:R-:W-:Y:S01]  /*11c880*/  LOP3.LUT R5, R5, 0xfffffff7, RZ, 0xc0, !PT ;  /* 0xfffffff705057812 */ /* 0x000fe200078ec0ff */
[----:B------:R-:W3:Y:S03]  /*11c890*/  LDL.LU R27, [R1+0x92c] ;  /* 0x00092c00011b7983 */ /* 0x000ee60000300800 */
[----:B------:R-:W-:-:S02]  /*11c8a0*/  @P1 LOP3.LUT R5, R5, 0x8, RZ, 0xfc, !PT ;  /* 0x0000000805051812 */ /* 0x000fc400078efcff */
[----:B------:R-:W-:Y:S02]  /*11c8b0*/  ISETP.GE.AND P1, PT, R25, UR65, PT ;  /* 0x0000004119007c0c */ /* 0x000fe4000bf26270 */
[----:B----4-:R-:W-:Y:S02]  /*11c8c0*/  LOP3.LUT R10, R20, 0xffff, RZ, 0xc0, !PT ;  /* 0x0000ffff140a7812 */ /* 0x010fe400078ec0ff */
[----:B------:R-:W4:Y:S01]  /*11c8d0*/  LDL.LU R20, [R1+0x924] ;  /* 0x0009240001147983 */ /* 0x000f220000300800 */
[----:B--2---:R-:W-:Y:S02]  /*11c8e0*/  LOP3.LUT R11, R28, 0xffff, RZ, 0xc0, !PT ;  /* 0x0000ffff1c0b7812 */ /* 0x004fe400078ec0ff */
[----:B---3--:R-:W-:Y:S02]  /*11c8f0*/  PRMT R24, R22, 0x4210, R8 ;  /* 0x0000421016187816 */ /* 0x008fe40000000008 */
[----:B------:R-:W-:Y:S02]  /*11c900*/  PRMT R22, R7, 0x4210, R9 ;  /* 0x0000421007167816 */ /* 0x000fe40000000009 */
[----:B------:R-:W2:Y:S04]  /*11c910*/  LDL.LU R7, [R1+0x8f8] ;  /* 0x0008f80001077983 */ /* 0x000ea80000300800 */
[----:B------:R-:W3:Y:S04]  /*11c920*/  LDL.LU R6, [R1+0x8b0] ;  /* 0x0008b00001067983 */ /* 0x000ee80000300800 */
[----:B------:R-:W3:Y:S04]  /*11c930*/  LDL.LU R28, [R1+0x8ac] ;  /* 0x0008ac00011c7983 */ /* 0x000ee80000300800 */
[----:B------:R-:W-:Y:S04]  /*11c940*/  STL.64 [R1+0x4b10], R14 ;  /* 0x004b100e01007387 */ /* 0x000fe80000100a00 */
[----:B------:R-:W-:Y:S04]  /*11c950*/  STL.64 [R1+0x4b08], R12 ;  /* 0x004b080c01007387 */ /* 0x000fe80000100a00 */
[----:B------:R-:W3:Y:S04]  /*11c960*/  LDL.LU R25, [R1+0xb8] ;  /* 0x0000b80001197983 */ /* 0x000ee80000300800 */
[----:B------:R-:W3:Y:S04]  /*11c970*/  LDL.LU R26, [R1+0xc4] ;  /* 0x0000c400011a7983 */ /* 0x000ee80000300800 */
[----:B------:R-:W0:Y:S01]  /*11c980*/  LDS.128 R12, [R21] ;  /* 0x00000000150c7984 */ /* 0x000e220000000c00 */
[----:B-1----:R-:W-:-:S02]  /*11c990*/  ISETP.LT.AND P4, PT, R0, UR62, !P1 ;  /* 0x0000003e00007c0c */ /* 0x002fc4000cf81270 */
[----:B------:R-:W-:Y:S01]  /*11c9a0*/  ISETP.LT.AND P3, PT, R2, UR72, !P1 ;  /* 0x0000004802007c0c */ /* 0x000fe2000cf61270 */
[----:B------:R-:W1:Y:S01]  /*11c9b0*/  LDCU UR72, c[0x0][0x398] ;  /* 0x00007300ff4877ac */ /* 0x000e620008000800 */
[----:B------:R-:W-:Y:S02]  /*11c9c0*/  LOP3.LUT R5, R5, 0xfffffffb, RZ, 0xc0, !PT ;  /* 0xfffffffb05057812 */ /* 0x000fe400078ec0ff */
[----:B------:R-:W-:Y:S01]  /*11c9d0*/  ISETP.LT.AND P2, PT, R3, UR64, !P1 ;  /* 0x0000004003007c0c */ /* 0x000fe2000cf41270 */
[----:B------:R-:W0:Y:S06]  /*11c9e0*/  LDCU.64 UR64, c[0x0][0x398] ;  /* 0x00007300ff4077ac */ /* 0x000e2c0008000a00 */
[----:B------:R-:W-:-:S04]  /*11c9f0*/  @P4 LOP3.LUT R5, R5, 0x4, RZ, 0xfc, !PT ;  /* 0x0000000405054812 */ /* 0x000fc800078efcff */
[----:B------:R-:W-:-:S04]  /*11ca00*/  LOP3.LUT R5, R5, 0xfffffffd, RZ, 0xc0, !PT ;  /* 0xfffffffd05057812 */ /* 0x000fc800078ec0ff */
[----:B------:R-:W-:-:S04]  /*11ca10*/  @P3 LOP3.LUT R5, R5, 0x2, RZ, 0xfc, !PT ;  /* 0x0000000205053812 */ /* 0x000fc800078efcff */
[----:B------:R-:W-:-:S04]  /*11ca20*/  LOP3.LUT R5, R5, 0xfffffffe, RZ, 0xc0, !PT ;  /* 0xfffffffe05057812 */ /* 0x000fc800078ec0ff */
[----:B------:R-:W-:Y:S02]  /*11ca30*/  @P2 LOP3.LUT R5, R5, 0x1, RZ, 0xfc, !PT ;  /* 0x0000000105052812 */ /* 0x000fe400078efcff */
[----:B------:R-:W-:Y:S02]  /*11ca40*/  PRMT R23, R23, 0x4210, R10 ;  /* 0x0000421017177816 */ /* 0x000fe4000000000a */
[----:B----4-:R-:W-:Y:S02]  /*11ca50*/  PRMT R20, R20, 0x4210, R16 ;  /* 0x0000421014147816 */ /* 0x010fe40000000010 */
[----:B--2---:R-:W-:Y:S02]  /*11ca60*/  PRMT R7, R7, 0x4210, R17 ;  /* 0x0000421007077816 */ /* 0x004fe40000000011 */
[----:B---3--:R-:W-:Y:S01]  /*11ca70*/  PRMT R6, R6, 0x4210, R18 ;  /* 0x0000421006067816 */ /* 0x008fe20000000012 */
[----:B------:R2:W-:Y:S04]  /*11ca80*/  STL [R1+0x4af4], R26 ;  /* 0x004af41a01007387 */ /* 0x0005e80000100800 */
[----:B------:R3:W-:Y:S01]  /*11ca90*/  STL [R1+0x4af0], R25 ;  /* 0x004af01901007387 */ /* 0x0007e20000100800 */
[----:B--2---:R-:W-:-:S02]  /*11caa0*/  IMAD.MOV.U32 R26, RZ, RZ, R23 ;  /* 0x000000ffff1a7224 */ /* 0x004fc400078e0017 */
[----:B---3--:R-:W-:Y:S02]  /*11cab0*/  IMAD.MOV.U32 R25, RZ, RZ, R22 ;  /* 0x000000ffff197224 */ /* 0x008fe400078e0016 */
[----:B------:R-:W2:Y:S04]  /*11cac0*/  LDL.LU R22, [R1+0x4b28] ;  /* 0x004b280001167983 */ /* 0x000ea80000300800 */
[----:B------:R-:W3:Y:S04]  /*11cad0*/  LDL.LU R23, [R1+0x4b24] ;  /* 0x004b240001177983 */ /* 0x000ee80000300800 */
[----:B------:R4:W-:Y:S04]  /*11cae0*/  STL.64 [R1+0x4b00], R10 ;  /* 0x004b000a01007387 */ /* 0x0009e80000100a00 */
[----:B------:R0:W-:Y:S01]  /*11caf0*/  STL.64 [R1+0x4af8], R8 ;  /* 0x004af80801007387 */ /* 0x0001e20000100a00 */
[----:B----4-:R-:W-:-:S02]  /*11cb00*/  IMAD.MOV.U32 R10, RZ, RZ, R6 ;  /* 0x000000ffff0a7224 */ /* 0x010fc400078e0006 */
[----:B0-----:R-:W-:Y:S02]  /*11cb10*/  IMAD.MOV.U32 R8, RZ, RZ, R20 ;  /* 0x000000ffff087224 */ /* 0x001fe400078e0014 */
[----:B------:R-:W4:Y:S01]  /*11cb20*/  LDL.LU R20, [R1+0x4b20] ;  /* 0x004b200001147983 */ /* 0x000f220000300800 */
[----:B------:R-:W-:-:S03]  /*11cb30*/  IMAD.MOV.U32 R9, RZ, RZ, R7 ;  /* 0x000000ffff097224 */ /* 0x000fc600078e0007 */
[----:B------:R-:W2:Y:S04]  /*11cb40*/  LDL.LU R7, [R1+0x4b1c] ;  /* 0x004b1c0001077983 */ /* 0x000ea80000300800 */
[----:B------:R-:W2:Y:S04]  /*11cb50*/  LDL.LU R6, [R1+0x4b18] ;  /* 0x004b180001067983 */ /* 0x000ea80000300800 */
[----:B------:R-:W-:Y:S04]  /*11cb60*/  STL [R1+0x4904], R5 ;  /* 0x0049040501007387 */ /* 0x000fe80000100800 */
[----:B------:R-:W-:Y:S04]  /*11cb70*/  STL.64 [R1+0x50], R12 ;  /* 0x0000500c01007387 */ /* 0x000fe80000100a00 */
[----:B------:R-:W-:Y:S04]  /*11cb80*/  STL.64 [R1+0x58], R14 ;  /* 0x0000580e01007387 */ /* 0x000fe80000100a00 */
[----:B------:R-:W0:Y:S04]  /*11cb90*/  LDS.128 R12, [R21+0x400] ;  /* 0x00040000150c7984 */ /* 0x000e280000000c00 */
[----:B0-----:R-:W-:Y:S04]  /*11cba0*/  STL.64 [R1+0x40], R12 ;  /* 0x0000400c01007387 */ /* 0x001fe80000100a00 */
[----:B------:R0:W-:Y:S04]  /*11cbb0*/  STL.64 [R1+0x48], R14 ;  /* 0x0000480e01007387 */ /* 0x0001e80000100a00 */
[----:B0-----:R-:W2:Y:S01]  /*11cbc0*/  LDL.LU.64 R14, [R1+0x4b10] ;  /* 0x004b1000010e7983 */ /* 0x001ea20000300a00 */
[----:B------:R-:W-:-:S02]  /*11cbd0*/  PRMT R28, R28, 0x4210, R19 ;  /* 0x000042101c1c7816 */ /* 0x000fc40000000013 */
[----:B------:R-:W-:Y:S01]  /*11cbe0*/  PRMT R27, R27, 0x4210, R11 ;  /* 0x000042101b1b7816 */ /* 0x000fe2000000000b */
[----:B------:R-:W3:Y:S02]  /*11cbf0*/  LDL.LU.64 R12, [R1+0x4b08] ;  /* 0x004b0800010c7983 */ /* 0x000ee40000300a00 */
[----:B------:R-:W-:Y:S01]  /*11cc00*/  IMAD.MOV.U32 R11, RZ, RZ, R28 ;  /* 0x000000ffff0b7224 */ /* 0x000fe200078e001c */
[----:B------:R-:W-:Y:S06]  /*11cc10*/  BAR.SYNC.DEFER_BLOCKING 0x0 ;  /* 0x0000000000007b1d */ /* 0x000fec0000010000 */
[----:B--2---:R0:W-:Y:S04]  /*11cc20*/  STSM.16.M88.4 [R15], R8 ;  /* 0x000000080f007844 */ /* 0x0041e80000000200 */
[----:B------:R2:W-:Y:S04]  /*11cc30*/  STSM.16.M88.4 [R15+0x200], R24 ;  /* 0x000200180f007844 */ /* 0x0005e80000000200 */
[----:B0-----:R-:W3:Y:S04]  /*11cc40*/  LDL.LU.64 R10, [R1+0x4b00] ;  /* 0x004b0000010a7983 */ /* 0x001ee80000300a00 */
[----:B------:R-:W3:Y:S04]  /*11cc50*/  LDL.LU.64 R8, [R1+0x4af8] ;  /* 0x004af80001087983 */ /* 0x000ee80000300a00 */
[----:B--2---:R-:W2:Y:S04]  /*11cc60*/  LDL.LU R26, [R1+0x4af4] ;  /* 0x004af400011a7983 */ /* 0x004ea80000300800 */
[----:B------:R-:W2:Y:S04]  /*11cc70*/  LDL.LU R25, [R1+0x4af0] ;  /* 0x004af00001197983 */ /* 0x000ea80000300800 */
[----:B------:R-:W2:Y:S01]  /*11cc80*/  LDL.LU R28, [R1+0xc8] ;  /* 0x0000c800011c7983 */ /* 0x000ea20000300800 */
[----:B------:R-:W-:-:S02]  /*11cc90*/  ISETP.LT.AND P1, PT, R4, UR54, !P1 ;  /* 0x0000003604007c0c */ /* 0x000fc4000cf21270 */
[----:B----4-:R-:W-:Y:S02]  /*11cca0*/  PRMT R16, R20, 0x5210, R16 ;  /* 0x0000521014107816 */ /* 0x010fe40000000010 */
[----:B------:R-:W-:Y:S01]  /*11ccb0*/  PRMT R17, R7, 0x5210, R17 ;  /* 0x0000521007117816 */ /* 0x000fe20000000011 */
[----:B------:R-:W-:Y:S01]  /*11ccc0*/  VIADD R5, R14, 0x28 ;  /* 0x000000280e057836 */ /* 0x000fe20000000000 */
[----:B------:R-:W-:Y:S01]  /*11ccd0*/  LOP3.LUT R6, R6, 0x7fffffff, RZ, 0xc0, !PT ;  /* 0x7fffffff06067812 */ /* 0x000fe200078ec0ff */
[----:B------:R-:W0:Y:S06]  /*11cce0*/  LDCU UR54, c[0x0][0x398] ;  /* 0x00007300ff3677ac */ /* 0x000e2c0008000800 */
[----:B------:R-:W-:-:S02]  /*11ccf0*/  @P1 LOP3.LUT R6, R6, 0x80000000, RZ, 0xfc, !PT ;  /* 0x8000000006061812 */ /* 0x000fc400078efcff */
[----:B------:R-:W-:Y:S01]  /*11cd00*/  ISETP.GE.AND P1, PT, R5, UR57, PT ;  /* 0x0000003905007c0c */ /* 0x000fe2000bf26270 */
[----:B------:R-:W4:Y:S03]  /*11cd10*/  LDCU.64 UR56, c[0x0][0x398] ;  /* 0x00007300ff3877ac */ /* 0x000f260008000a00 */
[----:B------:R-:W-:Y:S02]  /*11cd20*/  ISETP.LT.AND P4, PT, R0, UR64, !P1 ;  /* 0x0000004000007c0c */ /* 0x000fe4000cf81270 */
[----:B------:R-:W-:Y:S02]  /*11cd30*/  ISETP.LT.AND P3, PT, R2, UR70, !P1 ;  /* 0x0000004602007c0c */ /* 0x000fe4000cf61270 */
[----:B------:R-:W-:Y:S02]  /*11cd40*/  LOP3.LUT R6, R6, 0xbfffffff, RZ, 0xc0, !PT ;  /* 0xbfffffff06067812 */ /* 0x000fe400078ec0ff */
[----:B---3--:R-:W-:-:S02]  /*11cd50*/  PRMT R18, R23, 0x5210, R18 ;  /* 0x0000521017127816 */ /* 0x008fc40000000012 */
[----:B------:R-:W-:Y:S01]  /*11cd60*/  PRMT R19, R22, 0x5210, R19 ;  /* 0x0000521016137816 */ /* 0x000fe20000000013 */
[----:B------:R-:W-:Y:S01]  /*11cd70*/  BAR.SYNC.DEFER_BLOCKING 0x0 ;  /* 0x0000000000007b1d */ /* 0x000fe20000010000 */
[----:B------:R-:W-:-:S03]  /*11cd80*/  ISETP.LT.AND P2, PT, R3, UR71, !P1 ;  /* 0x0000004703007c0c */ /* 0x000fc6000cf41270 */
[----:B------:R-:W-:Y:S01]  /*11cd90*/  @P4 LOP3.LUT R6, R6, 0x40000000, RZ, 0xfc, !PT ;  /* 0x4000000006064812 */ /* 0x000fe200078efcff */
[----:B------:R-:W-:Y:S01]  /*11cda0*/  VIADD R5, R14, 0x27 ;  /* 0x000000270e057836 */ /* 0x000fe20000000000 */
[----:B------:R-:W3:Y:S02]  /*11cdb0*/  LDCU UR71, c[0x0][0x398] ;  /* 0x00007300ff4777ac */ /* 0x000ee40008000800 */
[----:B------:R-:W-:Y:S01]  /*11cdc0*/  LOP3.LUT R6, R6, 0xdfffffff, RZ, 0xc0, !PT ;  /* 0xdfffffff06067812 */ /* 0x000fe200078ec0ff */
[----:B------:R-:W1:Y:S03]  /*11cdd0*/  LDCU UR70, c[0x0][0x398] ;  /* 0x00007300ff4677ac */ /* 0x000e660008000800 */
[----:B------:R-:W-:Y:S02]  /*11cde0*/  @P3 LOP3.LUT R6, R6, 0x20000000, RZ, 0xfc, !PT ;  /* 0x2000000006063812 */ /* 0x000fe400078efcff */
[----:B0-----:R-:W-:Y:S01]  /*11cdf0*/  ISETP.LT.AND P1, PT, R4, UR54, !P1 ;  /* 0x0000003604007c0c */ /* 0x001fe2000cf21270 */
[----:B------:R-:W0:Y:S01]  /*11ce00*/  LDCU UR54, c[0x0][0x398] ;  /* 0x00007300ff3677ac */ /* 0x000e220008000800 */
[----:B------:R-:W-:-:S04]  /*11ce10*/  LOP3.LUT R6, R6, 0xefffffff, RZ, 0xc0, !PT ;  /* 0xefffffff06067812 */ /* 0x000fc800078ec0ff */
[----:B------:R-:W-:-:S04]  /*11ce20*/  @P2 LOP3.LUT R6, R6, 0x10000000, RZ, 0xfc, !PT ;  /* 0x1000000006062812 */ /* 0x000fc800078efcff */
[----:B------:R-:W-:-:S04]  /*11ce30*/  LOP3.LUT R6, R6, 0xf7ffffff, RZ, 0xc0, !PT ;  /* 0xf7ffffff06067812 */ /* 0x000fc800078ec0ff */
[----:B------:R-:W-:Y:S02]  /*11ce40*/  @P1 LOP3.LUT R6, R6, 0x8000000, RZ, 0xfc, !PT ;  /* 0x0800000006061812 */ /* 0x000fe400078efcff */
[----:B------:R-:W-:Y:S01]  /*11ce50*/  ISETP.GE.AND P1, PT, R5, UR61, PT ;  /* 0x0000003d05007c0c */ /* 0x000fe2000bf26270 */
[----:B------:R-:W1:Y:S03]  /*11ce60*/  LDCU.64 UR60, c[0x0][0x398] ;  /* 0x00007300ff3c77ac */ /* 0x000e660008000a00 */
[----:B----4-:R-:W-:Y:S02]  /*11ce70*/  ISETP.LT.AND P4, PT, R0, UR56, !P1 ;  /* 0x0000003800007c0c */ /* 0x010fe4000cf81270 */
[----:B---3--:R-:W-:Y:S02]  /*11ce80*/  ISETP.LT.AND P3, PT, R2, UR71, !P1 ;  /* 0x0000004702007c0c */ /* 0x008fe4000cf61270 */
[----:B------:R-:W-:Y:S01]  /*11ce90*/  LOP3.LUT R6, R6, 0xfbffffff, RZ, 0xc0, !PT ;  /* 0xfbffffff06067812 */ /* 0x000fe200078ec0ff */
[----:B------:R-:W-:Y:S01]  /*11cea0*/  VIADD R5, R14, 0x26 ;  /* 0x000000260e057836 */ /* 0x000fe20000000000 */
[----:B0-----:R-:W-:Y:S01]  /*11ceb0*/  ISETP.LT.AND P2, PT, R3, UR54, !P1 ;  /* 0x0000003603007c0c */ /* 0x001fe2000cf41270 */
[----:B------:R-:W0:Y:S01]  /*11cec0*/  LDCU UR54, c[0x0][0x398] ;  /* 0x00007300ff3677ac */ /* 0x000e220008000800 */
[----:B--2---:R-:W-:-:S02]  /*11ced0*/  PRMT R9, R26, 0x5210, R9 ;  /* 0x000052101a097816 */ /* 0x004fc40000000009 */
[----:B------:R-:W-:Y:S02]  /*11cee0*/  PRMT R8, R25, 0x5210, R8 ;  /* 0x0000521019087816 */ /* 0x000fe40000000008 */
[----:B------:R-:W-:Y:S01]  /*11cef0*/  PRMT R11, R12, 0x5210, R11 ;  /* 0x000052100c0b7816 */ /* 0x000fe2000000000b */
[----:B------:R-:W2:Y:S01]  /*11cf00*/  LDS.128 R24, [R21] ;  /* 0x0000000015187984 */ /* 0x000ea20000000c00 */
[----:B------:R-:W-:Y:S01]  /*11cf10*/  PRMT R10, R28, 0x5210, R10 ;  /* 0x000052101c0a7816 */ /* 0x000fe2000000000a */
[----:B------:R-:W-:Y:S01]  /*11cf20*/  VIADD R22, R14, 0x1c ;  /* 0x0000001c0e167836 */ /* 0x000fe20000000000 */
[----:B------:R-:W3:Y:S01]  /*11cf30*/  LDCU UR71, c[0x0][0x398] ;  /* 0x00007300ff4777ac */ /* 0x000ee20008000800 */
[----:B------:R-:W4:Y:S04]  /*11cf40*/  LDL.LU R12, [R1+0x4aec] ;  /* 0x004aec00010c7983 */ /* 0x000f280000300800 */
[----:B------:R-:W3:Y:S04]  /*11cf50*/  LDL.LU R20, [R1+0x4ae8] ;  /* 0x004ae80001147983 */ /* 0x000ee80000300800 */
[----:B------:R-:W3:Y:S04]  /*11cf60*/  LDL.LU R7, [R1+0x4ae4] ;  /* 0x004ae40001077983 */ /* 0x000ee80000300800 */
[----:B--2---:R-:W-:Y:S04]  /*11cf70*/  STL.64 [R1+0xb0], R24 ;  /* 0x0000b01801007387 */ /* 0x004fe80000100a00 */
[----:B------:R-:W-:Y:S04]  /*11cf80*/  STL.64 [R1+0xb8], R26 ;  /* 0x0000b81a01007387 */ /* 0x000fe80000100a00 */
[----:B------:R-:W2:Y:S01]  /*11cf90*/  LDS.128 R24, [R21+0x400] ;  /* 0x0004000015187984 */ /* 0x000ea20000000c00 */
[----:B------:R-:W-:Y:S06]  /*11cfa0*/  BAR.SYNC.DEFER_BLOCKING 0x0 ;  /* 0x0000000000007b1d */ /* 0x000fec0000010000 */
[----:B------:R0:W-:Y:S04]  /*11cfb0*/  STSM.16.M88.4 [R15], R16 ;  /* 0x000000100f007844 */ /* 0x0001e80000000200 */
[----:B--2---:R-:W-:Y:S04]  /*11cfc0*/  STL.64 [R1+0xa0], R24 ;  /* 0x0000a01801007387 */ /* 0x004fe80000100a00 */
[----:B------:R2:W-:Y:S04]  /*11cfd0*/  STL.64 [R1+0xa8], R26 ;  /* 0x0000a81a01007387 */ /* 0x0005e80000100a00 */
[----:B0-----:R-:W4:Y:S04]  /*11cfe0*/  LDL.LU R18, [R1+0xaa0] ;  /* 0x000aa00001127983 */ /* 0x001f280000300800 */
[----:B------:R-:W4:Y:S04]  /*11cff0*/  LDL.LU R23, [R1+0xa6c] ;  /* 0x000a6c0001177983 */ /* 0x000f280000300800 */
[----:B------:R-:W4:Y:S04]  /*11d000*/  LDL.LU R19, [R1+0xa3c] ;  /* 0x000a3c0001137983 */ /* 0x000f280000300800 */
[----:B------:R-:W4:Y:S01]  /*11d010*/  LDL.LU R28, [R1+0xa38] ;  /* 0x000a3800011c7983 */ /* 0x000f220000300800 */
[----:B------:R-:W-:-:S04]  /*11d020*/  @P4 LOP3.LUT R6, R6, 0x4000000, RZ, 0xfc, !PT ;  /* 0x0400000006064812 */ /* 0x000fc800078efcff */
[----:B------:R-:W-:-:S04]  /*11d030*/  LOP3.LUT R6, R6, 0xfdffffff, RZ, 0xc0, !PT ;  /* 0xfdffffff06067812 */ /* 0x000fc800078ec0ff */
[----:B------:R-:W-:Y:S02]  /*11d040*/  @P3 LOP3.LUT R6, R6, 0x2000000, RZ, 0xfc, !PT ;  /* 0x0200000006063812 */ /* 0x000fe400078efcff */
[----:B------:R-:W-:Y:S01]  /*11d050*/  ISETP.LT.AND P1, PT, R4, UR77, !P1 ;  /* 0x0000004d04007c0c */ /* 0x000fe2000cf21270 */
[----:B------:R0:W-:Y:S01]  /*11d060*/  STSM.16.M88.4 [R15+0x200], R8 ;  /* 0x000200080f007844 */ /* 0x0001e20000000200 */
[----:B------:R-:W-:Y:S02]  /*11d070*/  LOP3.LUT R6, R6, 0xfeffffff, RZ, 0xc0, !PT ;  /* 0xfeffffff06067812 */ /* 0x000fe400078ec0ff */
[----:B---3--:R-:W-:Y:S01]  /*11d080*/  LOP3.LUT R7, R7, 0x7fffffff, RZ, 0xc0, !PT ;  /* 0x7fffffff07077812 */ /* 0x008fe200078ec0ff */
[----:B--2---:R-:W-:Y:S01]  /*11d090*/  VIADD R26, R14, 0x1d ;  /* 0x0000001d0e1a7836 */ /* 0x004fe20000000000 */
[----:B------:R-:W-:Y:S01]  /*11d0a0*/  @P2 LOP3.LUT R6, R6, 0x1000000, RZ, 0xfc, !PT ;  /* 0x0100000006062812 */ /* 0x000fe200078efcff */
[----:B------:R-:W-:Y:S01]  /*11d0b0*/  VIADD R16, R14, 0x1b ;  /* 0x0000001b0e107836 */ /* 0x000fe20000000000 */
[----:B------:R-:W2:Y:S02]  /*11d0c0*/  LDCU UR77, c[0x0][0x398] ;  /* 0x00007300ff4d77ac */ /* 0x000ea40008000800 */
[----:B------:R-:W-:-:S04]  /*11d0d0*/  LOP3.LUT R6, R6, 0xff7fffff, RZ, 0xc0, !PT ;  /* 0xff7fffff06067812 */ /* 0x000fc800078ec0ff */
[----:B------:R-:W-:Y:S02]  /*11d0e0*/  @P1 LOP3.LUT R6, R6, 0x800000, RZ, 0xfc, !PT ;  /* 0x0080000006061812 */ /* 0x000fe400078efcff */
[----:B------:R-:W-:Y:S01]  /*11d0f0*/  ISETP.GE.AND P1, PT, R5, UR63, PT ;  /* 0x0000003f05007c0c */ /* 0x000fe2000bf26270 */
[----:B------:R-:W3:Y:S03]  /*11d100*/  LDCU.64 UR62, c[0x0][0x398] ;  /* 0x00007300ff3e77ac */ /* 0x000ee60008000a00 */
[----:B-1----:R-:W-:Y:S02]  /*11d110*/  ISETP.LT.AND P4, PT, R0, UR60, !P1 ;  /* 0x0000003c00007c0c */ /* 0x002fe4000cf81270 */
[----:B------:R-:W-:Y:S02]  /*11d120*/  ISETP.LT.AND P3, PT, R2, UR54, !P1 ;  /* 0x0000003602007c0c */ /* 0x000fe4000cf61270 */
[----:B------:R-:W-:Y:S01]  /*11d130*/  LOP3.LUT R6, R6, 0xffbfffff, RZ, 0xc0, !PT ;  /* 0xffbfffff06067812 */ /* 0x000fe200078ec0ff */
[C---:B------:R-:W-:Y:S01]  /*11d140*/  VIADD R5, R14.reuse, 0x25 ;  /* 0x000000250e057836 */ /* 0x040fe20000000000 */
[----:B------:R-:W-:Y:S01]  /*11d150*/  ISETP.LT.AND P2, PT, R3, UR4, !P1 ;  /* 0x0000000403007c0c */ /* 0x000fe2000cf41270 */
[----:B0-----:R-:W-:Y:S01]  /*11d160*/  VIADD R9, R14, 0x22 ;  /* 0x000000220e097836 */ /* 0x001fe20000000000 */
[----:B------:R-:W0:Y:S05]  /*11d170*/  LDCU UR54, c[0x0][0x398] ;  /* 0x00007300ff3677ac */ /* 0x000e2a0008000800 */
[----:B------:R-:W-:Y:S01]  /*11d180*/  @P4 LOP3.LUT R6, R6, 0x400000, RZ, 0xfc, !PT ;  /* 0x0040000006064812 */ /* 0x000fe200078efcff */
[----:B------:R-:W-:Y:S01]  /*11d190*/  VIADD R10, R14, 0x21 ;  /* 0x000000210e0a7836 */ /* 0x000fe20000000000 */
[----:B------:R-:W1:Y:S02]  /*11d1a0*/  LDCU UR4, c[0x0][0x398] ;  /* 0x00007300ff0477ac */ /* 0x000e640008000800 */
[----:B------:R-:W-:-:S04]  /*11d1b0*/  LOP3.LUT R6, R6, 0xffdfffff, RZ, 0xc0, !PT ;  /* 0xffdfffff06067812 */ /* 0x000fc800078ec0ff */
[----:B------:R-:W-:Y:S01]  /*11d1c0*/  @P3 LOP3.LUT R6, R6, 0x200000, RZ, 0xfc, !PT ;  /* 0x0020000006063812 */ /* 0x000fe200078efcff */
[----:B------:R-:W-:Y:S01]  /*11d1d0*/  BAR.SYNC.DEFER_BLOCKING 0x0 ;  /* 0x0000000000007b1d */ /* 0x000fe20000010000 */
[----:B------:R-:W-:Y:S02]  /*11d1e0*/  ISETP.LT.AND P1, PT, R4, UR73, !P1 ;  /* 0x0000004904007c0c */ /* 0x000fe4000cf21270 */
[----:B------:R-:W-:Y:S02]  /*11d1f0*/  LOP3.LUT R6, R6, 0xffefffff, RZ, 0xc0, !PT ;  /* 0xffefffff06067812 */ /* 0x000fe400078ec0ff */
[----:B----4-:R-:W-:Y:S01]  /*11d200*/  LOP3.LUT R24, R18, 0xffff, RZ, 0xc0, !PT ;  /* 0x0000ffff12187812 */ /* 0x010fe200078ec0ff */
[----:B------:R-:W-:Y:S01]  /*11d210*/  VIADD R8, R14, 0x1f ;  /* 0x0000001f0e087836 */ /* 0x000fe20000000000 */
[----:B------:R-:W-:Y:S01]  /*11d220*/  @P2 LOP3.LUT R6, R6, 0x100000, RZ, 0xfc, !PT ;  /* 0x0010000006062812 */ /* 0x000fe200078efcff */
[----:B------:R-:W4:Y:S03]  /*11d230*/  LDCU UR73, c[0x0][0x398] ;  /* 0x00007300ff4977ac */ /* 0x000f260008000800 */
[----:B------:R-:W-:-:S04]  /*11d240*/  LOP3.LUT R6, R6, 0xfff7ffff, RZ, 0xc0, !PT ;  /* 0xfff7ffff06067812 */ /* 0x000fc800078ec0ff */
[----:B------:R-:W-:Y:S02]  /*11d250*/  @P1 LOP3.LUT R6, R6, 0x80000, RZ, 0xfc, !PT ;  /* 0x0008000006061812 */ /* 0x000fe400078efcff */
[----:B------:R-:W-:Y:S01]  /*11d260*/  ISETP.GE.AND P1, PT, R5, UR65, PT ;  /* 0x0000004105007c0c */ /* 0x000fe2000bf26270 */
[----:B------:R-:W0:Y:S03]  /*11d270*/  LDCU.64 UR64, c[0x0][0x398] ;  /* 0x00007300ff4077ac */ /* 0x000e260008000a00 */
[----:B---3--:R-:W-:Y:S02]  /*11d280*/  ISETP.LT.AND P4, PT, R0, UR62, !P1 ;  /* 0x0000003e00007c0c */ /* 0x008fe4000cf81270 */
[----:B------:R-:W-:Y:S02]  /*11d290*/  ISETP.LT.AND P3, PT, R2, UR75, !P1 ;  /* 0x0000004b02007c0c */ /* 0x000fe4000cf61270 */
[----:B------:R-:W-:Y:S01]  /*11d2a0*/  LOP3.LUT R6, R6, 0xfffbffff, RZ, 0xc0, !PT ;  /* 0xfffbffff06067812 */ /* 0x000fe200078ec0ff */
[----:B------:R-:W-:Y:S01]  /*11d2b0*/  VIADD R5, R14, 0x24 ;  /* 0x000000240e057836 */ /* 0x000fe20000000000 */
[----:B------:R-:W-:Y:S01]  /*11d2c0*/  ISETP.LT.AND P2, PT, R3, UR74, !P1 ;  /* 0x0000004a03007c0c */ /* 0x000fe2000cf41270 */
[----:B------:R-:W3:Y:S06]  /*11d2d0*/  LDCU UR75, c[0x0][0x398] ;  /* 0x00007300ff4b77ac */ /* 0x000eec0008000800 */
        /* <DEDUP_REMOVED lines=13> */
[----:B------:R-:W-:Y:S02]  /*11d3b0*/  ISETP.LT.AND P3, PT, R2, UR69, !P1 ;  /* 0x0000004502007c0c */ /* 0x000fe4000cf61270 */
[----:B------:R-:W-:Y:S01]  /*11d3c0*/  LOP3.LUT R6, R6, 0xffffbfff, RZ, 0xc0, !PT ;  /* 0xffffbfff06067812 */ /* 0x000fe200078ec0ff */
[----:B------:R-:W-:Y:S01]  /*11d3d0*/  VIADD R5, R14, 0x23 ;  /* 0x000000230e057836 */ /* 0x000fe20000000000 */
[----:B------:R-:W-:Y:S01]  /*11d3e0*/  ISETP.LT.AND P2, PT, R3, UR68, !P1 ;  /* 0x0000004403007c0c */ /* 0x000fe2000cf41270 */
[----:B------:R-:W0:Y:S06]  /*11d3f0*/  LDCU UR69, c[0x0][0x398] ;  /* 0x00007300ff4577ac */ /* 0x000e2c0008000800 */
        /* <DEDUP_REMOVED lines=12> */
[----:B-1----:R-:W-:Y:S02]  /*11d4c0*/  ISETP.LT.AND P4, PT, R0, UR56, !P1 ;  /* 0x0000003800007c0c */ /* 0x002fe4000cf81270 */
[----:B------:R-:W-:Y:S02]  /*11d4d0*/  ISETP.LT.AND P3, PT, R2, UR66, !P1 ;  /* 0x0000004202007c0c */ /* 0x000fe4000cf61270 */
[----:B------:R-:W-:Y:S01]  /*11d4e0*/  LOP3.LUT R6, R6, 0xfffffbff, RZ, 0xc0, !PT ;  /* 0xfffffbff06067812 */ /* 0x000fe200078ec0ff */
[----:B------:R-:W-:Y:S01]  /*11d4f0*/  VIADD R5, R14, 0x1e ;  /* 0x0000001e0e057836 */ /* 0x000fe20000000000 */
[----:B------:R-:W-:Y:S01]  /*11d500*/  ISETP.LT.AND P2, PT, R3, UR59, !P1 ;  /* 0x0000003b03007c0c */ /* 0x000fe2000cf41270 */
[----:B------:R-:W1:Y:S01]  /*11d510*/  LDCU UR59, c[0x0][0x398] ;  /* 0x00007300ff3b77ac */ /* 0x000e620008000800 */
        /* <DEDUP_REMOVED lines=33> */
[----:B------:R-:W-:Y:S01]  /*11d730*/  ISETP.LT.AND P3, PT, R2, UR44, !P1 ;  /* 0x0000002c02007c0c */ /* 0x000fe2000cf61270 */
[----:B------:R-:W1:Y:S01]  /*11d740*/  LDCU UR44, c[0x0][0x398] ;  /* 0x00007300ff2c77ac */ /* 0x000e620008000800 */
[----:B------:R-:W-:-:S02]  /*11d750*/  LOP3.LUT R6, R6, 0xfffffffb, RZ, 0xc0, !PT ;  /* 0xfffffffb06067812 */ /* 0x000fc400078ec0ff */
[----:B------:R-:W-:Y:S01]  /*11d760*/  ISETP.LT.AND P2, PT, R3, UR40, !P1 ;  /* 0x0000002803007c0c */ /* 0x000fe2000cf41270 */
[----:B------:R-:W0:Y:S06]  /*11d770*/  LDCU UR40, c[0x0][0x398] ;  /* 0x00007300ff2877ac */ /* 0x000e2c0008000800 */
[----:B------:R-:W-:-:S04]  /*11d780*/  @P4 LOP3.LUT R6, R6, 0x4, RZ, 0xfc, !PT ;  /* 0x0000000406064812 */ /* 0x000fc800078efcff */
[----:B------:R-:W-:Y:S02]  /*11d790*/  LOP3.LUT R6, R6, 0xfffffffd, RZ, 0xc0, !PT ;  /* 0xfffffffd06067812 */ /* 0x000fe400078ec0ff */
[----:B------:R-:W-:Y:S01]  /*11d7a0*/  ISETP.LT.AND P1, PT, R4, UR7, !P1 ;  /* 0x0000000704007c0c */ /* 0x000fe2000cf21270 */
[----:B------:R-:W0:Y:S01]  /*11d7b0*/  LDCU UR7, c[0x0][0x398] ;  /* 0x00007300ff0777ac */ /* 0x000e220008000800 */
[----:B------:R-:W-:-:S04]  /*11d7c0*/  @P3 LOP3.LUT R6, R6, 0x2, RZ, 0xfc, !PT ;  /* 0x0000000206063812 */ /* 0x000fc800078efcff */
[----:B------:R-:W-:-:S04]  /*11d7d0*/  LOP3.LUT R6, R6, 0xfffffffe, RZ, 0xc0, !PT ;  /* 0xfffffffe06067812 */ /* 0x000fc800078ec0ff */
[----:B------:R-:W-:-:S03]  /*11d7e0*/  @P2 LOP3.LUT R6, R6, 0x1, RZ, 0xfc, !PT ;  /* 0x0000000106062812 */ /* 0x000fc600078efcff */
[----:B------:R-:W-:Y:S02]  /*11d7f0*/  @P1 LOP3.LUT R7, R7, 0x80000000, RZ, 0xfc, !PT ;  /* 0x8000000007071812 */ /* 0x000fe400078efcff */
[----:B------:R0:W-:Y:S01]  /*11d800*/  STL [R1+0x4908], R6 ;  /* 0x0049080601007387 */ /* 0x0001e20000100800 */
[----:B------:R-:W-:Y:S01]  /*11d810*/  ISETP.GE.AND P1, PT, R9, UR57, PT ;  /* 0x0000003909007c0c */ /* 0x000fe2000bf26270 */
[----:B------:R-:W1:Y:S02]  /*11d820*/  LDCU.64 UR56, c[0x0][0x398] ;  /* 0x00007300ff3877ac */ /* 0x000e640008000a00 */
[----:B------:R-:W2:Y:S04]  /*11d830*/  LDL.LU R25, [R1+0x9f0] ;  /* 0x0009f00001197983 */ /* 0x000ea80000300800 */
[----:B------:R-:W3:Y:S01]  /*11d840*/  LDL.LU R17, [R1+0x9ec] ;  /* 0x0009ec0001117983 */ /* 0x000ee20000300800 */
[----:B0-----:R-:W-:-:S03]  /*11d850*/  LOP3.LUT R6, R28, 0xffff, RZ, 0xc0, !PT ;  /* 0x0000ffff1c067812 */ /* 0x001fc600078ec0ff */
[----:B------:R-:W4:Y:S04]  /*11d860*/  LDL.LU R18, [R1+0x9b8] ;  /* 0x0009b80001127983 */ /* 0x000f280000300800 */
[----:B------:R-:W4:Y:S04]  /*11d870*/  LDL.LU R9, [R1+0x9b4] ;  /* 0x0009b40001097983 */ /* 0x000f280000300800 */
[----:B------:R-:W4:Y:S04]  /*11d880*/  LDL.LU R27, [R1+0x9b0] ;  /* 0x0009b000011b7983 */ /* 0x000f280000300800 */
[----:B------:R-:W4:Y:S04]  /*11d890*/  LDL.LU R28, [R1+0x9ac] ;  /* 0x0009ac00011c7983 */ /* 0x000f280000300800 */
[----:B------:R-:W4:Y:S04]  /*11d8a0*/  LDL.LU R10, [R1+0x9a8] ;  /* 0x0009a800010a7983 */ /* 0x000f280000300800 */
[----:B------:R-:W4:Y:S01]  /*11d8b0*/  LDL.LU R11, [R1+0x9a4] ;  /* 0x0009a400010b7983 */ /* 0x000f220000300800 */
[----:B------:R-:W-:Y:S01]  /*11d8c0*/  ISETP.LT.AND P4, PT, R0, UR64, !P1 ;  /* 0x0000004000007c0c */ /* 0x000fe2000cf81270 */
[----:B------:R-:W0:Y:S01]  /*11d8d0*/  LDCU UR64, c[0x0][0x398] ;  /* 0x00007300ff4077ac */ /* 0x000e220008000800 */
[----:B------:R-:W-:-:S02]  /*11d8e0*/  ISETP.LT.AND P3, PT, R2, UR10, !P1 ;  /* 0x0000000a02007c0c */ /* 0x000fc4000cf61270 */
[----:B------:R-:W-:Y:S01]  /*11d8f0*/  LOP3.LUT R7, R7, 0xbfffffff, RZ, 0xc0, !PT ;  /* 0xbfffffff07077812 */ /* 0x000fe200078ec0ff */
[----:B------:R-:W0:Y:S01]  /*11d900*/  LDCU UR10, c[0x0][0x398] ;  /* 0x00007300ff0a77ac */ /* 0x000e220008000800 */
[----:B------:R-:W-:-:S07]  /*11d910*/  ISETP.LT.AND P2, PT, R3, UR8, !P1 ;  /* 0x0000000803007c0c */ /* 0x000fce000cf41270 */
        /* <DEDUP_REMOVED lines=13> */
[----:B------:R-:W-:-:S02]  /*11d9f0*/  LOP3.LUT R7, R7, 0xfbffffff, RZ, 0xc0, !PT ;  /* 0xfbffffff07077812 */ /* 0x000fc400078ec0ff */
[----:B------:R-:W-:Y:S01]  /*11da00*/  ISETP.LT.AND P2, PT, R3, UR14, !P1 ;  /* 0x0000000e03007c0c */ /* 0x000fe2000cf41270 */
[----:B------:R-:W1:Y:S06]  /*11da10*/  LDCU UR14, c[0x0][0x398] ;  /* 0x00007300ff0e77ac */ /* 0x000e6c0008000800 */
        /* <DEDUP_REMOVED lines=17> */
[----:B------:R-:W-:Y:S01]  /*11db30*/  @P4 LOP3.LUT R7, R7, 0x400000, RZ, 0xfc, !PT ;  /* 0x0040000007074812 */ /* 0x000fe200078efcff */
[----:B------:R-:W0:Y:S03]  /*11db40*/  LDCU.64 UR12, c[0x0][0x398] ;  /* 0x00007300ff0c77ac */ /* 0x000e260008000a00 */
        /* <DEDUP_REMOVED lines=8> */
[----:B------:R-:W-:Y:S02]  /*11dbd0*/  ISETP.GE.AND P1, PT, R26, UR65, PT ;  /* 0x000000411a007c0c */ /* 0x000fe4000bf26270 */
[----:B--2---:R-:W-:Y:S02]  /*11dbe0*/  LOP3.LUT R25, R25, 0xffff, RZ, 0xc0, !PT ;  /* 0x0000ffff19197812 */ /* 0x004fe400078ec0ff */
[----:B---3--:R-:W-:Y:S02]  /*11dbf0*/  LOP3.LUT R17, R17, 0xffff, RZ, 0xc0, !PT ;  /* 0x0000ffff11117812 */ /* 0x008fe400078ec0ff */
[----:B----4-:R-:W-:Y:S02]  /*11dc00*/  LOP3.LUT R18, R18, 0xffff, RZ, 0xc0, !PT ;  /* 0x0000ffff12127812 */ /* 0x010fe400078ec0ff */
[----:B------:R-:W-:-:S02]  /*11dc10*/  LOP3.LUT R5, R9, 0xffff, RZ, 0xc0, !PT ;  /* 0x0000ffff09057812 */ /* 0x000fc400078ec0ff */
[----:B------:R-:W-:Y:S02]  /*11dc20*/  PRMT R8, R27, 0x4210, R25 ;  /* 0x000042101b087816 */ /* 0x000fe40000000019 */
[----:B------:R-:W2:Y:S01]  /*11dc30*/  LDL.LU R27, [R1+0x990] ;  /* 0x00099000011b7983 */ /* 0x000ea20000300800 */
[----:B------:R-:W-:-:S03]  /*11dc40*/  PRMT R9, R28, 0x4210, R17 ;  /* 0x000042101c097816 */ /* 0x000fc60000000011 */
[----:B------:R-:W3:Y:S01]  /*11dc50*/  LDL.LU R26, [R1+0x984] ;  /* 0x00098400011a7983 */ /* 0x000ee20000300800 */
[----:B------:R-:W-:-:S03]  /*11dc60*/  PRMT R10, R10, 0x4210, R18 ;  /* 0x000042100a0a7816 */ /* 0x000fc60000000012 */
[----:B------:R-:W4:Y:S01]  /*11dc70*/  LDL.LU R28, [R1+0x8f4] ;  /* 0x0008f400011c7983 */ /* 0x000f220000300800 */
[----:B------:R-:W-:-:S05]  /*11dc80*/  PRMT R11, R11, 0x4210, R5 ;  /* 0x000042100b0b7816 */ /* 0x000fca0000000005 */
[----:B------:R0:W-:Y:S04]  /*11dc90*/  STL.64 [R1+0x4ad0], R10 ;  /* 0x004ad00a01007387 */ /* 0x0001e80000100a00 */
[----:B0-----:R-:W4:Y:S01]  /*11dca0*/  LDL.LU R11, [R1+0x9a0] ;  /* 0x0009a000010b7983 */ /* 0x001f220000300800 */
[----:B------:R-:W-:Y:S01]  /*11dcb0*/  ISETP.LT.AND P4, PT, R0, UR12, !P1 ;  /* 0x0000000c00007c0c */ /* 0x000fe2000cf81270 */
[----:B------:R-:W0:Y:S01]  /*11dcc0*/  LDCU UR12, c[0x0][0x398] ;  /* 0x00007300ff0c77ac */ /* 0x000e220008000800 */
[----:B------:R-:W-:Y:S02]  /*11dcd0*/  ISETP.LT.AND P3, PT, R2, UR11, !P1 ;  /* 0x0000000b02007c0c */ /* 0x000fe4000cf61270 */
[----:B------:R-:W-:Y:S02]  /*11dce0*/  LOP3.LUT R7, R7, 0xfffbffff, RZ, 0xc0, !PT ;  /* 0xfffbffff07077812 */ /* 0x000fe400078ec0ff */
[----:B------:R-:W-:Y:S01]  /*11dcf0*/  ISETP.LT.AND P2, PT, R3, UR22, !P1 ;  /* 0x0000001603007c0c */ /* 0x000fe2000cf41270 */
[----:B------:R2:W-:Y:S01]  /*11dd00*/  STL.64 [R1+0x4ac8], R8 ;  /* 0x004ac80801007387 */ /* 0x0005e20000100a00 */
[----:B------:R-:W0:Y:S05]  /*11dd10*/  LDCU UR11, c[0x0][0x398] ;  /* 0x00007300ff0b77ac */ /* 0x000e2a0008000800 */
[----:B------:R-:W-:Y:S01]  /*11dd20*/  @P4 LOP3.LUT R7, R7, 0x40000, RZ, 0xfc, !PT ;  /* 0x0004000007074812 */ /* 0x000fe200078efcff */
[----:B------:R-:W0:Y:S03]  /*11dd30*/  LDCU UR22, c[0x0][0x398] ;  /* 0x00007300ff1677ac */ /* 0x000e260008000800 */
[----:B------:R-:W-:-:S04]  /*11dd40*/  LOP3.LUT R7, R7, 0xfffdffff, RZ, 0xc0, !PT ;  /* 0xfffdffff07077812 */ /* 0x000fc800078ec0ff */
[----:B------:R-:W-:Y:S02]  /*11dd50*/  @P3 LOP3.LUT R7, R7, 0x20000, RZ, 0xfc, !PT ;  /* 0x0002000007073812 */ /* 0x000fe400078efcff */
[----:B------:R-:W-:Y:S01]  /*11dd60*/  ISETP.LT.AND P1, PT, R4, UR24, !P1 ;  /* 0x0000001804007c0c */ /* 0x000fe2000cf21270 */
[----:B------:R-:W-:Y:S01]  /*11dd70*/  STL.64 [R1+0x4ad8], R24 ;  /* 0x004ad81801007387 */ /* 0x000fe20000100a00 */
[----:B------:R-:W-:Y:S01]  /*11dd80*/  LOP3.LUT R7, R7, 0xfffeffff, RZ, 0xc0, !PT ;  /* 0xfffeffff07077812 */ /* 0x000fe200078ec0ff */
[----:B------:R-:W0:Y:S03]  /*11dd90*/  LDCU UR24, c[0x0][0x398] ;  /* 0x00007300ff1877ac */ /* 0x000e260008000800 */
[----:B------:R-:W-:-:S04]  /*11dda0*/  @P2 LOP3.LUT R7, R7, 0x10000, RZ, 0xfc, !PT ;  /* 0x0001000007072812 */ /* 0x000fc800078efcff */
[----:B------:R-:W-:-:S04]  /*11ddb0*/  LOP3.LUT R7, R7, 0xffff7fff, RZ, 0xc0, !PT ;  /* 0xffff7fff07077812 */ /* 0x000fc800078ec0ff */
[----:B------:R-:W-:Y:S02]  /*11ddc0*/  @P1 LOP3.LUT R7, R7, 0x8000, RZ, 0xfc, !PT ;  /* 0x0000800007071812 */ /* 0x000fe400078efcff */
[----:B------:R-:W-:Y:S01]  /*11ddd0*/  ISETP.GE.AND P1, PT, R22, UR57, PT ;  /* 0x0000003916007c0c */ /* 0x000fe2000bf26270 */
[----:B------:R-:W0:Y:S01]  /*11dde0*/  LDCU.64 UR56, c[0x0][0x398] ;  /* 0x00007300ff3877ac */ /* 0x000e220008000a00 */
[----:B------:R-:W-:Y:S01]  /*11ddf0*/  LOP3.LUT R7, R7, 0xffffbfff, RZ, 0xc0, !PT ;  /* 0xffffbfff07077812 */ /* 0x000fe200078ec0ff */
[----:B------:R-:W4:Y:S01]  /*11de00*/  LDL.LU R22, [R1+0x4ae0] ;  /* 0x004ae00001167983 */ /* 0x000f220000300800 */
[----:B------:R-:W-:Y:S02]  /*11de10*/  ISETP.LT.AND P4, PT, R0, UR60, !P1 ;  /* 0x0000003c00007c0c */ /* 0x000fe4000cf81270 */
        /* <DEDUP_REMOVED lines=14> */
[----:B------:R-:W0:Y:S01]  /*11df00*/  LDCU UR9, c[0x0][0x398] ;  /* 0x00007300ff0977ac */ /* 0x000e220008000800 */
[----:B------:R-:W4:Y:S01]  /*11df10*/  LDL.LU R16, [R1+0xfc] ;  /* 0x0000fc0001107983 */ /* 0x000f220000300800 */
[----:B--2---:R-:W-:Y:S02]  /*11df20*/  PRMT R9, R27, 0x4210, R23 ;  /* 0x000042101b097816 */ /* 0x004fe40000000017 */
[----:B---3--:R-:W-:Y:S02]  /*11df30*/  PRMT R10, R26, 0x4210, R19 ;  /* 0x000042101a0a7816 */ /* 0x008fe40000000013 */
[----:B----4-:R-:W-:Y:S02]  /*11df40*/  PRMT R8, R11, 0x4210, R24 ;  /* 0x000042100b087816 */ /* 0x010fe40000000018 */
[----:B------:R-:W2:Y:S01]  /*11df50*/  LDS.128 R24, [R21] ;  /* 0x0000000015187984 */ /* 0x000ea20000000c00 */
[----:B------:R-:W-:-:S03]  /*11df60*/  PRMT R11, R28, 0x4210, R6 ;  /* 0x000042101c0b7816 */ /* 0x000fc60000000006 */
[----:B--2---:R-:W-:Y:S04]  /*11df70*/  STL.64 [R1+0x90], R24 ;  /* 0x0000901801007387 */ /* 0x004fe80000100a00 */
[----:B------:R-:W-:Y:S04]  /*11df80*/  STL.64 [R1+0x98], R26 ;  /* 0x0000981a01007387 */ /* 0x000fe80000100a00 */
[----:B------:R-:W2:Y:S01]  /*11df90*/  LDS.128 R24, [R21+0x400] ;  /* 0x0004000015187984 */ /* 0x000ea20000000c00 */
[----:B------:R-:W-:Y:S06]  /*11dfa0*/  BAR.SYNC.DEFER_BLOCKING 0x0 ;  /* 0x0000000000007b1d */ /* 0x000fec0000010000 */
[----:B------:R-:W-:Y:S04]  /*11dfb0*/  STSM.16.M88.4 [R15], R8 ;  /* 0x000000080f007844 */ /* 0x000fe80000000200 */
[----:B--2---:R2:W-:Y:S04]  /*11dfc0*/  STL.64 [R1+0x80], R24 ;  /* 0x0000801801007387 */ /* 0x0045e80000100a00 */
[----:B------:R3:W-:Y:S04]  /*11dfd0*/  STL.64 [R1+0x88], R26 ;  /* 0x0000881a01007387 */ /* 0x0007e80000100a00 */
[----:B--2---:R-:W2:Y:S04]  /*11dfe0*/  LDL.LU.64 R24, [R1+0x4ad8] ;  /* 0x004ad80001187983 */ /* 0x004ea80000300a00 */
[----:B------:R-:W4:Y:S04]  /*11dff0*/  LDL.LU.64 R10, [R1+0x4ad0] ;  /* 0x004ad000010a7983 */ /* 0x000f280000300a00 */
[----:B------:R-:W4:Y:S01]  /*11e000*/  LDL.LU.64 R8, [R1+0x4ac8] ;  /* 0x004ac80001087983 */ /* 0x000f220000300a00 */
[----:B0-----:R-:W-:-:S02]  /*11e010*/  ISETP.LT.AND P4, PT, R0, UR56, !P1 ;  /* 0x0000003800007c0c */ /* 0x001fc4000cf81270 */
[----:B------:R-:W-:Y:S02]  /*11e020*/  ISETP.LT.AND P3, PT, R2, UR35, !P1 ;  /* 0x0000002302007c0c */ /* 0x000fe4000cf61270 */
[----:B------:R-:W-:Y:S02]  /*11e030*/  LOP3.LUT R7, R7, 0xfffffbff, RZ, 0xc0, !PT ;  /* 0xfffffbff07077812 */ /* 0x000fe400078ec0ff */
[----:B------:R-:W-:Y:S01]  /*11e040*/  ISETP.LT.AND P2, PT, R3, UR33, !P1 ;  /* 0x0000002103007c0c */ /* 0x000fe2000cf41270 */
[----:B---3--:R-:W-:Y:S01]  /*11e050*/  VIADD R26, R14, 0x1a ;  /* 0x0000001a0e1a7836 */ /* 0x008fe20000000000 */
[----:B------:R-:W-:Y:S01]  /*11e060*/  PRMT R27, R12, 0x5210, R6 ;  /* 0x000052100c1b7816 */ /* 0x000fe20000000006 */
[----:B------:R-:W0:Y:S04]  /*11e070*/  LDCU UR35, c[0x0][0x39c] ;  /* 0x00007380ff2377ac */ /* 0x000e280008000800 */
[----:B------:R-:W-:Y:S01]  /*11e080*/  @P4 LOP3.LUT R7, R7, 0x400, RZ, 0xfc, !PT ;  /* 0x0000040007074812 */ /* 0x000fe200078efcff */
[----:B------:R-:W3:Y:S03]  /*11e090*/  LDCU UR33, c[0x0][0x39c] ;  /* 0x00007380ff2177ac */ /* 0x000ee60008000800 */
[----:B------:R-:W-:-:S04]  /*11e0a0*/  LOP3.LUT R7, R7, 0xfffffdff, RZ, 0xc0, !PT ;  /* 0xfffffdff07077812 */ /* 0x000fc800078ec0ff */
[----:B------:R-:W-:Y:S02]  /*11e0b0*/  @P3 LOP3.LUT R7, R7, 0x200, RZ, 0xfc, !PT ;  /* 0x0000020007073812 */ /* 0x000fe400078efcff */
[----:B------:R-:W-:Y:S01]  /*11e0c0*/  ISETP.LT.AND P1, PT, R4, UR37, !P1 ;  /* 0x0000002504007c0c */ /* 0x000fe2000cf21270 */
[----:B----4-:R4:W-:Y:S01]  /*11e0d0*/  STSM.16.M88.4 [R15+0x200], R8 ;  /* 0x000200080f007844 */ /* 0x0109e20000000200 */
[----:B------:R-:W-:Y:S02]  /*11e0e0*/  LOP3.LUT R7, R7, 0xfffffeff, RZ, 0xc0, !PT ;  /* 0xfffffeff07077812 */ /* 0x000fe400078ec0ff */
[----:B--2---:R-:W-:Y:S01]  /*11e0f0*/  PRMT R16, R16, 0x5210, R25 ;  /* 0x0000521010107816 */ /* 0x004fe20000000019 */
[C---:B------:R-:W-:Y:S01]  /*11e100*/  VIADD R6, R14.reuse, 0x13 ;  /* 0x000000130e067836 */ /* 0x040fe20000000000 */
[----:B------:R-:W2:Y:S01]  /*11e110*/  LDCU UR37, c[0x0][0x39c] ;  /* 0x00007380ff2577ac */ /* 0x000ea20008000800 */
[----:B----4-:R-:W4:Y:S04]  /*11e120*/  LDL.LU.64 R10, [R1+0x4ac0] ;  /* 0x004ac000010a7983 */ /* 0x010f280000300a00 */
[----:B------:R-:W2:Y:S01]  /*11e130*/  LDL.LU.64 R8, [R1+0x4ab8] ;  /* 0x004ab80001087983 */ /* 0x000ea20000300a00 */
[----:B------:R-:W-:Y:S01]  /*11e140*/  @P2 LOP3.LUT R7, R7, 0x100, RZ, 0xfc, !PT ;  /* 0x0000010007072812 */ /* 0x000fe200078efcff */
[----:B------:R-:W-:-:S02]  /*11e150*/  VIADD R25, R14, 0x19 ;  /* 0x000000190e197836 */ /* 0x000fc40000000000 */
[----:B------:R-:W3:Y:S01]  /*11e160*/  LDL.LU R28, [R1+0x100] ;  /* 0x00010000011c7983 */ /* 0x000ee20000300800 */
[----:B------:R-:W-:-:S04]  /*11e170*/  LOP3.LUT R7, R7, 0xffffff7f, RZ, 0xc0, !PT ;  /* 0xffffff7f07077812 */ /* 0x000fc800078ec0ff */
[----:B------:R-:W-:Y:S01]  /*11e180*/  @P1 LOP3.LUT R7, R7, 0x80, RZ, 0xfc, !PT ;  /* 0x0000008007071812 */ /* 0x000fe200078efcff */
[----:B------:R-:W-:Y:S01]  /*11e190*/  BAR.SYNC.DEFER_BLOCKING 0x0 ;  /* 0x0000000000007b1d */ /* 0x000fe20000010000 */
[----:B------:R-:W-:-:S04]  /*11e1a0*/  ISETP.GE.AND P1, PT, R26, UR13, PT ;  /* 0x0000000d1a007c0c */ /* 0x000fc8000bf26270 */
[----:B-1----:R-:W-:Y:S01]  /*11e1b0*/  ISETP.LT.AND P4, PT, R0, UR62, !P1 ;  /* 0x0000003e00007c0c */ /* 0x002fe2000cf81270 */
[----:B------:R-:W1:Y:S01]  /*11e1c0*/  LDCU UR13, c[0x0][0x398] ;  /* 0x00007300ff0d77ac */ /* 0x000e620008000800 */
        /* <DEDUP_REMOVED lines=24> */
[----:B------:R-:W-:-:S04]  /*11e350*/  @P3 LOP3.LUT R7, R7, 0x2, RZ, 0xfc, !PT ;  /* 0x0000000207073812 */ /* 0x000fc800078efcff */
[----:B------:R-:W-:Y:S02]  /*11e360*/  LOP3.LUT R7, R7, 0xfffffffe, RZ, 0xc0, !PT ;  /* 0xfffffffe07077812 */ /* 0x000fe400078ec0ff */
[----:B------:R-:W-:Y:S02]  /*11e370*/  PRMT R26, R20, 0x5210, R19 ;  /* 0x00005210141a7816 */ /* 0x000fe40000000013 */
[----:B------:R-:W-:Y:S02]  /*11e380*/  @P2 LOP3.LUT R7, R7, 0x1, RZ, 0xfc, !PT ;  /* 0x0000000107072812 */ /* 0x000fe400078efcff */
[----:B------:R-:W-:Y:S02]  /*11e390*/  PRMT R25, R22, 0x5210, R23 ;  /* 0x0000521016197816 */ /* 0x000fe40000000017 */
[----:B--2---:R-:W-:Y:S02]  /*11e3a0*/  PRMT R17, R8, 0x5210, R17 ;  /* 0x0000521008117816 */ /* 0x004fe40000000011 */
[----:B------:R-:W-:Y:S01]  /*11e3b0*/  PRMT R24, R9, 0x5210, R24 ;  /* 0x0000521009187816 */ /* 0x000fe20000000018 */
[----:B------:R-:W2:Y:S04]  /*11e3c0*/  LDL.LU R8, [R1+0x4ab4] ;  /* 0x004ab40001087983 */ /* 0x000ea80000300800 */
[----:B------:R-:W-:Y:S04]  /*11e3d0*/  STL [R1+0x490c], R7 ;  /* 0x00490c0701007387 */ /* 0x000fe80000100800 */
[----:B------:R-:W2:Y:S04]  /*11e3e0*/  LDL.LU R9, [R1+0x4ab0] ;  /* 0x004ab00001097983 */ /* 0x000ea80000300800 */
[----:B------:R-:W-:Y:S04]  /*11e3f0*/  STL.64 [R1+0x4aa8], R26 ;  /* 0x004aa81a01007387 */ /* 0x000fe80000100a00 */
[----:B------:R-:W-:Y:S04]  /*11e400*/  STL.64 [R1+0x4aa0], R24 ;  /* 0x004aa01801007387 */ /* 0x000fe80000100a00 */
[----:B------:R-:W0:Y:S04]  /*11e410*/  LDS.128 R24, [R21] ;  /* 0x0000000015187984 */ /* 0x000e280000000c00 */
[----:B0-----:R-:W-:Y:S04]  /*11e420*/  STL.64 [R1+0x110], R24 ;  /* 0x0001101801007387 */ /* 0x001fe80000100a00 */
[----:B------:R-:W-:Y:S04]  /*11e430*/  STL.64 [R1+0x118], R26 ;  /* 0x0001181a01007387 */ /* 0x000fe80000100a00 */
[----:B------:R-:W0:Y:S04]  /*11e440*/  LDS.128 R24, [R21+0x400] ;  /* 0x0004000015187984 */ /* 0x000e280000000c00 */
[----:B0-----:R-:W-:Y:S04]  /*11e450*/  STL.64 [R1+0x100], R24 ;  /* 0x0001001801007387 */ /* 0x001fe80000100a00 */
[----:B------:R0:W-:Y:S04]  /*11e460*/  STL.64 [R1+0x108], R26 ;  /* 0x0001081a01007387 */ /* 0x0001e80000100a00 */
[----:B0-----:R-:W2:Y:S04]  /*11e470*/  LDL.LU.64 R26, [R1+0x4aa8] ;  /* 0x004aa800011a7983 */ /* 0x001ea80000300a00 */
[----:B------:R-:W2:Y:S04]  /*11e480*/  LDL.LU.64 R24, [R1+0x4aa0] ;  /* 0x004aa00001187983 */ /* 0x000ea80000300a00 */
[----:B------:R-:W2:Y:S01]  /*11e490*/  LDL.LU R22, [R1+0xaac] ;  /* 0x000aac0001167983 */ /* 0x000ea20000300800 */
[----:B------:R-:W-:Y:S01]  /*11e4a0*/  BAR.SYNC.DEFER_BLOCKING 0x0 ;  /* 0x0000000000007b1d */ /* 0x000fe20000010000 */
[----:B------:R-:W-:Y:S01]  /*11e4b0*/  ISETP.LT.AND P1, PT, R4, UR16, !P1 ;  /* 0x0000001004007c0c */ /* 0x000fe2000cf21270 */
[----:B------:R-:W-:Y:S01]  /*11e4c0*/  VIADD R7, R14, 0x18 ;  /* 0x000000180e077836 */ /* 0x000fe20000000000 */
[----:B---3--:R-:W-:-:S02]  /*11e4d0*/  PRMT R18, R28, 0x5210, R18 ;  /* 0x000052101c127816 */ /* 0x008fc40000000012 */
[----:B----4-:R-:W-:Y:S01]  /*11e4e0*/  PRMT R19, R10, 0x5210, R5 ;  /* 0x000052100a137816 */ /* 0x010fe20000000005 */
[----:B------:R-:W-:Y:S01]  /*11e4f0*/  VIADD R5, R14, 0x16 ;  /* 0x000000160e057836 */ /* 0x000fe20000000000 */
[----:B------:R-:W0:Y:S01]  /*11e500*/  LDCU UR16, c[0x0][0x398] ;  /* 0x00007300ff1077ac */ /* 0x000e220008000800 */
[----:B--2---:R-:W-:-:S06]  /*11e510*/  LOP3.LUT R8, R8, 0x7fffffff, RZ, 0xc0, !PT ;  /* 0x7fffffff08087812 */ /* 0x004fcc00078ec0ff */
[----:B------:R-:W-:Y:S02]  /*11e520*/  @P1 LOP3.LUT R8, R8, 0x80000000, RZ, 0xfc, !PT ;  /* 0x8000000008081812 */ /* 0x000fe400078efcff */
[----:B------:R-:W-:Y:S01]  /*11e530*/  ISETP.GE.AND P1, PT, R7, UR57, PT ;  /* 0x0000003907007c0c */ /* 0x000fe2000bf26270 */
[----:B------:R-:W2:Y:S03]  /*11e540*/  LDCU.64 UR56, c[0x0][0x398] ;  /* 0x00007300ff3877ac */ /* 0x000ea60008000a00 */
[----:B-1----:R-:W-:Y:S02]  /*11e550*/  ISETP.LT.AND P4, PT, R0, UR60, !P1 ;  /* 0x0000003c00007c0c */ /* 0x002fe4000cf81270 */
[----:B------:R-:W-:Y:S02]  /*11e560*/  ISETP.LT.AND P3, PT, R2, UR28, !P1 ;  /* 0x0000001c02007c0c */ /* 0x000fe4000cf61270 */
[----:B------:R-:W-:Y:S01]  /*11e570*/  LOP3.LUT R8, R8, 0xbfffffff, RZ, 0xc0, !PT ;  /* 0xbfffffff08087812 */ /* 0x000fe200078ec0ff */
[----:B------:R-:W-:Y:S01]  /*11e580*/  VIADD R7, R14, 0x17 ;  /* 0x000000170e077836 */ /* 0x000fe20000000000 */
[----:B------:R-:W-:Y:S01]  /*11e590*/  ISETP.LT.AND P2, PT, R3, UR24, !P1 ;  /* 0x0000001803007c0c */ /* 0x000fe2000cf41270 */
[----:B------:R-:W1:Y:S06]  /*11e5a0*/  LDCU UR28, c[0x0][0x398] ;  /* 0x00007300ff1c77ac */ /* 0x000e6c0008000800 */
[----:B------:R-:W-:Y:S01]  /*11e5b0*/  @P4 LOP3.LUT R8, R8, 0x40000000, RZ, 0xfc, !PT ;  /* 0x4000000008084812 */ /* 0x000fe200078efcff */
[----:B------:R-:W3:Y:S03]  /*11e5c0*/  LDCU UR24, c[0x0][0x398] ;  /* 0x00007300ff1877ac */ /* 0x000ee60008000800 */
[----:B------:R-:W-:-:S04]  /*11e5d0*/  LOP3.LUT R8, R8, 0xdfffffff, RZ, 0xc0, !PT ;  /* 0xdfffffff08087812 */ /* 0x000fc800078ec0ff */
[----:B------:R-:W-:Y:S02]  /*11e5e0*/  @P3 LOP3.LUT R8, R8, 0x20000000, RZ, 0xfc, !PT ;  /* 0x2000000008083812 */ /* 0x000fe400078efcff */
[----:B------:R-:W-:Y:S01]  /*11e5f0*/  ISETP.LT.AND P1, PT, R4, UR22, !P1 ;  /* 0x0000001604007c0c */ /* 0x000fe2000cf21270 */
[----:B------:R-:W-:Y:S01]  /*11e600*/  STSM.16.M88.4 [R15], R24 ;  /* 0x000000180f007844 */ /* 0x000fe20000000200 */
[----:B------:R-:W-:Y:S02]  /*11e610*/  LOP3.LUT R8, R8, 0xefffffff, RZ, 0xc0, !PT ;  /* 0xefffffff08087812 */ /* 0x000fe400078ec0ff */
[----:B------:R-:W-:Y:S01]  /*11e620*/  LOP3.LUT R9, R9, 0x7fffffff, RZ, 0xc0, !PT ;  /* 0x7fffffff09097812 */ /* 0x000fe200078ec0ff */
[----:B------:R-:W-:Y:S01]  /*11e630*/  VIADD R20, R14, 0xf ;  /* 0x0000000f0e147836 */ /* 0x000fe20000000000 */
[----:B------:R-:W-:Y:S01]  /*11e640*/  @P2 LOP3.LUT R8, R8, 0x10000000, RZ, 0xfc, !PT ;  /* 0x1000000008082812 */ /* 0x000fe200078efcff */
[----:B------:R-:W-:Y:S01]  /*11e650*/  VIADD R10, R14, 0xe ;  /* 0x0000000e0e0a7836 */ /* 0x000fe20000000000 */
[----:B------:R-:W4:Y:S02]  /*11e660*/  LDCU UR22, c[0x0][0x398] ;  /* 0x00007300ff1677ac */ /* 0x000f240008000800 */
[----:B------:R-:W-:-:S04]  /*11e670*/  LOP3.LUT R8, R8, 0xf7ffffff, RZ, 0xc0, !PT ;  /* 0xf7ffffff08087812 */ /* 0x000fc800078ec0ff */
[----:B------:R-:W-:Y:S02]  /*11e680*/  @P1 LOP3.LUT R8, R8, 0x8000000, RZ, 0xfc, !PT ;  /* 0x0800000008081812 */ /* 0x000fe400078efcff */
[----:B------:R-:W-:Y:S01]  /*11e690*/  ISETP.GE.AND P1, PT, R7, UR63, PT ;  /* 0x0000003f07007c0c */ /* 0x000fe2000bf26270 */
[----:B------:R0:W-:Y:S01]  /*11e6a0*/  STSM.16.M88.4 [R15+0x200], R16 ;  /* 0x000200100f007844 */ /* 0x0001e20000000200 */
[----:B------:R-:W-:Y:S01]  /*11e6b0*/  LOP3.LUT R8, R8, 0xfbffffff, RZ, 0xc0, !PT ;  /* 0xfbffffff08087812 */ /* 0x000fe200078ec0ff */
[----:B------:R-:W3:Y:S01]  /*11e6c0*/  LDCU.64 UR62, c[0x0][0x398] ;  /* 0x00007300ff3e77ac */ /* 0x000ee20008000a00 */
[----:B------:R-:W-:Y:S01]  /*11e6d0*/  BAR.SYNC.DEFER_BLOCKING 0x0 ;  /* 0x0000000000007b1d */ /* 0x000fe20000010000 */
[----:B--2---:R-:W-:Y:S02]  /*11e6e0*/  ISETP.LT.AND P4, PT, R0, UR56, !P1 ;  /* 0x0000003800007c0c */ /* 0x004fe4000cf81270 */
[----:B------:R-:W-:Y:S02]  /*11e6f0*/  ISETP.LT.AND P3, PT, R2, UR26, !P1 ;  /* 0x0000001a02007c0c */ /* 0x000fe4000cf61270 */
[----:B-1----:R-:W-:Y:S01]  /*11e700*/  ISETP.LT.AND P2, PT, R3, UR28, !P1 ;  /* 0x0000001c03007c0c */ /* 0x002fe2000cf41270 */
[----:B------:R-:W1:Y:S01]  /*11e710*/  LDCU UR26, c[0x0][0x398] ;  /* 0x00007300ff1a77ac */ /* 0x000e620008000800 */
[----:B0-----:R-:W2:Y:S01]  /*11e720*/  LDL.LU R18, [R1+0xaa8] ;  /* 0x000aa80001127983 */ /* 0x001ea20000300800 */
[----:B------:R-:W-:Y:S01]  /*11e730*/  LOP3.LUT R19, R22, 0xffff, RZ, 0xc0, !PT ;  /* 0x0000ffff16137812 */ /* 0x000fe200078ec0ff */
[----:B------:R-:W0:Y:S02]  /*11e740*/  LDCU UR28, c[0x0][0x398] ;  /* 0x00007300ff1c77ac */ /* 0x000e240008000800 */
[----:B------:R-:W2:Y:S04]  /*11e750*/  LDL.LU R17, [R1+0xa68] ;  /* 0x000a680001117983 */ /* 0x000ea80000300800 */
[----:B------:R-:W2:Y:S04]  /*11e760*/  LDL.LU R16, [R1+0xa64] ;  /* 0x000a640001107983 */ /* 0x000ea80000300800 */
[----:B------:R-:W2:Y:S04]  /*11e770*/  LDL.LU R23, [R1+0xa34] ;  /* 0x000a340001177983 */ /* 0x000ea80000300800 */
[----:B------:R-:W2:Y:S04]  /*11e780*/  LDL.LU R12, [R1+0xa30] ;  /* 0x000a3000010c7983 */ /* 0x000ea80000300800 */
[----:B------:R-:W2:Y:S01]  /*11e790*/  LDL.LU R22, [R1+0x9e0] ;  /* 0x0009e00001167983 */ /* 0x000ea20000300800 */
[----:B------:R-:W-:-:S03]  /*11e7a0*/  @P4 LOP3.LUT R8, R8, 0x4000000, RZ, 0xfc, !PT ;  /* 0x0400000008084812 */ /* 0x000fc600078efcff */
[----:B------:R-:W2:Y:S01]  /*11e7b0*/  LDL.LU R27, [R1+0x9dc] ;  /* 0x0009dc00011b7983 */ /* 0x000ea20000300800 */
[----:B------:R-:W-:Y:S02]  /*11e7c0*/  LOP3.LUT R8, R8, 0xfdffffff, RZ, 0xc0, !PT ;  /* 0xfdffffff08087812 */ /* 0x000fe400078ec0ff */
[----:B---3--:R-:W-:Y:S01]  /*11e7d0*/  ISETP.LT.AND P1, PT, R4, UR24, !P1 ;  /* 0x0000001804007c0c */ /* 0x008fe2000cf21270 */
[----:B------:R-:W-:Y:S01]  /*11e7e0*/  VIADD R7, R14, 0x12 ;  /* 0x000000120e077836 */ /* 0x000fe20000000000 */
[----:B------:R-:W-:Y:S01]  /*11e7f0*/  @P3 LOP3.LUT R8, R8, 0x2000000, RZ, 0xfc, !PT ;  /* 0x0200000008083812 */ /* 0x000fe200078efcff */
[----:B------:R-:W3:Y:S01]  /*11e800*/  LDL.LU R24, [R1+0xa44] ;  /* 0x000a440001187983 */ /* 0x000ee20000300800 */
[----:B------:R-:W-:Y:S01]  /*11e810*/  VIADD R28, R14, 0xd ;  /* 0x0000000d0e1c7836 */ /* 0x000fe20000000000 */
[----:B------:R-:W0:Y:S01]  /*11e820*/  LDCU UR24, c[0x0][0x398] ;  /* 0x00007300ff1877ac */ /* 0x000e220008000800 */
[----:B------:R-:W-:Y:S01]  /*11e830*/  LOP3.LUT R8, R8, 0xfeffffff, RZ, 0xc0, !PT ;  /* 0xfeffffff08087812 */ /* 0x000fe200078ec0ff */
[----:B------:R-:W3:Y:S03]  /*11e840*/  LDL.LU R25, [R1+0xa2c] ;  /* 0x000a2c0001197983 */ /* 0x000ee60000300800 */
[----:B------:R-:W-:-:S04]  /*11e850*/  @P2 LOP3.LUT R8, R8, 0x1000000, RZ, 0xfc, !PT ;  /* 0x0100000008082812 */ /* 0x000fc800078efcff */
[----:B------:R-:W-:-:S04]  /*11e860*/  LOP3.LUT R8, R8, 0xff7fffff, RZ, 0xc0, !PT ;  /* 0xff7fffff08087812 */ /* 0x000fc800078ec0ff */
[----:B------:R-:W-:Y:S02]  /*11e870*/  @P1 LOP3.LUT R8, R8, 0x800000, RZ, 0xfc, !PT ;  /* 0x0080000008081812 */ /* 0x000fe400078efcff */
[----:B------:R-:W-:Y:S01]  /*11e880*/  ISETP.GE.AND P1, PT, R5, UR65, PT ;  /* 0x0000004105007c0c */ /* 0x000fe2000bf26270 */
[----:B------:R-:W0:Y:S03]  /*11e890*/  LDCU.64 UR64, c[0x0][0x398] ;  /* 0x00007300ff4077ac */ /* 0x000e260008000a00 */
[----:B------:R-:W-:Y:S02]  /*11e8a0*/  ISETP.LT.AND P4, PT, R0, UR62, !P1 ;  /* 0x0000003e00007c0c */ /* 0x000fe4000cf81270 */
[----:B------:R-:W-:Y:S01]  /*11e8b0*/  ISETP.LT.AND P3, PT, R2, UR30, !P1 ;  /* 0x0000001e02007c0c */ /* 0x000fe2000cf61270 */
[----:B------:R-:W0:Y:S01]  /*11e8c0*/  LDCU UR30, c[0x0][0x398] ;  /* 0x00007300ff1e77ac */ /* 0x000e220008000800 */
[----:B------:R-:W-:-:S02]  /*11e8d0*/  LOP3.LUT R8, R8, 0xffbfffff, RZ, 0xc0, !PT ;  /* 0xffbfffff08087812 */ /* 0x000fc400078ec0ff */
[----:B-1----:R-:W-:Y:S01]  /*11e8e0*/  ISETP.LT.AND P2, PT, R3, UR26, !P1 ;  /* 0x0000001a03007c0c */ /* 0x002fe2000cf41270 */
[----:B------:R-:W-:-:S06]  /*11e8f0*/  VIADD R5, R14, 0x15 ;  /* 0x000000150e057836 */ /* 0x000fcc0000000000 */
        /* <DEDUP_REMOVED lines=16> */
[----:B-1----:R-:W-:Y:S01]  /*11ea00*/  ISETP.LT.AND P2, PT, R3, UR26, !P1 ;  /* 0x0000001a03007c0c */ /* 0x002fe2000cf41270 */
[----:B------:R-:W1:Y:S01]  /*11ea10*/  LDCU UR26, c[0x0][0x398] ;  /* 0x00007300ff1a77ac */ /* 0x000e620008000800 */
[----:B------:R-:W1:Y:S05]  /*11ea20*/  LDCU UR30, c[0x0][0x39c] ;  /* 0x00007380ff1e77ac */ /* 0x000e6a0008000800 */
[----:B------:R-:W-:-:S04]  /*11ea30*/  @P4 LOP3.LUT R8, R8, 0x40000, RZ, 0xfc, !PT ;  /* 0x0004000008084812 */ /* 0x000fc800078efcff */
        /* <DEDUP_REMOVED lines=9> */
[----:B------:R-:W4:Y:S03]  /*11ead0*/  LDCU.64 UR56, c[0x0][0x398] ;  /* 0x00007300ff3877ac */ /* 0x000f260008000a00 */
[----:B------:R-:W-:Y:S02]  /*11eae0*/  ISETP.LT.AND P4, PT, R0, UR60, !P1 ;  /* 0x0000003c00007c0c */ /* 0x000fe4000cf81270 */
[----:B-1----:R-:W-:Y:S02]  /*11eaf0*/  ISETP.LT.AND P3, PT, R2, UR26, !P1 ;  /* 0x0000001a02007c0c */ /* 0x002fe4000cf61270 */
[----:B------:R-:W-:Y:S01]  /*11eb00*/  LOP3.LUT R8, R8, 0xffffbfff, RZ, 0xc0, !PT ;  /* 0xffffbfff08087812 */ /* 0x000fe200078ec0ff */
[----:B------:R-:W-:Y:S01]  /*11eb10*/  VIADD R5, R14, 0x10 ;  /* 0x000000100e057836 */ /* 0x000fe20000000000 */
[----:B0-----:R-:W-:Y:S01]  /*11eb20*/  ISETP.LT.AND P2, PT, R3, UR28, !P1 ;  /* 0x0000001c03007c0c */ /* 0x001fe2000cf41270 */
[----:B------:R-:W0:Y:S06]  /*11eb30*/  LDCU UR26, c[0x0][0x39c] ;  /* 0x00007380ff1a77ac */ /* 0x000e2c0008000800 */
[----:B------:R-:W-:Y:S01]  /*11eb40*/  @P4 LOP3.LUT R8, R8, 0x4000, RZ, 0xfc, !PT ;  /* 0x0000400008084812 */ /* 0x000fe200078efcff */
[----:B------:R-:W1:Y:S03]  /*11eb50*/  LDCU UR28, c[0x0][0x39c] ;  /* 0x00007380ff1c77ac */ /* 0x000e660008000800 */
        /* <DEDUP_REMOVED lines=45> */
[----:B-1----:R-:W-:Y:S01]  /*11ee30*/  ISETP.LT.AND P4, PT, R0, UR64, !P1 ;  /* 0x0000004000007c0c */ /* 0x002fe2000cf81270 */
[----:B------:R-:W1:Y:S01]  /*11ee40*/  LDCU UR64, c[0x0][0x39c] ;  /* 0x00007380ff4077ac */ /* 0x000e620008000800 */
[----:B------:R-:W-:Y:S02]  /*11ee50*/  ISETP.LT.AND P3, PT, R2, UR71, !P1 ;  /* 0x0000004702007c0c */ /* 0x000fe4000cf61270 */
[----:B------:R-:W-:Y:S01]  /*11ee60*/  ISETP.LT.AND P2, PT, R3, UR70, !P1 ;  /* 0x0000004603007c0c */ /* 0x000fe2000cf41270 */
[----:B------:R-:W0:Y:S01]  /*11ee70*/  LDCU UR71, c[0x0][0x398] ;  /* 0x00007300ff4777ac */ /* 0x000e220008000800 */
[----:B------:R-:W-:-:S02]  /*11ee80*/  ISETP.LT.AND P1, PT, R4, UR7, !P1 ;  /* 0x0000000704007c0c */ /* 0x000fc4000cf21270 */
[----:B------:R-:W-:Y:S01]  /*11ee90*/  LOP3.LUT R8, R8, 0xfffffffb, RZ, 0xc0, !PT ;  /* 0xfffffffb08087812 */ /* 0x000fe200078ec0ff */
[----:B------:R-:W1:Y:S04]  /*11eea0*/  LDCU UR7, c[0x0][0x39c] ;  /* 0x00007380ff0777ac */ /* 0x000e680008000800 */
[----:B------:R-:W-:Y:S01]  /*11eeb0*/  @P4 LOP3.LUT R8, R8, 0x4, RZ, 0xfc, !PT ;  /* 0x0000000408084812 */ /* 0x000fe200078efcff */
[----:B------:R-:W1:Y:S05]  /*11eec0*/  LDCU UR70, c[0x0][0x39c] ;  /* 0x00007380ff4677ac */ /* 0x000e6a0008000800 */
[----:B------:R-:W-:-:S02]  /*11eed0*/  @P1 LOP3.LUT R9, R9, 0x80000000, RZ, 0xfc, !PT ;  /* 0x8000000009091812 */ /* 0x000fc400078efcff */
[----:B------:R-:W-:Y:S01]  /*11eee0*/  ISETP.GE.AND P1, PT, R5, UR57, PT ;  /* 0x0000003905007c0c */ /* 0x000fe2000bf26270 */
[----:B------:R-:W1:Y:S03]  /*11eef0*/  LDCU.64 UR56, c[0x0][0x398] ;  /* 0x00007300ff3877ac */ /* 0x000e660008000a00 */
[----:B0-----:R-:W-:Y:S02]  /*11ef00*/  ISETP.LT.AND P4, PT, R0, UR60, !P1 ;  /* 0x0000003c00007c0c */ /* 0x001fe4000cf81270 */
[----:B------:R-:W-:Y:S02]  /*11ef10*/  LOP3.LUT R8, R8, 0xfffffffd, RZ, 0xc0, !PT ;  /* 0xfffffffd08087812 */ /* 0x000fe400078ec0ff */
[----:B------:R-:W-:Y:S02]  /*11ef20*/  LOP3.LUT R9, R9, 0xbfffffff, RZ, 0xc0, !PT ;  /* 0xbfffffff09097812 */ /* 0x000fe400078ec0ff */
[----:B------:R-:W-:-:S02]  /*11ef30*/  @P3 LOP3.LUT R8, R8, 0x2, RZ, 0xfc, !PT ;  /* 0x0000000208083812 */ /* 0x000fc400078efcff */
[----:B------:R-:W-:Y:S01]  /*11ef40*/  ISETP.LT.AND P3, PT, R2, UR68, !P1 ;  /* 0x0000004402007c0c */ /* 0x000fe2000cf61270 */
[----:B------:R-:W0:Y:S01]  /*11ef50*/  LDCU UR68, c[0x0][0x39c] ;  /* 0x00007380ff4477ac */ /* 0x000e220008000800 */
[----:B------:R-:W-:-:S03]  /*11ef60*/  LOP3.LUT R8, R8, 0xfffffffe, RZ, 0xc0, !PT ;  /* 0xfffffffe08087812 */ /* 0x000fc600078ec0ff */
[----:B------:R-:W-:Y:S02]  /*11ef70*/  @P4 LOP3.LUT R9, R9, 0x40000000, RZ, 0xfc, !PT ;  /* 0x4000000009094812 */ /* 0x000fe400078efcff */
[----:B------:R-:W-:Y:S02]  /*11ef80*/  @P2 LOP3.LUT R8, R8, 0x1, RZ, 0xfc, !PT ;  /* 0x0000000108082812 */ /* 0x000fe400078efcff */
[----:B------:R-:W-:Y:S01]  /*11ef90*/  ISETP.LT.AND P2, PT, R3, UR59, !P1 ;  /* 0x0000003b03007c0c */ /* 0x000fe2000cf41270 */
[----:B------:R-:W0:Y:S01]  /*11efa0*/  LDCU UR59, c[0x0][0x39c] ;  /* 0x00007380ff3b77ac */ /* 0x000e220008000800 */
[----:B------:R-:W-:-:S04]  /*11efb0*/  LOP3.LUT R9, R9, 0xdfffffff, RZ, 0xc0, !PT ;  /* 0xdfffffff09097812 */ /* 0x000fc800078ec0ff */
[----:B------:R-:W-:Y:S02]  /*11efc0*/  @P3 LOP3.LUT R9, R9, 0x20000000, RZ, 0xfc, !PT ;  /* 0x2000000009093812 */ /* 0x000fe400078efcff */
[----:B------:R-:W-:Y:S02]  /*11efd0*/  ISETP.LT.AND P1, PT, R4, UR10, !P1 ;  /* 0x0000000a04007c0c */ /* 0x000fe4000cf21270 */
[----:B------:R-:W-:-:S04]  /*11efe0*/  LOP3.LUT R9, R9, 0xefffffff, RZ, 0xc0, !PT ;  /* 0xefffffff09097812 */ /* 0x000fc800078ec0ff */
[----:B------:R-:W-:Y:S01]  /*11eff0*/  @P2 LOP3.LUT R9, R9, 0x10000000, RZ, 0xfc, !PT ;  /* 0x1000000009092812 */ /* 0x000fe200078efcff */
[----:B------:R0:W-:Y:S03]  /*11f000*/  STL [R1+0x4910], R8 ;  /* 0x0049100801007387 */ /* 0x0001e60000100800 */
[----:B------:R-:W-:Y:S01]  /*11f010*/  LOP3.LUT R9, R9, 0xf7ffffff, RZ, 0xc0, !PT ;  /* 0xf7ffffff09097812 */ /* 0x000fe200078ec0ff */
[----:B------:R-:W4:Y:S01]  /*11f020*/  LDL.LU R26, [R1+0xa28] ;  /* 0x000a2800011a7983 */ /* 0x000f220000300800 */
[----:B--2---:R-:W-:Y:S02]  /*11f030*/  LOP3.LUT R7, R12, 0xffff, RZ, 0xc0, !PT ;  /* 0x0000ffff0c077812 */ /* 0x004fe400078ec0ff */
[----:B------:R-:W-:Y:S01]  /*11f040*/  LOP3.LUT R6, R22, 0xffff, RZ, 0xc0, !PT ;  /* 0x0000ffff16067812 */ /* 0x000fe200078ec0ff */
[----:B------:R-:W2:Y:S01]  /*11f050*/  LDL.LU R12, [R1+0xa20] ;  /* 0x000a2000010c7983 */ /* 0x000ea20000300800 */
[----:B------:R-:W-:-:S02]  /*11f060*/  @P1 LOP3.LUT R9, R9, 0x8000000, RZ, 0xfc, !PT ;  /* 0x0800000009091812 */ /* 0x000fc400078efcff */
[----:B------:R-:W-:Y:S01]  /*11f070*/  ISETP.GE.AND P1, PT, R20, UR63, PT ;  /* 0x0000003f14007c0c */ /* 0x000fe2000bf26270 */
[----:B------:R-:W2:Y:S01]  /*11f080*/  LDL.LU R22, [R1+0xa10] ;  /* 0x000a100001167983 */ /* 0x000ea20000300800 */
[----:B------:R-:W-:Y:S01]  /*11f090*/  LOP3.LUT R5, R27, 0xffff, RZ, 0xc0, !PT ;  /* 0x0000ffff1b057812 */ /* 0x000fe200078ec0ff */
[----:B------:R-:W2:Y:S02]  /*11f0a0*/  LDCU.64 UR62, c[0x0][0x398] ;  /* 0x00007300ff3e77ac */ /* 0x000ea40008000a00 */
[----:B------:R-:W2:Y:S04]  /*11f0b0*/  LDL.LU R20, [R1+0xa00] ;  /* 0x000a000001147983 */ /* 0x000ea80000300800 */
[----:B0-----:R-:W2:Y:S04]  /*11f0c0*/  LDL.LU R8, [R1+0xa0c] ;  /* 0x000a0c0001087983 */ /* 0x001ea80000300800 */
[----:B------:R-:W2:Y:S01]  /*11f0d0*/  LDL.LU R27, [R1+0x948] ;  /* 0x00094800011b7983 */ /* 0x000ea20000300800 */
[----:B-1----:R-:W-:-:S02]  /*11f0e0*/  ISETP.LT.AND P4, PT, R0, UR56, !P1 ;  /* 0x0000003800007c0c */ /* 0x002fc4000cf81270 */
        /* <DEDUP_REMOVED lines=8> */
[----:B------:R-:W-:Y:S02]  /*11f170*/  ISETP.LT.AND P1, PT, R4, UR8, !P1 ;  /* 0x0000000804007c0c */ /* 0x000fe4000cf21270 */
[----:B------:R-:W-:-:S04]  /*11f180*/  LOP3.LUT R9, R9, 0xfeffffff, RZ, 0xc0, !PT ;  /* 0xfeffffff09097812 */ /* 0x000fc800078ec0ff */
[----:B------:R-:W-:Y:S02]  /*11f190*/  @P2 LOP3.LUT R9, R9, 0x1000000, RZ, 0xfc, !PT ;  /* 0x0100000009092812 */ /* 0x000fe400078efcff */
[----:B------:R-:W-:Y:S02]  /*11f1a0*/  LOP3.LUT R23, R23, 0xffff, RZ, 0xc0, !PT ;  /* 0x0000ffff17177812 */ /* 0x000fe400078ec0ff */
[----:B------:R-:W-:Y:S02]  /*11f1b0*/  LOP3.LUT R9, R9, 0xff7fffff, RZ, 0xc0, !PT ;  /* 0xff7fffff09097812 */ /* 0x000fe400078ec0ff */
[----:B------:R-:W-:Y:S02]  /*11f1c0*/  LOP3.LUT R18, R18, 0xffff, RZ, 0xc0, !PT ;  /* 0x0000ffff12127812 */ /* 0x000fe400078ec0ff */
[----:B------:R-:W-:Y:S02]  /*11f1d0*/  LOP3.LUT R17, R17, 0xffff, RZ, 0xc0, !PT ;  /* 0x0000ffff11117812 */ /* 0x000fe400078ec0ff */
[----:B---3--:R-:W-:-:S02]  /*11f1e0*/  PRMT R24, R24, 0x4210, R23 ;  /* 0x0000421018187816 */ /* 0x008fc40000000017 */
[----:B------:R-:W-:Y:S02]  /*11f1f0*/  PRMT R25, R25, 0x4210, R7 ;  /* 0x0000421019197816 */ /* 0x000fe40000000007 */
[----:B------:R-:W-:Y:S02]  /*11f200*/  @P1 LOP3.LUT R9, R9, 0x800000, RZ, 0xfc, !PT ;  /* 0x0080000009091812 */ /* 0x000fe400078efcff */
[----:B------:R-:W-:Y:S01]  /*11f210*/  ISETP.GE.AND P1, PT, R10, UR65, PT ;  /* 0x000000410a007c0c */ /* 0x000fe2000bf26270 */
[----:B------:R-:W3:Y:S01]  /*11f220*/  LDCU UR65, c[0x0][0x39c] ;  /* 0x00007380ff4177ac */ /* 0x000ee20008000800 */
[----:B------:R-:W3:Y:S01]  /*11f230*/  LDL.LU R10, [R1+0x4a9c] ;  /* 0x004a9c00010a7983 */ /* 0x000ee20000300800 */
[----:B------:R-:W-:Y:S02]  /*11f240*/  LOP3.LUT R16, R16, 0xffff, RZ, 0xc0, !PT ;  /* 0x0000ffff10107812 */ /* 0x000fe400078ec0ff */
[----:B----4-:R-:W-:Y:S02]  /*11f250*/  PRMT R26, R26, 0x4210, R6 ;  /* 0x000042101a1a7816 */ /* 0x010fe40000000006 */
[----:B--2---:R-:W-:-:S02]  /*11f260*/  PRMT R12, R12, 0x4210, R19 ;  /* 0x000042100c0c7816 */ /* 0x004fc40000000013 */
[----:B------:R-:W-:Y:S02]  /*11f270*/  PRMT R22, R22, 0x4210, R18 ;  /* 0x0000421016167816 */ /* 0x000fe40000000012 */
[----:B------:R-:W-:Y:S02]  /*11f280*/  PRMT R20, R20, 0x4210, R17 ;  /* 0x0000421014147816 */ /* 0x000fe40000000011 */
[----:B------:R-:W-:-:S05]  /*11f290*/  PRMT R27, R27, 0x4210, R5 ;  /* 0x000042101b1b7816 */ /* 0x000fca0000000005 */
[----:B------:R2:W-:Y:S04]  /*11f2a0*/  STL.64 [R1+0x4a78], R26 ;  /* 0x004a781a01007387 */ /* 0x0005e80000100a00 */
[----:B------:R4:W-:Y:S01]  /*11f2b0*/  STL.64 [R1+0x4a70], R24 ;  /* 0x004a701801007387 */ /* 0x0009e20000100a00 */
[----:B------:R-:W-:Y:S01]  /*11f2c0*/  PRMT R8, R8, 0x4210, R16 ;  /* 0x0000421008087816 */ /* 0x000fe20000000010 */
[----:B--2---:R-:W-:Y:S02]  /*11f2d0*/  IMAD.MOV.U32 R26, RZ, RZ, R20 ;  /* 0x000000ffff1a7224 */ /* 0x004fe400078e0014 */
[----:B----4-:R-:W-:Y:S02]  /*11f2e0*/  IMAD.MOV.U32 R24, RZ, RZ, R12 ;  /* 0x000000ffff187224 */ /* 0x010fe400078e000c */
[----:B------:R-:W2:Y:S01]  /*11f2f0*/  LDL.LU R12, [R1+0x4a98] ;  /* 0x004a9800010c7983 */ /* 0x000ea20000300800 */
[----:B------:R-:W-:-:S03]  /*11f300*/  IMAD.MOV.U32 R25, RZ, RZ, R22 ;  /* 0x000000ffff197224 */ /* 0x000fc600078e0016 */
[----:B------:R-:W4:Y:S04]  /*11f310*/  LDL.LU R22, [R1+0x4a94] ;  /* 0x004a940001167983 */ /* 0x000f280000300800 */
[----:B------:R-:W2:Y:S04]  /*11f320*/  LDL.LU R20, [R1+0x4a90] ;  /* 0x004a900001147983 */ /* 0x000ea80000300800 */
[----:B------:R-:W-:Y:S04]  /*11f330*/  STL.64 [R1+0x4a88], R18 ;  /* 0x004a881201007387 */ /* 0x000fe80000100a00 */
[----:B------:R-:W-:Y:S04]  /*11f340*/  STL.64 [R1+0x4a80], R16 ;  /* 0x004a801001007387 */ /* 0x000fe80000100a00 */
[----:B------:R-:W0:Y:S04]  /*11f350*/  LDS.128 R16, [R21] ;  /* 0x0000000015107984 */ /* 0x000e280000000c00 */
[----:B0-----:R-:W-:Y:S04]  /*11f360*/  STL.64 [R1+0xf0], R16 ;  /* 0x0000f01001007387 */ /* 0x001fe80000100a00 */
[----:B------:R-:W-:Y:S04]  /*11f370*/  STL.64 [R1+0xf8], R18 ;  /* 0x0000f81201007387 */ /* 0x000fe80000100a00 */
[----:B------:R-:W0:Y:S01]  /*11f380*/  LDS.128 R16, [R21+0x400] ;  /* 0x0004000015107984 */ /* 0x000e220000000c00 */
[----:B------:R-:W-:Y:S01]  /*11f390*/  IMAD.MOV.U32 R27, RZ, RZ, R8 ;  /* 0x000000ffff1b7224 */ /* 0x000fe200078e0008 */
[----:B------:R-:W-:Y:S06]  /*11f3a0*/  BAR.SYNC.DEFER_BLOCKING 0x0 ;  /* 0x0000000000007b1d */ /* 0x000fec0000010000 */
[----:B------:R-:W-:Y:S04]  /*11f3b0*/  STSM.16.M88.4 [R15], R24 ;  /* 0x000000180f007844 */ /* 0x000fe80000000200 */
[----:B0-----:R-:W-:Y:S04]  /*11f3c0*/  STL.64 [R1+0xe0], R16 ;  /* 0x0000e01001007387 */ /* 0x001fe80000100a00 */
[----:B------:R0:W-:Y:S04]  /*11f3d0*/  STL.64 [R1+0xe8], R18 ;  /* 0x0000e81201007387 */ /* 0x0001e80000100a00 */
[----:B0-----:R-:W4:Y:S04]  /*11f3e0*/  LDL.LU.64 R18, [R1+0x4a88] ;  /* 0x004a880001127983 */ /* 0x001f280000300a00 */
[----:B------:R-:W2:Y:S04]  /*11f3f0*/  LDL.LU.64 R16, [R1+0x4a80] ;  /* 0x004a800001107983 */ /* 0x000ea80000300a00 */
[----:B------:R-:W2:Y:S04]  /*11f400*/  LDL.LU.64 R26, [R1+0x4a78] ;  /* 0x004a7800011a7983 */ /* 0x000ea80000300a00 */
[----:B------:R-:W2:Y:S04]  /*11f410*/  LDL.LU.64 R24, [R1+0x4a70] ;  /* 0x004a700001187983 */ /* 0x000ea80000300a00 */
[----:B--2---:R0:W-:Y:S04]  /*11f420*/  STSM.16.M88.4 [R15+0x200], R24 ;  /* 0x000200180f007844 */ /* 0x0041e80000000200 */
[----:B0-----:R-:W2:Y:S01]  /*11f430*/  LDL.LU R27, [R1+0x4a6c] ;  /* 0x004a6c00011b7983 */ /* 0x001ea20000300800 */
[----:B----4-:R-:W-:-:S02]  /*11f440*/  PRMT R24, R22, 0x5210, R19 ;  /* 0x0000521016187816 */ /* 0x010fc40000000013 */
[----:B---3--:R-:W-:Y:S01]  /*11f450*/  PRMT R25, R10, 0x5210, R18 ;  /* 0x000052100a197816 */ /* 0x008fe20000000012 */
[----:B------:R-:W3:Y:S01]  /*11f460*/  LDL.LU R22, [R1+0x4a68] ;  /* 0x004a680001167983 */ /* 0x000ee20000300800 */
[----:B------:R-:W-:-:S03]  /*11f470*/  PRMT R26, R12, 0x5210, R17 ;  /* 0x000052100c1a7816 */ /* 0x000fc60000000011 */
[----:B------:R-:W4:Y:S04]  /*11f480*/  LDL.LU R10, [R1+0x4a64] ;  /* 0x004a6400010a7983 */ /* 0x000f280000300800 */
[----:B------:R-:W3:Y:S01]  /*11f490*/  LDL.LU R12, [R1+0x4a60] ;  /* 0x004a6000010c7983 */ /* 0x000ee20000300800 */
[----:B------:R-:W-:Y:S02]  /*11f4a0*/  ISETP.LT.AND P4, PT, R0, UR62, !P1 ;  /* 0x0000003e00007c0c */ /* 0x000fe4000cf81270 */
[----:B------:R-:W-:Y:S02]  /*11f4b0*/  ISETP.LT.AND P3, PT, R2, UR40, !P1 ;  /* 0x0000002802007c0c */ /* 0x000fe4000cf61270 */
[----:B------:R-:W-:Y:S02]  /*11f4c0*/  LOP3.LUT R9, R9, 0xffbfffff, RZ, 0xc0, !PT ;  /* 0xffbfffff09097812 */ /* 0x000fe400078ec0ff */
[----:B------:R-:W-:Y:S01]  /*11f4d0*/  ISETP.LT.AND P2, PT, R3, UR38, !P1 ;  /* 0x0000002603007c0c */ /* 0x000fe2000cf41270 */
[----:B------:R-:W-:Y:S01]  /*11f4e0*/  VIADD R8, R14, 0xc ;  /* 0x0000000c0e087836 */ /* 0x000fe20000000000 */
[----:B------:R-:W0:Y:S01]  /*11f4f0*/  LDCU UR40, c[0x0][0x39c] ;  /* 0x00007380ff2877ac */ /* 0x000e220008000800 */
[----:B------:R-:W0:Y:S04]  /*11f500*/  LDCU UR62, c[0x0][0x39c] ;  /* 0x00007380ff3e77ac */ /* 0x000e280008000800 */
[----:B------:R-:W-:Y:S01]  /*11f510*/  @P4 LOP3.LUT R9, R9, 0x400000, RZ, 0xfc, !PT ;  /* 0x0040000009094812 */ /* 0x000fe200078efcff */
[----:B------:R-:W0:Y:S03]  /*11f520*/  LDCU UR38, c[0x0][0x39c] ;  /* 0x00007380ff2677ac */ /* 0x000e260008000800 */
[----:B------:R-:W-:Y:S01]  /*11f530*/  LOP3.LUT R9, R9, 0xffdfffff, RZ, 0xc0, !PT ;  /* 0xffdfffff09097812 */ /* 0x000fe200078ec0ff */
[----:B------:R-:W-:Y:S01]  /*11f540*/  BAR.SYNC.DEFER_BLOCKING 0x0 ;  /* 0x0000000000007b1d */ /* 0x000fe20000010000 */
[----:B------:R-:W-:-:S02]  /*11f550*/  ISETP.LT.AND P1, PT, R4, UR11, !P1 ;  /* 0x0000000b04007c0c */ /* 0x000fc4000cf21270 */
[----:B------:R-:W-:-:S03]  /*11f560*/  @P3 LOP3.LUT R9, R9, 0x200000, RZ, 0xfc, !PT ;  /* 0x0020000009093812 */ /* 0x000fc600078efcff */
[----:B------:R-:W0:Y:S01]  /*11f570*/  LDCU.64 UR10, c[0x0][0x398] ;  /* 0x00007300ff0a77ac */ /* 0x000e220008000a00 */
        /* <DEDUP_REMOVED lines=8> */
[----:B------:R-:W-:-:S02]  /*11f600*/  LOP3.LUT R9, R9, 0xfffbffff, RZ, 0xc0, !PT ;  /* 0xfffbffff09097812 */ /* 0x000fc400078ec0ff */
[----:B--2---:R-:W-:Y:S02]  /*11f610*/  PRMT R27, R27, 0x5210, R16 ;  /* 0x000052101b1b7816 */ /* 0x004fe40000000010 */
[----:B----4-:R-:W-:Y:S01]  /*11f620*/  LOP3.LUT R10, R10, 0x7fffffff, RZ, 0xc0, !PT ;  /* 0x7fffffff0a0a7812 */ /* 0x010fe200078ec0ff */
[----:B------:R-:W0:Y:S01]  /*11f630*/  LDS.128 R16, [R21] ;  /* 0x0000000015107984 */ /* 0x000e220000000c00 */
[----:B------:R-:W-:Y:S02]  /*11f640*/  ISETP.LT.AND P2, PT, R3, UR46, !P1 ;  /* 0x0000002e03007c0c */ /* 0x000fe4000cf41270 */
[----:B---3--:R-:W-:Y:S01]  /*11f650*/  LOP3.LUT R12, R12, 0xfffffffb, RZ, 0xc0, !PT ;  /* 0xfffffffb0c0c7812 */ /* 0x008fe200078ec0ff */
[----:B------:R-:W-:Y:S01]  /*11f660*/  VIADD R28, R14, 0x3 ;  /* 0x000000030e1c7836 */ /* 0x000fe20000000000 */
[----:B------:R-:W2:Y:S01]  /*11f670*/  LDCU UR48, c[0x0][0x39c] ;  /* 0x00007380ff3077ac */ /* 0x000ea20008000800 */
[----:B0-----:R-:W-:Y:S01]  /*11f680*/  STL.64 [R1+0xd0], R16 ;  /* 0x0000d01001007387 */ /* 0x001fe20000100a00 */
[----:B------:R-:W-:Y:S01]  /*11f690*/  @P4 LOP3.LUT R9, R9, 0x40000, RZ, 0xfc, !PT ;  /* 0x0004000009094812 */ /* 0x000fe200078efcff */
[----:B------:R-:W0:Y:S02]  /*11f6a0*/  LDCU UR46, c[0x0][0x39c] ;  /* 0x00007380ff2e77ac */ /* 0x000e240008000800 */
[----:B------:R-:W-:Y:S04]  /*11f6b0*/  STL.64 [R1+0xd8], R18 ;  /* 0x0000d81201007387 */ /* 0x000fe80000100a00 */
[----:B------:R-:W3:Y:S01]  /*11f6c0*/  LDS.128 R16, [R21+0x400] ;  /* 0x0004000015107984 */ /* 0x000ee20000000c00 */
[----:B------:R-:W-:Y:S01]  /*11f6d0*/  LOP3.LUT R9, R9, 0xfffdffff, RZ, 0xc0, !PT ;  /* 0xfffdffff09097812 */ /* 0x000fe200078ec0ff */
[----:B------:R-:W-:Y:S06]  /*11f6e0*/  BAR.SYNC.DEFER_BLOCKING 0x0 ;  /* 0x0000000000007b1d */ /* 0x000fec0000010000 */
[----:B---3--:R-:W-:Y:S04]  /*11f6f0*/  STL.64 [R1+0x150], R16 ;  /* 0x0001501001007387 */ /* 0x008fe80000100a00 */
[----:B------:R3:W-:Y:S04]  /*11f700*/  STL.64 [R1+0x158], R18 ;  /* 0x0001581201007387 */ /* 0x0007e80000100a00 */
[----:B---3--:R-:W3:Y:S01]  /*11f710*/  LDL.LU.64 R18, [R1+0x4a58] ;  /* 0x004a580001127983 */ /* 0x008ee20000300a00 */
[----:B------:R-:W-:-:S02]  /*11f720*/  @P3 LOP3.LUT R9, R9, 0x20000, RZ, 0xfc, !PT ;  /* 0x0002000009093812 */ /* 0x000fc400078efcff */
[----:B------:R-:W-:Y:S01]  /*11f730*/  ISETP.LT.AND P1, PT, R4, UR12, !P1 ;  /* 0x0000000c04007c0c */ /* 0x000fe2000cf21270 */
[----:B------:R-:W4:Y:S01]  /*11f740*/  LDL.LU.64 R16, [R1+0x4a50] ;  /* 0x004a500001107983 */ /* 0x000f220000300a00 */
[----:B------:R-:W-:-:S04]  /*11f750*/  LOP3.LUT R9, R9, 0xfffeffff, RZ, 0xc0, !PT ;  /* 0xfffeffff09097812 */ /* 0x000fc800078ec0ff */
[----:B------:R-:W-:-:S04]  /*11f760*/  @P2 LOP3.LUT R9, R9, 0x10000, RZ, 0xfc, !PT ;  /* 0x0001000009092812 */ /* 0x000fc800078efcff */
[----:B------:R-:W-:-:S04]  /*11f770*/  LOP3.LUT R9, R9, 0xffff7fff, RZ, 0xc0, !PT ;  /* 0xffff7fff09097812 */ /* 0x000fc800078ec0ff */
[----:B------:R-:W-:Y:S02]  /*11f780*/  @P1 LOP3.LUT R9, R9, 0x8000, RZ, 0xfc, !PT ;  /* 0x0000800009091812 */ /* 0x000fe400078efcff */
[----:B------:R-:W-:Y:S02]  /*11f790*/  ISETP.GE.AND P1, PT, R8, UR57, PT ;  /* 0x0000003908007c0c */ /* 0x000fe4000bf26270 */
[----:B------:R-:W-:Y:S01]  /*11f7a0*/  LOP3.LUT R9, R9, 0xffffbfff, RZ, 0xc0, !PT ;  /* 0xffffbfff09097812 */ /* 0x000fe200078ec0ff */
[----:B------:R-:W-:Y:S01]  /*11f7b0*/  VIADD R8, R14, 0xb ;  /* 0x0000000b0e087836 */ /* 0x000fe20000000000 */
[----:B-1----:R-:W-:Y:S01]  /*11f7c0*/  ISETP.LT.AND P4, PT, R0, UR60, !P1 ;  /* 0x0000003c00007c0c */ /* 0x002fe2000cf81270 */
[----:B------:R-:W1:Y:S01]  /*11f7d0*/  LDCU.64 UR56, c[0x0][0x398] ;  /* 0x00007300ff3877ac */ /* 0x000e620008000a00 */
[----:B------:R-:W-:Y:S02]  /*11f7e0*/  ISETP.LT.AND P3, PT, R2, UR54, !P1 ;  /* 0x0000003602007c0c */ /* 0x000fe4000cf61270 */
[----:B------:R-:W-:Y:S01]  /*11f7f0*/  ISETP.LT.AND P2, PT, R3, UR52, !P1 ;  /* 0x0000003403007c0c */ /* 0x000fe2000cf41270 */
[----:B------:R0:W-:Y:S01]  /*11f800*/  STSM.16.M88.4 [R15], R24 ;  /* 0x000000180f007844 */ /* 0x0001e20000000200 */
[----:B------:R-:W0:Y:S07]  /*11f810*/  LDCU UR60, c[0x0][0x398] ;  /* 0x00007300ff3c77ac */ /* 0x000e2e0008000800 */
[----:B------:R-:W-:Y:S01]  /*11f820*/  @P4 LOP3.LUT R9, R9, 0x4000, RZ, 0xfc, !PT ;  /* 0x0000400009094812 */ /* 0x000fe200078efcff */
[----:B------:R-:W0:Y:S03]  /*11f830*/  LDCU UR52, c[0x0][0x39c] ;  /* 0x00007380ff3477ac */ /* 0x000e260008000800 */
[----:B------:R-:W-:Y:S01]  /*11f840*/  LOP3.LUT R9, R9, 0xffffdfff, RZ, 0xc0, !PT ;  /* 0xffffdfff09097812 */ /* 0x000fe200078ec0ff */
[----:B------:R-:W0:Y:S01]  /*11f850*/  LDCU UR54, c[0x0][0x39c] ;  /* 0x00007380ff3677ac */ /* 0x000e220008000800 */
[----:B------:R-:W-:-:S02]  /*11f860*/  ISETP.LT.AND P1, PT, R4, UR9, !P1 ;  /* 0x0000000904007c0c */ /* 0x000fc4000cf21270 */
[----:B------:R-:W-:Y:S01]  /*11f870*/  @P3 LOP3.LUT R9, R9, 0x2000, RZ, 0xfc, !PT ;  /* 0x0000200009093812 */ /* 0x000fe200078efcff */
[----:B------:R-:W0:Y:S03]  /*11f880*/  LDCU.64 UR8, c[0x0][0x398] ;  /* 0x00007300ff0877ac */ /* 0x000e260008000a00 */
[----:B------:R-:W-:-:S04]  /*11f890*/  LOP3.LUT R9, R9, 0xffffefff, RZ, 0xc0, !PT ;  /* 0xffffefff09097812 */ /* 0x000fc800078ec0ff */
[----:B------:R-:W-:-:S04]  /*11f8a0*/  @P2 LOP3.LUT R9, R9, 0x1000, RZ, 0xfc, !PT ;  /* 0x0000100009092812 */ /* 0x000fc800078efcff */
[----:B------:R-:W-:-:S04]  /*11f8b0*/  LOP3.LUT R9, R9, 0xfffff7ff, RZ, 0xc0, !PT ;  /* 0xfffff7ff09097812 */ /* 0x000fc800078ec0ff */
[----:B------:R-:W-:Y:S02]  /*11f8c0*/  @P1 LOP3.LUT R9, R9, 0x800, RZ, 0xfc, !PT ;  /* 0x0000080009091812 */ /* 0x000fe400078efcff */
[----:B------:R-:W-:Y:S02]  /*11f8d0*/  ISETP.GE.AND P1, PT, R8, UR63, PT ;  /* 0x0000003f08007c0c */ /* 0x000fe4000bf26270 */
[----:B------:R-:W-:Y:S01]  /*11f8e0*/  LOP3.LUT R9, R9, 0xfffffbff, RZ, 0xc0, !PT ;  /* 0xfffffbff09097812 */ /* 0x000fe200078ec0ff */
[----:B------:R-:W-:Y:S01]  /*11f8f0*/  VIADD R8, R14, 0xa ;  /* 0x0000000a0e087836 */ /* 0x000fe20000000000 */
[----:B0-----:R-:W-:Y:S01]  /*11f900*/  ISETP.LT.AND P4, PT, R0, UR8, !P1 ;  /* 0x0000000800007c0c */ /* 0x001fe2000cf81270 */
[----:B------:R-:W0:Y:S01]  /*11f910*/  LDCU UR63, c[0x0][0x39c] ;  /* 0x00007380ff3f77ac */ /* 0x000e220008000800 */
        /* <DEDUP_REMOVED lines=20> */
[----:B------:R-:W1:Y:S01]  /*11fa60*/  LDCU.64 UR12, c[0x0][0x398] ;  /* 0x00007300ff0c77ac */ /* 0x000e620008000a00 */
[----:B------:R-:W-:-:S02]  /*11fa70*/  PRMT R25, R20, 0x5210, R7 ;  /* 0x0000521014197816 */ /* 0x000fc40000000007 */
[----:B------:R-:W-:Y:S01]  /*11fa80*/  PRMT R24, R22, 0x5210, R23 ;  /* 0x0000521016187816 */ /* 0x000fe20000000017 */
[----:B------:R-:W0:Y:S02]  /*11fa90*/  LDCU UR72, c[0x0][0x39c] ;  /* 0x00007380ff4877ac */ /* 0x000e240008000800 */
[----:B------:R-:W-:-:S04]  /*11faa0*/  @P4 LOP3.LUT R9, R9, 0x40, RZ, 0xfc, !PT ;  /* 0x0000004009094812 */ /* 0x000fc800078efcff */
[----:B------:R-:W-:-:S04]  /*11fab0*/  LOP3.LUT R9, R9, 0xffffffdf, RZ, 0xc0, !PT ;  /* 0xffffffdf09097812 */ /* 0x000fc800078ec0ff */
[----:B------:R-:W-:Y:S02]  /*11fac0*/  @P3 LOP3.LUT R9, R9, 0x20, RZ, 0xfc, !PT ;  /* 0x0000002009093812 */ /* 0x000fe400078efcff */
[----:B------:R-:W-:Y:S02]  /*11fad0*/  ISETP.LT.AND P1, PT, R4, UR20, !P1 ;  /* 0x0000001404007c0c */ /* 0x000fe4000cf21270 */
[----:B---3--:R-:W-:Y:S02]  /*11fae0*/  PRMT R26, R19, 0x5210, R6 ;  /* 0x00005210131a7816 */ /* 0x008fe40000000006 */
[----:B------:R-:W-:Y:S01]  /*11faf0*/  LOP3.LUT R9, R9, 0xffffffef, RZ, 0xc0, !PT ;  /* 0xffffffef09097812 */ /* 0x000fe200078ec0ff */
[----:B------:R-:W-:Y:S01]  /*11fb00*/  VIADD R7, R14, 0x8 ;  /* 0x000000080e077836 */ /* 0x000fe20000000000 */
[----:B------:R-:W-:Y:S01]  /*11fb10*/  PRMT R27, R18, 0x5210, R5 ;  /* 0x00005210121b7816 */ /* 0x000fe20000000005 */
[----:B------:R-:W-:Y:S01]  /*11fb20*/  VIADD R22, R14, 0xaf ;  /* 0x000000af0e167836 */ /* 0x000fe20000000000 */
[----:B------:R-:W-:Y:S01]  /*11fb30*/  @P2 LOP3.LUT R9, R9, 0x10, RZ, 0xfc, !PT ;  /* 0x0000001009092812 */ /* 0x000fe200078efcff */
[----:B------:R-:W3:Y:S03]  /*11fb40*/  LDCU UR20, c[0x0][0x39c] ;  /* 0x00007380ff1477ac */ /* 0x000ee60008000800 */
[----:B------:R-:W-:-:S04]  /*11fb50*/  LOP3.LUT R9, R9, 0xfffffff7, RZ, 0xc0, !PT ;  /* 0xfffffff709097812 */ /* 0x000fc800078ec0ff */
[----:B------:R-:W-:Y:S02]  /*11fb60*/  @P1 LOP3.LUT R9, R9, 0x8, RZ, 0xfc, !PT ;  /* 0x0000000809091812 */ /* 0x000fe400078efcff */
[----:B------:R-:W-:Y:S01]  /*11fb70*/  ISETP.GE.AND P1, PT, R8, UR61, PT ;  /* 0x0000003d08007c0c */ /* 0x000fe2000bf26270 */
[----:B------:R-:W-:Y:S01]  /*11fb80*/  VIADD R5, R14, 0x7 ;  /* 0x000000070e057836 */ /* 0x000fe20000000000 */
[----:B------:R-:W-:Y:S01]  /*11fb90*/  LOP3.LUT R9, R9, 0xfffffffb, RZ, 0xc0, !PT ;  /* 0xfffffffb09097812 */ /* 0x000fe200078ec0ff */
[----:B------:R1:W-:Y:S01]  /*11fba0*/  STSM.16.M88.4 [R15+0x200], R24 ;  /* 0x000200180f007844 */ /* 0x0003e20000000200 */
[----:B------:R-:W-:Y:S01]  /*11fbb0*/  BAR.SYNC.DEFER_BLOCKING 0x0 ;  /* 0x0000000000007b1d */ /* 0x000fe20000010000 */
[----:B0-----:R-:W-:Y:S02]  /*11fbc0*/  ISETP.LT.AND P4, PT, R0, UR10, !P1 ;  /* 0x0000000a00007c0c */ /* 0x001fe4000cf81270 */
[----:B------:R-:W-:Y:S02]  /*11fbd0*/  ISETP.LT.AND P3, PT, R2, UR16, !P1 ;  /* 0x0000001002007c0c */ /* 0x000fe4000cf61270 */
[----:B------:R-:W-:Y:S01]  /*11fbe0*/  ISETP.LT.AND P2, PT, R3, UR18, !P1 ;  /* 0x0000001203007c0c */ /* 0x000fe2000cf41270 */
[C---:B------:R-:W-:Y:S01]  /*11fbf0*/  VIADD R6, R14.reuse, 0x5 ;  /* 0x000000050e067836 */ /* 0x040fe20000000000 */
[----:B------:R-:W0:Y:S01]  /*11fc00*/  LDCU UR10, c[0x0][0x398] ;  /* 0x00007300ff0a77ac */ /* 0x000e220008000800 */
[----:B------:R-:W0:Y:S06]  /*11fc10*/  LDCU UR61, c[0x0][0x398] ;  /* 0x00007300ff3d77ac */ /* 0x000e2c0008000800 */
[----:B------:R-:W-:Y:S01]  /*11fc20*/  @P4 LOP3.LUT R9, R9, 0x4, RZ, 0xfc, !PT ;  /* 0x0000000409094812 */ /* 0x000fe200078efcff */
[----:B------:R-:W-:Y:S01]  /*11fc30*/  VIADD R8, R14, 0xb0 ;  /* 0x000000b00e087836 */ /* 0x000fe20000000000 */
[----:B------:R-:W0:Y:S02]  /*11fc40*/  LDCU UR18, c[0x0][0x39c] ;  /* 0x00007380ff1277ac */ /* 0x000e240008000800 */
[----:B------:R-:W-:Y:S01]  /*11fc50*/  LOP3.LUT R9, R9, 0xfffffffd, RZ, 0xc0, !PT ;  /* 0xfffffffd09097812 */ /* 0x000fe200078ec0ff */
[----:B------:R-:W0:Y:S03]  /*11fc60*/  LDCU UR16, c[0x0][0x39c] ;  /* 0x00007380ff1077ac */ /* 0x000e260008000800 */
[----:B------:R-:W-:-:S04]  /*11fc70*/  @P3 LOP3.LUT R9, R9, 0x2, RZ, 0xfc, !PT ;  /* 0x0000000209093812 */ /* 0x000fc800078efcff */
[----:B------:R-:W-:-:S04]  /*11fc80*/  LOP3.LUT R9, R9, 0xfffffffe, RZ, 0xc0, !PT ;  /* 0xfffffffe09097812 */ /* 0x000fc800078ec0ff */
[----:B------:R-:W-:-:S05]  /*11fc90*/  @P2 LOP3.LUT R9, R9, 0x1, RZ, 0xfc, !PT ;  /* 0x0000000109092812 */ /* 0x000fca00078efcff */
[----:B------:R0:W-:Y:S04]  /*11fca0*/  STL [R1+0x4914], R9 ;  /* 0x0049140901007387 */ /* 0x0001e80000100800 */
[----:B------:R-:W2:Y:S04]  /*11fcb0*/  LDL.LU R20, [R1+0xad4] ;  /* 0x000ad40001147983 */ /* 0x000ea80000300800 */
[----:B------:R-:W2:Y:S04]  /*11fcc0*/  LDL.LU R23, [R1+0xad0] ;  /* 0x000ad00001177983 */ /* 0x000ea80000300800 */
[----:B------:R-:W3:Y:S01]  /*11fcd0*/  LDL.LU R19, [R1+0xa94] ;  /* 0x000a940001137983 */ /* 0x000ee20000300800 */
[----:B------:R-:W-:Y:S01]  /*11fce0*/  ISETP.LT.AND P1, PT, R4, UR22, !P1 ;  /* 0x0000001604007c0c */ /* 0x000fe2000cf21270 */
[----:B------:R-:W0:Y:S02]  /*11fcf0*/  LDCU UR22, c[0x0][0x39c] ;  /* 0x00007380ff1677ac */ /* 0x000e240008000800 */
[----:B-1----:R-:W3:Y:S04]  /*11fd00*/  LDL.LU R26, [R1+0xa90] ;  /* 0x000a9000011a7983 */ /* 0x002ee80000300800 */
[----:B------:R-:W3:Y:S04]  /*11fd10*/  LDL.LU R18, [R1+0xa60] ;  /* 0x000a600001127983 */ /* 0x000ee80000300800 */
[----:B------:R-:W0:Y:S02]  /*11fd20*/  LDL.LU R27, [R1+0xa5c] ;  /* 0x000a5c00011b7983 */ /* 0x000e240000300800 */
[----:B------:R-:W-:-:S02]  /*11fd30*/  @P1 LOP3.LUT R10, R10, 0x80000000, RZ, 0xfc, !PT ;  /* 0x800000000a0a1812 */ /* 0x000fc400078efcff */
[----:B------:R-:W-:Y:S01]  /*11fd40*/  ISETP.GE.AND P1, PT, R7, UR9, PT ;  /* 0x0000000907007c0c */ /* 0x000fe2000bf26270 */
[----:B------:R-:W1:Y:S01]  /*11fd50*/  LDCU.64 UR8, c[0x0][0x398] ;  /* 0x00007300ff0877ac */ /* 0x000e620008000a00 */
[----:B------:R-:W4:Y:S02]  /*11fd60*/  LDL.LU R24, [R1+0xa1c] ;  /* 0x000a1c0001187983 */ /* 0x000f240000300800 */
[----:B------:R-:W-:Y:S02]  /*11fd70*/  ISETP.LT.AND P4, PT, R0, UR12, !P1 ;  /* 0x0000000c00007c0c */ /* 0x000fe4000cf81270 */
[----:B------:R-:W-:Y:S01]  /*11fd80*/  ISETP.LT.AND P3, PT, R2, UR69, !P1 ;  /* 0x0000004502007c0c */ /* 0x000fe2000cf61270 */
[----:B------:R-:W1:Y:S01]  /*11fd90*/  LDCU UR69, c[0x0][0x398] ;  /* 0x00007300ff4577ac */ /* 0x000e620008000800 */
[----:B------:R-:W-:Y:S01]  /*11fda0*/  LOP3.LUT R10, R10, 0xbfffffff, RZ, 0xc0, !PT ;  /* 0xbfffffff0a0a7812 */ /* 0x000fe200078ec0ff */
[----:B------:R-:W4:Y:S01]  /*11fdb0*/  LDL.LU R25, [R1+0xa14] ;  /* 0x000a140001197983 */ /* 0x000f220000300800 */
        /* <DEDUP_REMOVED lines=13> */
[----:B-1----:R-:W-:Y:S02]  /*11fe90*/  ISETP.LT.AND P4, PT, R0, UR8, !P1 ;  /* 0x0000000800007c0c */ /* 0x002fe4000cf81270 */
[----:B------:R-:W-:Y:S02]  /*11fea0*/  ISETP.LT.AND P3, PT, R2, UR71, !P1 ;  /* 0x0000004702007c0c */ /* 0x000fe4000cf61270 */
[----:B------:R-:W-:Y:S01]  /*11feb0*/  LOP3.LUT R10, R10, 0xfbffffff, RZ, 0xc0, !PT ;  /* 0xfbffffff0a0a7812 */ /* 0x000fe200078ec0ff */
[----:B------:R-:W-:Y:S01]  /*11fec0*/  VIADD R5, R14, 0x6 ;  /* 0x000000060e057836 */ /* 0x000fe20000000000 */
[----:B------:R-:W-:Y:S01]  /*11fed0*/  ISETP.LT.AND P2, PT, R3, UR69, !P1 ;  /* 0x0000004503007c0c */ /* 0x000fe2000cf41270 */
[----:B------:R-:W1:Y:S06]  /*11fee0*/  LDCU UR71, c[0x0][0x398] ;  /* 0x00007300ff4777ac */ /* 0x000e6c0008000800 */
[----:B------:R-:W-:Y:S01]  /*11fef0*/  @P4 LOP3.LUT R10, R10, 0x4000000, RZ, 0xfc, !PT ;  /* 0x040000000a0a4812 */ /* 0x000fe200078efcff */
[----:B------:R-:W0:Y:S03]  /*11ff00*/  LDCU UR69, c[0x0][0x39c] ;  /* 0x00007380ff4577ac */ /* 0x000e260008000800 */
[----:B------:R-:W-:-:S04]  /*11ff10*/  LOP3.LUT R10, R10, 0xfdffffff, RZ, 0xc0, !PT ;  /* 0xfdffffff0a0a7812 */ /* 0x000fc800078ec0ff */
[----:B------:R-:W-:Y:S02]  /*11ff20*/  @P3 LOP3.LUT R10, R10, 0x2000000, RZ, 0xfc, !PT ;  /* 0x020000000a0a3812 */ /* 0x000fe400078efcff */
[----:B------:R-:W-:Y:S01]  /*11ff30*/  ISETP.LT.AND P1, PT, R4, UR73, !P1 ;  /* 0x0000004904007c0c */ /* 0x000fe2000cf21270 */
[----:B------:R-:W1:Y:S01]  /*11ff40*/  LDCU UR73, c[0x0][0x398] ;  /* 0x00007300ff4977ac */ /* 0x000e620008000800 */
[----:B------:R-:W-:-:S04]  /*11ff50*/  LOP3.LUT R10, R10, 0xfeffffff, RZ, 0xc0, !PT ;  /* 0xfeffffff0a0a7812 */ /* 0x000fc800078ec0ff */
[----:B------:R-:W-:-:S04]  /*11ff60*/  @P2 LOP3.LUT R10, R10, 0x1000000, RZ, 0xfc, !PT ;  /* 0x010000000a0a2812 */ /* 0x000fc800078efcff */
[----:B------:R-:W-:-:S04]  /*11ff70*/  LOP3.LUT R10, R10, 0xff7fffff, RZ, 0xc0, !PT ;  /* 0xff7fffff0a0a7812 */ /* 0x000fc800078ec0ff */
[----:B------:R-:W-:Y:S02]  /*11ff80*/  @P1 LOP3.LUT R10, R10, 0x800000, RZ, 0xfc, !PT ;  /* 0x008000000a0a1812 */ /* 0x000fe400078efcff */
[----:B------:R-:W-:-:S04]  /*11ff90*/  ISETP.GE.AND P1, PT, R5, UR11, PT ;  /* 0x0000000b05007c0c */ /* 0x000fc8000bf26270 */
[----:B------:R-:W-:Y:S02]  /*11ffa0*/  ISETP.LT.AND P4, PT, R0, UR56, !P1 ;  /* 0x0000003800007c0c */ /* 0x000fe4000cf81270 */
[----:B------:R-:W-:Y:S02]  /*11ffb0*/  LOP3.LUT R10, R10, 0xffbfffff, RZ, 0xc0, !PT ;  /* 0xffbfffff0a0a7812 */ /* 0x000fe400078ec0ff */
[----:B--2---:R-:W-:Y:S01]  /*11ffc0*/  LOP3.LUT R7, R23, 0xffff, RZ, 0xc0, !PT ;  /* 0x0000ffff17077812 */ /* 0x004fe200078ec0ff */
[----:B------:R-:W-:Y:S01]  /*11ffd0*/  VIADD R5, R14, 0x4 ;  /* 0x000000040e057836 */ /* 0x000fe20000000000 */
[----:B------:R-:W-:Y:S01]  /*11ffe0*/  ISETP.LT.AND P3, PT, R2, UR60, !P1 ;  /* 0x0000003c02007c0c */ /* 0x000fe2000cf61270 */
[----:B------:R-:W2:Y:S06]  /*11fff0*/  LDL.LU R23, [R1+0xab0] ;  /* 0x000ab00001177983 */ /* 0x000eac0000300800 */
[----:B------:R-:W-:Y:S01]  /*120000*/  @P4 LOP3.LUT R10, R10, 0x400000, RZ, 0xfc, !PT ;  /* 0x004000000a0a4812 */ /* 0x000fe200078efcff */
[----:B------:R-:W4:Y:S01]  /*120010*/  LDCU UR60, c[0x0][0x398] ;  /* 0x00007300ff3c77ac */ /* 0x000f220008000800 */
[----:B-1----:R-:W-:-:S02]  /*120020*/  ISETP.LT.AND P2, PT, R3, UR71, !P1 ;  /* 0x0000004703007c0c */ /* 0x002fc4000cf41270 */
[----:B------:R-:W-:Y:S01]  /*120030*/  LOP3.LUT R10, R10, 0xffdfffff, RZ, 0xc0, !PT ;  /* 0xffdfffff0a0a7812 */ /* 0x000fe200078ec0ff */
[----:B------:R-:W1:Y:S01]  /*120040*/  LDCU UR56, c[0x0][0x39c] ;  /* 0x00007380ff3877ac */ /* 0x000e620008000800 */
[----:B------:R-:W-:Y:S02]  /*120050*/  ISETP.LT.AND P1, PT, R4, UR73, !P1 ;  /* 0x0000004904007c0c */ /* 0x000fe4000cf21270 */
[----:B---3--:R-:W-:Y:S01]  /*120060*/  LOP3.LUT R18, R18, 0xffff, RZ, 0xc0, !PT ;  /* 0x0000ffff12127812 */ /* 0x008fe200078ec0ff */
[----:B------:R-:W3:Y:S01]  /*120070*/  LDCU UR71, c[0x0][0x39c] ;  /* 0x00007380ff4777ac */ /* 0x000ee20008000800 */
[----:B------:R-:W-:Y:S02]  /*120080*/  @P3 LOP3.LUT R10, R10, 0x200000, RZ, 0xfc, !PT ;  /* 0x002000000a0a3812 */ /* 0x000fe400078efcff */
[----:B0-----:R-:W-:Y:S01]  /*120090*/  LOP3.LUT R9, R27, 0xffff, RZ, 0xc0, !PT ;  /* 0x0000ffff1b097812 */ /* 0x001fe200078ec0ff */
[----:B------:R-:W0:Y:S01]  /*1200a0*/  LDCU UR73, c[0x0][0x39c] ;  /* 0x00007380ff4977ac */ /* 0x000e220008000800 */
[----:B------:R-:W-:-:S04]  /*1200b0*/  LOP3.LUT R10, R10, 0xffefffff, RZ, 0xc0, !PT ;  /* 0xffefffff0a0a7812 */ /* 0x000fc800078ec0ff */
[----:B------:R-:W-:-:S04]  /*1200c0*/  @P2 LOP3.LUT R10, R10, 0x100000, RZ, 0xfc, !PT ;  /* 0x001000000a0a2812 */ /* 0x000fc800078efcff */
[----:B------:R-:W-:-:S04]  /*1200d0*/  LOP3.LUT R10, R10, 0xfff7ffff, RZ, 0xc0, !PT ;  /* 0xfff7ffff0a0a7812 */ /* 0x000fc800078ec0ff */
[----:B------:R-:W-:Y:S02]  /*1200e0*/  @P1 LOP3.LUT R10, R10, 0x80000, RZ, 0xfc, !PT ;  /* 0x000800000a0a1812 */ /* 0x000fe400078efcff */
[----:B------:R-:W-:Y:S01]  /*1200f0*/  ISETP.GE.AND P1, PT, R6, UR13, PT ;  /* 0x0000000d06007c0c */ /* 0x000fe2000bf26270 */
[----:B------:R-:W0:Y:S01]  /*120100*/  LDCU.64 UR12, c[0x0][0x398] ;  /* 0x00007300ff0c77ac */ /* 0x000e220008000a00 */
[----:B------:R-:W-:Y:S02]  /*120110*/  LOP3.LUT R6, R19, 0xffff, RZ, 0xc0, !PT ;  /* 0x0000ffff13067812 */ /* 0x000fe400078ec0ff */
[----:B------:R-:W3:Y:S01]  /*120120*/  LDL.LU R19, [R1+0xa9c] ;  /* 0x000a9c0001137983 */ /* 0x000ee20000300800 */
[----:B------:R-:W-:Y:S01]  /*120130*/  ISETP.LT.AND P4, PT, R0, UR32, !P1 ;  /* 0x0000002000007c0c */ /* 0x000fe2000cf81270 */
[----:B------:R-:W0:Y:S01]  /*120140*/  LDCU UR32, c[0x0][0x398] ;  /* 0x00007300ff2077ac */ /* 0x000e220008000800 */
[----:B------:R-:W-:Y:S01]  /*120150*/  ISETP.LT.AND P3, PT, R2, UR10, !P1 ;  /* 0x0000000a02007c0c */ /* 0x000fe2000cf61270 */
[----:B------:R-:W3:Y:S01]  /*120160*/  LDL.LU R27, [R1+0xa8c] ;  /* 0x000a8c00011b7983 */ /* 0x000ee20000300800 */
[----:B------:R-:W-:Y:S01]  /*120170*/  LOP3.LUT R10, R10, 0xfffbffff, RZ, 0xc0, !PT ;  /* 0xfffbffff0a0a7812 */ /* 0x000fe200078ec0ff */
[----:B------:R-:W0:Y:S01]  /*120180*/  LDCU.64 UR10, c[0x0][0x398] ;  /* 0x00007300ff0a77ac */ /* 0x000e220008000a00 */
[----:B------:R-:W-:-:S07]  /*120190*/  ISETP.LT.AND P2, PT, R3, UR61, !P1 ;  /* 0x0000003d03007c0c */ /* 0x000fce000cf41270 */
[----:B------:R-:W-:Y:S01]  /*1201a0*/  @P4 LOP3.LUT R10, R10, 0x40000, RZ, 0xfc, !PT ;  /* 0x000400000a0a4812 */ /* 0x000fe200078efcff */
[----:B------:R-:W0:Y:S03]  /*1201b0*/  LDCU UR61, c[0x0][0x398] ;  /* 0x00007300ff3d77ac */ /* 0x000e260008000800 */
[----:B------:R-:W-:-:S04]  /*1201c0*/  LOP3.LUT R10, R10, 0xfffdffff, RZ, 0xc0, !PT ;  /* 0xfffdffff0a0a7812 */ /* 0x000fc800078ec0ff */
[----:B------:R-:W-:Y:S02]  /*1201d0*/  @P3 LOP3.LUT R10, R10, 0x20000, RZ, 0xfc, !PT ;  /* 0x000200000a0a3812 */ /* 0x000fe400078efcff */
[----:B----4-:R-:W-:Y:S01]  /*1201e0*/  ISETP.LT.AND P1, PT, R4, UR60, !P1 ;  /* 0x0000003c04007c0c */ /* 0x010fe2000cf21270 */
[----:B------:R-:W4:Y:S01]  /*1201f0*/  LDCU UR60, c[0x0][0x398] ;  /* 0x00007300ff3c77ac */ /* 0x000f220008000800 */
[----:B------:R-:W-:-:S04]  /*120200*/  LOP3.LUT R10, R10, 0xfffeffff, RZ, 0xc0, !PT ;  /* 0xfffeffff0a0a7812 */ /* 0x000fc800078ec0ff */
[----:B------:R-:W-:-:S04]  /*120210*/  @P2 LOP3.LUT R10, R10, 0x10000, RZ, 0xfc, !PT ;  /* 0x000100000a0a2812 */ /* 0x000fc800078efcff */
[----:B------:R-:W-:-:S04]  /*120220*/  LOP3.LUT R10, R10, 0xffff7fff, RZ, 0xc0, !PT ;  /* 0xffff7fff0a0a7812 */ /* 0x000fc800078ec0ff */
[----:B------:R-:W-:Y:S02]  /*120230*/  @P1 LOP3.LUT R10, R10, 0x8000, RZ, 0xfc, !PT ;  /* 0x000080000a0a1812 */ /* 0x000fe400078efcff */
[----:B------:R-:W-:Y:S01]  /*120240*/  ISETP.GE.AND P1, PT, R5, UR9, PT ;  /* 0x0000000905007c0c */ /* 0x000fe2000bf26270 */
[----:B------:R-:W1:Y:S03]  /*120250*/  LDCU.64 UR8, c[0x0][0x398] ;  /* 0x00007300ff0877ac */ /* 0x000e660008000a00 */
[----:B------:R-:W-:Y:S01]  /*120260*/  ISETP.LT.AND P4, PT, R0, UR34, !P1 ;  /* 0x0000002200007c0c */ /* 0x000fe2000cf81270 */
[----:B------:R-:W1:Y:S01]  /*120270*/  LDCU UR34, c[0x0][0x398] ;  /* 0x00007300ff2277ac */ /* 0x000e620008000800 */
[----:B0-----:R-:W-:Y:S02]  /*120280*/  ISETP.LT.AND P3, PT, R2, UR61, !P1 ;  /* 0x0000003d02007c0c */ /* 0x001fe4000cf61270 */
[----:B------:R-:W-:-:S02]  /*120290*/  LOP3.LUT R10, R10, 0xffffbfff, RZ, 0xc0, !PT ;  /* 0xffffbfff0a0a7812 */ /* 0x000fc400078ec0ff */
[----:B----4-:R-:W-:Y:S01]  /*1202a0*/  ISETP.LT.AND P2, PT, R3, UR60, !P1 ;  /* 0x0000003c03007c0c */ /* 0x010fe2000cf41270 */
[----:B------:R-:W0:Y:S06]  /*1202b0*/  LDCU.64 UR60, c[0x0][0x398] ;  /* 0x00007300ff3c77ac */ /* 0x000e2c0008000a00 */
[----:B------:R-:W-:-:S04]  /*1202c0*/  @P4 LOP3.LUT R10, R10, 0x4000, RZ, 0xfc, !PT ;  /* 0x000040000a0a4812 */ /* 0x000fc800078efcff */
[----:B------:R-:W-:-:S04]  /*1202d0*/  LOP3.LUT R10, R10, 0xffffdfff, RZ, 0xc0, !PT ;  /* 0xffffdfff0a0a7812 */ /* 0x000fc800078ec0ff */
[----:B------:R-:W-:Y:S02]  /*1202e0*/  @P3 LOP3.LUT R10, R10, 0x2000, RZ, 0xfc, !PT ;  /* 0x000020000a0a3812 */ /* 0x000fe400078efcff */
[----:B------:R-:W-:Y:S01]  /*1202f0*/  ISETP.LT.AND P1, PT, R4, UR76, !P1 ;  /* 0x0000004c04007c0c */ /* 0x000fe2000cf21270 */
[----:B------:R-:W4:Y:S01]  /*120300*/  LDCU UR76, c[0x0][0x39c] ;  /* 0x00007380ff4c77ac */ /* 0x000f220008000800 */
[----:B------:R-:W-:-:S04]  /*120310*/  LOP3.LUT R10, R10, 0xffffefff, RZ, 0xc0, !PT ;  /* 0xffffefff0a0a7812 */ /* 0x000fc800078ec0ff */
[----:B------:R-:W-:-:S04]  /*120320*/  @P2 LOP3.LUT R10, R10, 0x1000, RZ, 0xfc, !PT ;  /* 0x000010000a0a2812 */ /* 0x000fc800078efcff */
[----:B------:R-:W-:-:S04]  /*120330*/  LOP3.LUT R10, R10, 0xfffff7ff, RZ, 0xc0, !PT ;  /* 0xfffff7ff0a0a7812 */ /* 0x000fc800078ec0ff */
[----:B------:R-:W-:Y:S02]  /*120340*/  @P1 LOP3.LUT R10, R10, 0x800, RZ, 0xfc, !PT ;  /* 0x000008000a0a1812 */ /* 0x000fe400078efcff */
[----:B------:R-:W-:-:S04]  /*120350*/  ISETP.GE.AND P1, PT, R14, UR11, PT ;  /* 0x0000000b0e007c0c */ /* 0x000fc8000bf26270 */
[----:B------:R-:W-:Y:S01]  /*120360*/  ISETP.LT.AND P2, PT, R0, UR12, !P1 ;  /* 0x0000000c00007c0c */ /* 0x000fe2000cf41270 */
[----:B------:R-:W2:Y:S01]  /*120370*/  LDCU UR12, c[0x0][0x398] ;  /* 0x00007300ff0c77ac */ /* 0x000ea20008000800 */
[----:B-1----:R-:W-:Y:S02]  /*120380*/  ISETP.LT.AND P1, PT, R2, UR8, !P1 ;  /* 0x0000000802007c0c */ /* 0x002fe4000cf21270 */
[----:B0-----:R-:W-:Y:S01]  /*120390*/  ISETP.LT.AND P0, PT, R14, UR61, !P0 ;  /* 0x0000003d0e007c0c */ /* 0x001fe2000c701270 */
[----:B------:R-:W0:Y:S01]  /*1203a0*/  LDCU UR61, c[0x0][0x39c] ;  /* 0x00007380ff3d77ac */ /* 0x000e220008000800 */
[----:B------:R-:W-:Y:S02]  /*1203b0*/  LOP3.LUT R5, R26, 0xffff, RZ, 0xc0, !PT ;  /* 0x0000ffff1a057812 */ /* 0x000fe400078ec0ff */
[----:B------:R-:W4:Y:S01]  /*1203c0*/  LDL.LU R26, [R1+0xa88] ;  /* 0x000a8800011a7983 */ /* 0x000f220000300800 */
[----:B------:R-:W-:Y:S01]  /*1203d0*/  LOP3.LUT R10, R10, 0xfffffdff, RZ, 0xc0, !PT ;  /* 0xfffffdff0a0a7812 */ /* 0x000fe200078ec0ff */
[----:B------:R-:W1:Y:S03]  /*1203e0*/  LDCU UR8, c[0x0][0x39c] ;  /* 0x00007380ff0877ac */ /* 0x000e660008000800 */
[----:B------:R-:W-:-:S04]  /*1203f0*/  @P2 LOP3.LUT R12, R12, 0x4, RZ, 0xfc, !PT ;  /* 0x000000040c0c2812 */ /* 0x000fc800078efcff */
[----:B------:R-:W-:-:S04]  /*120400*/  LOP3.LUT R12, R12, 0xfffffffd, RZ, 0xc0, !PT ;  /* 0xfffffffd0c0c7812 */ /* 0x000fc800078ec0ff */
[----:B------:R-:W-:-:S04]  /*120410*/  @P1 LOP3.LUT R12, R12, 0x2, RZ, 0xfc, !PT ;  /* 0x000000020c0c1812 */ /* 0x000fc800078efcff */
[----:B------:R-:W-:-:S04]  /*120420*/  LOP3.LUT R12, R12, 0xfffffffe, RZ, 0xc0, !PT ;  /* 0xfffffffe0c0c7812 */ /* 0x000fc800078ec0ff */
[----:B------:R-:W-:Y:S02]  /*120430*/  @P0 LOP3.LUT R12, R12, 0x1, RZ, 0xfc, !PT ;  /* 0x000000010c0c0812 */ /* 0x000fe400078efcff */
[----:B------:R-:W-:Y:S01]  /*120440*/  ISETP.GE.AND P0, PT, R28, UR57, PT ;  /* 0x000000391c007c0c */ /* 0x000fe2000bf06270 */
[----:B------:R-:W0:Y:S02]  /*120450*/  LDCU UR57, c[0x0][0x398] ;  /* 0x00007300ff3977ac */ /* 0x000e240008000800 */
[----:B------:R1:W-:Y:S04]  /*120460*/  STL [R1+0x4918], R12 ;  /* 0x0049180c01007387 */ /* 0x0003e80000100800 */
[----:B------:R-:W4:Y:S01]  /*120470*/  LDL.LU R28, [R1+0x4a4c] ;  /* 0x004a4c00011c7983 */ /* 0x000f220000300800 */
[----:B-1----:R-:W-:-:S03]  /*120480*/  LOP3.LUT R12, R25, 0xffff, RZ, 0xc0, !PT ;  /* 0x0000ffff190c7812 */ /* 0x002fc600078ec0ff */
[----:B------:R-:W4:Y:S01]  /*120490*/  LDL.LU R25, [R1+0x97c] ;  /* 0x00097c0001197983 */ /* 0x000f220000300800 */
[----:B------:R-:W-:Y:S01]  /*1204a0*/  ISETP.LT.AND P3, PT, R0, UR10, !P0 ;  /* 0x0000000a00007c0c */ /* 0x000fe2000c761270 */
        /* <DEDUP_REMOVED lines=16> */
[----:B--2---:R-:W-:Y:S02]  /*1205b0*/  PRMT R23, R23, 0x4210, R18 ;  /* 0x0000421017177816 */ /* 0x004fe40000000012 */
[----:B---3--:R-:W-:-:S05]  /*1205c0*/  PRMT R19, R19, 0x4210, R9 ;  /* 0x0000421013137816 */ /* 0x008fca0000000009 */
[----:B------:R2:W-:Y:S04]  /*1205d0*/  STL.64 [R1+0x4a30], R18 ;  /* 0x004a301201007387 */ /* 0x0005e80000100a00 */
[----:B--2---:R-:W2:Y:S04]  /*1205e0*/  LDL.LU R18, [R1+0xa78] ;  /* 0x000a780001127983 */ /* 0x004ea80000300800 */
[----:B------:R-:W3:Y:S04]  /*1205f0*/  LDL.LU R19, [R1+0x98c] ;  /* 0x00098c0001137983 */ /* 0x000ee80000300800 */
[----:B------:R0:W-:Y:S04]  /*120600*/  STL.64 [R1+0x4a28], R16 ;  /* 0x004a281001007387 */ /* 0x0001e80000100a00 */
[----:B0-----:R-:W2:Y:S04]  /*120610*/  LDL.LU R17, [R1+0xa7c] ;  /* 0x000a7c0001117983 */ /* 0x001ea80000300800 */
[----:B------:R-:W3:Y:S01]  /*120620*/  LDL.LU R22, [R1+0x4a48] ;  /* 0x004a480001167983 */ /* 0x000ee20000300800 */
[----:B------:R-:W-:Y:S01]  /*120630*/  ISETP.LT.AND P3, PT, R3, UR36, !P0 ;  /* 0x0000002403007c0c */ /* 0x000fe2000c761270 */
[----:B------:R-:W0:Y:S01]  /*120640*/  LDCU UR36, c[0x0][0x398] ;  /* 0x00007300ff2477ac */ /* 0x000e220008000800 */
[----:B-1----:R-:W-:-:S02]  /*120650*/  ISETP.LT.AND P2, PT, R4, UR10, !P0 ;  /* 0x0000000a04007c0c */ /* 0x002fc4000c741270 */
[----:B------:R-:W-:Y:S01]  /*120660*/  LOP3.LUT R10, R10, 0xfffffffd, RZ, 0xc0, !PT ;  /* 0xfffffffd0a0a7812 */ /* 0x000fe200078ec0ff */
[----:B------:R-:W1:Y:S01]  /*120670*/  LDCU UR10, c[0x0][0x398] ;  /* 0x00007300ff0a77ac */ /* 0x000e620008000800 */
[----:B------:R-:W-:-:S07]  /*120680*/  ISETP.LT.AND P1, PT, R2, UR12, !P0 ;  /* 0x0000000c02007c0c */ /* 0x000fce000c721270 */
[----:B------:R-:W-:Y:S01]  /*120690*/  @P3 LOP3.LUT R10, R10, 0x2, RZ, 0xfc, !PT ;  /* 0x000000020a0a3812 */ /* 0x000fe200078efcff */
[----:B------:R-:W0:Y:S03]  /*1206a0*/  LDCU UR12, c[0x0][0x398] ;  /* 0x00007300ff0c77ac */ /* 0x000e260008000800 */
[----:B------:R-:W-:-:S04]  /*1206b0*/  LOP3.LUT R10, R10, 0xfffffffb, RZ, 0xc0, !PT ;  /* 0xfffffffb0a0a7812 */ /* 0x000fc800078ec0ff */
[----:B------:R-:W-:Y:S02]  /*1206c0*/  @P2 LOP3.LUT R10, R10, 0x4, RZ, 0xfc, !PT ;  /* 0x000000040a0a2812 */ /* 0x000fe400078efcff */
[----:B------:R-:W-:Y:S02]  /*1206d0*/  LOP3.LUT R20, R20, 0xffff, RZ, 0xc0, !PT ;  /* 0x0000ffff14147812 */ /* 0x000fe400078ec0ff */
[----:B------:R-:W-:-:S04]  /*1206e0*/  LOP3.LUT R10, R10, 0xfffffffe, RZ, 0xc0, !PT ;  /* 0xfffffffe0a0a7812 */ /* 0x000fc800078ec0ff */
[----:B------:R-:W-:-:S05]  /*1206f0*/  @P1 LOP3.LUT R10, R10, 0x1, RZ, 0xfc, !PT ;  /* 0x000000010a0a1812 */ /* 0x000fca00078efcff */
[----:B------:R0:W-:Y:S04]  /*120700*/  STL [R1+0x491c], R10 ;  /* 0x00491c0a01007387 */ /* 0x0001e80000100800 */
[----:B------:R-:W-:Y:S01]  /*120710*/  STL [R1+0x4958], R11 ;  /* 0x0049580b01007387 */ /* 0x000fe20000100800 */
[----:B------:R-:W-:Y:S01]  /*120720*/  ISETP.LT.AND P0, PT, R0, UR32, !P0 ;  /* 0x0000002000007c0c */ /* 0x000fe2000c701270 */
[----:B------:R-:W0:Y:S01]  /*120730*/  LDCU UR32, c[0x0][0x398] ;  /* 0x00007300ff2077ac */ /* 0x000e220008000800 */
[----:B--2---:R-:W-:Y:S02]  /*120740*/  PRMT R16, R17, 0x4210, R20 ;  /* 0x0000421011107816 */ /* 0x004fe40000000014 */
[----:B------:R-:W-:Y:S02]  /*120750*/  PRMT R17, R18, 0x4210, R7 ;  /* 0x0000421012117816 */ /* 0x000fe40000000007 */
[----:B---3--:R-:W-:-:S02]  /*120760*/  PRMT R18, R19, 0x4210, R6 ;  /* 0x0000421013127816 */ /* 0x008fc40000000006 */
[----:B----4-:R-:W-:-:S05]  /*120770*/  PRMT R19, R25, 0x4210, R5 ;  /* 0x0000421019137816 */ /* 0x010fca0000000005 */
[----:B------:R-:W-:Y:S04]  /*120780*/  STL.64 [R1+0x4a40], R18 ;  /* 0x004a401201007387 */ /* 0x000fe80000100a00 */
[----:B------:R-:W-:Y:S04]  /*120790*/  STL.64 [R1+0x4a38], R16 ;  /* 0x004a381001007387 */ /* 0x000fe80000100a00 */
[----:B------:R-:W2:Y:S01]  /*1207a0*/  LDS.128 R16, [R21] ;  /* 0x0000000015107984 */ /* 0x000ea20000000c00 */
[----:B------:R-:W-:-:S04]  /*1207b0*/  LOP3.LUT R22, R22, 0x7fffffff, RZ, 0xc0, !PT ;  /* 0x7fffffff16167812 */ /* 0x000fc800078ec0ff */
[----:B------:R-:W-:Y:S02]  /*1207c0*/  @P0 LOP3.LUT R22, R22, 0x80000000, RZ, 0xfc, !PT ;  /* 0x8000000016160812 */ /* 0x000fe400078efcff */
[----:B------:R-:W-:Y:S02]  /*1207d0*/  ISETP.GE.AND P0, PT, R8, UR31, PT ;  /* 0x0000001f08007c0c */ /* 0x000fe4000bf06270 */
[----:B------:R-:W-:Y:S01]  /*1207e0*/  LOP3.LUT R24, R24, 0xffff, RZ, 0xc0, !PT ;  /* 0x0000ffff18187812 */ /* 0x000fe200078ec0ff */
[----:B------:R-:W3:Y:S01]  /*1207f0*/  LDL.LU R8, [R1+0x194] ;  /* 0x0001940001087983 */ /* 0x000ee20000300800 */
[----:B------:R-:W-:Y:S01]  /*120800*/  PRMT R26, R26, 0x4210, R12 ;  /* 0x000042101a1a7816 */ /* 0x000fe2000000000c */
[----:B0-----:R-:W-:Y:S01]  /*120810*/  VIADD R10, R14, 0xb1 ;  /* 0x000000b10e0a7836 */ /* 0x001fe20000000000 */
[----:B------:R-:W-:Y:S01]  /*120820*/  LOP3.LUT R22, R22, 0xbfffffff, RZ, 0xc0, !PT ;  /* 0xbfffffff16167812 */ /* 0x000fe200078ec0ff */
[----:B------:R-:W4:Y:S01]  /*120830*/  LDL.LU R25, [R1+0x190] ;  /* 0x0001900001197983 */ /* 0x000f220000300800 */
[----:B------:R-:W0:Y:S03]  /*120840*/  LDCU UR31, c[0x0][0x398] ;  /* 0x00007300ff1f77ac */ /* 0x000e260008000800 */
[----:B--2---:R-:W-:Y:S04]  /*120850*/  STL.64 [R1+0xc0], R16 ;  /* 0x0000c01001007387 */ /* 0x004fe80000100a00 */
[----:B------:R-:W-:Y:S04]  /*120860*/  STL.64 [R1+0xc8], R18 ;  /* 0x0000c81201007387 */ /* 0x000fe80000100a00 */
[----:B------:R-:W2:Y:S04]  /*120870*/  LDS.128 R16, [R21+0x400] ;  /* 0x0004000015107984 */ /* 0x000ea80000000c00 */
[----:B--2---:R-:W-:Y:S04]  /*120880*/  STL.64 [R1+0x140], R16 ;  /* 0x0001401001007387 */ /* 0x004fe80000100a00 */
[----:B------:R2:W-:Y:S04]  /*120890*/  STL.64 [R1+0x148], R18 ;  /* 0x0001481201007387 */ /* 0x0005e80000100a00 */
[----:B--2---:R-:W2:Y:S04]  /*1208a0*/  LDL.LU.64 R18, [R1+0x4a40] ;  /* 0x004a400001127983 */ /* 0x004ea80000300a00 */
[----:B------:R-:W2:Y:S01]  /*1208b0*/  LDL.LU.64 R16, [R1+0x4a38] ;  /* 0x004a380001107983 */ /* 0x000ea20000300a00 */
[----:B------:R-:W-:Y:S06]  /*1208c0*/  BAR.SYNC.DEFER_BLOCKING 0x0 ;  /* 0x0000000000007b1d */ /* 0x000fec0000010000 */
[----:B--2---:R2:W-:Y:S04]  /*1208d0*/  STSM.16.M88.4 [R15], R16 ;  /* 0x000000100f007844 */ /* 0x0045e80000000200 */
[----:B--2---:R-:W2:Y:S01]  /*1208e0*/  LDL.LU.64 R18, [R1+0x4a30] ;  /* 0x004a300001127983 */ /* 0x004ea20000300a00 */
[----:B------:R-:W-:-:S03]  /*1208f0*/  PRMT R27, R27, 0x4210, R24 ;  /* 0x000042101b1b7816 */ /* 0x000fc60000000018 */
[----:B------:R-:W3:Y:S01]  /*120900*/  LDL.LU.64 R16, [R1+0x4a28] ;  /* 0x004a280001107983 */ /* 0x000ee20000300a00 */
[----:B------:R-:W-:Y:S01]  /*120910*/  ISETP.LT.AND P3, PT, R4, UR34, !P0 ;  /* 0x0000002204007c0c */ /* 0x000fe2000c761270 */
[----:B------:R-:W0:Y:S02]  /*120920*/  LDCU UR34, c[0x0][0x398] ;  /* 0x00007300ff2277ac */ /* 0x000e240008000800 */
[----:B------:R1:W-:Y:S04]  /*120930*/  STL.64 [R1+0x4a18], R6 ;  /* 0x004a180601007387 */ /* 0x0003e80000100a00 */
[----:B------:R0:W-:Y:S01]  /*120940*/  STL.64 [R1+0x4a10], R4 ;  /* 0x004a100401007387 */ /* 0x0001e20000100a00 */
[----:B-1----:R-:W-:Y:S02]  /*120950*/  IMAD.MOV.U32 R6, RZ, RZ, R27 ;  /* 0x000000ffff067224 */ /* 0x002fe400078e001b */
[----:B------:R-:W-:-:S02]  /*120960*/  IMAD.MOV.U32 R7, RZ, RZ, R26 ;  /* 0x000000ffff077224 */ /* 0x000fc400078e001a */
[----:B0-----:R-:W-:Y:S02]  /*120970*/  IMAD.MOV.U32 R4, RZ, RZ, R23 ;  /* 0x000000ffff047224 */ /* 0x001fe400078e0017 */
[----:B------:R-:W3:Y:S01]  /*120980*/  LDL.LU R23, [R1+0x4a24] ;  /* 0x004a240001177983 */ /* 0x000ee20000300800 */
[----:B------:R-:W-:Y:S01]  /*120990*/  ISETP.LT.AND P2, PT, R3, UR57, !P0 ;  /* 0x0000003903007c0c */ /* 0x000fe2000c741270 */
[----:B------:R-:W0:Y:S01]  /*1209a0*/  LDCU UR57, c[0x0][0x398] ;  /* 0x00007300ff3977ac */ /* 0x000e220008000800 */
[----:B--2---:R-:W-:Y:S02]  /*1209b0*/  IMAD.MOV.U32 R5, RZ, RZ, R19 ;  /* 0x000000ffff057224 */ /* 0x004fe400078e0013 */
[----:B------:R-:W2:Y:S04]  /*1209c0*/  LDL.LU R19, [R1+0x4a20] ;  /* 0x004a200001137983 */ /* 0x000ea80000300800 */
[----:B------:R1:W-:Y:S04]  /*1209d0*/  STSM.16.M88.4 [R15+0x200], R4 ;  /* 0x000200040f007844 */ /* 0x0003e80000000200 */
[----:B-1----:R-:W2:Y:S04]  /*1209e0*/  LDL.LU.64 R6, [R1+0x4a18] ;  /* 0x004a180001067983 */ /* 0x002ea80000300a00 */
[----:B------:R-:W2:Y:S01]  /*1209f0*/  LDL.LU.64 R4, [R1+0x4a10] ;  /* 0x004a100001047983 */ /* 0x000ea20000300a00 */
[----:B---3--:R-:W-:-:S03]  /*120a00*/  PRMT R8, R8, 0x5210, R18 ;  /* 0x0000521008087816 */ /* 0x008fc60000000012 */
[----:B------:R-:W3:Y:S04]  /*120a10*/  LDL.LU R26, [R1+0x18c] ;  /* 0x00018c00011a7983 */ /* 0x000ee80000300800 */
[----:B------:R-:W3:Y:S04]  /*120a20*/  LDL.LU R27, [R1+0x19c] ;  /* 0x00019c00011b7983 */ /* 0x000ee80000300800 */
[----:B------:R-:W3:Y:S01]  /*120a30*/  LDL.LU R18, [R1+0x4a08] ;  /* 0x004a080001127983 */ /* 0x000ee20000300800 */
[----:B------:R-:W-:Y:S01]  /*120a40*/  @P3 LOP3.LUT R22, R22, 0x40000000, RZ, 0xfc, !PT ;  /* 0x4000000016163812 */ /* 0x000fe200078efcff */
[----:B------:R-:W-:Y:S01]  /*120a50*/  BAR.SYNC.DEFER_BLOCKING 0x0 ;  /* 0x0000000000007b1d */ /* 0x000fe20000010000 */
[----:B------:R-:W-:-:S02]  /*120a60*/  ISETP.LT.AND P1, PT, R2, UR58, !P0 ;  /* 0x0000003a02007c0c */ /* 0x000fc4000c721270 */
[----:B------:R-:W-:Y:S02]  /*120a70*/  LOP3.LUT R22, R22, 0xdfffffff, RZ, 0xc0, !PT ;  /* 0xdfffffff16167812 */ /* 0x000fe400078ec0ff */
[----:B----4-:R-:W-:Y:S01]  /*120a80*/  PRMT R9, R25, 0x5210, R9 ;  /* 0x0000521019097816 */ /* 0x010fe20000000009 */
[----:B------:R-:W1:Y:S01]  /*120a90*/  LDCU UR58, c[0x0][0x398] ;  /* 0x00007300ff3a77ac */ /* 0x000e620008000800 */
[----:B------:R-:W-:Y:S02]  /*120aa0*/  @P2 LOP3.LUT R22, R22, 0x20000000, RZ, 0xfc, !PT ;  /* 0x2000000016162812 */ /* 0x000fe400078efcff */
[----:B------:R-:W-:Y:S01]  /*120ab0*/  ISETP.LT.AND P0, PT, R0, UR60, !P0 ;  /* 0x0000003c00007c0c */ /* 0x000fe2000c701270 */
[----:B------:R-:W4:Y:S01]  /*120ac0*/  LDCU UR60, c[0x0][0x398] ;  /* 0x00007300ff3c77ac */ /* 0x000f220008000800 */
[----:B------:R-:W-:-:S04]  /*120ad0*/  LOP3.LUT R22, R22, 0xefffffff, RZ, 0xc0, !PT ;  /* 0xefffffff16167812 */ /* 0x000fc800078ec0ff */
[----:B------:R-:W-:-:S04]  /*120ae0*/  @P1 LOP3.LUT R22, R22, 0x10000000, RZ, 0xfc, !PT ;  /* 0x1000000016161812 */ /* 0x000fc800078efcff */
[----:B------:R-:W-:-:S04]  /*120af0*/  LOP3.LUT R22, R22, 0xf7ffffff, RZ, 0xc0, !PT ;  /* 0xf7ffffff16167812 */ /* 0x000fc800078ec0ff */
[----:B------:R-:W-:Y:S02]  /*120b00*/  @P0 LOP3.LUT R22, R22, 0x8000000, RZ, 0xfc, !PT ;  /* 0x0800000016160812 */ /* 0x000fe400078efcff */
[----:B------:R-:W-:Y:S02]  /*120b10*/  ISETP.GE.AND P0, PT, R10, UR27, PT ;  /* 0x0000001b0a007c0c */ /* 0x000fe4000bf06270 */
[----:B------:R-:W-:Y:S01]  /*120b20*/  LOP3.LUT R22, R22, 0xfbffffff, RZ, 0xc0, !PT ;  /* 0xfbffffff16167812 */ /* 0x000fe200078ec0ff */
[----:B------:R-:W-:Y:S01]  /*120b30*/  VIADD R10, R14, 0xb2 ;  /* 0x000000b20e0a7836 */ /* 0x000fe20000000000 */
[----:B------:R-:W-:Y:S01]  /*120b40*/  ISETP.LT.AND P2, PT, R3, UR12, !P0 ;  /* 0x0000000c03007c0c */ /* 0x000fe2000c741270 */
[----:B------:R-:W0:Y:S01]  /*120b50*/  LDCU UR27, c[0x0][0x398] ;  /* 0x00007300ff1b77ac */ /* 0x000e220008000800 */
[----:B------:R-:W-:Y:S01]  /*120b60*/  ISETP.LT.AND P1, PT, R2, UR10, !P0 ;  /* 0x0000000a02007c0c */ /* 0x000fe2000c721270 */
[----:B------:R-:W0:Y:S01]  /*120b70*/  LDCU UR12, c[0x0][0x398] ;  /* 0x00007300ff0c77ac */ /* 0x000e220008000800 */
[----:B------:R-:W0:Y:S01]  /*120b80*/  LDCU UR10, c[0x0][0x398] ;  /* 0x00007300ff0a77ac */ /* 0x000e220008000800 */
[----:B--2---:R-:W-:Y:S01]  /*120b90*/  ISETP.LT.AND P3, PT, R4, UR29, !P0 ;  /* 0x0000001d04007c0c */ /* 0x004fe2000c761270 */
[----:B------:R-:W2:Y:S01]  /*120ba0*/  LDCU UR29, c[0x0][0x398] ;  /* 0x00007300ff1d77ac */ /* 0x000ea20008000800 */
[----:B0-----:R-:W-:-:S02]  /*120bb0*/  ISETP.LT.AND P0, PT, R0, UR57, !P0 ;  /* 0x0000003900007c0c */ /* 0x001fc4000c701270 */
[----:B------:R-:W-:Y:S01]  /*120bc0*/  LOP3.LUT R23, R23, 0x7fffffff, RZ, 0xc0, !PT ;  /* 0x7fffffff17177812 */ /* 0x000fe200078ec0ff */
[----:B------:R-:W0:Y:S08]  /*120bd0*/  LDCU UR57, c[0x0][0x398] ;  /* 0x00007300ff3977ac */ /* 0x000e300008000800 */
[----:B------:R-:W-:-:S04]  /*120be0*/  @P3 LOP3.LUT R22, R22, 0x4000000, RZ, 0xfc, !PT ;  /* 0x0400000016163812 */ /* 0x000fc800078efcff */
[----:B------:R-:W-:-:S04]  /*120bf0*/  LOP3.LUT R22, R22, 0xfdffffff, RZ, 0xc0, !PT ;  /* 0xfdffffff16167812 */ /* 0x000fc800078ec0ff */
[----:B------:R-:W-:-:S04]  /*120c00*/  @P2 LOP3.LUT R22, R22, 0x2000000, RZ, 0xfc, !PT ;  /* 0x0200000016162812 */ /* 0x000fc800078efcff */
[----:B------:R-:W-:-:S04]  /*120c10*/  LOP3.LUT R22, R22, 0xfeffffff, RZ, 0xc0, !PT ;  /* 0xfeffffff16167812 */ /* 0x000fc800078ec0ff */
[----:B------:R-:W-:-:S04]  /*120c20*/  @P1 LOP3.LUT R22, R22, 0x1000000, RZ, 0xfc, !PT ;  /* 0x0100000016161812 */ /* 0x000fc800078efcff */
[----:B------:R-:W-:Y:S02]  /*120c30*/  LOP3.LUT R22, R22, 0xff7fffff, RZ, 0xc0, !PT ;  /* 0xff7fffff16167812 */ /* 0x000fe400078ec0ff */
[----:B---3--:R-:W-:Y:S02]  /*120c40*/  PRMT R11, R27, 0x5210, R12 ;  /* 0x000052101b0b7816 */ /* 0x008fe4000000000c */
[----:B------:R-:W-:Y:S02]  /*120c50*/  @P0 LOP3.LUT R22, R22, 0x800000, RZ, 0xfc, !PT ;  /* 0x0080000016160812 */ /* 0x000fe400078efcff */
[----:B------:R-:W-:Y:S02]  /*120c60*/  ISETP.GE.AND P0, PT, R10, UR23, PT ;  /* 0x000000170a007c0c */ /* 0x000fe4000bf06270 */
[----:B------:R-:W-:Y:S02]  /*120c70*/  PRMT R25, R18, 0x5210, R7 ;  /* 0x0000521012197816 */ /* 0x000fe40000000007 */
[----:B------:R-:W-:Y:S01]  /*120c80*/  PRMT R27, R16, 0x5210, R5 ;  /* 0x00005210101b7816 */ /* 0x000fe20000000005 */
[----:B------:R-:W-:Y:S01]  /*120c90*/  VIADD R12, R14, 0xb3 ;  /* 0x000000b30e0c7836 */ /* 0x000fe20000000000 */
[----:B------:R-:W-:Y:S01]  /*120ca0*/  PRMT R10, R26, 0x5210, R24 ;  /* 0x000052101a0a7816 */ /* 0x000fe20000000018 */
[----:B------:R-:W3:Y:S01]  /*120cb0*/  LDCU UR23, c[0x0][0x398] ;  /* 0x00007300ff1777ac */ /* 0x000ee20008000800 */
[----:B------:R-:W-:-:S02]  /*120cc0*/  PRMT R24, R19, 0x5210, R20 ;  /* 0x0000521013187816 */ /* 0x000fc40000000014 */
[----:B------:R-:W-:Y:S02]  /*120cd0*/  PRMT R26, R17, 0x5210, R6 ;  /* 0x00005210111a7816 */ /* 0x000fe40000000006 */
[----:B------:R-:W0:Y:S04]  /*120ce0*/  LDS.128 R16, [R21] ;  /* 0x0000000015107984 */ /* 0x000e280000000c00 */
[----:B0-----:R-:W-:Y:S04]  /*120cf0*/  STL.64 [R1+0x130], R16 ;  /* 0x0001301001007387 */ /* 0x001fe80000100a00 */
[----:B------:R-:W-:Y:S04]  /*120d00*/  STL.64 [R1+0x138], R18 ;  /* 0x0001381201007387 */ /* 0x000fe80000100a00 */
[----:B------:R-:W0:Y:S01]  /*120d10*/  LDS.128 R16, [R21+0x400] ;  /* 0x0004000015107984 */ /* 0x000e220000000c00 */
[----:B------:R-:W-:Y:S01]  /*120d20*/  ISETP.LT.AND P3, PT, R4, UR31, !P0 ;  /* 0x0000001f04007c0c */ /* 0x000fe2000c761270 */
[----:B------:R-:W0:Y:S01]  /*120d30*/  LDCU UR31, c[0x0][0x398] ;  /* 0x00007300ff1f77ac */ /* 0x000e220008000800 */
[----:B------:R-:W-:-:S02]  /*120d40*/  ISETP.LT.AND P2, PT, R3, UR36, !P0 ;  /* 0x0000002403007c0c */ /* 0x000fc4000c741270 */
[----:B------:R-:W-:Y:S02]  /*120d50*/  LOP3.LUT R22, R22, 0xffbfffff, RZ, 0xc0, !PT ;  /* 0xffbfffff16167812 */ /* 0x000fe400078ec0ff */
[----:B------:R-:W-:Y:S01]  /*120d60*/  ISETP.LT.AND P1, PT, R2, UR34, !P0 ;  /* 0x0000002202007c0c */ /* 0x000fe2000c721270 */
[----:B------:R-:W-:Y:S01]  /*120d70*/  VIADD R7, R14, 0xb4 ;  /* 0x000000b40e077836 */ /* 0x000fe20000000000 */
[----:B------:R-:W-:Y:S06]  /*120d80*/  BAR.SYNC.DEFER_BLOCKING 0x0 ;  /* 0x0000000000007b1d */ /* 0x000fec0000010000 */
[----:B0-----:R-:W-:Y:S01]  /*120d90*/  STL.64 [R1+0x190], R16 ;  /* 0x0001901001007387 */ /* 0x001fe20000100a00 */
[----:B------:R-:W-:Y:S01]  /*120da0*/  @P3 LOP3.LUT R22, R22, 0x400000, RZ, 0xfc, !PT ;  /* 0x0040000016163812 */ /* 0x000fe200078efcff */
[----:B------:R-:W0:Y:S02]  /*120db0*/  LDCU UR34, c[0x0][0x398] ;  /* 0x00007300ff2277ac */ /* 0x000e240008000800 */
[----:B------:R1:W-:Y:S01]  /*120dc0*/  STL.64 [R1+0x198], R18 ;  /* 0x0001981201007387 */ /* 0x0003e20000100a00 */
[----:B------:R-:W-:Y:S01]  /*120dd0*/  VIADD R5, R14, 0xb5 ;  /* 0x000000b50e057836 */ /* 0x000fe20000000000 */
[----:B------:R-:W0:Y:S02]  /*120de0*/  LDCU UR36, c[0x0][0x398] ;  /* 0x00007300ff2477ac */ /* 0x000e240008000800 */
[----:B-1----:R-:W4:Y:S04]  /*120df0*/  LDL.LU.64 R18, [R1+0x4a00] ;  /* 0x004a000001127983 */ /* 0x002f280000300a00 */
[----:B------:R-:W4:Y:S04]  /*120e00*/  LDL.LU R17, [R1+0x49fc] ;  /* 0x0049fc0001117983 */ /* 0x000f280000300800 */
[----:B------:R-:W4:Y:S01]  /*120e10*/  LDL.LU R16, [R1+0xb04] ;  /* 0x000b040001107983 */ /* 0x000f220000300800 */
        /* <DEDUP_REMOVED lines=8> */
[----:B------:R-:W-:Y:S01]  /*120ea0*/  ISETP.GE.AND P0, PT, R12, UR19, PT ;  /* 0x000000130c007c0c */ /* 0x000fe2000bf06270 */
[----:B------:R-:W0:Y:S03]  /*120eb0*/  LDCU UR19, c[0x0][0x398] ;  /* 0x00007300ff1377ac */ /* 0x000e260008000800 */
[----:B--2---:R-:W-:Y:S01]  /*120ec0*/  ISETP.LT.AND P3, PT, R4, UR29, !P0 ;  /* 0x0000001d04007c0c */ /* 0x004fe2000c761270 */
[----:B------:R-:W2:Y:S01]  /*120ed0*/  LDCU UR29, c[0x0][0x398] ;  /* 0x00007300ff1d77ac */ /* 0x000ea20008000800 */
        /* <DEDUP_REMOVED lines=16> */
[----:B------:R-:W-:Y:S02]  /*120fe0*/  ISETP.LT.AND P3, PT, R4, UR31, !P0 ;  /* 0x0000001f04007c0c */ /* 0x000fe4000c761270 */
[----:B------:R-:W-:Y:S01]  /*120ff0*/  LOP3.LUT R22, R22, 0xffffbfff, RZ, 0xc0, !PT ;  /* 0xffffbfff16167812 */ /* 0x000fe200078ec0ff */
[----:B------:R-:W-:Y:S01]  /*121000*/  VIADD R6, R14, 0xb8 ;  /* 0x000000b80e067836 */ /* 0x000fe20000000000 */
[----:B---3--:R-:W-:Y:S01]  /*121010*/  ISETP.LT.AND P2, PT, R3, UR23, !P0 ;  /* 0x0000001703007c0c */ /* 0x008fe2000c741270 */
[----:B------:R-:W3:Y:S01]  /*121020*/  LDCU UR23, c[0x0][0x398] ;  /* 0x00007300ff1777ac */ /* 0x000ee20008000800 */
[----:B0-----:R-:W-:Y:S01]  /*121030*/  ISETP.LT.AND P1, PT, R2, UR34, !P0 ;  /* 0x0000002202007c0c */ /* 0x001fe2000c721270 */
[----:B------:R0:W-:Y:S01]  /*121040*/  STSM.16.M88.4 [R15], R24 ;  /* 0x000000180f007844 */ /* 0x0001e20000000200 */
[----:B------:R-:W-:Y:S01]  /*121050*/  VIADD R7, R14, 0xb9 ;  /* 0x000000b90e077836 */ /* 0x000fe20000000000 */
[----:B------:R-:W0:Y:S04]  /*121060*/  LDCU UR31, c[0x0][0x398] ;  /* 0x00007300ff1f77ac */ /* 0x000e280008000800 */
[----:B------:R-:W-:Y:S01]  /*121070*/  @P3 LOP3.LUT R22, R22, 0x4000, RZ, 0xfc, !PT ;  /* 0x0000400016163812 */ /* 0x000fe200078efcff */
[----:B------:R-:W0:Y:S03]  /*121080*/  LDCU UR34, c[0x0][0x398] ;  /* 0x00007300ff2277ac */ /* 0x000e260008000800 */
[----:B------:R-:W-:-:S04]  /*121090*/  LOP3.LUT R22, R22, 0xffffdfff, RZ, 0xc0, !PT ;  /* 0xffffdfff16167812 */ /* 0x000fc800078ec0ff */
[----:B------:R-:W-:Y:S02]  /*1210a0*/  @P2 LOP3.LUT R22, R22, 0x2000, RZ, 0xfc, !PT ;  /* 0x0000200016162812 */ /* 0x000fe400078efcff */
[----:B-1----:R-:W-:Y:S01]  /*1210b0*/  ISETP.LT.AND P0, PT, R0, UR32, !P0 ;  /* 0x0000002000007c0c */ /* 0x002fe2000c701270 */
[----:B------:R1:W-:Y:S01]  /*1210c0*/  STSM.16.M88.4 [R15+0x200], R8 ;  /* 0x000200080f007844 */ /* 0x0003e20000000200 */
[----:B------:R-:W-:Y:S02]  /*1210d0*/  LOP3.LUT R22, R22, 0xffffefff, RZ, 0xc0, !PT ;  /* 0xffffefff16167812 */ /* 0x000fe400078ec0ff */
[----:B----4-:R-:W-:Y:S01]  /*1210e0*/  LOP3.LUT R12, R16, 0xffff, RZ, 0xc0, !PT ;  /* 0x0000ffff100c7812 */ /* 0x010fe200078ec0ff */
[----:B0-----:R-:W-:Y:S01]  /*1210f0*/  VIADD R26, R14, 0xbb ;  /* 0x000000bb0e1a7836 */ /* 0x001fe20000000000 */
[----:B------:R-:W-:Y:S01]  /*121100*/  @P1 LOP3.LUT R22, R22, 0x1000, RZ, 0xfc, !PT ;  /* 0x0000100016161812 */ /* 0x000fe200078efcff */
[----:B------:R-:W0:Y:S03]  /*121110*/  LDCU UR32, c[0x0][0x398] ;  /* 0x00007300ff2077ac */ /* 0x000e260008000800 */
[----:B------:R-:W-:-:S04]  /*121120*/  LOP3.LUT R22, R22, 0xfffff7ff, RZ, 0xc0, !PT ;  /* 0xfffff7ff16167812 */ /* 0x000fc800078ec0ff */
[----:B------:R-:W-:Y:S01]  /*121130*/  @P0 LOP3.LUT R22, R22, 0x800, RZ, 0xfc, !PT ;  /* 0x0000080016160812 */ /* 0x000fe200078efcff */
[----:B------:R-:W-:Y:S01]  /*121140*/  BAR.SYNC.DEFER_BLOCKING 0x0 ;  /* 0x0000000000007b1d */ /* 0x000fe20000010000 */
[----:B------:R-:W-:-:S04]  /*121150*/  ISETP.GE.AND P0, PT, R5, UR25, PT ;  /* 0x0000001905007c0c */ /* 0x000fc8000bf06270 */
[----:B------:R-:W-:Y:S02]  /*121160*/  ISETP.LT.AND P3, PT, R4, UR27, !P0 ;  /* 0x0000001b04007c0c */ /* 0x000fe4000c761270 */
[----:B------:R-:W-:Y:S01]  /*121170*/  LOP3.LUT R22, R22, 0xfffffbff, RZ, 0xc0, !PT ;  /* 0xfffffbff16167812 */ /* 0x000fe200078ec0ff */
[----:B------:R-:W-:Y:S01]  /*121180*/  VIADD R5, R14, 0xb6 ;  /* 0x000000b60e057836 */ /* 0x000fe20000000000 */
[----:B------:R-:W-:Y:S01]  /*121190*/  ISETP.LT.AND P2, PT, R3, UR19, !P0 ;  /* 0x0000001303007c0c */ /* 0x000fe2000c741270 */
[----:B------:R-:W4:Y:S01]  /*1211a0*/  LDCU UR27, c[0x0][0x398] ;  /* 0x00007300ff1b77ac */ /* 0x000f220008000800 */
[----:B------:R-:W-:Y:S01]  /*1211b0*/  ISETP.LT.AND P1, PT, R2, UR12, !P0 ;  /* 0x0000000c02007c0c */ /* 0x000fe2000c721270 */
[----:B------:R-:W0:Y:S06]  /*1211c0*/  LDCU UR25, c[0x0][0x398] ;  /* 0x00007300ff1977ac */ /* 0x000e2c0008000800 */
        /* <DEDUP_REMOVED lines=16> */
[----:B---3--:R-:W-:Y:S02]  /*1212d0*/  ISETP.LT.AND P2, PT, R3, UR23, !P0 ;  /* 0x0000001703007c0c */ /* 0x008fe4000c741270 */
[----:B--2---:R-:W-:Y:S01]  /*1212e0*/  ISETP.LT.AND P1, PT, R2, UR29, !P0 ;  /* 0x0000001d02007c0c */ /* 0x004fe2000c721270 */
[----:B------:R-:W2:Y:S01]  /*1212f0*/  LDCU UR23, c[0x0][0x398] ;  /* 0x00007300ff1777ac */ /* 0x000ea20008000800 */
[----:B------:R-:W3:Y:S07]  /*121300*/  LDCU UR13, c[0x0][0x398] ;  /* 0x00007300ff0d77ac */ /* 0x000eee0008000800 */
        /* <DEDUP_REMOVED lines=14> */
[----:B-1----:R-:W-:Y:S01]  /*1213f0*/  VIADD R9, R14, 0xbc ;  /* 0x000000bc0e097836 */ /* 0x002fe20000000000 */
[----:B------:R-:W-:Y:S01]  /*121400*/  ISETP.LT.AND P2, PT, R3, UR12, !P0 ;  /* 0x0000000c03007c0c */ /* 0x000fe2000c741270 */
[----:B------:R-:W0:Y:S01]  /*121410*/  LDCU UR12, c[0x0][0x398] ;  /* 0x00007300ff0c77ac */ /* 0x000e220008000800 */
[----:B------:R-:W-:-:S02]  /*121420*/  ISETP.LT.AND P1, PT, R2, UR19, !P0 ;  /* 0x0000001302007c0c */ /* 0x000fc4000c721270 */
[----:B------:R-:W-:Y:S01]  /*121430*/  ISETP.LT.AND P0, PT, R0, UR25, !P0 ;  /* 0x0000001900007c0c */ /* 0x000fe2000c701270 */
[----:B------:R-:W1:Y:S01]  /*121440*/  LDCU UR19, c[0x0][0x398] ;  /* 0x00007300ff1377ac */ /* 0x000e620008000800 */
[----:B------:R-:W0:Y:S05]  /*121450*/  LDCU UR25, c[0x0][0x398] ;  /* 0x00007300ff1977ac */ /* 0x000e2a0008000800 */
[----:B------:R-:W-:Y:S01]  /*121460*/  @P3 LOP3.LUT R22, R22, 0x4, RZ, 0xfc, !PT ;  /* 0x0000000416163812 */ /* 0x000fe200078efcff */
[----:B------:R-:W-:Y:S01]  /*121470*/  VIADD R20, R14, 0xbd ;  /* 0x000000bd0e147836 */ /* 0x000fe20000000000 */
[----:B------:R-:W-:Y:S01]  /*121480*/  LOP3.LUT R28, R28, 0x7fffffff, RZ, 0xc0, !PT ;  /* 0x7fffffff1c1c7812 */ /* 0x000fe200078ec0ff */
[----:B------:R-:W-:Y:S01]  /*121490*/  VIADD R8, R14, 0xbe ;  /* 0x000000be0e087836 */ /* 0x000fe20000000000 */
[----:B------:R-:W-:Y:S01]  /*1214a0*/  LOP3.LUT R22, R22, 0xfffffffd, RZ, 0xc0, !PT ;  /* 0xfffffffd16167812 */ /* 0x000fe200078ec0ff */
[----:B------:R-:W0:Y:S03]  /*1214b0*/  LDCU UR9, c[0x0][0x39c] ;  /* 0x00007380ff0977ac */ /* 0x000e260008000800 */
[----:B------:R-:W-:Y:S01]  /*1214c0*/  @P2 LOP3.LUT R22, R22, 0x2, RZ, 0xfc, !PT ;  /* 0x0000000216162812 */ /* 0x000fe200078efcff */
[----:B------:R-:W0:Y:S03]  /*1214d0*/  LDCU UR10, c[0x0][0x39c] ;  /* 0x00007380ff0a77ac */ /* 0x000e260008000800 */
[----:B------:R-:W-:-:S04]  /*1214e0*/  LOP3.LUT R22, R22, 0xfffffffe, RZ, 0xc0, !PT ;  /* 0xfffffffe16167812 */ /* 0x000fc800078ec0ff */
[----:B------:R-:W-:Y:S02]  /*1214f0*/  @P1 LOP3.LUT R22, R22, 0x1, RZ, 0xfc, !PT ;  /* 0x0000000116161812 */ /* 0x000fe400078efcff */
[----:B------:R-:W-:Y:S02]  /*121500*/  @P0 LOP3.LUT R23, R23, 0x80000000, RZ, 0xfc, !PT ;  /* 0x8000000017170812 */ /* 0x000fe400078efcff */
[----:B------:R-:W-:Y:S01]  /*121510*/  ISETP.GE.AND P0, PT, R6, UR61, PT ;  /* 0x0000003d06007c0c */ /* 0x000fe2000bf06270 */
[----:B------:R0:W-:Y:S01]  /*121520*/  STL [R1+0x4920], R22 ;  /* 0x0049201601007387 */ /* 0x0001e20000100800 */
[----:B------:R-:W-:Y:S01]  /*121530*/  LOP3.LUT R23, R23, 0xbfffffff, RZ, 0xc0, !PT ;  /* 0xbfffffff17177812 */ /* 0x000fe200078ec0ff */
[----:B------:R-:W0:Y:S02]  /*121540*/  LDCU UR61, c[0x0][0x39c] ;  /* 0x00007380ff3d77ac */ /* 0x000e240008000800 */
[----:B------:R-:W3:Y:S04]  /*121550*/  LDL.LU R6, [R1+0xb00] ;  /* 0x000b000001067983 */ /* 0x000ee80000300800 */
[----:B------:R-:W3:Y:S04]  /*121560*/  LDL.LU R24, [R1+0xacc] ;  /* 0x000acc0001187983 */ /* 0x000ee80000300800 */
[----:B------:R-:W3:Y:S04]  /*121570*/  LDL.LU R25, [R1+0xac8] ;  /* 0x000ac80001197983 */ /* 0x000ee80000300800 */
[----:B------:R-:W3:Y:S04]  /*121580*/  LDL.LU R16, [R1+0xa84] ;  /* 0x000a840001107983 */ /* 0x000ee80000300800 */
[----:B------:R-:W3:Y:S04]  /*121590*/  LDL.LU R10, [R1+0xa80] ;  /* 0x000a8000010a7983 */ /* 0x000ee80000300800 */
[----:B------:R-:W3:Y:S01]  /*1215a0*/  LDL.LU R27, [R1+0xa58] ;  /* 0x000a5800011b7983 */ /* 0x000ee20000300800 */
[----:B----4-:R-:W-:Y:S01]  /*1215b0*/  ISETP.LT.AND P3, PT, R4, UR27, !P0 ;  /* 0x0000001b04007c0c */ /* 0x010fe2000c761270 */
[----:B------:R-:W4:Y:S01]  /*1215c0*/  LDCU UR27, c[0x0][0x398] ;  /* 0x00007300ff1b77ac */ /* 0x000f220008000800 */
[----:B--2---:R-:W-:-:S02]  /*1215d0*/  ISETP.LT.AND P2, PT, R3, UR23, !P0 ;  /* 0x0000001703007c0c */ /* 0x004fc4000c741270 */
[----:B------:R-:W-:Y:S01]  /*1215e0*/  ISETP.LT.AND P1, PT, R2, UR17, !P0 ;  /* 0x0000001102007c0c */ /* 0x000fe2000c721270 */
[----:B------:R-:W2:Y:S08]  /*1215f0*/  LDCU UR23, c[0x0][0x398] ;  /* 0x00007300ff1777ac */ /* 0x000eb00008000800 */
[----:B------:R-:W-:Y:S01]  /*121600*/  @P3 LOP3.LUT R23, R23, 0x40000000, RZ, 0xfc, !PT ;  /* 0x4000000017173812 */ /* 0x000fe200078efcff */
[----:B------:R-:W0:Y:S03]  /*121610*/  LDCU UR17, c[0x0][0x398] ;  /* 0x00007300ff1177ac */ /* 0x000e260008000800 */
        /* <DEDUP_REMOVED lines=8> */
[----:B0-----:R-:W-:Y:S01]  /*1216a0*/  ISETP.GE.AND P0, PT, R7, UR61, PT ;  /* 0x0000003d07007c0c */ /* 0x001fe2000bf06270 */
[----:B------:R-:W0:Y:S03]  /*1216b0*/  LDCU UR61, c[0x0][0x39c] ;  /* 0x00007380ff3d77ac */ /* 0x000e260008000800 */
[----:B------:R-:W-:Y:S01]  /*1216c0*/  ISETP.LT.AND P3, PT, R4, UR12, !P0 ;  /* 0x0000000c04007c0c */ /* 0x000fe2000c761270 */
[----:B------:R-:W0:Y:S01]  /*1216d0*/  LDCU UR12, c[0x0][0x39c] ;  /* 0x00007380ff0c77ac */ /* 0x000e220008000800 */
[----:B-1----:R-:W-:Y:S02]  /*1216e0*/  ISETP.LT.AND P2, PT, R3, UR19, !P0 ;  /* 0x0000001303007c0c */ /* 0x002fe4000c741270 */
[----:B------:R-:W-:Y:S01]  /*1216f0*/  LOP3.LUT R23, R23, 0xfbffffff, RZ, 0xc0, !PT ;  /* 0xfbffffff17177812 */ /* 0x000fe200078ec0ff */
[----:B------:R-:W1:Y:S01]  /*121700*/  LDCU UR19, c[0x0][0x398] ;  /* 0x00007300ff1377ac */ /* 0x000e620008000800 */
[----:B------:R-:W-:-:S07]  /*121710*/  ISETP.LT.AND P1, PT, R2, UR29, !P0 ;  /* 0x0000001d02007c0c */ /* 0x000fce000c721270 */
        /* <DEDUP_REMOVED lines=10> */
[----:B0-----:R-:W-:Y:S01]  /*1217c0*/  ISETP.GE.AND P0, PT, R5, UR61, PT ;  /* 0x0000003d05007c0c */ /* 0x001fe2000bf06270 */
[----:B------:R-:W0:Y:S01]  /*1217d0*/  LDCU UR61, c[0x0][0x398] ;  /* 0x00007300ff3d77ac */ /* 0x000e220008000800 */
[----:B------:R-:W-:Y:S01]  /*1217e0*/  LOP3.LUT R23, R23, 0xffbfffff, RZ, 0xc0, !PT ;  /* 0xffbfffff17177812 */ /* 0x000fe200078ec0ff */
[----:B------:R-:W3:Y:S01]  /*1217f0*/  LDL.LU R5, [R1+0xa54] ;  /* 0x000a540001057983 */ /* 0x000ee20000300800 */
[----:B----4-:R-:W-:Y:S01]  /*121800*/  ISETP.LT.AND P3, PT, R4, UR27, !P0 ;  /* 0x0000001b04007c0c */ /* 0x010fe2000c761270 */
[----:B------:R-:W4:Y:S01]  /*121810*/  LDCU UR27, c[0x0][0x398] ;  /* 0x00007300ff1b77ac */ /* 0x000f220008000800 */
[----:B--2---:R-:W-:Y:S02]  /*121820*/  ISETP.LT.AND P2, PT, R3, UR23, !P0 ;  /* 0x0000001703007c0c */ /* 0x004fe4000c741270 */
        /* <DEDUP_REMOVED lines=13> */
[----:B------:R-:W0:Y:S03]  /*121900*/  LDCU UR77, c[0x0][0x39c] ;  /* 0x00007380ff4d77ac */ /* 0x000e260008000800 */
[----:B-1----:R-:W-:Y:S01]  /*121910*/  ISETP.LT.AND P3, PT, R4, UR19, !P0 ;  /* 0x0000001304007c0c */ /* 0x002fe2000c761270 */
[----:B------:R-:W1:Y:S01]  /*121920*/  LDCU UR19, c[0x0][0x39c] ;  /* 0x00007380ff1377ac */ /* 0x000e620008000800 */
        /* <DEDUP_REMOVED lines=16> */
[----:B------:R-:W-:Y:S02]  /*121a30*/  LOP3.LUT R11, R6, 0xffff, RZ, 0xc0, !PT ;  /* 0x0000ffff060b7812 */ /* 0x000fe400078ec0ff */
[----:B------:R-:W-:Y:S02]  /*121a40*/  LOP3.LUT R7, R24, 0xffff, RZ, 0xc0, !PT ;  /* 0x0000ffff18077812 */ /* 0x000fe400078ec0ff */
[----:B------:R-:W3:Y:S01]  /*121a50*/  LDL.LU R24, [R1+0xb38] ;  /* 0x000b380001187983 */ /* 0x000ee20000300800 */
[----:B------:R-:W-:-:S03]  /*121a60*/  LOP3.LUT R6, R25, 0xffff, RZ, 0xc0, !PT ;  /* 0x0000ffff19067812 */ /* 0x000fc600078ec0ff */
[----:B------:R-:W3:Y:S04]  /*121a70*/  LDL.LU R25, [R1+0xb30] ;  /* 0x000b300001197983 */ /* 0x000ee80000300800 */
[----:B------:R-:W3:Y:S01]  /*121a80*/  LDL.LU R26, [R1+0xb20] ;  /* 0x000b2000011a7983 */ /* 0x000ee20000300800 */
[----:B------:R-:W-:Y:S02]  /*121a90*/  LOP3.LUT R22, R10, 0xffff, RZ, 0xc0, !PT ;  /* 0x0000ffff0a167812 */ /* 0x000fe400078ec0ff */
[----:B------:R-:W-:Y:S02]  /*121aa0*/  LOP3.LUT R10, R27, 0xffff, RZ, 0xc0, !PT ;  /* 0x0000ffff1b0a7812 */ /* 0x000fe400078ec0ff */
[----:B------:R-:W3:Y:S01]  /*121ab0*/  LDL.LU R27, [R1+0xb14] ;  /* 0x000b1400011b7983 */ /* 0x000ee20000300800 */
[----:B------:R-:W-:-:S03]  /*121ac0*/  LOP3.LUT R16, R16, 0xffff, RZ, 0xc0, !PT ;  /* 0x0000ffff10107812 */ /* 0x000fc600078ec0ff */
[----:B------:R-:W-:Y:S04]  /*121ad0*/  STL.64 [R1+0x49e0], R18 ;  /* 0x0049e01201007387 */ /* 0x000fe80000100a00 */
[----:B------:R0:W-:Y:S04]  /*121ae0*/  STL.64 [R1+0x49d8], R16 ;  /* 0x0049d81001007387 */ /* 0x0001e80000100a00 */
[----:B0-----:R-:W3:Y:S04]  /*121af0*/  LDL.LU R17, [R1+0xb10] ;  /* 0x000b100001117983 */ /* 0x001ee80000300800 */
[----:B------:R-:W3:Y:S04]  /*121b00*/  LDL.LU R18, [R1+0xafc] ;  /* 0x000afc0001127983 */ /* 0x000ee80000300800 */
[----:B------:R-:W3:Y:S04]  /*121b10*/  LDL.LU R19, [R1+0xaf8] ;  /* 0x000af80001137983 */ /* 0x000ee80000300800 */
[----:B------:R-:W3:Y:S01]  /*121b20*/  LDL.LU R9, [R1+0x9bc] ;  /* 0x0009bc0001097983 */ /* 0x000ee20000300800 */
[----:B------:R-:W-:Y:S01]  /*121b30*/  ISETP.LT.AND P3, PT, R4, UR34, !P0 ;  /* 0x0000002204007c0c */ /* 0x000fe2000c761270 */
[----:B------:R-:W0:Y:S01]  /*121b40*/  LDCU UR34, c[0x0][0x398] ;  /* 0x00007300ff2277ac */ /* 0x000e220008000800 */
[----:B------:R-:W-:-:S02]  /*121b50*/  ISETP.LT.AND P2, PT, R3, UR32, !P0 ;  /* 0x0000002003007c0c */ /* 0x000fc4000c741270 */
[----:B------:R-:W-:Y:S01]  /*121b60*/  LOP3.LUT R23, R23, 0xffffbfff, RZ, 0xc0, !PT ;  /* 0xffffbfff17177812 */ /* 0x000fe200078ec0ff */
[----:B------:R-:W0:Y:S01]  /*121b70*/  LDCU UR32, c[0x0][0x398] ;  /* 0x00007300ff2077ac */ /* 0x000e220008000800 */
[----:B----4-:R-:W-:-:S07]  /*121b80*/  ISETP.LT.AND P1, PT, R2, UR27, !P0 ;  /* 0x0000001b02007c0c */ /* 0x010fce000c721270 */
[----:B------:R-:W-:Y:S01]  /*121b90*/  @P3 LOP3.LUT R23, R23, 0x4000, RZ, 0xfc, !PT ;  /* 0x0000400017173812 */ /* 0x000fe200078efcff */
[----:B------:R-:W4:Y:S03]  /*121ba0*/  LDCU UR27, c[0x0][0x398] ;  /* 0x00007300ff1b77ac */ /* 0x000f260008000800 */
        /* <DEDUP_REMOVED lines=9> */
[----:B------:R-:W0:Y:S01]  /*121c40*/  LDCU UR74, c[0x0][0x398] ;  /* 0x00007300ff4a77ac */ /* 0x000e220008000800 */
[----:B------:R-:W-:Y:S02]  /*121c50*/  LOP3.LUT R5, R5, 0xffff, RZ, 0xc0, !PT ;  /* 0x0000ffff05057812 */ /* 0x000fe400078ec0ff */
        /* <DEDUP_REMOVED lines=18> */
[----:B---3--:R-:W-:Y:S02]  /*121d80*/  PRMT R24, R24, 0x4210, R16 ;  /* 0x0000421018187816 */ /* 0x008fe40000000010 */
[----:B------:R-:W-:Y:S02]  /*121d90*/  PRMT R25, R25, 0x4210, R22 ;  /* 0x0000421019197816 */ /* 0x000fe40000000016 */
[----:B------:R-:W-:Y:S02]  /*121da0*/  PRMT R26, R26, 0x4210, R10 ;  /* 0x000042101a1a7816 */ /* 0x000fe4000000000a */
[----:B------:R-:W-:-:S05]  /*121db0*/  PRMT R27, R27, 0x4210, R5 ;  /* 0x000042101b1b7816 */ /* 0x000fca0000000005 */
[----:B------:R-:W-:Y:S04]  /*121dc0*/  STL.64 [R1+0x49f0], R26 ;  /* 0x0049f01a01007387 */ /* 0x000fe80000100a00 */
[----:B------:R-:W-:Y:S04]  /*121dd0*/  STL.64 [R1+0x49e8], R24 ;  /* 0x0049e81801007387 */ /* 0x000fe80000100a00 */
[----:B------:R-:W3:Y:S04]  /*121de0*/  LDS.128 R24, [R21] ;  /* 0x0000000015187984 */ /* 0x000ee80000000c00 */
[----:B------:R-:W2:Y:S01]  /*121df0*/  LDL.LU R20, [R1+0x49f8] ;  /* 0x0049f80001147983 */ /* 0x000ea20000300800 */
[----:B------:R-:W-:-:S03]  /*121e00*/  PRMT R16, R17, 0x4210, R12 ;  /* 0x0000421011107816 */ /* 0x000fc6000000000c */
[----:B------:R-:W2:Y:S01]  /*121e10*/  LDL.LU R8, [R1+0x1c8] ;  /* 0x0001c80001087983 */ /* 0x000ea20000300800 */
[----:B------:R-:W-:Y:S02]  /*121e20*/  PRMT R17, R18, 0x4210, R11 ;  /* 0x0000421012117816 */ /* 0x000fe4000000000b */
[----:B------:R-:W-:Y:S02]  /*121e30*/  PRMT R18, R19, 0x4210, R7 ;  /* 0x0000421013127816 */ /* 0x000fe40000000007 */
[----:B------:R-:W-:Y:S02]  /*121e40*/  PRMT R19, R9, 0x4210, R6 ;  /* 0x0000421009137816 */ /* 0x000fe40000000006 */
[----:B------:R-:W2:Y:S04]  /*121e50*/  LDL.LU R9, [R1+0x1a4] ;  /* 0x0001a40001097983 */ /* 0x000ea80000300800 */
[----:B---3--:R-:W-:Y:S04]  /*121e60*/  STL.64 [R1+0x120], R24 ;  /* 0x0001201801007387 */ /* 0x008fe80000100a00 */
[----:B------:R-:W-:Y:S04]  /*121e70*/  STL.64 [R1+0x128], R26 ;  /* 0x0001281a01007387 */ /* 0x000fe80000100a00 */
[----:B------:R-:W3:Y:S01]  /*121e80*/  LDS.128 R24, [R21+0x400] ;  /* 0x0004000015187984 */ /* 0x000ee20000000c00 */
[----:B------:R-:W-:Y:S06]  /*121e90*/  BAR.SYNC.DEFER_BLOCKING 0x0 ;  /* 0x0000000000007b1d */ /* 0x000fec0000010000 */
[----:B---3--:R-:W-:Y:S04]  /*121ea0*/  STL.64 [R1+0x180], R24 ;  /* 0x0001801801007387 */ /* 0x008fe80000100a00 */
[----:B------:R3:W-:Y:S04]  /*121eb0*/  STL.64 [R1+0x188], R26 ;  /* 0x0001881a01007387 */ /* 0x0007e80000100a00 */
[----:B---3--:R-:W3:Y:S04]  /*121ec0*/  LDL.LU.64 R26, [R1+0x49f0] ;  /* 0x0049f000011a7983 */ /* 0x008ee80000300a00 */
[----:B------:R-:W3:Y:S04]  /*121ed0*/  LDL.LU.64 R24, [R1+0x49e8] ;  /* 0x0049e80001187983 */ /* 0x000ee80000300a00 */
[----:B------:R0:W-:Y:S04]  /*121ee0*/  STSM.16.M88.4 [R15], R16 ;  /* 0x000000100f007844 */ /* 0x0001e80000000200 */
[----:B0-----:R-:W2:Y:S04]  /*121ef0*/  LDL.LU.64 R18, [R1+0x49e0] ;  /* 0x0049e00001127983 */ /* 0x001ea80000300a00 */
[----:B------:R-:W2:Y:S01]  /*121f00*/  LDL.LU.64 R16, [R1+0x49d8] ;  /* 0x0049d80001107983 */ /* 0x000ea20000300a00 */
[----:B------:R-:W-:Y:S01]  /*121f10*/  ISETP.LT.AND P3, PT, R4, UR57, !P0 ;  /* 0x0000003904007c0c */ /* 0x000fe2000c761270 */
[----:B------:R-:W0:Y:S01]  /*121f20*/  LDCU UR57, c[0x0][0x398] ;  /* 0x00007300ff3977ac */ /* 0x000e220008000800 */
[----:B------:R-:W-:-:S02]  /*121f30*/  ISETP.LT.AND P2, PT, R3, UR34, !P0 ;  /* 0x0000002203007c0c */ /* 0x000fc4000c741270 */
[----:B------:R-:W-:Y:S01]  /*121f40*/  LOP3.LUT R23, R23, 0xffffffbf, RZ, 0xc0, !PT ;  /* 0xffffffbf17177812 */ /* 0x000fe200078ec0ff */
[----:B------:R-:W0:Y:S01]  /*121f50*/  LDCU UR34, c[0x0][0x398] ;  /* 0x00007300ff2277ac */ /* 0x000e220008000800 */
        /* <DEDUP_REMOVED lines=10> */
[----:B------:R-:W-:-:S04]  /*122000*/  @P0 LOP3.LUT R23, R23, 0x8, RZ, 0xfc, !PT ;  /* 0x0000000817170812 */ /* 0x000fc800078efcff */
[----:B------:R-:W-:Y:S01]  /*122010*/  LOP3.LUT R23, R23, 0xfffffffb, RZ, 0xc0, !PT ;  /* 0xfffffffb17177812 */ /* 0x000fe200078ec0ff */
[----:B---3--:R3:W-:Y:S02]  /*122020*/  STSM.16.M88.4 [R15+0x200], R24 ;  /* 0x000200180f007844 */ /* 0x0087e40000000200 */
[----:B---3--:R-:W-:Y:S02]  /*122030*/  VIADD R27, R14, 0xbf ;  /* 0x000000bf0e1b7836 */ /* 0x008fe40000000000 */
[----:B------:R-:W3:Y:S01]  /*122040*/  LDL.LU R26, [R1+0x49d0] ;  /* 0x0049d000011a7983 */ /* 0x000ee20000300800 */
[----:B------:R-:W-:Y:S02]  /*122050*/  BAR.SYNC.DEFER_BLOCKING 0x0 ;  /* 0x0000000000007b1d */ /* 0x000fe40000010000 */
[----:B------:R-:W-:-:S04]  /*122060*/  ISETP.GE.AND P0, PT, R27, UR26, PT ;  /* 0x0000001a1b007c0c */ /* 0x000fc8000bf06270 */
[----:B------:R-:W-:Y:S01]  /*122070*/  ISETP.LT.AND P3, PT, R4, UR29, !P0 ;  /* 0x0000001d04007c0c */ /* 0x000fe2000c761270 */
[----:B------:R-:W0:Y:S01]  /*122080*/  LDCU UR29, c[0x0][0x398] ;  /* 0x00007300ff1d77ac */ /* 0x000e220008000800 */
[----:B------:R-:W-:Y:S01]  /*122090*/  ISETP.LT.AND P2, PT, R3, UR31, !P0 ;  /* 0x0000001f03007c0c */ /* 0x000fe2000c741270 */
[----:B------:R-:W3:Y:S01]  /*1220a0*/  LDL.LU.64 R24, [R1+0x49c8] ;  /* 0x0049c80001187983 */ /* 0x000ee20000300a00 */
[----:B------:R-:W-:Y:S01]  /*1220b0*/  ISETP.LT.AND P1, PT, R2, UR36, !P0 ;  /* 0x0000002402007c0c */ /* 0x000fe2000c721270 */
[----:B------:R-:W0:Y:S02]  /*1220c0*/  LDCU UR31, c[0x0][0x398] ;  /* 0x00007300ff1f77ac */ /* 0x000e240008000800 */
[----:B------:R-:W3:Y:S01]  /*1220d0*/  LDL.LU R27, [R1+0x1c4] ;  /* 0x0001c400011b7983 */ /* 0x000ee20000300800 */
[----:B--2---:R-:W-:Y:S01]  /*1220e0*/  PRMT R8, R8, 0x5210, R16 ;  /* 0x0000521008087816 */ /* 0x004fe20000000010 */
[----:B------:R-:W2:Y:S04]  /*1220f0*/  LDCU UR36, c[0x0][0x398] ;  /* 0x00007300ff2477ac */ /* 0x000ea80008000800 */
[----:B------:R-:W-:Y:S01]  /*122100*/  @P3 LOP3.LUT R23, R23, 0x4, RZ, 0xfc, !PT ;  /* 0x0000000417173812 */ /* 0x000fe200078efcff */
[----:B------:R-:W0:Y:S03]  /*122110*/  LDCU UR26, c[0x0][0x398] ;  /* 0x00007300ff1a77ac */ /* 0x000e260008000800 */
[----:B------:R-:W-:-:S04]  /*122120*/  LOP3.LUT R23, R23, 0xfffffffd, RZ, 0xc0, !PT ;  /* 0xfffffffd17177812 */ /* 0x000fc800078ec0ff */
[----:B------:R-:W-:-:S04]  /*122130*/  @P2 LOP3.LUT R23, R23, 0x2, RZ, 0xfc, !PT ;  /* 0x0000000217172812 */ /* 0x000fc800078efcff */
[----:B------:R-:W-:-:S04]  /*122140*/  LOP3.LUT R23, R23, 0xfffffffe, RZ, 0xc0, !PT ;  /* 0xfffffffe17177812 */ /* 0x000fc800078ec0ff */
[----:B------:R-:W-:-:S05]  /*122150*/  @P1 LOP3.LUT R23, R23, 0x1, RZ, 0xfc, !PT ;  /* 0x0000000117171812 */ /* 0x000fca00078efcff */
[----:B------:R-:W-:Y:S04]  /*122160*/  STL [R1+0x4924], R23 ;  /* 0x0049241701007387 */ /* 0x000fe80000100800 */
[----:B------:R0:W-:Y:S04]  /*122170*/  STL [R1+0x494c], R20 ;  /* 0x00494c1401007387 */ /* 0x0001e80000100800 */
[----:B------:R-:W2:Y:S01]  /*122180*/  LDL.LU R16, [R1+0x49c0] ;  /* 0x0049c00001107983 */ /* 0x000ea20000300800 */
[----:B------:R-:W-:Y:S02]  /*122190*/  PRMT R18, R18, 0x5210, R7 ;  /* 0x0000521012127816 */ /* 0x000fe40000000007 */
[----:B------:R-:W-:-:S02]  /*1221a0*/  PRMT R19, R19, 0x5210, R6 ;  /* 0x0000521013137816 */ /* 0x000fc40000000006 */
[----:B------:R-:W-:-:S03]  /*1221b0*/  PRMT R17, R17, 0x5210, R11 ;  /* 0x0000521011117816 */ /* 0x000fc6000000000b */
[----:B------:R-:W-:Y:S01]  /*1221c0*/  STL.64 [R1+0x49b8], R18 ;  /* 0x0049b81201007387 */ /* 0x000fe20000100a00 */
[----:B----4-:R-:W-:Y:S01]  /*1221d0*/  ISETP.LT.AND P0, PT, R0, UR27, !P0 ;  /* 0x0000001b00007c0c */ /* 0x010fe2000c701270 */
[C---:B0-----:R-:W-:Y:S01]  /*1221e0*/  VIADD R20, R14.reuse, 0xc0 ;  /* 0x000000c00e147836 */ /* 0x041fe20000000000 */
[----:B------:R-:W0:Y:S01]  /*1221f0*/  LDCU UR27, c[0x0][0x398] ;  /* 0x00007300ff1b77ac */ /* 0x000e220008000800 */
[----:B------:R-:W-:Y:S01]  /*122200*/  VIADD R7, R14, 0xc2 ;  /* 0x000000c20e077836 */ /* 0x000fe20000000000 */
[----:B--2---:R-:W-:-:S05]  /*122210*/  PRMT R16, R16, 0x5210, R12 ;  /* 0x0000521010107816 */ /* 0x004fca000000000c */
[----:B------:R-:W-:Y:S04]  /*122220*/  STL.64 [R1+0x49b0], R16 ;  /* 0x0049b01001007387 */ /* 0x000fe80000100a00 */
[----:B------:R-:W2:Y:S04]  /*122230*/  LDS.128 R16, [R21] ;  /* 0x0000000015107984 */ /* 0x000ea80000000c00 */
[----:B--2---:R-:W-:Y:S04]  /*122240*/  STL.64 [R1+0x170], R16 ;  /* 0x0001701001007387 */ /* 0x004fe80000100a00 */
[----:B------:R-:W-:Y:S04]  /*122250*/  STL.64 [R1+0x178], R18 ;  /* 0x0001781201007387 */ /* 0x000fe80000100a00 */
[----:B------:R-:W2:Y:S01]  /*122260*/  LDS.128 R16, [R21+0x400] ;  /* 0x0004000015107984 */ /* 0x000ea20000000c00 */
[----:B---3--:R-:W-:-:S03]  /*122270*/  PRMT R10, R27, 0x5210, R10 ;  /* 0x000052101b0a7816 */ /* 0x008fc6000000000a */
[----:B--2---:R-:W-:Y:S04]  /*122280*/  STL.64 [R1+0x1f0], R16 ;  /* 0x0001f01001007387 */ /* 0x004fe80000100a00 */
[----:B------:R2:W-:Y:S04]  /*122290*/  STL.64 [R1+0x1f8], R18 ;  /* 0x0001f81201007387 */ /* 0x0005e80000100a00 */
[----:B--2---:R-:W2:Y:S04]  /*1222a0*/  LDL.LU.64 R18, [R1+0x49b8] ;  /* 0x0049b80001127983 */ /* 0x004ea80000300a00 */
[----:B------:R-:W2:Y:S04]  /*1222b0*/  LDL.LU.64 R16, [R1+0x49b0] ;  /* 0x0049b00001107983 */ /* 0x000ea80000300a00 */
[----:B------:R-:W3:Y:S01]  /*1222c0*/  LDL.LU R27, [R1+0xb44] ;  /* 0x000b4400011b7983 */ /* 0x000ee20000300800 */
[----:B------:R-:W-:Y:S01]  /*1222d0*/  LOP3.LUT R24, R24, 0x7fffffff, RZ, 0xc0, !PT ;  /* 0x7fffffff18187812 */ /* 0x000fe200078ec0ff */
[----:B------:R-:W-:Y:S01]  /*1222e0*/  VIADD R12, R14, 0xc1 ;  /* 0x000000c10e0c7836 */ /* 0x000fe20000000000 */
[----:B------:R-:W-:Y:S01]  /*1222f0*/  PRMT R11, R26, 0x5210, R5 ;  /* 0x000052101a0b7816 */ /* 0x000fe20000000005 */
[----:B------:R-:W-:Y:S01]  /*122300*/  VIADD R6, R14, 0xc5 ;  /* 0x000000c50e067836 */ /* 0x000fe20000000000 */
[----:B------:R-:W-:Y:S01]  /*122310*/  @P0 LOP3.LUT R24, R24, 0x80000000, RZ, 0xfc, !PT ;  /* 0x8000000018180812 */ /* 0x000fe200078efcff */
[----:B------:R-:W-:Y:S01]  /*122320*/  BAR.SYNC.DEFER_BLOCKING 0x0 ;  /* 0x0000000000007b1d */ /* 0x000fe20000010000 */
[----:B------:R-:W-:-:S04]  /*122330*/  ISETP.GE.AND P0, PT, R20, UR30, PT ;  /* 0x0000001e14007c0c */ /* 0x000fc8000bf06270 */
[----:B------:R-:W-:Y:S01]  /*122340*/  ISETP.LT.AND P3, PT, R4, UR7, !P0 ;  /* 0x0000000704007c0c */ /* 0x000fe2000c761270 */
[----:B------:R-:W4:Y:S01]  /*122350*/  LDCU UR30, c[0x0][0x398] ;  /* 0x00007300ff1e77ac */ /* 0x000f220008000800 */
[----:B------:R-:W-:Y:S02]  /*122360*/  ISETP.LT.AND P2, PT, R3, UR34, !P0 ;  /* 0x0000002203007c0c */ /* 0x000fe4000c741270 */
[----:B------:R-:W-:Y:S01]  /*122370*/  LOP3.LUT R24, R24, 0xbfffffff, RZ, 0xc0, !PT ;  /* 0xbfffffff18187812 */ /* 0x000fe200078ec0ff */
[----:B------:R-:W0:Y:S01]  /*122380*/  LDCU UR34, c[0x0][0x398] ;  /* 0x00007300ff2277ac */ /* 0x000e220008000800 */
[----:B------:R-:W-:Y:S01]  /*122390*/  ISETP.LT.AND P1, PT, R2, UR57, !P0 ;  /* 0x0000003902007c0c */ /* 0x000fe2000c721270 */
[----:B------:R-:W0:Y:S06]  /*1223a0*/  LDCU UR7, c[0x0][0x398] ;  /* 0x00007300ff0777ac */ /* 0x000e2c0008000800 */
[----:B------:R-:W-:Y:S01]  /*1223b0*/  @P3 LOP3.LUT R24, R24, 0x40000000, RZ, 0xfc, !PT ;  /* 0x4000000018183812 */ /* 0x000fe200078efcff */
[----:B------:R-:W0:Y:S03]  /*1223c0*/  LDCU UR57, c[0x0][0x398] ;  /* 0x00007300ff3977ac */ /* 0x000e260008000800 */
[----:B------:R-:W-:-:S04]  /*1223d0*/  LOP3.LUT R24, R24, 0xdfffffff, RZ, 0xc0, !PT ;  /* 0xdfffffff18187812 */ /* 0x000fc800078ec0ff */
[----:B------:R-:W-:Y:S02]  /*1223e0*/  @P2 LOP3.LUT R24, R24, 0x20000000, RZ, 0xfc, !PT ;  /* 0x2000000018182812 */ /* 0x000fe400078efcff */
[----:B------:R-:W-:Y:S01]  /*1223f0*/  ISETP.LT.AND P0, PT, R0, UR58, !P0 ;  /* 0x0000003a00007c0c */ /* 0x000fe2000c701270 */
[----:B------:R-:W-:Y:S01]  /*122400*/  VIADD R5, R14, 0xc3 ;  /* 0x000000c30e057836 */ /* 0x000fe20000000000 */
[----:B------:R-:W-:Y:S01]  /*122410*/  LOP3.LUT R24, R24, 0xefffffff, RZ, 0xc0, !PT ;  /* 0xefffffff18187812 */ /* 0x000fe200078ec0ff */
[----:B------:R-:W1:Y:S03]  /*122420*/  LDCU UR58, c[0x0][0x398] ;  /* 0x00007300ff3a77ac */ /* 0x000e660008000800 */
        /* <DEDUP_REMOVED lines=22> */
[----:B------:R-:W0:Y:S03]  /*122590*/  LDCU UR35, c[0x0][0x398] ;  /* 0x00007300ff2377ac */ /* 0x000e260008000800 */
[----:B------:R-:W-:Y:S01]  /*1225a0*/  ISETP.LT.AND P3, PT, R4, UR32, !P0 ;  /* 0x0000002004007c0c */ /* 0x000fe2000c761270 */
[----:B------:R-:W0:Y:S01]  /*1225b0*/  LDCU UR32, c[0x0][0x398] ;  /* 0x00007300ff2077ac */ /* 0x000e220008000800 */
[----:B----4-:R-:W-:Y:S02]  /*1225c0*/  ISETP.LT.AND P2, PT, R3, UR30, !P0 ;  /* 0x0000001e03007c0c */ /* 0x010fe4000c741270 */
[----:B------:R-:W-:Y:S01]  /*1225d0*/  LOP3.LUT R24, R24, 0xffbfffff, RZ, 0xc0, !PT ;  /* 0xffbfffff18187812 */ /* 0x000fe200078ec0ff */
[----:B------:R-:W4:Y:S01]  /*1225e0*/  LDCU UR30, c[0x0][0x398] ;  /* 0x00007300ff1e77ac */ /* 0x000f220008000800 */
        /* <DEDUP_REMOVED lines=15> */
[----:B------:R-:W1:Y:S01]  /*1226e0*/  LDCU UR7, c[0x0][0x398] ;  /* 0x00007300ff0777ac */ /* 0x000e620008000800 */
[----:B------:R-:W-:Y:S02]  /*1226f0*/  ISETP.LT.AND P2, PT, R3, UR26, !P0 ;  /* 0x0000001a03007c0c */ /* 0x000fe4000c741270 */
[----:B0-----:R-:W-:Y:S01]  /*122700*/  ISETP.LT.AND P1, PT, R2, UR31, !P0 ;  /* 0x0000001f02007c0c */ /* 0x001fe2000c721270 */
[----:B------:R-:W0:Y:S08]  /*122710*/  LDCU UR33, c[0x0][0x398] ;  /* 0x00007300ff2177ac */ /* 0x000e300008000800 */
[----:B------:R-:W-:Y:S01]  /*122720*/  @P3 LOP3.LUT R24, R24, 0x40000, RZ, 0xfc, !PT ;  /* 0x0004000018183812 */ /* 0x000fe200078efcff */
[----:B------:R-:W0:Y:S03]  /*122730*/  LDCU UR26, c[0x0][0x398] ;  /* 0x00007300ff1a77ac */ /* 0x000e260008000800 */
[----:B------:R-:W-:-:S02]  /*122740*/  LOP3.LUT R24, R24, 0xfffdffff, RZ, 0xc0, !PT ;  /* 0xfffdffff18187812 */ /* 0x000fc400078ec0ff */
[----:B------:R-:W-:Y:S01]  /*122750*/  PRMT R9, R9, 0x5210, R22 ;  /* 0x0000521009097816 */ /* 0x000fe20000000016 */
[----:B--2---:R-:W-:Y:S01]  /*122760*/  STSM.16.M88.4 [R15], R16 ;  /* 0x000000100f007844 */ /* 0x004fe20000000200 */
[----:B------:R-:W-:Y:S01]  /*122770*/  @P2 LOP3.LUT R24, R24, 0x20000, RZ, 0xfc, !PT ;  /* 0x0002000018182812 */ /* 0x000fe200078efcff */
[----:B------:R-:W-:Y:S01]  /*122780*/  VIADD R7, R14, 0xc7 ;  /* 0x000000c70e077836 */ /* 0x000fe20000000000 */
[----:B------:R-:W-:Y:S01]  /*122790*/  ISETP.LT.AND P0, PT, R0, UR36, !P0 ;  /* 0x0000002400007c0c */ /* 0x000fe2000c701270 */
[----:B------:R3:W-:Y:S01]  /*1227a0*/  STSM.16.M88.4 [R15+0x200], R8 ;  /* 0x000200080f007844 */ /* 0x0007e20000000200 */
[----:B------:R-:W-:Y:S01]  /*1227b0*/  LOP3.LUT R24, R24, 0xfffeffff, RZ, 0xc0, !PT ;  /* 0xfffeffff18187812 */ /* 0x000fe200078ec0ff */
[----:B------:R-:W2:Y:S03]  /*1227c0*/  LDCU UR36, c[0x0][0x398] ;  /* 0x00007300ff2477ac */ /* 0x000ea60008000800 */
[----:B------:R-:W-:Y:S01]  /*1227d0*/  @P1 LOP3.LUT R24, R24, 0x10000, RZ, 0xfc, !PT ;  /* 0x0001000018181812 */ /* 0x000fe200078efcff */
[----:B------:R-:W0:Y:S03]  /*1227e0*/  LDCU UR31, c[0x0][0x398] ;  /* 0x00007300ff1f77ac */ /* 0x000e260008000800 */
[----:B------:R-:W-:-:S04]  /*1227f0*/  LOP3.LUT R24, R24, 0xffff7fff, RZ, 0xc0, !PT ;  /* 0xffff7fff18187812 */ /* 0x000fc800078ec0ff */
[----:B------:R-:W-:Y:S02]  /*122800*/  @P0 LOP3.LUT R24, R24, 0x8000, RZ, 0xfc, !PT ;  /* 0x0000800018180812 */ /* 0x000fe400078efcff */
[----:B------:R-:W-:Y:S02]  /*122810*/  ISETP.GE.AND P0, PT, R5, UR37, PT ;  /* 0x0000002505007c0c */ /* 0x000fe4000bf06270 */
[----:B------:R-:W-:Y:S01]  /*122820*/  LOP3.LUT R24, R24, 0xffffbfff, RZ, 0xc0, !PT ;  /* 0xffffbfff18187812 */ /* 0x000fe200078ec0ff */
[----:B------:R-:W-:Y:S01]  /*122830*/  VIADD R5, R14, 0xc6 ;  /* 0x000000c60e057836 */ /* 0x000fe20000000000 */
[----:B------:R-:W-:Y:S01]  /*122840*/  ISETP.LT.AND P3, PT, R4, UR27, !P0 ;  /* 0x0000001b04007c0c */ /* 0x000fe2000c761270 */
[----:B------:R-:W0:Y:S01]  /*122850*/  LDCU UR27, c[0x0][0x398] ;  /* 0x00007300ff1b77ac */ /* 0x000e220008000800 */
[----:B-1----:R-:W-:Y:S02]  /*122860*/  ISETP.LT.AND P2, PT, R3, UR28, !P0 ;  /* 0x0000001c03007c0c */ /* 0x002fe4000c741270 */
[----:B------:R-:W-:Y:S01]  /*122870*/  ISETP.LT.AND P1, PT, R2, UR29, !P0 ;  /* 0x0000001d02007c0c */ /* 0x000fe2000c721270 */
[----:B------:R-:W1:Y:S01]  /*122880*/  LDCU UR28, c[0x0][0x398] ;  /* 0x00007300ff1c77ac */ /* 0x000e620008000800 */
[----:B---3--:R-:W-:-:S02]  /*122890*/  LOP3.LUT R11, R27, 0xffff, RZ, 0xc0, !PT ;  /* 0x0000ffff1b0b7812 */ /* 0x008fc400078ec0ff */
[----:B------:R-:W-:Y:S01]  /*1228a0*/  LOP3.LUT R25, R25, 0x7fffffff, RZ, 0xc0, !PT ;  /* 0x7fffffff19197812 */ /* 0x000fe200078ec0ff */
[----:B------:R-:W3:Y:S04]  /*1228b0*/  LDCU UR29, c[0x0][0x398] ;  /* 0x00007300ff1d77ac */ /* 0x000ee80008000800 */
[----:B------:R-:W-:Y:S01]  /*1228c0*/  @P3 LOP3.LUT R24, R24, 0x4000, RZ, 0xfc, !PT ;  /* 0x0000400018183812 */ /* 0x000fe200078efcff */
[----:B------:R-:W-:Y:S01]  /*1228d0*/  VIADD R18, R14, 0xc9 ;  /* 0x000000c90e127836 */ /* 0x000fe20000000000 */
[----:B------:R-:W0:Y:S02]  /*1228e0*/  LDCU UR37, c[0x0][0x398] ;  /* 0x00007300ff2577ac */ /* 0x000e240008000800 */
[----:B------:R-:W-:-:S04]  /*1228f0*/  LOP3.LUT R24, R24, 0xffffdfff, RZ, 0xc0, !PT ;  /* 0xffffdfff18187812 */ /* 0x000fc800078ec0ff */
[----:B------:R-:W-:Y:S01]  /*122900*/  @P2 LOP3.LUT R24, R24, 0x2000, RZ, 0xfc, !PT ;  /* 0x0000200018182812 */ /* 0x000fe200078efcff */
[----:B------:R-:W-:Y:S01]  /*122910*/  BAR.SYNC.DEFER_BLOCKING 0x0 ;  /* 0x0000000000007b1d */ /* 0x000fe20000010000 */
[----:B----4-:R-:W-:Y:S02]  /*122920*/  ISETP.LT.AND P0, PT, R0, UR30, !P0 ;  /* 0x0000001e00007c0c */ /* 0x010fe4000c701270 */
[----:B------:R-:W-:-:S03]  /*122930*/  LOP3.LUT R24, R24, 0xffffefff, RZ, 0xc0, !PT ;  /* 0xffffefff18187812 */ /* 0x000fc600078ec0ff */
[----:B------:R-:W4:Y:S01]  /*122940*/  LDCU UR30, c[0x0][0x398] ;  /* 0x00007300ff1e77ac */ /* 0x000f220008000800 */
        /* <DEDUP_REMOVED lines=8> */
[----:B------:R-:W-:Y:S02]  /*1229d0*/  ISETP.LT.AND P2, PT, R3, UR34, !P0 ;  /* 0x0000002203007c0c */ /* 0x000fe4000c741270 */
[----:B------:R-:W-:Y:S01]  /*1229e0*/  ISETP.LT.AND P1, PT, R2, UR57, !P0 ;  /* 0x0000003902007c0c */ /* 0x000fe2000c721270 */
[----:B------:R-:W0:Y:S01]  /*1229f0*/  LDCU UR34, c[0x0][0x398] ;  /* 0x00007300ff2277ac */ /* 0x000e220008000800 */
[----:B------:R-:W-:Y:S01]  /*122a00*/  VIADD R19, R14, 0xca ;  /* 0x000000ca0e137836 */ /* 0x000fe20000000000 */
        /* <DEDUP_REMOVED lines=13> */
[----:B------:R-:W4:Y:S04]  /*122ae0*/  LDL.LU R5, [R1+0xb40] ;  /* 0x000b400001057983 */ /* 0x000f280000300800 */
[----:B------:R-:W4:Y:S04]  /*122af0*/  LDL.LU R16, [R1+0xae4] ;  /* 0x000ae40001107983 */ /* 0x000f280000300800 */
[----:B------:R-:W4:Y:S04]  /*122b00*/  LDL.LU R17, [R1+0xae0] ;  /* 0x000ae00001117983 */ /* 0x000f280000300800 */
[----:B------:R-:W4:Y:S04]  /*122b10*/  LDL.LU R9, [R1+0xab8] ;  /* 0x000ab80001097983 */ /* 0x000f280000300800 */
[----:B------:R-:W4:Y:S04]  /*122b20*/  LDL.LU R8, [R1+0xab4] ;  /* 0x000ab40001087983 */ /* 0x000f280000300800 */
[----:B------:R-:W4:Y:S01]  /*122b30*/  LDL.LU R27, [R1+0xa74] ;  /* 0x000a7400011b7983 */ /* 0x000f220000300800 */
[----:B------:R-:W-:Y:S01]  /*122b40*/  ISETP.LT.AND P3, PT, R4, UR7, !P0 ;  /* 0x0000000704007c0c */ /* 0x000fe2000c761270 */
[----:B------:R-:W1:Y:S01]  /*122b50*/  LDCU UR7, c[0x0][0x398] ;  /* 0x00007300ff0777ac */ /* 0x000e620008000800 */
[----:B0-----:R-:W-:-:S02]  /*122b60*/  ISETP.LT.AND P2, PT, R3, UR33, !P0 ;  /* 0x0000002103007c0c */ /* 0x001fc4000c741270 */
[----:B------:R-:W-:Y:S01]  /*122b70*/  LOP3.LUT R24, R24, 0xffffffbf, RZ, 0xc0, !PT ;  /* 0xffffffbf18187812 */ /* 0x000fe200078ec0ff */
[----:B------:R-:W-:Y:S01]  /*122b80*/  VIADD R26, R14, 0xcb ;  /* 0x000000cb0e1a7836 */ /* 0x000fe20000000000 */
[----:B------:R-:W-:Y:S01]  /*122b90*/  ISETP.LT.AND P1, PT, R2, UR35, !P0 ;  /* 0x0000002302007c0c */ /* 0x000fe2000c721270 */
[----:B------:R-:W0:Y:S06]  /*122ba0*/  LDCU UR33, c[0x0][0x398] ;  /* 0x00007300ff2177ac */ /* 0x000e2c0008000800 */
[----:B------:R-:W-:Y:S01]  /*122bb0*/  @P3 LOP3.LUT R24, R24, 0x40, RZ, 0xfc, !PT ;  /* 0x0000004018183812 */ /* 0x000fe200078efcff */
[----:B------:R-:W-:Y:S01]  /*122bc0*/  VIADD R20, R14, 0xcc ;  /* 0x000000cc0e147836 */ /* 0x000fe20000000000 */
[----:B------:R-:W0:Y:S02]  /*122bd0*/  LDCU UR35, c[0x0][0x398] ;  /* 0x00007300ff2377ac */ /* 0x000e240008000800 */
        /* <DEDUP_REMOVED lines=12> */
[----:B------:R-:W-:Y:S02]  /*122ca0*/  ISETP.LT.AND P2, PT, R3, UR27, !P0 ;  /* 0x0000001b03007c0c */ /* 0x000fe4000c741270 */
[----:B-1----:R-:W-:Y:S01]  /*122cb0*/  ISETP.LT.AND P1, PT, R2, UR28, !P0 ;  /* 0x0000001c02007c0c */ /* 0x002fe2000c721270 */
[----:B------:R-:W1:Y:S01]  /*122cc0*/  LDCU UR27, c[0x0][0x398] ;  /* 0x00007300ff1b77ac */ /* 0x000e620008000800 */
[----:B---3--:R-:W-:-:S02]  /*122cd0*/  ISETP.LT.AND P0, PT, R0, UR29, !P0 ;  /* 0x0000001d00007c0c */ /* 0x008fc4000c701270 */
[----:B------:R-:W-:Y:S01]  /*122ce0*/  LOP3.LUT R24, R24, 0xfffffffb, RZ, 0xc0, !PT ;  /* 0xfffffffb18187812 */ /* 0x000fe200078ec0ff */
[----:B------:R-:W3:Y:S04]  /*122cf0*/  LDCU UR28, c[0x0][0x398] ;  /* 0x00007300ff1c77ac */ /* 0x000ee80008000800 */
[----:B------:R-:W-:Y:S01]  /*122d00*/  @P3 LOP3.LUT R24, R24, 0x4, RZ, 0xfc, !PT ;  /* 0x0000000418183812 */ /* 0x000fe200078efcff */
[----:B------:R-:W0:Y:S05]  /*122d10*/  LDCU UR29, c[0x0][0x398] ;  /* 0x00007300ff1d77ac */ /* 0x000e2a0008000800 */
[----:B------:R-:W-:-:S02]  /*122d20*/  @P0 LOP3.LUT R25, R25, 0x80000000, RZ, 0xfc, !PT ;  /* 0x8000000019190812 */ /* 0x000fc400078efcff */
[----:B------:R-:W-:Y:S01]  /*122d30*/  ISETP.GE.AND P0, PT, R6, UR50, PT ;  /* 0x0000003206007c0c */ /* 0x000fe2000bf06270 */
[----:B------:R-:W0:Y:S03]  /*122d40*/  LDCU UR50, c[0x0][0x398] ;  /* 0x00007300ff3277ac */ /* 0x000e260008000800 */
[----:B----4-:R-:W-:Y:S01]  /*122d50*/  ISETP.LT.AND P3, PT, R4, UR30, !P0 ;  /* 0x0000001e04007c0c */ /* 0x010fe2000c761270 */
[----:B------:R-:W4:Y:S01]  /*122d60*/  LDCU UR30, c[0x0][0x398] ;  /* 0x00007300ff1e77ac */ /* 0x000f220008000800 */
        /* <DEDUP_REMOVED lines=12> */
[----:B------:R-:W-:Y:S01]  /*122e30*/  ISETP.LT.AND P0, PT, R0, UR34, !P0 ;  /* 0x0000002200007c0c */ /* 0x000fe2000c701270 */
[----:B------:R0:W-:Y:S01]  /*122e40*/  STL [R1+0x4928], R24 ;  /* 0x0049281801007387 */ /* 0x0001e20000100800 */
[----:B------:R-:W-:Y:S01]  /*122e50*/  LOP3.LUT R25, R25, 0xefffffff, RZ, 0xc0, !PT ;  /* 0xefffffff19197812 */ /* 0x000fe200078ec0ff */
[----:B------:R-:W0:Y:S02]  /*122e60*/  LDCU UR34, c[0x0][0x398] ;  /* 0x00007300ff2277ac */ /* 0x000e240008000800 */
[----:B------:R-:W3:Y:S01]  /*122e70*/  LDL.LU R6, [R1+0xa70] ;  /* 0x000a700001067983 */ /* 0x000ee20000300800 */
        /* <DEDUP_REMOVED lines=25> */
[----:B------:R-:W4:Y:S01]  /*123010*/  LDL.LU R16, [R1+0xbc8] ;  /* 0x000bc80001107983 */ /* 0x000f220000300800 */
[----:B------:R-:W-:-:S03]  /*123020*/  LOP3.LUT R5, R17, 0xffff, RZ, 0xc0, !PT ;  /* 0x0000ffff11057812 */ /* 0x000fc600078ec0ff */
[----:B------:R-:W4:Y:S04]  /*123030*/  LDL.LU R17, [R1+0xbbc] ;  /* 0x000bbc0001117983 */ /* 0x000f280000300800 */
[----:B------:R-:W4:Y:S01]  /*123040*/  LDL.LU R18, [R1+0xbb8] ;  /* 0x000bb80001127983 */ /* 0x000f220000300800 */
[----:B------:R-:W-:-:S03]  /*123050*/  LOP3.LUT R12, R27, 0xffff, RZ, 0xc0, !PT ;  /* 0x0000ffff1b0c7812 */ /* 0x000fc600078ec0ff */
[----:B------:R-:W4:Y:S04]  /*123060*/  LDL.LU R27, [R1+0xba4] ;  /* 0x000ba400011b7983 */ /* 0x000f280000300800 */
[----:B0-----:R-:W4:Y:S04]  /*123070*/  LDL.LU R24, [R1+0xba0] ;  /* 0x000ba00001187983 */ /* 0x001f280000300800 */
[----:B------:R-:W4:Y:S04]  /*123080*/  LDL.LU R23, [R1+0xb7c] ;  /* 0x000b7c0001177983 */ /* 0x000f280000300800 */
[----:B------:R-:W4:Y:S04]  /*123090*/  LDL.LU R22, [R1+0xb9c] ;  /* 0x000b9c0001167983 */ /* 0x000f280000300800 */
[----:B------:R-:W4:Y:S01]  /*1230a0*/  LDL.LU R19, [R1+0x9f4] ;  /* 0x0009f40001137983 */ /* 0x000f220000300800 */
[----:B------:R-:W-:Y:S01]  /*1230b0*/  ISETP.LT.AND P3, PT, R4, UR7, !P0 ;  /* 0x0000000704007c0c */ /* 0x000fe2000c761270 */
[----:B------:R-:W0:Y:S01]  /*1230c0*/  LDCU UR7, c[0x0][0x398] ;  /* 0x00007300ff0777ac */ /* 0x000e220008000800 */
[----:B--2---:R-:W-:-:S02]  /*1230d0*/  ISETP.LT.AND P2, PT, R3, UR36, !P0 ;  /* 0x0000002403007c0c */ /* 0x004fc4000c741270 */
[----:B------:R-:W-:Y:S01]  /*1230e0*/  LOP3.LUT R25, R25, 0xffbfffff, RZ, 0xc0, !PT ;  /* 0xffbfffff19197812 */ /* 0x000fe200078ec0ff */
[----:B------:R-:W2:Y:S01]  /*1230f0*/  LDCU UR36, c[0x0][0x398] ;  /* 0x00007300ff2477ac */ /* 0x000ea20008000800 */
        /* <DEDUP_REMOVED lines=9> */
[----:B------:R-:W-:Y:S02]  /*123190*/  LOP3.LUT R9, R9, 0xffff, RZ, 0xc0, !PT ;  /* 0x0000ffff09097812 */ /* 0x000fe400078ec0ff */
[----:B------:R-:W-:Y:S02]  /*1231a0*/  LOP3.LUT R8, R8, 0xffff, RZ, 0xc0, !PT ;  /* 0x0000ffff08087812 */ /* 0x000fe400078ec0ff */
[----:B------:R-:W-:-:S04]  /*1231b0*/  LOP3.LUT R25, R25, 0xfff7ffff, RZ, 0xc0, !PT ;  /* 0xfff7ffff19197812 */ /* 0x000fc800078ec0ff */
[----:B------:R-:W-:Y:S02]  /*1231c0*/  @P0 LOP3.LUT R25, R25, 0x80000, RZ, 0xfc, !PT ;  /* 0x0008000019190812 */ /* 0x000fe400078efcff */
[----:B------:R-:W-:Y:S01]  /*1231d0*/  ISETP.GE.AND P0, PT, R26, UR52, PT ;  /* 0x000000341a007c0c */ /* 0x000fe2000bf06270 */
[----:B------:R-:W0:Y:S01]  /*1231e0*/  LDCU UR52, c[0x0][0x398] ;  /* 0x00007300ff3477ac */ /* 0x000e220008000800 */
[----:B------:R-:W2:Y:S01]  /*1231f0*/  LDL.LU R26, [R1+0x49ac] ;  /* 0x0049ac00011a7983 */ /* 0x000ea20000300800 */
[----:B---3--:R-:W-:Y:S02]  /*123200*/  LOP3.LUT R6, R6, 0xffff, RZ, 0xc0, !PT ;  /* 0x0000ffff06067812 */ /* 0x008fe400078ec0ff */
[----:B----4-:R-:W-:Y:S02]  /*123210*/  PRMT R16, R16, 0x4210, R9 ;  /* 0x0000421010107816 */ /* 0x010fe40000000009 */
[----:B------:R-:W-:Y:S02]  /*123220*/  PRMT R17, R17, 0x4210, R8 ;  /* 0x0000421011117816 */ /* 0x000fe40000000008 */
[----:B------:R-:W-:-:S02]  /*123230*/  PRMT R18, R18, 0x4210, R12 ;  /* 0x0000421012127816 */ /* 0x000fc4000000000c */
[----:B------:R-:W-:Y:S02]  /*123240*/  PRMT R27, R27, 0x4210, R11 ;  /* 0x000042101b1b7816 */ /* 0x000fe4000000000b */
[----:B------:R-:W-:Y:S02]  /*123250*/  PRMT R24, R24, 0x4210, R10 ;  /* 0x0000421018187816 */ /* 0x000fe4000000000a */
[----:B------:R-:W-:-:S05]  /*123260*/  PRMT R19, R19, 0x4210, R6 ;  /* 0x0000421013137816 */ /* 0x000fca0000000006 */
[----:B------:R-:W-:Y:S04]  /*123270*/  STL.64 [R1+0x4990], R18 ;  /* 0x0049901201007387 */ /* 0x000fe80000100a00 */
[----:B------:R3:W-:Y:S02]  /*123280*/  STL.64 [R1+0x4988], R16 ;  /* 0x0049881001007387 */ /* 0x0007e40000100a00 */
[----:B---3--:R-:W-:Y:S02]  /*123290*/  IMAD.MOV.U32 R16, RZ, RZ, R27 ;  /* 0x000000ffff107224 */ /* 0x008fe400078e001b */
[----:B------:R-:W3:Y:S04]  /*1232a0*/  LDL.LU R27, [R1+0x49a8] ;  /* 0x0049a800011b7983 */ /* 0x000ee80000300800 */
[----:B------:R-:W-:Y:S04]  /*1232b0*/  STL.64 [R1+0x49a0], R10 ;  /* 0x0049a00a01007387 */ /* 0x000fe80000100a00 */
[----:B------:R-:W-:Y:S04]  /*1232c0*/  STL.64 [R1+0x4998], R8 ;  /* 0x0049980801007387 */ /* 0x000fe80000100a00 */
[----:B------:R-:W4:Y:S01]  /*1232d0*/  LDS.128 R8, [R21] ;  /* 0x0000000015087984 */ /* 0x000f220000000c00 */
[----:B------:R-:W-:-:S02]  /*1232e0*/  PRMT R23, R23, 0x4210, R7 ;  /* 0x0000421017177816 */ /* 0x000fc40000000007 */
[----:B------:R-:W-:Y:S01]  /*1232f0*/  PRMT R22, R22, 0x4210, R5 ;  /* 0x0000421016167816 */ /* 0x000fe20000000005 */
[----:B----4-:R-:W-:Y:S04]  /*123300*/  STL.64 [R1+0x160], R8 ;  /* 0x0001600801007387 */ /* 0x010fe80000100a00 */
[----:B------:R-:W-:Y:S04]  /*123310*/  STL.64 [R1+0x168], R10 ;  /* 0x0001680a01007387 */ /* 0x000fe80000100a00 */
[----:B------:R-:W4:Y:S01]  /*123320*/  LDS.128 R8, [R21+0x400] ;  /* 0x0004000015087984 */ /* 0x000f220000000c00 */
[----:B------:R-:W-:-:S02]  /*123330*/  IMAD.MOV.U32 R17, RZ, RZ, R24 ;  /* 0x000000ffff117224 */ /* 0x000fc400078e0018 */
[----:B------:R-:W-:Y:S02]  /*123340*/  IMAD.MOV.U32 R18, RZ, RZ, R23 ;  /* 0x000000ffff127224 */ /* 0x000fe400078e0017 */
[----:B------:R-:W-:Y:S01]  /*123350*/  IMAD.MOV.U32 R19, RZ, RZ, R22 ;  /* 0x000000ffff137224 */ /* 0x000fe200078e0016 */
[----:B------:R-:W-:Y:S06]  /*123360*/  BAR.SYNC.DEFER_BLOCKING 0x0 ;  /* 0x0000000000007b1d */ /* 0x000fec0000010000 */
[----:B------:R-:W-:Y:S04]  /*123370*/  STSM.16.M88.4 [R15], R16 ;  /* 0x000000100f007844 */ /* 0x000fe80000000200 */
[----:B----4-:R-:W-:Y:S04]  /*123380*/  STL.64 [R1+0x1e0], R8 ;  /* 0x0001e00801007387 */ /* 0x010fe80000100a00 */
[----:B------:R4:W-:Y:S04]  /*123390*/  STL.64 [R1+0x1e8], R10 ;  /* 0x0001e80a01007387 */ /* 0x0009e80000100a00 */
[----:B----4-:R-:W4:Y:S04]  /*1233a0*/  LDL.LU.64 R10, [R1+0x49a0] ;  /* 0x0049a000010a7983 */ /* 0x010f280000300a00 */
[----:B------:R-:W2:Y:S04]  /*1233b0*/  LDL.LU.64 R8, [R1+0x4998] ;  /* 0x0049980001087983 */ /* 0x000ea80000300a00 */
[----:B------:R-:W2:Y:S04]  /*1233c0*/  LDL.LU.64 R18, [R1+0x4990] ;  /* 0x0049900001127983 */ /* 0x000ea80000300a00 */
[----:B------:R-:W2:Y:S01]  /*1233d0*/  LDL.LU.64 R16, [R1+0x4988] ;  /* 0x0049880001107983 */ /* 0x000ea20000300a00 */
        /* <DEDUP_REMOVED lines=18> */
[----:B--2---:R2:W-:Y:S01]  /*123500*/  STSM.16.M88.4 [R15+0x200], R16 ;  /* 0x000200100f007844 */ /* 0x0045e20000000200 */
[----:B------:R-:W-:Y:S01]  /*123510*/  VIADD R20, R14, 0xcd ;  /* 0x000000cd0e147836 */ /* 0x000fe20000000000 */
[----:B------:R-:W-:Y:S01]  /*123520*/  LOP3.LUT R26, R26, 0x7fffffff, RZ, 0xc0, !PT ;  /* 0x7fffffff1a1a7812 */ /* 0x000fe200078ec0ff */
[----:B------:R-:W0:Y:S01]  /*123530*/  LDCU UR54, c[0x0][0x398] ;  /* 0x00007300ff3677ac */ /* 0x000e220008000800 */
[----:B--2---:R-:W2:Y:S04]  /*123540*/  LDL.LU.64 R18, [R1+0x4980] ;  /* 0x0049800001127983 */ /* 0x004ea80000300a00 */
[----:B------:R-:W2:Y:S01]  /*123550*/  LDL.LU.64 R16, [R1+0x4978] ;  /* 0x0049780001107983 */ /* 0x000ea20000300a00 */
        /* <DEDUP_REMOVED lines=32> */
[----:B------:R-:W-:Y:S01]  /*123760*/  @P0 LOP3.LUT R25, R25, 0x80, RZ, 0xfc, !PT ;  /* 0x0000008019190812 */ /* 0x000fe200078efcff */
[----:B------:R-:W-:Y:S01]  /*123770*/  BAR.SYNC.DEFER_BLOCKING 0x0 ;  /* 0x0000000000007b1d */ /* 0x000fe20000010000 */
[----:B--2---:R-:W-:Y:S01]  /*123780*/  PRMT R17, R17, 0x5210, R8 ;  /* 0x0000521011117816 */ /* 0x004fe20000000008 */
[----:B------:R-:W-:-:S05]  /*123790*/  VIADD R8, R14, 0xce ;  /* 0x000000ce0e087836 */ /* 0x000fca0000000000 */
[----:B------:R-:W-:Y:S01]  /*1237a0*/  ISETP.GE.AND P0, PT, R8, UR14, PT ;  /* 0x0000000e08007c0c */ /* 0x000fe2000bf06270 */
[----:B------:R-:W2:Y:S01]  /*1237b0*/  LDCU UR14, c[0x0][0x398] ;  /* 0x00007300ff0e77ac */ /* 0x000ea20008000800 */
[----:B------:R-:W4:Y:S02]  /*1237c0*/  LDL.LU R8, [R1+0x210] ;  /* 0x0002100001087983 */ /* 0x000f240000300800 */
        /* <DEDUP_REMOVED lines=12> */
[----:B------:R-:W-:Y:S02]  /*123890*/  LOP3.LUT R25, R25, 0xffffffef, RZ, 0xc0, !PT ;  /* 0xffffffef19197812 */ /* 0x000fe400078ec0ff */
[----:B------:R-:W-:Y:S02]  /*1238a0*/  PRMT R18, R18, 0x5210, R12 ;  /* 0x0000521012127816 */ /* 0x000fe4000000000c */
[----:B------:R-:W-:Y:S02]  /*1238b0*/  @P1 LOP3.LUT R25, R25, 0x10, RZ, 0xfc, !PT ;  /* 0x0000001019191812 */ /* 0x000fe400078efcff */
[----:B------:R-:W-:Y:S01]  /*1238c0*/  PRMT R19, R19, 0x5210, R6 ;  /* 0x0000521013137816 */ /* 0x000fe20000000006 */
[----:B------:R-:W-:Y:S01]  /*1238d0*/  VIADD R6, R14, 0xcf ;  /* 0x000000cf0e067836 */ /* 0x000fe20000000000 */
[----:B------:R-:W-:-:S02]  /*1238e0*/  PRMT R16, R16, 0x5210, R9 ;  /* 0x0000521010107816 */ /* 0x000fc40000000009 */
[----:B------:R-:W-:Y:S01]  /*1238f0*/  LOP3.LUT R25, R25, 0xfffffff7, RZ, 0xc0, !PT ;  /* 0xfffffff719197812 */ /* 0x000fe200078ec0ff */
[----:B------:R-:W2:Y:S03]  /*123900*/  LDL.LU R9, [R1+0x20c] ;  /* 0x00020c0001097983 */ /* 0x000ea60000300800 */
[----:B------:R-:W-:Y:S01]  /*123910*/  @P0 LOP3.LUT R25, R25, 0x8, RZ, 0xfc, !PT ;  /* 0x0000000819190812 */ /* 0x000fe200078efcff */
[----:B------:R-:W-:Y:S01]  /*123920*/  STL.64 [R1+0x4968], R18 ;  /* 0x0049681201007387 */ /* 0x000fe20000100a00 */
[----:B------:R-:W-:Y:S02]  /*123930*/  ISETP.GE.AND P0, PT, R6, UR62, PT ;  /* 0x0000003e06007c0c */ /* 0x000fe4000bf06270 */
[----:B----4-:R-:W-:Y:S01]  /*123940*/  PRMT R8, R8, 0x5210, R11 ;  /* 0x0000521008087816 */ /* 0x010fe2000000000b */
[----:B------:R-:W-:Y:S01]  /*123950*/  STL.64 [R1+0x4960], R16 ;  /* 0x0049601001007387 */ /* 0x000fe20000100a00 */
[----:B------:R-:W-:Y:S01]  /*123960*/  LOP3.LUT R25, R25, 0xfffffffb, RZ, 0xc0, !PT ;  /* 0xfffffffb19197812 */ /* 0x000fe200078ec0ff */
[----:B------:R-:W-:Y:S01]  /*123970*/  VIADD R12, R14, 0xd4 ;  /* 0x000000d40e0c7836 */ /* 0x000fe20000000000 */
[----:B------:R-:W4:Y:S01]  /*123980*/  LDCU UR62, c[0x0][0x398] ;  /* 0x00007300ff3e77ac */ /* 0x000f220008000800 */
[----:B------:R-:W1:Y:S01]  /*123990*/  LDS.128 R16, [R21] ;  /* 0x0000000015107984 */ /* 0x000e620000000c00 */
[----:B0-----:R-:W-:-:S02]  /*1239a0*/  ISETP.LT.AND P3, PT, R4, UR7, !P0 ;  /* 0x0000000704007c0c */ /* 0x001fc4000c761270 */
[----:B------:R-:W-:Y:S01]  /*1239b0*/  ISETP.LT.AND P2, PT, R3, UR48, !P0 ;  /* 0x0000003003007c0c */ /* 0x000fe2000c741270 */
[----:B------:R-:W3:Y:S01]  /*1239c0*/  LDL.LU R6, [R1+0x218] ;  /* 0x0002180001067983 */ /* 0x000ee20000300800 */
[----:B------:R-:W-:Y:S01]  /*1239d0*/  ISETP.LT.AND P1, PT, R2, UR50, !P0 ;  /* 0x0000003202007c0c */ /* 0x000fe2000c721270 */
[----:B------:R-:W0:Y:S08]  /*1239e0*/  LDCU UR7, c[0x0][0x398] ;  /* 0x00007300ff0777ac */ /* 0x000e300008000800 */
[----:B------:R-:W-:Y:S01]  /*1239f0*/  @P3 LOP3.LUT R25, R25, 0x4, RZ, 0xfc, !PT ;  /* 0x0000000419193812 */ /* 0x000fe200078efcff */
[----:B------:R-:W0:Y:S03]  /*123a00*/  LDCU UR48, c[0x0][0x398] ;  /* 0x00007300ff3077ac */ /* 0x000e260008000800 */
[----:B------:R-:W-:Y:S01]  /*123a10*/  LOP3.LUT R25, R25, 0xfffffffd, RZ, 0xc0, !PT ;  /* 0xfffffffd19197812 */ /* 0x000fe200078ec0ff */
[----:B------:R-:W0:Y:S03]  /*123a20*/  LDCU UR50, c[0x0][0x398] ;  /* 0x00007300ff3277ac */ /* 0x000e260008000800 */
[----:B------:R-:W-:-:S04]  /*123a30*/  @P2 LOP3.LUT R25, R25, 0x2, RZ, 0xfc, !PT ;  /* 0x0000000219192812 */ /* 0x000fc800078efcff */
[----:B------:R-:W-:-:S04]  /*123a40*/  LOP3.LUT R25, R25, 0xfffffffe, RZ, 0xc0, !PT ;  /* 0xfffffffe19197812 */ /* 0x000fc800078ec0ff */
[----:B------:R-:W-:Y:S02]  /*123a50*/  @P1 LOP3.LUT R25, R25, 0x1, RZ, 0xfc, !PT ;  /* 0x0000000119191812 */ /* 0x000fe400078efcff */
[----:B------:R-:W-:-:S03]  /*123a60*/  PRMT R11, R29, 0x5210, R5 ;  /* 0x000052101d0b7816 */ /* 0x000fc60000000005 */
[----:B------:R-:W-:Y:S04]  /*123a70*/  STL [R1+0x492c], R25 ;  /* 0x00492c1901007387 */ /* 0x000fe80000100800 */
[----:B------:R-:W4:Y:S04]  /*123a80*/  LDL.LU R29, [R1+0x4970] ;  /* 0x00497000011d7983 */ /* 0x000f280000300800 */
[----:B-1----:R-:W-:Y:S04]  /*123a90*/  STL.64 [R1+0x1d0], R16 ;  /* 0x0001d01001007387 */ /* 0x002fe80000100a00 */
[----:B------:R-:W-:Y:S04]  /*123aa0*/  STL.64 [R1+0x1d8], R18 ;  /* 0x0001d81201007387 */ /* 0x000fe80000100a00 */
[----:B------:R-:W1:Y:S04]  /*123ab0*/  LDS.128 R16, [R21+0x400] ;  /* 0x0004000015107984 */ /* 0x000e680000000c00 */
[----:B-1----:R-:W-:Y:S04]  /*123ac0*/  STL.64 [R1+0x1c0], R16 ;  /* 0x0001c01001007387 */ /* 0x002fe80000100a00 */
[----:B------:R1:W-:Y:S04]  /*123ad0*/  STL.64 [R1+0x1c8], R18 ;  /* 0x0001c81201007387 */ /* 0x0003e80000100a00 */
[----:B-1----:R-:W4:Y:S04]  /*123ae0*/  LDL.LU.64 R18, [R1+0x4968] ;  /* 0x0049680001127983 */ /* 0x002f280000300a00 */
[----:B------:R-:W4:Y:S01]  /*123af0*/  LDL.LU.64 R16, [R1+0x4960] ;  /* 0x0049600001107983 */ /* 0x000f220000300a00 */
[----:B------:R-:W-:Y:S01]  /*123b00*/  BAR.SYNC.DEFER_BLOCKING 0x0 ;  /* 0x0000000000007b1d */ /* 0x000fe20000010000 */
[----:B------:R-:W-:-:S02]  /*123b10*/  ISETP.LT.AND P0, PT, R0, UR58, !P0 ;  /* 0x0000003a00007c0c */ /* 0x000fc4000c701270 */
[----:B--2---:R-:W-:Y:S01]  /*123b20*/  PRMT R9, R9, 0x5210, R10 ;  /* 0x0000521009097816 */ /* 0x004fe2000000000a */
[C---:B------:R-:W-:Y:S02]  /*123b30*/  VIADD R10, R14.reuse, 0xd0 ;  /* 0x000000d00e0a7836 */ /* 0x040fe40000000000 */
[----:B------:R-:W-:Y:S01]  /*123b40*/  VIADD R5, R14, 0xd1 ;  /* 0x000000d10e057836 */ /* 0x000fe20000000000 */
[----:B------:R-:W1:Y:S07]  /*123b50*/  LDCU UR58, c[0x0][0x398] ;  /* 0x00007300ff3a77ac */ /* 0x000e6e0008000800 */
[----:B------:R-:W-:-:S02]  /*123b60*/  @P0 LOP3.LUT R26, R26, 0x80000000, RZ, 0xfc, !PT ;  /* 0x800000001a1a0812 */ /* 0x000fc400078efcff */
[----:B------:R-:W-:Y:S01]  /*123b70*/  ISETP.GE.AND P0, PT, R10, UR63, PT ;  /* 0x0000003f0a007c0c */ /* 0x000fe2000bf06270 */
[----:B------:R-:W2:Y:S03]  /*123b80*/  LDCU UR63, c[0x0][0x398] ;  /* 0x00007300ff3f77ac */ /* 0x000ea60008000800 */
[----:B------:R-:W-:Y:S01]  /*123b90*/  ISETP.LT.AND P3, PT, R4, UR26, !P0 ;  /* 0x0000001a04007c0c */ /* 0x000fe2000c761270 */
[----:B------:R-:W0:Y:S01]  /*123ba0*/  LDCU UR26, c[0x0][0x398] ;  /* 0x00007300ff1a77ac */ /* 0x000e220008000800 */
[----:B------:R-:W-:Y:S02]  /*123bb0*/  ISETP.LT.AND P2, PT, R3, UR27, !P0 ;  /* 0x0000001b03007c0c */ /* 0x000fe4000c741270 */
[----:B------:R-:W-:Y:S01]  /*123bc0*/  LOP3.LUT R26, R26, 0xbfffffff, RZ, 0xc0, !PT ;  /* 0xbfffffff1a1a7812 */ /* 0x000fe200078ec0ff */
[----:B------:R-:W0:Y:S01]  /*123bd0*/  LDCU UR27, c[0x0][0x398] ;  /* 0x00007300ff1b77ac */ /* 0x000e220008000800 */
[----:B------:R-:W-:-:S07]  /*123be0*/  ISETP.LT.AND P1, PT, R2, UR36, !P0 ;  /* 0x0000002402007c0c */ /* 0x000fce000c721270 */
[----:B------:R-:W-:Y:S01]  /*123bf0*/  @P3 LOP3.LUT R26, R26, 0x40000000, RZ, 0xfc, !PT ;  /* 0x400000001a1a3812 */ /* 0x000fe200078efcff */
[----:B------:R-:W0:Y:S01]  /*123c00*/  LDCU UR36, c[0x0][0x398] ;  /* 0x00007300ff2477ac */ /* 0x000e220008000800 */
[----:B---3--:R-:W-:-:S05]  /*123c10*/  PRMT R10, R6, 0x5210, R7 ;  /* 0x00005210060a7816 */ /* 0x008fca0000000007 */
[----:B------:R3:W-:Y:S04]  /*123c20*/  STSM.16.M88.4 [R15], R8 ;  /* 0x000000080f007844 */ /* 0x0007e80000000200 */
[----:B---3--:R-:W3:Y:S04]  /*123c30*/  LDL.LU R11, [R1+0x4958] ;  /* 0x00495800010b7983 */ /* 0x008ee80000300800 */
[----:B----4-:R4:W-:Y:S04]  /*123c40*/  STSM.16.M88.4 [R15+0x200], R16 ;  /* 0x000200100f007844 */ /* 0x0109e80000000200 */
[----:B----4-:R-:W4:Y:S04]  /*123c50*/  LDL.LU R18, [R1+0xb68] ;  /* 0x000b680001127983 */ /* 0x010f280000300800 */
[----:B------:R-:W2:Y:S01]  /*123c60*/  LDL.LU R19, [R1+0xb64] ;  /* 0x000b640001137983 */ /* 0x000ea20000300800 */
[----:B------:R-:W-:-:S02]  /*123c70*/  LOP3.LUT R26, R26, 0xdfffffff, RZ, 0xc0, !PT ;  /* 0xdfffffff1a1a7812 */ /* 0x000fc400078ec0ff */
[----:B------:R-:W-:Y:S01]  /*123c80*/  ISETP.LT.AND P0, PT, R0, UR37, !P0 ;  /* 0x0000002500007c0c */ /* 0x000fe2000c701270 */
[----:B------:R-:W3:Y:S01]  /*123c90*/  LDL.LU R6, [R1+0xb3c] ;  /* 0x000b3c0001067983 */ /* 0x000ee20000300800 */
[----:B------:R-:W-:Y:S01]  /*123ca0*/  @P2 LOP3.LUT R26, R26, 0x20000000, RZ, 0xfc, !PT ;  /* 0x200000001a1a2812 */ /* 0x000fe200078efcff */
[----:B------:R-:W-:Y:S01]  /*123cb0*/  VIADD R10, R14, 0xd5 ;  /* 0x000000d50e0a7836 */ /* 0x000fe20000000000 */
[----:B------:R-:W0:Y:S02]  /*123cc0*/  LDCU UR37, c[0x0][0x398] ;  /* 0x00007300ff2577ac */ /* 0x000e240008000800 */
        /* <DEDUP_REMOVED lines=8> */
[----:B------:R-:W-:Y:S01]  /*123d50*/  VIADD R9, R14, 0xd6 ;  /* 0x000000d60e097836 */ /* 0x000fe20000000000 */
[----:B------:R-:W-:Y:S01]  /*123d60*/  ISETP.LT.AND P2, PT, R3, UR29, !P0 ;  /* 0x0000001d03007c0c */ /* 0x000fe2000c741270 */
[----:B------:R-:W0:Y:S01]  /*123d70*/  LDCU UR28, c[0x0][0x398] ;  /* 0x00007300ff1c77ac */ /* 0x000e220008000800 */
[----:B------:R-:W-:-:S02]  /*123d80*/  ISETP.LT.AND P1, PT, R2, UR30, !P0 ;  /* 0x0000001e02007c0c */ /* 0x000fc4000c721270 */
[----:B------:R-:W-:Y:S01]  /*123d90*/  LOP3.LUT R27, R27, 0x7fffffff, RZ, 0xc0, !PT ;  /* 0x7fffffff1b1b7812 */ /* 0x000fe200078ec0ff */
[----:B------:R-:W0:Y:S01]  /*123da0*/  LDCU UR29, c[0x0][0x398] ;  /* 0x00007300ff1d77ac */ /* 0x000e220008000800 */
[----:B------:R-:W0:Y:S05]  /*123db0*/  LDCU UR65, c[0x0][0x398] ;  /* 0x00007300ff4177ac */ /* 0x000e2a0008000800 */
        /* <DEDUP_REMOVED lines=18> */
[----:B------:R-:W0:Y:S07]  /*123ee0*/  LDCU UR64, c[0x0][0x398] ;  /* 0x00007300ff4077ac */ /* 0x000e2e0008000800 */
        /* <DEDUP_REMOVED lines=23> */
[----:B------:R-:W-:Y:S02]  /*124060*/  LOP3.LUT R26, R26, 0xfffdffff, RZ, 0xc0, !PT ;  /* 0xfffdffff1a1a7812 */ /* 0x000fe400078ec0ff */
[----:B----4-:R-:W-:Y:S02]  /*124070*/  LOP3.LUT R8, R18, 0xffff, RZ, 0xc0, !PT ;  /* 0x0000ffff12087812 */ /* 0x010fe400078ec0ff */
[----:B------:R-:W4:Y:S01]  /*124080*/  LDL.LU R18, [R1+0xa40] ;  /* 0x000a400001127983 */ /* 0x000f220000300800 */
[----:B--2---:R-:W-:-:S03]  /*124090*/  LOP3.LUT R7, R19, 0xffff, RZ, 0xc0, !PT ;  /* 0x0000ffff13077812 */ /* 0x004fc600078ec0ff */
[----:B------:R-:W2:Y:S01]  /*1240a0*/  LDL.LU R19, [R1+0xa24] ;  /* 0x000a240001137983 */ /* 0x000ea20000300800 */
[----:B------:R-:W-:Y:S02]  /*1240b0*/  @P2 LOP3.LUT R26, R26, 0x20000, RZ, 0xfc, !PT ;  /* 0x000200001a1a2812 */ /* 0x000fe400078efcff */
[----:B------:R-:W-:Y:S01]  /*1240c0*/  ISETP.LT.AND P0, PT, R0, UR46, !P0 ;  /* 0x0000002e00007c0c */ /* 0x000fe2000c701270 */
[----:B---3--:R-:W-:Y:S01]  /*1240d0*/  STL [R1+0x4954], R11 ;  /* 0x0049540b01007387 */ /* 0x008fe20000100800 */
[----:B------:R-:W-:Y:S01]  /*1240e0*/  LOP3.LUT R26, R26, 0xfffeffff, RZ, 0xc0, !PT ;  /* 0xfffeffff1a1a7812 */ /* 0x000fe200078ec0ff */
[----:B------:R-:W3:Y:S03]  /*1240f0*/  LDCU UR46, c[0x0][0x398] ;  /* 0x00007300ff2e77ac */ /* 0x000ee60008000800 */
[----:B------:R-:W-:-:S04]  /*124100*/  @P1 LOP3.LUT R26, R26, 0x10000, RZ, 0xfc, !PT ;  /* 0x000100001a1a1812 */ /* 0x000fc800078efcff */
[----:B------:R-:W-:-:S04]  /*124110*/  LOP3.LUT R26, R26, 0xffff7fff, RZ, 0xc0, !PT ;  /* 0xffff7fff1a1a7812 */ /* 0x000fc800078ec0ff */
[----:B------:R-:W-:Y:S02]  /*124120*/  @P0 LOP3.LUT R26, R26, 0x8000, RZ, 0xfc, !PT ;  /* 0x000080001a1a0812 */ /* 0x000fe400078efcff */
[----:B------:R-:W-:Y:S01]  /*124130*/  ISETP.GE.AND P0, PT, R12, UR22, PT ;  /* 0x000000160c007c0c */ /* 0x000fe2000bf06270 */
[----:B------:R-:W-:Y:S01]  /*124140*/  STL [R1+0x4950], R8 ;  /* 0x0049500801007387 */ /* 0x000fe20000100800 */
[----:B------:R-:W-:Y:S01]  /*124150*/  LOP3.LUT R26, R26, 0xffffbfff, RZ, 0xc0, !PT ;  /* 0xffffbfff1a1a7812 */ /* 0x000fe200078ec0ff */
[----:B------:R-:W0:Y:S01]  /*124160*/  LDCU UR22, c[0x0][0x398] ;  /* 0x00007300ff1677ac */ /* 0x000e220008000800 */
[----:B------:R-:W-:Y:S02]  /*124170*/  ISETP.LT.AND P3, PT, R4, UR52, !P0 ;  /* 0x0000003404007c0c */ /* 0x000fe4000c761270 */
[----:B------:R-:W-:Y:S01]  /*124180*/  ISETP.LT.AND P2, PT, R3, UR54, !P0 ;  /* 0x0000003603007c0c */ /* 0x000fe2000c741270 */
[----:B------:R-:W0:Y:S01]  /*124190*/  LDCU UR52, c[0x0][0x398] ;  /* 0x00007300ff3477ac */ /* 0x000e220008000800 */
[----:B------:R-:W-:-:S09]  /*1241a0*/  ISETP.LT.AND P1, PT, R2, UR57, !P0 ;  /* 0x0000003902007c0c */ /* 0x000fd2000c721270 */
        /* <DEDUP_REMOVED lines=31> */
[----:B------:R-:W-:Y:S01]  /*1243a0*/  PRMT R16, R16, 0x4210, R8 ;  /* 0x0000421010107816 */ /* 0x000fe20000000008 */
[----:B------:R-:W-:Y:S06]  /*1243b0*/  BAR.SYNC.DEFER_BLOCKING 0x0 ;  /* 0x0000000000007b1d */ /* 0x000fec0000010000 */
[----:B------:R-:W0:Y:S04]  /*1243c0*/  LDS.128 R8, [R21] ;  /* 0x0000000015087984 */ /* 0x000e280000000c00 */
[----:B------:R-:W1:Y:S01]  /*1243d0*/  LDS.128 R20, [R21+0x400] ;  /* 0x0004000015147984 */ /* 0x000e620000000c00 */
[----:B------:R-:W-:-:S02]  /*1243e0*/  LOP3.LUT R6, R6, 0xffff, RZ, 0xc0, !PT ;  /* 0x0000ffff06067812 */ /* 0x000fc400078ec0ff */
[----:B------:R-:W-:Y:S02]  /*1243f0*/  LOP3.LUT R5, R5, 0xffff, RZ, 0xc0, !PT ;  /* 0x0000ffff05057812 */ /* 0x000fe400078ec0ff */
[----:B------:R-:W-:Y:S01]  /*124400*/  PRMT R17, R17, 0x4210, R7 ;  /* 0x0000421011117816 */ /* 0x000fe20000000007 */
[----:B0-----:R-:W-:Y:S04]  /*124410*/  STL.64 [R1+0x1b0], R8 ;  /* 0x0001b00801007387 */ /* 0x001fe80000100a00 */
[----:B------:R0:W-:Y:S04]  /*124420*/  STL.64 [R1+0x1b8], R10 ;  /* 0x0001b80a01007387 */ /* 0x0001e80000100a00 */
[----:B0-----:R-:W3:Y:S04]  /*124430*/  LDL.LU R11, [R1+0x4954] ;  /* 0x00495400010b7983 */ /* 0x001ee80000300800 */
[----:B------:R-:W3:Y:S04]  /*124440*/  LDL.LU R8, [R1+0x4950] ;  /* 0x0049500001087983 */ /* 0x000ee80000300800 */
[----:B-1----:R0:W-:Y:S04]  /*124450*/  STL.64 [R1+0x1a0], R20 ;  /* 0x0001a01401007387 */ /* 0x0021e80000100a00 */
[----:B------:R-:W-:Y:S04]  /*124460*/  STL.64 [R1+0x1a8], R22 ;  /* 0x0001a81601007387 */ /* 0x000fe80000100a00 */
[----:B0-----:R-:W3:Y:S04]  /*124470*/  LDL.LU R20, [R1+0x494c] ;  /* 0x00494c0001147983 */ /* 0x001ee80000300800 */
[----:B------:R-:W3:Y:S01]  /*124480*/  LDL.LU R21, [R1+0xaf0] ;  /* 0x000af00001157983 */ /* 0x000ee20000300800 */
[----:B----4-:R-:W-:-:S02]  /*124490*/  PRMT R18, R18, 0x4210, R6 ;  /* 0x0000421012127816 */ /* 0x010fc40000000006 */
[----:B--2---:R-:W-:Y:S01]  /*1244a0*/  PRMT R19, R19, 0x4210, R5 ;  /* 0x0000421013137816 */ /* 0x004fe20000000005 */
[----:B------:R-:W-:Y:S06]  /*1244b0*/  BAR.SYNC.DEFER_BLOCKING 0x0 ;  /* 0x0000000000007b1d */ /* 0x000fec0000010000 */
[----:B------:R0:W-:Y:S04]  /*1244c0*/  STSM.16.M88.4 [R15], R16 ;  /* 0x000000100f007844 */ /* 0x0001e80000000200 */
[----:B0-----:R-:W2:Y:S01]  /*1244d0*/  LDL.LU R19, [R1+0xae8] ;  /* 0x000ae80001137983 */ /* 0x001ea20000300800 */
[----:B------:R-:W-:-:S02]  /*1244e0*/  ISETP.LT.AND P3, PT, R4, UR7, !P0 ;  /* 0x0000000704007c0c */ /* 0x000fc4000c761270 */
[----:B------:R-:W-:Y:S02]  /*1244f0*/  ISETP.LT.AND P2, PT, R3, UR14, !P0 ;  /* 0x0000000e03007c0c */ /* 0x000fe4000c741270 */
[----:B------:R-:W-:Y:S02]  /*124500*/  LOP3.LUT R26, R26, 0xffffffbf, RZ, 0xc0, !PT ;  /* 0xffffffbf1a1a7812 */ /* 0x000fe400078ec0ff */
[----:B------:R-:W-:Y:S01]  /*124510*/  ISETP.LT.AND P1, PT, R2, UR48, !P0 ;  /* 0x0000003002007c0c */ /* 0x000fe2000c721270 */
[C---:B------:R-:W-:Y:S01]  /*124520*/  VIADD R9, R14.reuse, 0xd7 ;  /* 0x000000d70e097836 */ /* 0x040fe20000000000 */
[----:B------:R-:W0:Y:S01]  /*124530*/  LDCU UR7, c[0x0][0x398] ;  /* 0x00007300ff0777ac */ /* 0x000e220008000800 */
[C---:B------:R-:W-:Y:S02]  /*124540*/  VIADD R17, R14.reuse, 0xd9 ;  /* 0x000000d90e117836 */ /* 0x040fe40000000000 */
[----:B------:R-:W-:Y:S01]  /*124550*/  VIADD R23, R14, 0xda ;  /* 0x000000da0e177836 */ /* 0x000fe20000000000 */
[----:B------:R-:W1:Y:S01]  /*124560*/  LDCU UR14, c[0x0][0x398] ;  /* 0x00007300ff0e77ac */ /* 0x000e620008000800 */
        /* <DEDUP_REMOVED lines=12> */
[----:B------:R-:W-:Y:S01]  /*124630*/  VIADD R9, R14, 0xd8 ;  /* 0x000000d80e097836 */ /* 0x000fe20000000000 */
[----:B------:R-:W-:Y:S01]  /*124640*/  LOP3.LUT R26, R26, 0xfffffffb, RZ, 0xc0, !PT ;  /* 0xfffffffb1a1a7812 */ /* 0x000fe200078ec0ff */
[----:B------:R-:W0:Y:S01]  /*124650*/  LDCU UR66, c[0x0][0x398] ;  /* 0x00007300ff4277ac */ /* 0x000e220008000800 */
[----:B------:R-:W-:Y:S02]  /*124660*/  ISETP.LT.AND P3, PT, R4, UR27, !P0 ;  /* 0x0000001b04007c0c */ /* 0x000fe4000c761270 */
[----:B------:R-:W-:Y:S01]  /*124670*/  ISETP.LT.AND P2, PT, R3, UR26, !P0 ;  /* 0x0000001a03007c0c */ /* 0x000fe2000c741270 */
[----:B------:R-:W0:Y:S01]  /*124680*/  LDCU UR27, c[0x0][0x398] ;  /* 0x00007300ff1b77ac */ /* 0x000e220008000800 */
[----:B------:R-:W-:-:S02]  /*124690*/  ISETP.LT.AND P1, PT, R2, UR28, !P0 ;  /* 0x0000001c02007c0c */ /* 0x000fc4000c721270 */
[----:B------:R-:W-:Y:S01]  /*1246a0*/  ISETP.LT.AND P0, PT, R0, UR37, !P0 ;  /* 0x0000002500007c0c */ /* 0x000fe2000c701270 */
[----:B------:R-:W0:Y:S01]  /*1246b0*/  LDCU UR28, c[0x0][0x398] ;  /* 0x00007300ff1c77ac */ /* 0x000e220008000800 */
[----:B------:R-:W0:Y:S05]  /*1246c0*/  LDCU UR26, c[0x0][0x398] ;  /* 0x00007300ff1a77ac */ /* 0x000e2a0008000800 */
[----:B------:R-:W-:Y:S01]  /*1246d0*/  @P3 LOP3.LUT R26, R26, 0x4, RZ, 0xfc, !PT ;  /* 0x000000041a1a3812 */ /* 0x000fe200078efcff */
[----:B------:R-:W0:Y:S05]  /*1246e0*/  LDCU UR37, c[0x0][0x398] ;  /* 0x00007300ff2577ac */ /* 0x000e2a0008000800 */
[----:B------:R-:W-:-:S02]  /*1246f0*/  @P0 LOP3.LUT R27, R27, 0x80000000, RZ, 0xfc, !PT ;  /* 0x800000001b1b0812 */ /* 0x000fc400078efcff */
[----:B------:R-:W-:Y:S01]  /*124700*/  ISETP.GE.AND P0, PT, R9, UR24, PT ;  /* 0x0000001809007c0c */ /* 0x000fe2000bf06270 */
[----:B------:R-:W0:Y:S03]  /*124710*/  LDCU UR24, c[0x0][0x398] ;  /* 0x00007300ff1877ac */ /* 0x000e260008000800 */
[----:B------:R-:W-:Y:S01]  /*124720*/  ISETP.LT.AND P3, PT, R4, UR31, !P0 ;  /* 0x0000001f04007c0c */ /* 0x000fe2000c761270 */
[----:B------:R-:W0:Y:S01]  /*124730*/  LDCU UR31, c[0x0][0x398] ;  /* 0x00007300ff1f77ac */ /* 0x000e220008000800 */
        /* <DEDUP_REMOVED lines=13> */
[----:B------:R-:W-:Y:S01]  /*124810*/  STL [R1+0x4930], R26 ;  /* 0x0049301a01007387 */ /* 0x000fe20000100800 */
[----:B------:R-:W-:Y:S01]  /*124820*/  LOP3.LUT R27, R27, 0xefffffff, RZ, 0xc0, !PT ;  /* 0xefffffff1b1b7812 */ /* 0x000fe200078ec0ff */
[----:B------:R-:W0:Y:S02]  /*124830*/  LDCU UR32, c[0x0][0x398] ;  /* 0x00007300ff2077ac */ /* 0x000e240008000800 */
[----:B------:R-:W4:Y:S01]  /*124840*/  LDL.LU R10, [R1+0xac0] ;  /* 0x000ac000010a7983 */ /* 0x000f220000300800 */
[----:B------:R-:W-:-:S03]  /*124850*/  @P1 LOP3.LUT R27, R27, 0x10000000, RZ, 0xfc, !PT ;  /* 0x100000001b1b1812 */ /* 0x000fc600078efcff */
[----:B------:R-:W4:Y:S01]  /*124860*/  LDL.LU R9, [R1+0xabc] ;  /* 0x000abc0001097983 */ /* 0x000f220000300800 */
[----:B------:R-:W-:-:S03]  /*124870*/  LOP3.LUT R27, R27, 0xf7ffffff, RZ, 0xc0, !PT ;  /* 0xf7ffffff1b1b7812 */ /* 0x000fc600078ec0ff */
[----:B------:R-:W4:Y:S01]  /*124880*/  LDL.LU R16, [R1+0xc54] ;  /* 0x000c540001107983 */ /* 0x000f220000300800 */
[----:B------:R-:W-:Y:S02]  /*124890*/  @P0 LOP3.LUT R27, R27, 0x8000000, RZ, 0xfc, !PT ;  /* 0x080000001b1b0812 */ /* 0x000fe400078efcff */
[----:B------:R-:W-:Y:S01]  /*1248a0*/  ISETP.GE.AND P0, PT, R17, UR67, PT ;  /* 0x0000004311007c0c */ /* 0x000fe2000bf06270 */
[----:B------:R-:W0:Y:S01]  /*1248b0*/  LDCU UR67, c[0x0][0x398] ;  /* 0x00007300ff4377ac */ /* 0x000e220008000800 */
[----:B------:R-:W4:Y:S04]  /*1248c0*/  LDL.LU R17, [R1+0xc50] ;  /* 0x000c500001117983 */ /* 0x000f280000300800 */
[----:B------:R-:W4:Y:S01]  /*1248d0*/  LDL.LU R18, [R1+0xc3c] ;  /* 0x000c3c0001127983 */ /* 0x000f220000300800 */
[----:B--2---:R-:W-:-:S03]  /*1248e0*/  LOP3.LUT R12, R19, 0xffff, RZ, 0xc0, !PT ;  /* 0x0000ffff130c7812 */ /* 0x004fc600078ec0ff */
[----:B------:R-:W2:Y:S01]  /*1248f0*/  LDL.LU R19, [R1+0xc38] ;  /* 0x000c380001137983 */ /* 0x000ea20000300800 */
[----:B---3--:R-:W-:Y:S02]  /*124900*/  LOP3.LUT R21, R21, 0xffff, RZ, 0xc0, !PT ;  /* 0x0000ffff15157812 */ /* 0x008fe400078ec0ff */
[----:B----4-:R-:W-:Y:S02]  /*124910*/  LOP3.LUT R10, R10, 0xffff, RZ, 0xc0, !PT ;  /* 0x0000ffff0a0a7812 */ /* 0x010fe400078ec0ff */
[----:B------:R-:W-:Y:S02]  /*124920*/  LOP3.LUT R9, R9, 0xffff, RZ, 0xc0, !PT ;  /* 0x0000ffff09097812 */ /* 0x000fe400078ec0ff */
[----:B------:R-:W-:Y:S02]  /*124930*/  PRMT R16, R16, 0x4210, R21 ;  /* 0x0000421010107816 */ /* 0x000fe40000000015 */
[----:B------:R-:W-:Y:S02]  /*124940*/  PRMT R17, R17, 0x4210, R12 ;  /* 0x0000421011117816 */ /* 0x000fe4000000000c */
[----:B------:R-:W-:-:S02]  /*124950*/  PRMT R18, R18, 0x4210, R10 ;  /* 0x0000421012127816 */ /* 0x000fc4000000000a */
[----:B------:R-:W-:Y:S01]  /*124960*/  ISETP.LT.AND P3, PT, R4, UR33, !P0 ;  /* 0x0000002104007c0c */ /* 0x000fe2000c761270 */
[----:B------:R-:W3:Y:S01]  /*124970*/  LDCU UR33, c[0x0][0x398] ;  /* 0x00007300ff2177ac */ /* 0x000ee20008000800 */
[----:B------:R-:W-:Y:S02]  /*124980*/  ISETP.LT.AND P2, PT, R3, UR34, !P0 ;  /* 0x0000002203007c0c */ /* 0x000fe4000c741270 */
[----:B------:R-:W-:Y:S01]  /*124990*/  LOP3.LUT R27, R27, 0xfbffffff, RZ, 0xc0, !PT ;  /* 0xfbffffff1b1b7812 */ /* 0x000fe200078ec0ff */
[----:B------:R-:W4:Y:S01]  /*1249a0*/  LDCU UR34, c[0x0][0x398] ;  /* 0x00007300ff2277ac */ /* 0x000f220008000800 */
[----:B------:R-:W-:-:S07]  /*1249b0*/  ISETP.LT.AND P1, PT, R2, UR35, !P0 ;  /* 0x0000002302007c0c */ /* 0x000fce000c721270 */
[----:B------:R-:W-:Y:S01]  /*1249c0*/  @P3 LOP3.LUT R27, R27, 0x4000000, RZ, 0xfc, !PT ;  /* 0x040000001b1b3812 */ /* 0x000fe200078efcff */
[----:B------:R-:W0:Y:S01]  /*1249d0*/  LDCU UR35, c[0x0][0x398] ;  /* 0x00007300ff2377ac */ /* 0x000e220008000800 */
[----:B--2---:R-:W-:-:S05]  /*1249e0*/  PRMT R19, R19, 0x4210, R9 ;  /* 0x0000421013137816 */ /* 0x004fca0000000009 */
[----:B------:R2:W-:Y:S04]  /*1249f0*/  STSM.16.M88.4 [R15+0x200], R16 ;  /* 0x000200100f007844 */ /* 0x0005e80000000200 */
[----:B--2---:R-:W2:Y:S04]  /*124a00*/  LDL.LU R15, [R1+0x4948] ;  /* 0x00494800010f7983 */ /* 0x004ea80000300800 */
[----:B------:R-:W2:Y:S04]  /*124a10*/  LDL.LU.64 R18, [R1+0x4940] ;  /* 0x0049400001127983 */ /* 0x000ea80000300a00 */
[----:B------:R-:W3:Y:S01]  /*124a20*/  LDL.LU.64 R16, [R1+0x4938] ;  /* 0x0049380001107983 */ /* 0x000ee20000300a00 */
        /* <DEDUP_REMOVED lines=42> */
[----:B------:R-:W-:Y:S01]  /*124cd0*/  PRMT R21, R20, 0x5210, R21 ;  /* 0x0000521014157816 */ /* 0x000fe20000000015 */
[----:B------:R-:W-:Y:S01]  /*124ce0*/  VIADD R20, R14, 0xdc ;  /* 0x000000dc0e147836 */ /* 0x000fe20000000000 */
        /* <DEDUP_REMOVED lines=9> */
[----:B------:R-:W-:-:S02]  /*124d80*/  ISETP.LT.AND P1, PT, R2, UR61, !P0 ;  /* 0x0000003d02007c0c */ /* 0x000fc4000c721270 */
[----:B------:R-:W-:Y:S01]  /*124d90*/  PRMT R5, R11, 0x5210, R5 ;  /* 0x000052100b057816 */ /* 0x000fe20000000005 */
[----:B------:R-:W0:Y:S01]  /*124da0*/  LDCU UR61, c[0x0][0x398] ;  /* 0x00007300ff3d77ac */ /* 0x000e220008000800 */
[----:B------:R-:W0:Y:S05]  /*124db0*/  LDCU UR60, c[0x0][0x398] ;  /* 0x00007300ff3c77ac */ /* 0x000e2a0008000800 */
        /* <DEDUP_REMOVED lines=10> */
[----:B--2---:R-:W-:-:S05]  /*124e60*/  PRMT R12, R19, 0x5210, R12 ;  /* 0x00005210130c7816 */ /* 0x004fca000000000c */
[----:B------:R2:W-:Y:S02]  /*124e70*/  STL [R1+0x214], R12 ;  /* 0x0002140c01007387 */ /* 0x0005e40000100800 */
[----:B--2---:R-:W-:Y:S01]  /*124e80*/  PRMT R12, R18, 0x5210, R10 ;  /* 0x00005210120c7816 */ /* 0x004fe2000000000a */
[----:B------:R-:W-:-:S05]  /*124e90*/  VIADD R10, R14, 0xdd ;  /* 0x000000dd0e0a7836 */ /* 0x000fca0000000000 */
[----:B------:R-:W-:Y:S02]  /*124ea0*/  ISETP.GE.AND P0, PT, R10, UR56, PT ;  /* 0x000000380a007c0c */ /* 0x000fe4000bf06270 */
[----:B---3--:R-:W-:Y:S01]  /*124eb0*/  PRMT R9, R17, 0x5210, R9 ;  /* 0x0000521011097816 */ /* 0x008fe20000000009 */
[----:B------:R-:W-:Y:S01]  /*124ec0*/  STL [R1+0x218], R12 ;  /* 0x0002180c01007387 */ /* 0x000fe20000100800 */
[----:B------:R-:W-:Y:S01]  /*124ed0*/  ISETP.LT.AND P3, PT, R4, UR64, !P0 ;  /* 0x0000004004007c0c */ /* 0x000fe2000c761270 */
[----:B------:R-:W2:Y:S01]  /*124ee0*/  LDCU UR56, c[0x0][0x398] ;  /* 0x00007300ff3877ac */ /* 0x000ea20008000800 */
[----:B------:R-:W-:Y:S02]  /*124ef0*/  ISETP.LT.AND P2, PT, R3, UR74, !P0 ;  /* 0x0000004a03007c0c */ /* 0x000fe4000c741270 */
[----:B------:R-:W-:Y:S01]  /*124f00*/  ISETP.LT.AND P1, PT, R2, UR65, !P0 ;  /* 0x0000004102007c0c */ /* 0x000fe2000c721270 */
[----:B------:R3:W-:Y:S01]  /*124f10*/  STL [R1+0x21c], R9 ;  /* 0x00021c0901007387 */ /* 0x0007e20000100800 */
[----:B------:R-:W-:Y:S01]  /*124f20*/  PRMT R7, R15, 0x5210, R7 ;  /* 0x000052100f077816 */ /* 0x000fe20000000007 */
[----:B------:R-:W0:Y:S06]  /*124f30*/  LDCU UR64, c[0x0][0x398] ;  /* 0x00007300ff4077ac */ /* 0x000e2c0008000800 */
[----:B------:R-:W-:Y:S01]  /*124f40*/  @P3 LOP3.LUT R27, R27, 0x400, RZ, 0xfc, !PT ;  /* 0x000004001b1b3812 */ /* 0x000fe200078efcff */
[----:B------:R-:W0:Y:S03]  /*124f50*/  LDCU UR65, c[0x0][0x398] ;  /* 0x00007300ff4177ac */ /* 0x000e260008000800 */
[----:B------:R-:W-:-:S02]  /*124f60*/  LOP3.LUT R27, R27, 0xfffffdff, RZ, 0xc0, !PT ;  /* 0xfffffdff1b1b7812 */ /* 0x000fc400078ec0ff */
[----:B------:R-:W-:Y:S01]  /*124f70*/  LOP3.LUT R29, R29, 0x7fffffff, RZ, 0xc0, !PT ;  /* 0x7fffffff1d1d7812 */ /* 0x000fe200078ec0ff */
[C---:B------:R-:W-:Y:S01]  /*124f80*/  VIADD R26, R14.reuse, 0xea ;  /* 0x000000ea0e1a7836 */ /* 0x040fe20000000000 */
[----:B------:R-:W-:Y:S01]  /*124f90*/  @P2 LOP3.LUT R27, R27, 0x200, RZ, 0xfc, !PT ;  /* 0x000002001b1b2812 */ /* 0x000fe200078efcff */
[----:B------:R-:W-:Y:S01]  /*124fa0*/  VIADD R25, R14, 0xeb ;  /* 0x000000eb0e197836 */ /* 0x000fe20000000000 */
[----:B------:R-:W-:Y:S01]  /*124fb0*/  ISETP.LT.AND P0, PT, R0, UR75, !P0 ;  /* 0x0000004b00007c0c */ /* 0x000fe2000c701270 */
[C---:B------:R-:W-:Y:S01]  /*124fc0*/  VIADD R24, R14.reuse, 0xec ;  /* 0x000000ec0e187836 */ /* 0x040fe20000000000 */
[----:B------:R-:W-:Y:S01]  /*124fd0*/  LOP3.LUT R27, R27, 0xfffffeff, RZ, 0xc0, !PT ;  /* 0xfffffeff1b1b7812 */ /* 0x000fe200078ec0ff */
[----:B------:R-:W-:Y:S01]  /*124fe0*/  VIADD R23, R14, 0xed ;  /* 0x000000ed0e177836 */ /* 0x000fe20000000000 */
[----:B---3--:R-:W-:Y:S01]  /*124ff0*/  PRMT R9, R16, 0x5210, R8 ;  /* 0x0000521010097816 */ /* 0x008fe20000000008 */
[C---:B------:R-:W-:Y:S01]  /*125000*/  VIADD R15, R14.reuse, 0xe9 ;  /* 0x000000e90e0f7836 */ /* 0x040fe20000000000 */
[----:B------:R-:W-:Y:S01]  /*125010*/  @P1 LOP3.LUT R27, R27, 0x100, RZ, 0xfc, !PT ;  /* 0x000001001b1b1812 */ /* 0x000fe200078efcff */
[C---:B------:R-:W-:Y:S01]  /*125020*/  VIADD R8, R14.reuse, 0xde ;  /* 0x000000de0e087836 */ /* 0x040fe20000000000 */
[----:B------:R-:W3:Y:S02]  /*125030*/  LDCU UR74, c[0x0][0x398] ;  /* 0x00007300ff4a77ac */ /* 0x000ee40008000800 */
[----:B------:R-:W-:Y:S01]  /*125040*/  LOP3.LUT R27, R27, 0xffffff7f, RZ, 0xc0, !PT ;  /* 0xffffff7f1b1b7812 */ /* 0x000fe200078ec0ff */
[----:B------:R-:W-:Y:S01]  /*125050*/  VIADD R22, R14, 0xee ;  /* 0x000000ee0e167836 */ /* 0x000fe20000000000 */
[----:B------:R-:W2:Y:S02]  /*125060*/  LDCU UR75, c[0x0][0x398] ;  /* 0x00007300ff4b77ac */ /* 0x000ea40008000800 */
[----:B------:R-:W-:-:S02]  /*125070*/  @P0 LOP3.LUT R27, R27, 0x80, RZ, 0xfc, !PT ;  /* 0x000000801b1b0812 */ /* 0x000fc400078efcff */
[----:B------:R-:W-:Y:S02]  /*125080*/  ISETP.GE.AND P0, PT, R8, UR71, PT ;  /* 0x0000004708007c0c */ /* 0x000fe4000bf06270 */
[----:B------:R-:W-:Y:S01]  /*125090*/  LOP3.LUT R27, R27, 0xffffffbf, RZ, 0xc0, !PT ;  /* 0xffffffbf1b1b7812 */ /* 0x000fe200078ec0ff */
[----:B------:R2:W-:Y:S01]  /*1250a0*/  STL [R1+0x200], R9 ;  /* 0x0002000901007387 */ /* 0x0005e20000100800 */
[----:B0-----:R-:W-:Y:S01]  /*1250b0*/  ISETP.LT.AND P3, PT, R4, UR7, !P0 ;  /* 0x0000000704007c0c */ /* 0x001fe2000c761270 */
[C---:B------:R-:W-:Y:S01]  /*1250c0*/  VIADD R8, R14.reuse, 0xe3 ;  /* 0x000000e30e087836 */ /* 0x040fe20000000000 */
[----:B-1----:R-:W-:Y:S01]  /*1250d0*/  ISETP.LT.AND P2, PT, R3, UR14, !P0 ;  /* 0x0000000e03007c0c */ /* 0x002fe2000c741270 */
[----:B------:R-:W-:Y:S01]  /*1250e0*/  VIADD R16, R14, 0xe8 ;  /* 0x000000e80e107836 */ /* 0x000fe20000000000 */
[----:B------:R-:W-:Y:S01]  /*1250f0*/  ISETP.LT.AND P1, PT, R2, UR16, !P0 ;  /* 0x0000001002007c0c */ /* 0x000fe2000c721270 */
[----:B------:R0:W-:Y:S01]  /*125100*/  STL [R1+0x204], R7 ;  /* 0x0002040701007387 */ /* 0x0001e20000100800 */
[----:B------:R-:W1:Y:S01]  /*125110*/  LDCU UR7, c[0x0][0x398] ;  /* 0x00007300ff0777ac */ /* 0x000e620008000800 */
[----:B------:R-:W0:Y:S06]  /*125120*/  LDCU UR71, c[0x0][0x398] ;  /* 0x00007300ff4777ac */ /* 0x000e2c0008000800 */
[----:B------:R-:W-:Y:S01]  /*125130*/  @P3 LOP3.LUT R27, R27, 0x40, RZ, 0xfc, !PT ;  /* 0x000000401b1b3812 */ /* 0x000fe200078efcff */
[----:B--2---:R-:W-:Y:S01]  /*125140*/  VIADD R9, R14, 0xe2 ;  /* 0x000000e20e097836 */ /* 0x004fe20000000000 */
[----:B------:R-:W2:Y:S02]  /*125150*/  LDCU UR14, c[0x0][0x398] ;  /* 0x00007300ff0e77ac */ /* 0x000ea40008000800 */
[----:B------:R-:W-:Y:S01]  /*125160*/  LOP3.LUT R27, R27, 0xffffffdf, RZ, 0xc0, !PT ;  /* 0xffffffdf1b1b7812 */ /* 0x000fe200078ec0ff */
[----:B------:R-:W1:Y:S03]  /*125170*/  LDCU UR16, c[0x0][0x398] ;  /* 0x00007300ff1077ac */ /* 0x000e660008000800 */
[----:B------:R-:W-:-:S02]  /*125180*/  @P2 LOP3.LUT R27, R27, 0x20, RZ, 0xfc, !PT ;  /* 0x000000201b1b2812 */ /* 0x000fc400078efcff */
[----:B------:R-:W-:Y:S01]  /*125190*/  ISETP.LT.AND P0, PT, R0, UR18, !P0 ;  /* 0x0000001200007c0c */ /* 0x000fe2000c701270 */
[----:B------:R-:W1:Y:S01]  /*1251a0*/  LDCU UR18, c[0x0][0x398] ;  /* 0x00007300ff1277ac */ /* 0x000e620008000800 */
[----:B------:R-:W-:-:S04]  /*1251b0*/  LOP3.LUT R27, R27, 0xffffffef, RZ, 0xc0, !PT ;  /* 0xffffffef1b1b7812 */ /* 0x000fc800078ec0ff */
[----:B------:R-:W-:Y:S02]  /*1251c0*/  @P1 LOP3.LUT R27, R27, 0x10, RZ, 0xfc, !PT ;  /* 0x000000101b1b1812 */ /* 0x000fe400078efcff */
[----:B0-----:R-:W-:Y:S01]  /*1251d0*/  PRMT R7, R13, 0x5210, R6 ;  /* 0x000052100d077816 */ /* 0x001fe20000000006 */
[----:B------:R-:W-:Y:S01]  /*1251e0*/  VIADD R6, R14, 0xdf ;  /* 0x000000df0e067836 */ /* 0x000fe20000000000 */
[----:B------:R-:W-:-:S04]  /*1251f0*/  LOP3.LUT R27, R27, 0xfffffff7, RZ, 0xc0, !PT ;  /* 0xfffffff71b1b7812 */ /* 0x000fc800078ec0ff */
[----:B------:R-:W-:Y:S02]  /*125200*/  @P0 LOP3.LUT R27, R27, 0x8, RZ, 0xfc, !PT ;  /* 0x000000081b1b0812 */ /* 0x000fe400078efcff */
[----:B------:R-:W-:Y:S01]  /*125210*/  ISETP.GE.AND P0, PT, R6, UR72, PT ;  /* 0x0000004806007c0c */ /* 0x000fe2000bf06270 */
[----:B------:R-:W-:Y:S01]  /*125220*/  VIADD R6, R14, 0xe0 ;  /* 0x000000e00e067836 */ /* 0x000fe20000000000 */
[----:B------:R-:W-:Y:S01]  /*125230*/  LOP3.LUT R27, R27, 0xfffffffb, RZ, 0xc0, !PT ;  /* 0xfffffffb1b1b7812 */ /* 0x000fe200078ec0ff */
[----:B------:R0:W-:Y:S01]  /*125240*/  STL [R1+0x208], R7 ;  /* 0x0002080701007387 */ /* 0x0001e20000100800 */
[----:B------:R-:W-:Y:S01]  /*125250*/  ISETP.LT.AND P3, PT, R4, UR22, !P0 ;  /* 0x0000001604007c0c */ /* 0x000fe2000c761270 */
[----:B------:R-:W-:Y:S01]  /*125260*/  VIADD R13, R14, 0xe7 ;  /* 0x000000e70e0d7836 */ /* 0x000fe20000000000 */
[----:B------:R-:W-:Y:S01]  /*125270*/  ISETP.LT.AND P2, PT, R3, UR28, !P0 ;  /* 0x0000001c03007c0c */ /* 0x000fe2000c741270 */
[----:B------:R-:W1:Y:S01]  /*125280*/  LDCU UR72, c[0x0][0x398] ;  /* 0x00007300ff4877ac */ /* 0x000e620008000800 */
[----:B------:R-:W-:-:S02]  /*125290*/  ISETP.LT.AND P1, PT, R2, UR27, !P0 ;  /* 0x0000001b02007c0c */ /* 0x000fc4000c721270 */
[----:B------:R-:W-:Y:S01]  /*1252a0*/  ISETP.LT.AND P0, PT, R0, UR26, !P0 ;  /* 0x0000001a00007c0c */ /* 0x000fe2000c701270 */
[----:B------:R1:W-:Y:S01]  /*1252b0*/  STL [R1+0x20c], R5 ;  /* 0x00020c0501007387 */ /* 0x0003e20000100800 */
[----:B------:R-:W1:Y:S01]  /*1252c0*/  LDCU UR26, c[0x0][0x398] ;  /* 0x00007300ff1a77ac */ /* 0x000e620008000800 */
[----:B0-----:R-:W-:Y:S01]  /*1252d0*/  VIADD R7, R14, 0xe4 ;  /* 0x000000e40e077836 */ /* 0x001fe20000000000 */
[----:B------:R-:W0:Y:S03]  /*1252e0*/  LDCU UR27, c[0x0][0x398] ;  /* 0x00007300ff1b77ac */ /* 0x000e260008000800 */
[----:B------:R-:W-:Y:S01]  /*1252f0*/  @P3 LOP3.LUT R27, R27, 0x4, RZ, 0xfc, !PT ;  /* 0x000000041b1b3812 */ /* 0x000fe200078efcff */
[----:B------:R-:W0:Y:S05]  /*125300*/  LDCU UR28, c[0x0][0x398] ;  /* 0x00007300ff1c77ac */ /* 0x000e2a0008000800 */
[----:B------:R-:W-:Y:S01]  /*125310*/  @P0 LOP3.LUT R28, R28, 0x80000000, RZ, 0xfc, !PT ;  /* 0x800000001c1c0812 */ /* 0x000fe200078efcff */
[----:B------:R-:W0:Y:S01]  /*125320*/  LDCU UR22, c[0x0][0x398] ;  /* 0x00007300ff1677ac */ /* 0x000e220008000800 */
[----:B------:R-:W-:-:S02]  /*125330*/  ISETP.GE.AND P0, PT, R6, UR73, PT ;  /* 0x0000004906007c0c */ /* 0x000fc4000bf06270 */
[----:B------:R-:W-:Y:S02]  /*125340*/  LOP3.LUT R27, R27, 0xfffffffd, RZ, 0xc0, !PT ;  /* 0xfffffffd1b1b7812 */ /* 0x000fe400078ec0ff */
[----:B------:R-:W-:Y:S01]  /*125350*/  LOP3.LUT R28, R28, 0xbfffffff, RZ, 0xc0, !PT ;  /* 0xbfffffff1c1c7812 */ /* 0x000fe200078ec0ff */
[----:B-1----:R-:W-:Y:S01]  /*125360*/  VIADD R5, R14, 0xe1 ;  /* 0x000000e10e057836 */ /* 0x002fe20000000000 */
[----:B------:R-:W-:Y:S01]  /*125370*/  ISETP.LT.AND P3, PT, R4, UR20, !P0 ;  /* 0x0000001404007c0c */ /* 0x000fe2000c761270 */
[C---:B------:R-:W-:Y:S01]  /*125380*/  VIADD R6, R14.reuse, 0xe5 ;  /* 0x000000e50e067836 */ /* 0x040fe20000000000 */
[----:B------:R-:W-:Y:S01]  /*125390*/  @P2 LOP3.LUT R27, R27, 0x2, RZ, 0xfc, !PT ;  /* 0x000000021b1b2812 */ /* 0x000fe200078efcff */
[----:B------:R-:W1:Y:S01]  /*1253a0*/  LDCU UR20, c[0x0][0x398] ;  /* 0x00007300ff1477ac */ /* 0x000e620008000800 */
[----:B------:R-:W-:Y:S02]  /*1253b0*/  ISETP.LT.AND P2, PT, R3, UR30, !P0 ;  /* 0x0000001e03007c0c */ /* 0x000fe4000c741270 */
[----:B------:R-:W-:Y:S01]  /*1253c0*/  LOP3.LUT R27, R27, 0xfffffffe, RZ, 0xc0, !PT ;  /* 0xfffffffe1b1b7812 */ /* 0x000fe200078ec0ff */
[----:B------:R-:W0:Y:S03]  /*1253d0*/  LDCU UR30, c[0x0][0x398] ;  /* 0x00007300ff1e77ac */ /* 0x000e260008000800 */
[----:B------:R-:W-:Y:S01]  /*1253e0*/  @P1 LOP3.LUT R27, R27, 0x1, RZ, 0xfc, !PT ;  /* 0x000000011b1b1812 */ /* 0x000fe200078efcff */
[----:B------:R-:W-:Y:S01]  /*1253f0*/  VIADD R10, R14, 0xef ;  /* 0x000000ef0e0a7836 */ /* 0x000fe20000000000 */
[----:B------:R-:W0:Y:S01]  /*125400*/  LDCU UR73, c[0x0][0x398] ;  /* 0x00007300ff4977ac */ /* 0x000e220008000800 */
[----:B------:R-:W-:-:S02]  /*125410*/  @P3 LOP3.LUT R28, R28, 0x40000000, RZ, 0xfc, !PT ;  /* 0x400000001c1c3812 */ /* 0x000fc400078efcff */
[----:B------:R-:W-:Y:S01]  /*125420*/  ISETP.LT.AND P1, PT, R2, UR29, !P0 ;  /* 0x0000001d02007c0c */ /* 0x000fe2000c721270 */
[----:B------:R-:W0:Y:S01]  /*125430*/  LDCU UR29, c[0x0][0x398] ;  /* 0x00007300ff1d77ac */ /* 0x000e220008000800 */
        /* <DEDUP_REMOVED lines=10> */
[----:B------:R-:W-:Y:S02]  /*1254e0*/  ISETP.LT.AND P3, PT, R4, UR31, !P0 ;  /* 0x0000001f04007c0c */ /* 0x000fe4000c761270 */
[----:B------:R-:W-:Y:S01]  /*1254f0*/  LOP3.LUT R28, R28, 0xfbffffff, RZ, 0xc0, !PT ;  /* 0xfbffffff1c1c7812 */ /* 0x000fe200078ec0ff */
[----:B------:R-:W-:Y:S01]  /*125500*/  VIADD R5, R14, 0xe6 ;  /* 0x000000e60e057836 */ /* 0x000fe20000000000 */
[----:B------:R-:W-:Y:S01]  /*125510*/  ISETP.LT.AND P2, PT, R3, UR32, !P0 ;  /* 0x0000002003007c0c */ /* 0x000fe2000c741270 */
        /* <DEDUP_REMOVED lines=52> */
[----:B------:R-:W-:Y:S01]  /*125860*/  VIADD R12, R14, 0xf0 ;  /* 0x000000f00e0c7836 */ /* 0x000fe20000000000 */
[----:B------:R-:W-:Y:S01]  /*125870*/  ISETP.LT.AND P2, PT, R3, UR54, !P0 ;  /* 0x0000003603007c0c */ /* 0x000fe2000c741270 */
[----:B------:R-:W0:Y:S01]  /*125880*/  LDCU UR54, c[0x0][0x398] ;  /* 0x00007300ff3677ac */ /* 0x000e220008000800 */
[----:B------:R-:W-:-:S02]  /*125890*/  LOP3.LUT R28, R28, 0xffffbfff, RZ, 0xc0, !PT ;  /* 0xffffbfff1c1c7812 */ /* 0x000fc400078ec0ff */
[----:B------:R-:W-:Y:S01]  /*1258a0*/  ISETP.LT.AND P1, PT, R2, UR57, !P0 ;  /* 0x0000003902007c0c */ /* 0x000fe2000c721270 */
        /* <DEDUP_REMOVED lines=55> */
[----:B------:R-:W-:-:S02]  /*125c20*/  ISETP.LT.AND P1, PT, R2, UR65, !P0 ;  /* 0x0000004102007c0c */ /* 0x000fc4000c721270 */
[----:B------:R-:W-:Y:S01]  /*125c30*/  ISETP.LT.AND P0, PT, R0, UR68, !P0 ;  /* 0x0000004400007c0c */ /* 0x000fe2000c701270 */
[----:B------:R-:W1:Y:S01]  /*125c40*/  LDCU UR68, c[0x0][0x398] ;  /* 0x00007300ff4477ac */ /* 0x000e620008000800 */
[----:B------:R-:W-:Y:S01]  /*125c50*/  LOP3.LUT R28, R28, 0xfffffffb, RZ, 0xc0, !PT ;  /* 0xfffffffb1c1c7812 */ /* 0x000fe200078ec0ff */
[----:B------:R-:W1:Y:S04]  /*125c60*/  LDCU UR65, c[0x0][0x398] ;  /* 0x00007300ff4177ac */ /* 0x000e680008000800 */
[----:B------:R-:W-:Y:S01]  /*125c70*/  @P3 LOP3.LUT R28, R28, 0x4, RZ, 0xfc, !PT ;  /* 0x000000041c1c3812 */ /* 0x000fe200078efcff */
[----:B------:R-:W1:Y:S05]  /*125c80*/  LDCU UR56, c[0x0][0x398] ;  /* 0x00007300ff3877ac */ /* 0x000e6a0008000800 */
[----:B------:R-:W-:-:S02]  /*125c90*/  @P0 LOP3.LUT R29, R29, 0x80000000, RZ, 0xfc, !PT ;  /* 0x800000001d1d0812 */ /* 0x000fc400078efcff */
[----:B0-----:R-:W-:Y:S01]  /*125ca0*/  ISETP.GE.AND P0, PT, R16, UR77, PT ;  /* 0x0000004d10007c0c */ /* 0x001fe2000bf06270 */
[----:B------:R-:W-:Y:S01]  /*125cb0*/  VIADD R6, R14, 0xf4 ;  /* 0x000000f40e067836 */ /* 0x000fe20000000000 */
[----:B------:R-:W-:Y:S01]  /*125cc0*/  LOP3.LUT R28, R28, 0xfffffffd, RZ, 0xc0, !PT ;  /* 0xfffffffd1c1c7812 */ /* 0x000fe200078ec0ff */
[----:B------:R-:W0:Y:S01]  /*125cd0*/  LDCU UR77, c[0x0][0x398] ;  /* 0x00007300ff4d77ac */ /* 0x000e220008000800 */
[----:B------:R-:W-:Y:S02]  /*125ce0*/  ISETP.LT.AND P3, PT, R4, UR7, !P0 ;  /* 0x0000000704007c0c */ /* 0x000fe4000c761270 */
[----:B------:R-:W-:Y:S01]  /*125cf0*/  @P2 LOP3.LUT R28, R28, 0x2, RZ, 0xfc, !PT ;  /* 0x000000021c1c2812 */ /* 0x000fe200078efcff */
[----:B------:R-:W0:Y:S01]  /*125d00*/  LDCU UR7, c[0x0][0x398] ;  /* 0x00007300ff0777ac */ /* 0x000e220008000800 */
[----:B--2---:R-:W-:Y:S02]  /*125d10*/  ISETP.LT.AND P2, PT, R3, UR14, !P0 ;  /* 0x0000000e03007c0c */ /* 0x004fe4000c741270 */
[----:B------:R-:W-:Y:S01]  /*125d20*/  LOP3.LUT R29, R29, 0xbfffffff, RZ, 0xc0, !PT ;  /* 0xbfffffff1d1d7812 */ /* 0x000fe200078ec0ff */
[----:B------:R-:W2:Y:S01]  /*125d30*/  LDCU UR14, c[0x0][0x398] ;  /* 0x00007300ff0e77ac */ /* 0x000ea20008000800 */
[----:B------:R-:W-:-:S05]  /*125d40*/  LOP3.LUT R28, R28, 0xfffffffe, RZ, 0xc0, !PT ;  /* 0xfffffffe1c1c7812 */ /* 0x000fca00078ec0ff */
[----:B------:R-:W-:Y:S02]  /*125d50*/  @P3 LOP3.LUT R29, R29, 0x40000000, RZ, 0xfc, !PT ;  /* 0x400000001d1d3812 */ /* 0x000fe400078efcff */
[----:B------:R-:W-:Y:S02]  /*125d60*/  @P1 LOP3.LUT R28, R28, 0x1, RZ, 0xfc, !PT ;  /* 0x000000011c1c1812 */ /* 0x000fe400078efcff */
        /* <DEDUP_REMOVED lines=18> */
[----:B------:R-:W-:-:S02]  /*125e90*/  VIADD R11, R14, 0xf6 ;  /* 0x000000f60e0b7836 */ /* 0x000fc40000000000 */
[----:B------:R-:W-:Y:S01]  /*125ea0*/  VIADD R13, R14, 0xf7 ;  /* 0x000000f70e0d7836 */ /* 0x000fe20000000000 */
[----:B------:R-:W0:Y:S04]  /*125eb0*/  LDCU UR4, c[0x0][0x3a8] ;  /* 0x00007500ff0477ac */ /* 0x000e280008000800 */
[----:B------:R-:W-:Y:S01]  /*125ec0*/  @P3 LOP3.LUT R29, R29, 0x4000000, RZ, 0xfc, !PT ;  /* 0x040000001d1d3812 */ /* 0x000fe200078efcff */
[----:B------:R-:W0:Y:S03]  /*125ed0*/  LDCU UR27, c[0x0][0x398] ;  /* 0x00007300ff1b77ac */ /* 0x000e260008000800 */
[----:B------:R-:W-:-:S04]  /*125ee0*/  LOP3.LUT R29, R29, 0xfdffffff, RZ, 0xc0, !PT ;  /* 0xfdffffff1d1d7812 */ /* 0x000fc800078ec0ff */
[----:B------:R-:W-:Y:S02]  /*125ef0*/  @P2 LOP3.LUT R29, R29, 0x2000000, RZ, 0xfc, !PT ;  /* 0x020000001d1d2812 */ /* 0x000fe400078efcff */
[----:B------:R-:W-:Y:S02]  /*125f00*/  ISETP.LT.AND P0, PT, R0, UR69, !P0 ;  /* 0x0000004500007c0c */ /* 0x000fe4000c701270 */
[----:B------:R-:W-:-:S04]  /*125f10*/  LOP3.LUT R29, R29, 0xfeffffff, RZ, 0xc0, !PT ;  /* 0xfeffffff1d1d7812 */ /* 0x000fc800078ec0ff */
[----:B------:R-:W-:-:S04]  /*125f20*/  @P1 LOP3.LUT R29, R29, 0x1000000, RZ, 0xfc, !PT ;  /* 0x010000001d1d1812 */ /* 0x000fc800078efcff */
[----:B------:R-:W-:-:S04]  /*125f30*/  LOP3.LUT R29, R29, 0xff7fffff, RZ, 0xc0, !PT ;  /* 0xff7fffff1d1d7812 */ /* 0x000fc800078ec0ff */
[----:B------:R-:W-:Y:S02]  /*125f40*/  @P0 LOP3.LUT R29, R29, 0x800000, RZ, 0xfc, !PT ;  /* 0x008000001d1d0812 */ /* 0x000fe400078efcff */
[----:B0-----:R-:W-:Y:S01]  /*125f50*/  ISETP.GE.AND P0, PT, R26, UR28, PT ;  /* 0x0000001c1a007c0c */ /* 0x001fe2000bf06270 */
[----:B------:R-:W0:Y:S01]  /*125f60*/  LDCU UR28, c[0x0][0x39c] ;  /* 0x00007380ff1c77ac */ /* 0x000e220008000800 */
[----:B------:R-:W-:Y:S01]  /*125f70*/  LOP3.LUT R29, R29, 0xffbfffff, RZ, 0xc0, !PT ;  /* 0xffbfffff1d1d7812 */ /* 0x000fe200078ec0ff */
[----:B------:R-:W2:Y:S01]  /*125f80*/  LDL.LU R26, [R1+0x4930] ;  /* 0x00493000011a7983 */ /* 0x000ea20000300800 */
[----:B------:R-:W-:Y:S02]  /*125f90*/  ISETP.LT.AND P1, PT, R4, UR22, !P0 ;  /* 0x0000001604007c0c */ /* 0x000fe4000c721270 */
[----:B------:R-:W-:-:S11]  /*125fa0*/  ISETP.LT.AND P3, PT, R3, UR70, !P0 ;  /* 0x0000004603007c0c */ /* 0x000fd6000c761270 */
[----:B------:R-:W-:Y:S02]  /*125fb0*/  @P1 LOP3.LUT R29, R29, 0x400000, RZ, 0xfc, !PT ;  /* 0x004000001d1d1812 */ /* 0x000fe400078efcff */
[----:B------:R-:W-:Y:S02]  /*125fc0*/  ISETP.LT.AND P1, PT, R2, UR30, !P0 ;  /* 0x0000001e02007c0c */ /* 0x000fe4000c721270 */
[----:B------:R-:W-:-:S04]  /*125fd0*/  LOP3.LUT R29, R29, 0xffdfffff, RZ, 0xc0, !PT ;  /* 0xffdfffff1d1d7812 */ /* 0x000fc800078ec0ff */
[----:B------:R-:W-:Y:S02]  /*125fe0*/  @P3 LOP3.LUT R29, R29, 0x200000, RZ, 0xfc, !PT ;  /* 0x002000001d1d3812 */ /* 0x000fe400078efcff */
[----:B------:R-:W-:Y:S02]  /*125ff0*/  ISETP.LT.AND P2, PT, R0, UR29, !P0 ;  /* 0x0000001d00007c0c */ /* 0x000fe4000c741270 */
[----:B------:R-:W-:Y:S02]  /*126000*/  LOP3.LUT R29, R29, 0xffefffff, RZ, 0xc0, !PT ;  /* 0xffefffff1d1d7812 */ /* 0x000fe400078ec0ff */
[----:B0-----:R-:W-:Y:S01]  /*126010*/  ISETP.GE.AND P0, PT, R25, UR28, PT ;  /* 0x0000001c19007c0c */ /* 0x001fe2000bf06270 */
[----:B------:R-:W0:Y:S01]  /*126020*/  LDCU UR28, c[0x0][0x39c] ;  /* 0x00007380ff1c77ac */ /* 0x000e220008000800 */
[----:B------:R-:W-:Y:S01]  /*126030*/  @P1 LOP3.LUT R29, R29, 0x100000, RZ, 0xfc, !PT ;  /* 0x001000001d1d1812 */ /* 0x000fe200078efcff */
[----:B------:R-:W2:Y:S01]  /*126040*/  LDL.LU R25, [R1+0x492c] ;  /* 0x00492c0001197983 */ /* 0x000ea20000300800 */
[----:B------:R-:W-:-:S02]  /*126050*/  ISETP.LT.AND P1, PT, R4, UR24, !P0 ;  /* 0x0000001804007c0c */ /* 0x000fc4000c721270 */
[----:B------:R-:W-:-:S04]  /*126060*/  LOP3.LUT R29, R29, 0xfff7ffff, RZ, 0xc0, !PT ;  /* 0xfff7ffff1d1d7812 */ /* 0x000fc800078ec0ff */
[----:B------:R-:W-:Y:S02]  /*126070*/  @P2 LOP3.LUT R29, R29, 0x80000, RZ, 0xfc, !PT ;  /* 0x000800001d1d2812 */ /* 0x000fe400078efcff */
[----:B-1----:R-:W-:Y:S02]  /*126080*/  ISETP.LT.AND P3, PT, R3, UR20, !P0 ;  /* 0x0000001403007c0c */ /* 0x002fe4000c761270 */
[----:B------:R-:W-:-:S04]  /*126090*/  LOP3.LUT R29, R29, 0xfffbffff, RZ, 0xc0, !PT ;  /* 0xfffbffff1d1d7812 */ /* 0x000fc800078ec0ff */
[----:B------:R-:W-:Y:S02]  /*1260a0*/  @P1 LOP3.LUT R29, R29, 0x40000, RZ, 0xfc, !PT ;  /* 0x000400001d1d1812 */ /* 0x000fe400078efcff */
[----:B------:R-:W-:Y:S02]  /*1260b0*/  ISETP.LT.AND P2, PT, R2, UR71, !P0 ;  /* 0x0000004702007c0c */ /* 0x000fe4000c741270 */
[----:B------:R-:W-:-:S04]  /*1260c0*/  LOP3.LUT R29, R29, 0xfffdffff, RZ, 0xc0, !PT ;  /* 0xfffdffff1d1d7812 */ /* 0x000fc800078ec0ff */
[----:B------:R-:W-:Y:S02]  /*1260d0*/  @P3 LOP3.LUT R29, R29, 0x20000, RZ, 0xfc, !PT ;  /* 0x000200001d1d3812 */ /* 0x000fe400078efcff */
[----:B------:R-:W-:Y:S02]  /*1260e0*/  ISETP.LT.AND P1, PT, R0, UR37, !P0 ;  /* 0x0000002500007c0c */ /* 0x000fe4000c721270 */
[----:B------:R-:W-:Y:S02]  /*1260f0*/  LOP3.LUT R29, R29, 0xfffeffff, RZ, 0xc0, !PT ;  /* 0xfffeffff1d1d7812 */ /* 0x000fe400078ec0ff */
[----:B0-----:R-:W-:Y:S02]  /*126100*/  ISETP.GE.AND P0, PT, R24, UR28, PT ;  /* 0x0000001c18007c0c */ /* 0x001fe4000bf06270 */
[----:B------:R-:W-:Y:S01]  /*126110*/  @P2 LOP3.LUT R29, R29, 0x10000, RZ, 0xfc, !PT ;  /* 0x000100001d1d2812 */ /* 0x000fe200078efcff */
[----:B------:R-:W2:Y:S01]  /*126120*/  LDL.LU R24, [R1+0x4928] ;  /* 0x0049280001187983 */ /* 0x000ea20000300800 */
[----:B------:R-:W-:-:S02]  /*126130*/  ISETP.LT.AND P2, PT, R4, UR36, !P0 ;  /* 0x0000002404007c0c */ /* 0x000fc4000c741270 */
[----:B------:R-:W-:-:S04]  /*126140*/  LOP3.LUT R29, R29, 0xffff7fff, RZ, 0xc0, !PT ;  /* 0xffff7fff1d1d7812 */ /* 0x000fc800078ec0ff */
[----:B------:R-:W-:Y:S02]  /*126150*/  @P1 LOP3.LUT R29, R29, 0x8000, RZ, 0xfc, !PT ;  /* 0x000080001d1d1812 */ /* 0x000fe400078efcff */
[----:B------:R-:W-:Y:S02]  /*126160*/  ISETP.LT.AND P3, PT, R3, UR32, !P0 ;  /* 0x0000002003007c0c */ /* 0x000fe4000c761270 */
[----:B------:R-:W-:-:S04]  /*126170*/  LOP3.LUT R29, R29, 0xffffbfff, RZ, 0xc0, !PT ;  /* 0xffffbfff1d1d7812 */ /* 0x000fc800078ec0ff */
[----:B------:R-:W-:Y:S02]  /*126180*/  @P2 LOP3.LUT R29, R29, 0x4000, RZ, 0xfc, !PT ;  /* 0x000040001d1d2812 */ /* 0x000fe400078efcff */
[----:B------:R-:W-:Y:S02]  /*126190*/  ISETP.LT.AND P1, PT, R2, UR31, !P0 ;  /* 0x0000001f02007c0c */ /* 0x000fe4000c721270 */
[----:B------:R-:W-:-:S04]  /*1261a0*/  LOP3.LUT R29, R29, 0xffffdfff, RZ, 0xc0, !PT ;  /* 0xffffdfff1d1d7812 */ /* 0x000fc800078ec0ff */
[----:B------:R-:W-:Y:S02]  /*1261b0*/  @P3 LOP3.LUT R29, R29, 0x2000, RZ, 0xfc, !PT ;  /* 0x000020001d1d3812 */ /* 0x000fe400078efcff */
[----:B------:R-:W-:Y:S02]  /*1261c0*/  ISETP.LT.AND P2, PT, R0, UR48, !P0 ;  /* 0x0000003000007c0c */ /* 0x000fe4000c741270 */
[----:B------:R-:W-:Y:S02]  /*1261d0*/  LOP3.LUT R29, R29, 0xffffefff, RZ, 0xc0, !PT ;  /* 0xffffefff1d1d7812 */ /* 0x000fe400078ec0ff */
[----:B------:R-:W-:Y:S02]  /*1261e0*/  ISETP.GE.AND P0, PT, R23, UR9, PT ;  /* 0x0000000917007c0c */ /* 0x000fe4000bf06270 */
[----:B------:R-:W-:Y:S01]  /*1261f0*/  @P1 LOP3.LUT R29, R29, 0x1000, RZ, 0xfc, !PT ;  /* 0x000010001d1d1812 */ /* 0x000fe200078efcff */
[----:B------:R-:W2:Y:S01]  /*126200*/  LDL.LU R23, [R1+0x4924] ;  /* 0x0049240001177983 */ /* 0x000ea20000300800 */
[----:B------:R-:W-:-:S02]  /*126210*/  ISETP.LT.AND P1, PT, R4, UR35, !P0 ;  /* 0x0000002304007c0c */ /* 0x000fc4000c721270 */
[----:B------:R-:W-:-:S04]  /*126220*/  LOP3.LUT R29, R29, 0xfffff7ff, RZ, 0xc0, !PT ;  /* 0xfffff7ff1d1d7812 */ /* 0x000fc800078ec0ff */
[----:B------:R-:W-:Y:S02]  /*126230*/  @P2 LOP3.LUT R29, R29, 0x800, RZ, 0xfc, !PT ;  /* 0x000008001d1d2812 */ /* 0x000fe400078efcff */
[----:B----4-:R-:W-:Y:S02]  /*126240*/  ISETP.LT.AND P3, PT, R3, UR34, !P0 ;  /* 0x0000002203007c0c */ /* 0x010fe4000c761270 */
        /* <DEDUP_REMOVED lines=9> */
[----:B------:R-:W4:Y:S01]  /*1262e0*/  LDL.LU R22, [R1+0x4920] ;  /* 0x0049200001167983 */ /* 0x000f220000300800 */
        /* <DEDUP_REMOVED lines=16> */
[----:B------:R-:W-:-:S04]  /*1263f0*/  @P2 LOP3.LUT R29, R29, 0x8, RZ, 0xfc, !PT ;  /* 0x000000081d1d2812 */ /* 0x000fc800078efcff */
[----:B------:R-:W-:Y:S02]  /*126400*/  LOP3.LUT R29, R29, 0xfffffffb, RZ, 0xc0, !PT ;  /* 0xfffffffb1d1d7812 */ /* 0x000fe400078ec0ff */
[----:B------:R-:W-:Y:S02]  /*126410*/  ISETP.LT.AND P3, PT, R3, UR73, !P0 ;  /* 0x0000004903007c0c */ /* 0x000fe4000c761270 */
[----:B------:R-:W-:Y:S02]  /*126420*/  @P1 LOP3.LUT R29, R29, 0x4, RZ, 0xfc, !PT ;  /* 0x000000041d1d1812 */ /* 0x000fe400078efcff */
[----:B------:R-:W-:Y:S02]  /*126430*/  ISETP.LT.AND P2, PT, R2, UR58, !P0 ;  /* 0x0000003a02007c0c */ /* 0x000fe4000c741270 */
[----:B------:R-:W-:Y:S02]  /*126440*/  ISETP.LT.AND P1, PT, R0, UR57, !P0 ;  /* 0x0000003900007c0c */ /* 0x000fe4000c721270 */
[----:B------:R-:W-:-:S02]  /*126450*/  ISETP.GE.AND P0, PT, R12, UR13, PT ;  /* 0x0000000d0c007c0c */ /* 0x000fc4000bf06270 */
[----:B------:R-:W2:Y:S01]  /*126460*/  LDL.LU R12, [R1+0x4918] ;  /* 0x00491800010c7983 */ /* 0x000ea20000300800 */
[----:B------:R-:W-:-:S04]  /*126470*/  LOP3.LUT R29, R29, 0xfffffffd, RZ, 0xc0, !PT ;  /* 0xfffffffd1d1d7812 */ /* 0x000fc800078ec0ff */
[----:B------:R-:W-:-:S04]  /*126480*/  @P3 LOP3.LUT R29, R29, 0x2, RZ, 0xfc, !PT ;  /* 0x000000021d1d3812 */ /* 0x000fc800078efcff */
[----:B------:R-:W-:-:S04]  /*126490*/  LOP3.LUT R29, R29, 0xfffffffe, RZ, 0xc0, !PT ;  /* 0xfffffffe1d1d7812 */ /* 0x000fc800078ec0ff */
[----:B------:R-:W-:Y:S02]  /*1264a0*/  @P2 LOP3.LUT R29, R29, 0x1, RZ, 0xfc, !PT ;  /* 0x000000011d1d2812 */ /* 0x000fe400078efcff */
[----:B------:R-:W-:Y:S02]  /*1264b0*/  ISETP.LT.AND P2, PT, R4, UR54, !P0 ;  /* 0x0000003604007c0c */ /* 0x000fe4000c741270 */
[----:B------:R-:W-:Y:S01]  /*1264c0*/  ISETP.LT.AND P3, PT, R3, UR52, !P0 ;  /* 0x0000003403007c0c */ /* 0x000fe2000c761270 */
[C---:B------:R-:W-:Y:S02]  /*1264d0*/  VIADD R21, R14.reuse, 0xf8 ;  /* 0x000000f80e157836 */ /* 0x040fe40000000000 */
[C---:B------:R-:W-:Y:S02]  /*1264e0*/  VIADD R20, R14.reuse, 0xf9 ;  /* 0x000000f90e147836 */ /* 0x040fe40000000000 */
[C---:B------:R-:W-:Y:S02]  /*1264f0*/  VIADD R19, R14.reuse, 0xfa ;  /* 0x000000fa0e137836 */ /* 0x040fe40000000000 */
[----:B------:R-:W-:-:S02]  /*126500*/  VIADD R18, R14, 0xfb ;  /* 0x000000fb0e127836 */ /* 0x000fc40000000000 */
[C---:B------:R-:W-:Y:S02]  /*126510*/  VIADD R17, R14.reuse, 0xfc ;  /* 0x000000fc0e117836 */ /* 0x040fe40000000000 */
[C---:B------:R-:W-:Y:S01]  /*126520*/  VIADD R16, R14.reuse, 0xfd ;  /* 0x000000fd0e107836 */ /* 0x040fe20000000000 */
[----:B------:R-:W-:Y:S01]  /*126530*/  BAR.SYNC.DEFER_BLOCKING 0x0 ;  /* 0x0000000000007b1d */ /* 0x000fe20000010000 */
[C---:B------:R-:W-:Y:S01]  /*126540*/  VIADD R15, R14.reuse, 0xfe ;  /* 0x000000fe0e0f7836 */ /* 0x040fe20000000000 */
[----:B------:R-:W-:Y:S01]  /*126550*/  ISETP.GE.AND P5, PT, R19, UR49, PT ;  /* 0x0000003113007c0c */ /* 0x000fe2000bfa6270 */
[----:B------:R-:W-:Y:S01]  /*126560*/  VIADD R14, R14, 0xff ;  /* 0x000000ff0e0e7836 */ /* 0x000fe20000000000 */
[----:B------:R-:W-:Y:S02]  /*126570*/  ISETP.GE.AND P4, PT, R16, UR41, PT ;  /* 0x0000002910007c0c */ /* 0x000fe4000bf86270 */
[----:B--2---:R-:W-:-:S04]  /*126580*/  LOP3.LUT R12, R12, 0x7fffffff, RZ, 0xc0, !PT ;  /* 0x7fffffff0c0c7812 */ /* 0x004fc800078ec0ff */
[----:B------:R-:W-:-:S04]  /*126590*/  @P1 LOP3.LUT R12, R12, 0x80000000, RZ, 0xfc, !PT ;  /* 0x800000000c0c1812 */ /* 0x000fc800078efcff */
[----:B------:R-:W-:-:S04]  /*1265a0*/  LOP3.LUT R12, R12, 0xbfffffff, RZ, 0xc0, !PT ;  /* 0xbfffffff0c0c7812 */ /* 0x000fc800078ec0ff */
[----:B------:R-:W-:Y:S02]  /*1265b0*/  @P2 LOP3.LUT R12, R12, 0x40000000, RZ, 0xfc, !PT ;  /* 0x400000000c0c2812 */ /* 0x000fe400078efcff */
[----:B---3--:R-:W-:Y:S02]  /*1265c0*/  ISETP.LT.AND P1, PT, R2, UR74, !P0 ;  /* 0x0000004a02007c0c */ /* 0x008fe4000c721270 */
        /* <DEDUP_REMOVED lines=34> */
[----:B------:R-:W3:Y:S01]  /*1267f0*/  LDL.LU R7, [R1+0x490c] ;  /* 0x00490c0001077983 */ /* 0x000ee20000300800 */
        /* <DEDUP_REMOVED lines=29> */
[----:B------:R-:W-:Y:S01]  /*1269d0*/  LOP3.LUT R12, R12, 0xfffff7ff, RZ, 0xc0, !PT ;  /* 0xfffff7ff0c0c7812 */ /* 0x000fe200078ec0ff */
[----:B------:R-:W2:Y:S03]  /*1269e0*/  LDL.LU R4, [R1+0x4900] ;  /* 0x0049000001047983 */ /* 0x000ea60000300800 */
[----:B------:R-:W-:Y:S02]  /*1269f0*/  @P2 LOP3.LUT R12, R12, 0x800, RZ, 0xfc, !PT ;  /* 0x000008000c0c2812 */ /* 0x000fe400078efcff */
[----:B------:R-:W-:Y:S02]  /*126a00*/  ISETP.LT.AND P3, PT, R3, UR77, !P0 ;  /* 0x0000004d03007c0c */ /* 0x000fe4000c761270 */
[----:B------:R-:W-:Y:S01]  /*126a10*/  LOP3.LUT R12, R12, 0xfffffbff, RZ, 0xc0, !PT ;  /* 0xfffffbff0c0c7812 */ /* 0x000fe200078ec0ff */
[----:B------:R-:W2:Y:S03]  /*126a20*/  LDL.LU R3, [R1+0x48fc] ;  /* 0x0048fc0001037983 */ /* 0x000ea60000300800 */
[----:B------:R-:W-:-:S02]  /*126a30*/  @P1 LOP3.LUT R12, R12, 0x400, RZ, 0xfc, !PT ;  /* 0x000004000c0c1812 */ /* 0x000fc400078efcff */
[----:B------:R-:W-:Y:S02]  /*126a40*/  ISETP.LT.AND P2, PT, R2, UR26, !P0 ;  /* 0x0000001a02007c0c */ /* 0x000fe4000c741270 */
[----:B------:R-:W-:Y:S01]  /*126a50*/  LOP3.LUT R12, R12, 0xfffffdff, RZ, 0xc0, !PT ;  /* 0xfffffdff0c0c7812 */ /* 0x000fe200078ec0ff */
[----:B------:R-:W2:Y:S03]  /*126a60*/  LDL.LU R2, [R1+0x48f8] ;  /* 0x0048f80001027983 */ /* 0x000ea60000300800 */
[----:B------:R-:W-:Y:S02]  /*126a70*/  @P3 LOP3.LUT R12, R12, 0x200, RZ, 0xfc, !PT ;  /* 0x000002000c0c3812 */ /* 0x000fe400078efcff */
[----:B------:R-:W-:Y:S02]  /*126a80*/  ISETP.LT.AND P1, PT, R0, UR27, !P0 ;  /* 0x0000001b00007c0c */ /* 0x000fe4000c721270 */
[----:B------:R-:W-:Y:S01]  /*126a90*/  LOP3.LUT R12, R12, 0xfffffeff, RZ, 0xc0, !PT ;  /* 0xfffffeff0c0c7812 */ /* 0x000fe200078ec0ff */
[----:B------:R-:W2:Y:S03]  /*126aa0*/  LDL.LU R0, [R1+0x48f4] ;  /* 0x0048f40001007983 */ /* 0x000ea60000300800 */
[----:B------:R-:W-:-:S02]  /*126ab0*/  @P2 LOP3.LUT R12, R12, 0x100, RZ, 0xfc, !PT ;  /* 0x000001000c0c2812 */ /* 0x000fc400078efcff */
[----:B------:R-:W-:Y:S02]  /*126ac0*/  ISETP.GE.AND P0, PT, R11, UR15, PT ;  /* 0x0000000f0b007c0c */ /* 0x000fe4000bf06270 */
[----:B------:R-:W-:Y:S01]  /*126ad0*/  LOP3.LUT R12, R12, 0xffffff7f, RZ, 0xc0, !PT ;  /* 0xffffff7f0c0c7812 */ /* 0x000fe200078ec0ff */
[----:B------:R-:W2:Y:S03]  /*126ae0*/  LDL.LU R11, [R1+0x48f0] ;  /* 0x0048f000010b7983 */ /* 0x000ea60000300800 */
[----:B------:R-:W-:Y:S02]  /*126af0*/  @P1 LOP3.LUT R12, R12, 0x80, RZ, 0xfc, !PT ;  /* 0x000000800c0c1812 */ /* 0x000fe400078efcff */
[----:B------:R-:W-:Y:S02]  /*126b00*/  ISETP.GE.AND P2, PT, R13, UR55, PT ;  /* 0x000000370d007c0c */ /* 0x000fe4000bf46270 */
        /* <DEDUP_REMOVED lines=10> */
[----:B------:R-:W-:Y:S01]  /*126bb0*/  @P1 LOP3.LUT R12, R12, 0x20, RZ, 0xfc, !PT ;  /* 0x000000200c0c1812 */ /* 0x000fe200078efcff */
[----:B------:R-:W3:Y:S01]  /*126bc0*/  LDL.LU R19, [R1+0x48e0] ;  /* 0x0048e00001137983 */ /* 0x000ee20000300800 */
[----:B------:R-:W-:-:S02]  /*126bd0*/  ISETP.GE.AND P2, PT, R18, UR47, PT ;  /* 0x0000002f12007c0c */ /* 0x000fc4000bf46270 */
[----:B------:R-:W-:Y:S01]  /*126be0*/  LOP3.LUT R12, R12, 0xffffffbf, RZ, 0xc0, !PT ;  /* 0xffffffbf0c0c7812 */ /* 0x000fe200078ec0ff */
[----:B------:R-:W3:Y:S01]  /*126bf0*/  LDL.LU R18, [R1+0x48dc] ;  /* 0x0048dc0001127983 */ /* 0x000ee20000300800 */
[----:B------:R-:W-:Y:S02]  /*126c00*/  ISETP.GE.AND P3, PT, R17, UR45, PT ;  /* 0x0000002d11007c0c */ /* 0x000fe4000bf66270 */
[----:B------:R-:W-:Y:S01]  /*126c10*/  @P0 LOP3.LUT R12, R12, 0x40, RZ, 0xfc, !PT ;  /* 0x000000400c0c0812 */ /* 0x000fe200078efcff */
[----:B------:R-:W3:Y:S01]  /*126c20*/  LDL.LU R17, [R1+0x48d8] ;  /* 0x0048d80001117983 */ /* 0x000ee20000300800 */
[----:B------:R-:W-:Y:S02]  /*126c30*/  ISETP.GE.AND P1, PT, R15, UR39, PT ;  /* 0x000000270f007c0c */ /* 0x000fe4000bf26270 */
[----:B------:R-:W-:Y:S01]  /*126c40*/  ISETP.GE.AND P0, PT, R14, UR11, PT ;  /* 0x0000000b0e007c0c */ /* 0x000fe2000bf06270 */
[----:B------:R-:W3:Y:S04]  /*126c50*/  LDL.LU R16, [R1+0x48d4] ;  /* 0x0048d40001107983 */ /* 0x000ee80000300800 */
[----:B------:R-:W3:Y:S04]  /*126c60*/  LDL.LU R15, [R1+0x48d0] ;  /* 0x0048d000010f7983 */ /* 0x000ee80000300800 */
[----:B------:R-:W3:Y:S04]  /*126c70*/  LDL.LU R14, [R1+0x48cc] ;  /* 0x0048cc00010e7983 */ /* 0x000ee80000300800 */
[----:B----4-:R0:W-:Y:S01]  /*126c80*/  STL [R1+0x6594], R22 ;  /* 0x0065941601007387 */ /* 0x0101e20000100800 */
[----:B------:R-:W1:Y:S01]  /*126c90*/  LDCU UR7, c[0x0][0x398] ;  /* 0x00007300ff0777ac */ /* 0x000e620008000800 */
[----:B------:R-:W4:Y:S01]  /*126ca0*/  LDCU UR8, c[0x0][0x398] ;  /* 0x00007300ff0877ac */ /* 0x000f220008000800 */
[----:B------:R-:W1:Y:S01]  /*126cb0*/  LDCU UR9, c[0x0][0x398] ;  /* 0x00007300ff0977ac */ /* 0x000e620008000800 */
[----:B0-----:R-:W4:Y:S01]  /*126cc0*/  LDL.LU R22, [R1+0x16f8] ;  /* 0x0016f80001167983 */ /* 0x001f220000300800 */
[----:B------:R-:W0:Y:S03]  /*126cd0*/  LDCU UR10, c[0x0][0x398] ;  /* 0x00007300ff0a77ac */ /* 0x000e260008000800 */
[----:B------:R1:W-:Y:S01]  /*126ce0*/  STL [R1+0x64ec], R24 ;  /* 0x0064ec1801007387 */ /* 0x0003e20000100800 */
[----:B------:R-:W0:Y:S01]  /*126cf0*/  LDCU UR11, c[0x0][0x398] ;  /* 0x00007300ff0b77ac */ /* 0x000e220008000800 */
[----:B------:R-:W0:Y:S02]  /*126d00*/  LDCU UR12, c[0x0][0x398] ;  /* 0x00007300ff0c77ac */ /* 0x000e240008000800 */
[----:B-1----:R-:W4:Y:S01]  /*126d10*/  LDL.LU R24, [R1+0x11f8] ;  /* 0x0011f80001187983 */ /* 0x002f220000300800 */
[----:B------:R-:W1:Y:S03]  /*126d20*/  LDCU UR13, c[0x0][0x398] ;  /* 0x00007300ff0d77ac */ /* 0x000e660008000800 */
[----:B------:R0:W-:Y:S01]  /*126d30*/  STL [R1+0x644c], R26 ;  /* 0x00644c1a01007387 */ /* 0x0001e20000100800 */
[----:B------:R-:W1:Y:S01]  /*126d40*/  LDCU UR14, c[0x0][0x398] ;  /* 0x00007300ff0e77ac */ /* 0x000e620008000800 */
[----:B------:R-:W1:Y:S02]  /*126d50*/  LDCU UR15, c[0x0][0x398] ;  /* 0x00007300ff0f77ac */ /* 0x000e640008000800 */
[----:B0-----:R-:W4:Y:S04]  /*126d60*/  LDL.LU R26, [R1+0x1d8] ;  /* 0x0001d800011a7983 */ /* 0x001f280000300800 */
[----:B------:R0:W-:Y:S04]  /*126d70*/  STL [R1+0x63c4], R28 ;  /* 0x0063c41c01007387 */ /* 0x0001e80000100800 */
[----:B0-----:R-:W4:Y:S04]  /*126d80*/  LDL.LU R28, [R1+0x14b8] ;  /* 0x0014b800011c7983 */ /* 0x001f280000300800 */
[----:B--2---:R0:W-:Y:S04]  /*126d90*/  STL [R1+0x6380], R20 ;  /* 0x0063801401007387 */ /* 0x0041e80000100800 */
[----:B0-----:R-:W2:Y:S04]  /*126da0*/  LDL.LU R20, [R1+0x510] ;  /* 0x0005100001147983 */ /* 0x001ea80000300800 */
[----:B---3--:R0:W-:Y:S04]  /*126db0*/  STL [R1+0x6340], R18 ;  /* 0x0063401201007387 */ /* 0x0081e80000100800 */
[----:B0-----:R-:W3:Y:S04]  /*126dc0*/  LDL R18, [R1+0x2c] ;  /* 0x00002c0001127983 */ /* 0x001ee80000100800 */
[----:B------:R0:W-:Y:S04]  /*126dd0*/  STL.64 [R1+0x6320], R16 ;  /* 0x0063201001007387 */ /* 0x0001e80000100a00 */
[----:B0-----:R-:W2:Y:S04]  /*126de0*/  LDL.LU R16, [R1+0x1758] ;  /* 0x0017580001107983 */ /* 0x001ea80000300800 */
[----:B------:R-:W2:Y:S04]  /*126df0*/  LDL.LU R17, [R1+0x1788] ;  /* 0x0017880001117983 */ /* 0x000ea80000300800 */
[----:B------:R0:W-:Y:S04]  /*126e00*/  STL.64 [R1+0x6318], R14 ;  /* 0x0063180e01007387 */ /* 0x0001e80000100a00 */
[----:B0-----:R-:W2:Y:S04]  /*126e10*/  LDL.LU R14, [R1+0x1768] ;  /* 0x00176800010e7983 */ /* 0x001ea80000300800 */
[----:B------:R-:W2:Y:S04]  /*126e20*/  LDL.LU R15, [R1+0x1904] ;  /* 0x00190400010f7983 */ /* 0x000ea80000300800 */
[----:B------:R0:W-:Y:S04]  /*126e30*/  STL [R1+0x6310], R13 ;  /* 0x0063100d01007387 */ /* 0x0001e80000100800 */
[----:B0-----:R-:W2:Y:S04]  /*126e40*/  LDL.LU R13, [R1+0x1a0] ;  /* 0x0001a000010d7983 */ /* 0x001ea80000300800 */
[----:B------:R0:W-:Y:S04]  /*126e50*/  STL.64 [R1+0x6308], R10 ;  /* 0x0063080a01007387 */ /* 0x0001e80000100a00 */
[----:B0-----:R-:W2:Y:S04]  /*126e60*/  LDL.LU R11, [R1+0x1698] ;  /* 0x00169800010b7983 */ /* 0x001ea80000300800 */
[----:B------:R-:W2:Y:S04]  /*126e70*/  LDL.LU R10, [R1+0x1774] ;  /* 0x00177400010a7983 */ /* 0x000ea80000300800 */
[----:B------:R0:W-:Y:S04]  /*126e80*/  STL [R1+0x6304], R21 ;  /* 0x0063041501007387 */ /* 0x0001e80000100800 */
[----:B0-----:R-:W2:Y:S04]  /*126e90*/  LDL.LU R21, [R1+0x1278] ;  /* 0x0012780001157983 */ /* 0x001ea80000300800 */
[----:B------:R0:W-:Y:S04]  /*126ea0*/  STL [R1+0x6300], R19 ;  /* 0x0063001301007387 */ /* 0x0001e80000100800 */
[----:B0-----:R-:W2:Y:S04]  /*126eb0*/  LDL.LU R19, [R1+0x1770] ;  /* 0x0017700001137983 */ /* 0x001ea80000300800 */
[----:B------:R0:W-:Y:S04]  /*126ec0*/  STL.64 [R1+0x4da0], R8 ;  /* 0x004da00801007387 */ /* 0x0001e80000100a00 */
[----:B0-----:R-:W2:Y:S04]  /*126ed0*/  LDL.LU R8, [R1+0x176c] ;  /* 0x00176c0001087983 */ /* 0x001ea80000300800 */
[----:B------:R-:W2:Y:S04]  /*126ee0*/  LDL.LU R9, [R1+0x1778] ;  /* 0x0017780001097983 */ /* 0x000ea80000300800 */
[----:B------:R0:W-:Y:S04]  /*126ef0*/  STL.64 [R1+0x4d40], R6 ;  /* 0x004d400601007387 */ /* 0x0001e80000100a00 */
[----:B0-----:R-:W2:Y:S04]  /*126f00*/  LDL.LU R7, [R1+0x1764] ;  /* 0x0017640001077983 */ /* 0x001ea80000300800 */
[----:B------:R-:W2:Y:S04]  /*126f10*/  LDL.LU R6, [R1+0x28] ;  /* 0x0000280001067983 */ /* 0x000ea80000300800 */
[----:B------:R-:W-:Y:S04]  /*126f20*/  STL.64 [R1+0x4ce0], R4 ;  /* 0x004ce00401007387 */ /* 0x000fe80000100a00 */
[----:B------:R0:W-:Y:S04]  /*126f30*/  STL [R1+0x4ccc], R0 ;  /* 0x004ccc0001007387 */ /* 0x0001e80000100800 */
[----:B------:R-:W-:Y:S04]  /*126f40*/  STL.64 [R1+0x4c50], R2 ;  /* 0x004c500201007387 */ /* 0x000fe80000100a00 */
[----:B------:R-:W-:Y:S04]  /*126f50*/  STL [R1+0x4a08], R23 ;  /* 0x004a081701007387 */ /* 0x000fe80000100800 */
[----:B------:R-:W-:Y:S04]  /*126f60*/  STL [R1+0x49b8], R25 ;  /* 0x0049b81901007387 */ /* 0x000fe80000100800 */
[----:B------:R-:W-:Y:S04]  /*126f70*/  STL [R1+0x496c], R27 ;  /* 0x00496c1b01007387 */ /* 0x000fe80000100800 */
[----:B------:R-:W-:Y:S01]  /*126f80*/  STL [R1+0x4930], R29 ;  /* 0x0049301d01007387 */ /* 0x000fe20000100800 */
[----:B--2---:R-:W-:-:S04]  /*126f90*/  LOP3.LUT R6, R6, 0xfffffffe, RZ, 0xc0, !PT ;  /* 0xfffffffe06067812 */ /* 0x004fc800078ec0ff */
[----:B------:R-:W-:-:S05]  /*126fa0*/  @P5 LOP3.LUT R6, R6, 0x1, RZ, 0xfc, !PT ;  /* 0x0000000106065812 */ /* 0x000fca00078efcff */
[----:B------:R-:W-:Y:S04]  /*126fb0*/  STL [R1+0x28], R6 ;  /* 0x0000280601007387 */ /* 0x000fe80000100800 */
[----:B0-----:R-:W2:Y:S04]  /*126fc0*/  LDL.LU R0, [R1+0x24] ;  /* 0x0000240001007983 */ /* 0x001ea80000300800 */
[----:B----4-:R-:W-:Y:S04]  /*126fd0*/  STL [R1+0x67e0], R22 ;  /* 0x0067e01601007387 */ /* 0x010fe80000100800 */
[----:B------:R0:W-:Y:S04]  /*126fe0*/  STL.64 [R1+0x67d8], R20 ;  /* 0x0067d81401007387 */ /* 0x0001e80000100a00 */
        /* <DEDUP_REMOVED lines=8> */
[----:B------:R-:W4:Y:S04]  /*127070*/  LDL.LU R22, [R1+0x208] ;  /* 0x0002080001167983 */ /* 0x000f280000300800 */
[----:B------:R-:W4:Y:S01]  /*127080*/  LDL.LU R23, [R1+0x20c] ;  /* 0x00020c0001177983 */ /* 0x000f220000300800 */
[----:B------:R-:W-:-:S04]  /*127090*/  LOP3.LUT R0, R0, 0x7fffffff, RZ, 0xc0, !PT ;  /* 0x7fffffff00007812 */ /* 0x000fc800078ec0ff */
[----:B------:R-:W-:-:S04]  /*1270a0*/  @P2 LOP3.LUT R0, R0, 0x80000000, RZ, 0xfc, !PT ;  /* 0x8000000000002812 */ /* 0x000fc800078efcff */
[----:B------:R-:W-:Y:S02]  /*1270b0*/  LOP3.LUT R0, R0, 0xbfffffff, RZ, 0xc0, !PT ;  /* 0xbfffffff00007812 */ /* 0x000fe400078ec0ff */
[----:B------:R-:W-:Y:S02]  /*1270c0*/  LOP3.LUT P5, RZ, R12, 0x4, RZ, 0xc0, !PT ;  /* 0x000000040cff7812 */ /* 0x000fe400078ac0ff */
[----:B------:R-:W-:Y:S02]  /*1270d0*/  @P3 LOP3.LUT R0, R0, 0x40000000, RZ, 0xfc, !PT ;  /* 0x4000000000003812 */ /* 0x000fe400078efcff */
[C---:B------:R-:W-:Y:S02]  /*1270e0*/  LOP3.LUT P2, RZ, R12.reuse, 0x2, RZ, 0xc0, !PT ;  /* 0x000000020cff7812 */ /* 0x040fe4000784c0ff */
[----:B------:R-:W-:Y:S01]  /*1270f0*/  LOP3.LUT P3, RZ, R12, 0x1, RZ, 0xc0, !PT ;  /* 0x000000010cff7812 */ /* 0x000fe2000786c0ff */
[----:B----4-:R-:W-:Y:S04]  /*127100*/  STL.64 [R1+0x6800], R22 ;  /* 0x0068001601007387 */ /* 0x010fe80000100a00 */
[----:B--2---:R-:W-:Y:S04]  /*127110*/  STL.64 [R1+0x67f8], R20 ;  /* 0x0067f81401007387 */ /* 0x004fe80000100a00 */
[----:B------:R-:W2:Y:S04]  /*127120*/  LDL.LU R4, [R1+0xbe4] ;  /* 0x000be40001047983 */ /* 0x000ea80000300800 */
[----:B------:R-:W4:Y:S04]  /*127130*/  LDL.LU R6, [R1+0xbe0] ;  /* 0x000be00001067983 */ /* 0x000f280000300800 */
[----:B------:R-:W2:Y:S04]  /*127140*/  LDL.LU R5, [R1+0xb84] ;  /* 0x000b840001057983 */ /* 0x000ea80000300800 */
[----:B------:R0:W-:Y:S04]  /*127150*/  STL [R1+0x4920], R12 ;  /* 0x0049200c01007387 */ /* 0x0001e80000100800 */
[----:B0-----:R-:W2:Y:S01]  /*127160*/  LDL R12, [R1+0x30] ;  /* 0x00003000010c7983 */ /* 0x001ea20000100800 */
[----:B------:R-:W-:-:S04]  /*127170*/  LOP3.LUT R0, R0, 0xdfffffff, RZ, 0xc0, !PT ;  /* 0xdfffffff00007812 */ /* 0x000fc800078ec0ff */
[----:B------:R-:W-:-:S04]  /*127180*/  @P4 LOP3.LUT R0, R0, 0x20000000, RZ, 0xfc, !PT ;  /* 0x2000000000004812 */ /* 0x000fc800078efcff */
[----:B------:R-:W-:-:S04]  /*127190*/  LOP3.LUT R0, R0, 0xefffffff, RZ, 0xc0, !PT ;  /* 0xefffffff00007812 */ /* 0x000fc800078ec0ff */
[----:B------:R-:W-:-:S04]  /*1271a0*/  @P1 LOP3.LUT R0, R0, 0x10000000, RZ, 0xfc, !PT ;  /* 0x1000000000001812 */ /* 0x000fc800078efcff */
[----:B------:R-:W-:-:S04]  /*1271b0*/  LOP3.LUT R0, R0, 0xf7ffffff, RZ, 0xc0, !PT ;  /* 0xf7ffffff00007812 */ /* 0x000fc800078ec0ff */
[----:B------:R-:W-:-:S05]  /*1271c0*/  @P0 LOP3.LUT R0, R0, 0x8000000, RZ, 0xfc, !PT ;  /* 0x0800000000000812 */ /* 0x000fca00078efcff */
[----:B------:R-:W-:Y:S04]  /*1271d0*/  STL [R1+0x24], R0 ;  /* 0x0000240001007387 */ /* 0x000fe80000100800 */
[----:B--2---:R-:W0:Y:S04]  /*1271e0*/  LDS.128 R20, [R12] ;  /* 0x000000000c147984 */ /* 0x004e280000000c00 */
[----:B0-----:R-:W-:Y:S04]  /*1271f0*/  STL.64 [R1+0x2b0], R20 ;  /* 0x0002b01401007387 */ /* 0x001fe80000100a00 */
[----:B------:R-:W-:Y:S04]  /*127200*/  STL.64 [R1+0x2b8], R22 ;  /* 0x0002b81601007387 */ /* 0x000fe80000100a00 */
[----:B------:R-:W0:Y:S04]  /*127210*/  LDS.128 R20, [R12+0x400] ;  /* 0x000400000c147984 */ /* 0x000e280000000c00 */
[----:B0-----:R-:W-:Y:S04]  /*127220*/  STL.64 [R1+0x2a0], R20 ;  /* 0x0002a01401007387 */ /* 0x001fe80000100a00 */
[----:B------:R0:W-:Y:S04]  /*127230*/  STL.64 [R1+0x2a8], R22 ;  /* 0x0002a81601007387 */ /* 0x0001e80000100a00 */
[----:B0-----:R-:W3:Y:S04]  /*127240*/  LDL.LU.64 R22, [R1+0x6800] ;  /* 0x0068000001167983 */ /* 0x001ee80000300a00 */
[----:B------:R-:W3:Y:S01]  /*127250*/  LDL.LU.64 R20, [R1+0x67f8] ;  /* 0x0067f80001147983 */ /* 0x000ee20000300a00 */
[----:B------:R-:W-:Y:S06]  /*127260*/  BAR.SYNC.DEFER_BLOCKING 0x0 ;  /* 0x0000000000007b1d */ /* 0x000fec0000010000 */
[----:B------:R-:W-:Y:S04]  /*127270*/  STL [R1+0x67c0], R12 ;  /* 0x0067c00c01007387 */ /* 0x000fe80000100800 */
[----:B---3--:R0:W-:Y:S04]  /*127280*/  STSM.16.M88.4 [R18], R20 ;  /* 0x0000001412007844 */ /* 0x0081e80000000200 */
[----:B0-----:R-:W2:Y:S04]  /*127290*/  LDL.LU.64 R22, [R1+0x67f0] ;  /* 0x0067f00001167983 */ /* 0x001ea80000300a00 */
[----:B------:R-:W2:Y:S01]  /*1272a0*/  LDL.LU.64 R20, [R1+0x67e8] ;  /* 0x0067e80001147983 */ /* 0x000ea20000300a00 */
[----:B------:R-:W-:-:S02]  /*1272b0*/  LOP3.LUT R2, R5, 0xffff, RZ, 0xc0, !PT ;  /* 0x0000ffff05027812 */ /* 0x000fc400078ec0ff */
[----:B----4-:R-:W-:Y:S01]  /*1272c0*/  LOP3.LUT R3, R6, 0xffff, RZ, 0xc0, !PT ;  /* 0x0000ffff06037812 */ /* 0x010fe200078ec0ff */
[----:B--2---:R0:W-:Y:S02]  /*1272d0*/  STSM.16.M88.4 [R18+0x200], R20 ;  /* 0x0002001412007844 */ /* 0x0041e40000000200 */
[----:B0-----:R-:W-:Y:S02]  /*1272e0*/  LOP3.LUT R23, R4, 0xffff, RZ, 0xc0, !PT ;  /* 0x0000ffff04177812 */ /* 0x001fe400078ec0ff */
[----:B------:R-:W2:Y:S04]  /*1272f0*/  LDL.LU R22, [R1+0x67e0] ;  /* 0x0067e00001167983 */ /* 0x000ea80000300800 */
[----:B------:R-:W3:Y:S04]  /*127300*/  LDL.LU.64 R20, [R1+0x67d8] ;  /* 0x0067d80001147983 */ /* 0x000ee80000300a00 */
[----:B------:R-:W-:Y:S04]  /*127310*/  STL [R1+0x67a8], R18 ;  /* 0x0067a81201007387 */ /* 0x000fe80000100800 */
[----:B------:R0:W-:Y:S04]  /*127320*/  STL [R1+0x67c4], R23 ;  /* 0x0067c41701007387 */ /* 0x0001e80000100800 */
[----:B------:R-:W4:Y:S04]  /*127330*/  LDL.LU R6, [R1+0xb80] ;  /* 0x000b800001067983 */ /* 0x000f280000300800 */
[----:B------:R-:W-:Y:S04]  /*127340*/  STL [R1+0x67c8], R2 ;  /* 0x0067c80201007387 */ /* 0x000fe80000100800 */
[----:B------:R-:W2:Y:S04]  /*127350*/  LDL.LU R0, [R1+0xb4c] ;  /* 0x000b4c0001007983 */ /* 0x000ea80000300800 */
[----:B0-----:R-:W2:Y:S04]  /*127360*/  LDL.LU R23, [R1+0xaf4] ;  /* 0x000af40001177983 */ /* 0x001ea80000300800 */
[----:B------:R-:W2:Y:S04]  /*127370*/  LDL.LU R27, [R1+0xaec] ;  /* 0x000aec00011b7983 */ /* 0x000ea80000300800 */
[----:B------:R0:W-:Y:S04]  /*127380*/  STL [R1+0x67cc], R13 ;  /* 0x0067cc0d01007387 */ /* 0x0001e80000100800 */
[----:B0-----:R-:W2:Y:S04]  /*127390*/  LDL.LU R13, [R1+0xb48] ;  /* 0x000b4800010d7983 */ /* 0x001ea80000300800 */
[----:B------:R-:W2:Y:S01]  /*1273a0*/  LDL.LU R2, [R1+0xcb8] ;  /* 0x000cb80001027983 */ /* 0x000ea20000300800 */
[----:B------:R-:W-:Y:S06]  /*1273b0*/  BAR.SYNC.DEFER_BLOCKING 0x0 ;  /* 0x0000000000007b1d */ /* 0x000fec0000010000 */
[----:B--2---:R0:W-:Y:S04]  /*1273c0*/  STL [R1+0x67d0], R2 ;  /* 0x0067d00201007387 */ /* 0x0041e80000100800 */
[----:B0-----:R-:W2:Y:S01]  /*1273d0*/  LDL.LU R2, [R1+0xcbc] ;  /* 0x000cbc0001027983 */ /* 0x001ea20000300800 */
[----:B------:R-:W-:-:S03]  /*1273e0*/  LOP3.LUT R0, R0, 0xffff, RZ, 0xc0, !PT ;  /* 0x0000ffff00007812 */ /* 0x000fc600078ec0ff */
[----:B------:R-:W3:Y:S01]  /*1273f0*/  LDL.LU R12, [R1+0xcb4] ;  /* 0x000cb400010c7983 */ /* 0x000ee20000300800 */
[----:B------:R-:W-:-:S03]  /*127400*/  LOP3.LUT R13, R13, 0xffff, RZ, 0xc0, !PT ;  /* 0x0000ffff0d0d7812 */ /* 0x000fc600078ec0ff */
[----:B------:R-:W3:Y:S01]  /*127410*/  LDL.LU R18, [R1+0xcb0] ;  /* 0x000cb00001127983 */ /* 0x000ee20000300800 */
[----:B------:R-:W-:-:S03]  /*127420*/  LOP3.LUT R23, R23, 0xffff, RZ, 0xc0, !PT ;  /* 0x0000ffff17177812 */ /* 0x000fc600078ec0ff */
[----:B------:R-:W3:Y:S01]  /*127430*/  LDL.LU R25, [R1+0xc9c] ;  /* 0x000c9c0001197983 */ /* 0x000ee20000300800 */
[----:B----4-:R-:W-:-:S03]  /*127440*/  LOP3.LUT R29, R6, 0xffff, RZ, 0xc0, !PT ;  /* 0x0000ffff061d7812 */ /* 0x010fc600078ec0ff */
[----:B------:R-:W4:Y:S04]  /*127450*/  LDL.LU R4, [R1+0xc94] ;  /* 0x000c940001047983 */ /* 0x000f280000300800 */
[----:B------:R-:W-:Y:S04]  /*127460*/  STL [R1+0x228], R3 ;  /* 0x0002280301007387 */ /* 0x000fe80000100800 */
[----:B------:R-:W4:Y:S04]  /*127470*/  LDL.LU R5, [R1+0xc90] ;  /* 0x000c900001057983 */ /* 0x000f280000300800 */
[----:B------:R-:W4:Y:S01]  /*127480*/  LDL.LU R6, [R1+0xaa4] ;  /* 0x000aa40001067983 */ /* 0x000f220000300800 */
[----:B------:R-:W-:-:S03]  /*127490*/  LOP3.LUT R27, R27, 0xffff, RZ, 0xc0, !PT ;  /* 0x0000ffff1b1b7812 */ /* 0x000fc600078ec0ff */
[----:B------:R-:W-:Y:S04]  /*1274a0*/  STL [R1+0x3c], R13 ;  /* 0x00003c0d01007387 */ /* 0x000fe80000100800 */
[----:B------:R-:W-:Y:S01]  /*1274b0*/  STL [R1+0x220], R23 ;  /* 0x0002201701007387 */ /* 0x000fe20000100800 */
[----:B--2---:R-:W-:-:S05]  /*1274c0*/  PRMT R2, R2, 0x4210, R0 ;  /* 0x0000421002027816 */ /* 0x004fca0000000000 */
[----:B------:R0:W-:Y:S04]  /*1274d0*/  STL [R1+0x210], R2 ;  /* 0x0002100201007387 */ /* 0x0001e80000100800 */
[----:B0-----:R-:W2:Y:S01]  /*1274e0*/  LDL.LU R2, [R1+0x67d0] ;  /* 0x0067d00001027983 */ /* 0x001ea20000300800 */
[----:B---3--:R-:W-:Y:S02]  /*1274f0*/  PRMT R12, R12, 0x4210, R23 ;  /* 0x000042100c0c7816 */ /* 0x008fe40000000017 */
[----:B--2---:R-:W-:Y:S02]  /*127500*/  PRMT R2, R2, 0x4210, R13 ;  /* 0x0000421002027816 */ /* 0x004fe4000000000d */
[----:B------:R-:W2:Y:S04]  /*127510*/  LDL.LU R13, [R1+0x67cc] ;  /* 0x0067cc00010d7983 */ /* 0x000ea80000300800 */
[----:B------:R0:W-:Y:S04]  /*127520*/  STL [R1+0x214], R2 ;  /* 0x0002140201007387 */ /* 0x0001e80000100800 */
[----:B0-----:R-:W3:Y:S04]  /*127530*/  LDL.LU R2, [R1+0x67c8] ;  /* 0x0067c80001027983 */ /* 0x001ee80000300800 */
[----:B------:R-:W2:Y:S04]  /*127540*/  LDL.LU R23, [R1+0x67c4] ;  /* 0x0067c40001177983 */ /* 0x000ea80000300800 */
[----:B------:R0:W-:Y:S04]  /*127550*/  STL [R1+0x218], R12 ;  /* 0x0002180c01007387 */ /* 0x0001e80000100800 */
[----:B0-----:R-:W3:Y:S01]  /*127560*/  LDL.LU R12, [R1+0x67c0] ;  /* 0x0067c000010c7983 */ /* 0x001ee20000300800 */
[----:B------:R-:W-:-:S02]  /*127570*/  PRMT R18, R18, 0x4210, R27 ;  /* 0x0000421012127816 */ /* 0x000fc4000000001b */
[----:B----4-:R-:W-:-:S03]  /*127580*/  PRMT R3, R4, 0x4210, R3 ;  /* 0x0000421004037816 */ /* 0x010fc60000000003 */
[----:B------:R0:W-:Y:S04]  /*127590*/  STL [R1+0x21c], R18 ;  /* 0x00021c1201007387 */ /* 0x0001e80000100800 */
[----:B--2---:R-:W-:Y:S01]  /*1275a0*/  STL.64 [R1+0x67b8], R22 ;  /* 0x0067b81601007387 */ /* 0x004fe20000100a00 */
[----:B0-----:R-:W-:Y:S02]  /*1275b0*/  PRMT R18, R25, 0x4210, R23 ;  /* 0x0000421019127816 */ /* 0x001fe40000000017 */
[----:B---3--:R-:W-:Y:S01]  /*1275c0*/  PRMT R25, R5, 0x4210, R2 ;  /* 0x0000421005197816 */ /* 0x008fe20000000002 */
[----:B------:R-:W-:Y:S01]  /*1275d0*/  STL.64 [R1+0x67b0], R20 ;  /* 0x0067b01401007387 */ /* 0x000fe20000100a00 */
[----:B------:R-:W-:-:S03]  /*1275e0*/  PRMT R5, R6, 0x4210, R29 ;  /* 0x0000421006057816 */ /* 0x000fc6000000001d */
[----:B------:R-:W-:Y:S04]  /*1275f0*/  STL [R1+0x204], R3 ;  /* 0x0002040301007387 */ /* 0x000fe80000100800 */
[----:B------:R-:W0:Y:S04]  /*127600*/  LDS.128 R20, [R12] ;  /* 0x000000000c147984 */ /* 0x000e280000000c00 */
[----:B0-----:R-:W-:Y:S04]  /*127610*/  STL.64 [R1+0x290], R20 ;  /* 0x0002901401007387 */ /* 0x001fe80000100a00 */
[----:B------:R-:W-:Y:S04]  /*127620*/  STL.64 [R1+0x298], R22 ;  /* 0x0002981601007387 */ /* 0x000fe80000100a00 */
[----:B------:R-:W0:Y:S04]  /*127630*/  LDS.128 R20, [R12+0x400] ;  /* 0x000400000c147984 */ /* 0x000e280000000c00 */
[----:B0-----:R-:W-:Y:S04]  /*127640*/  STL.64 [R1+0x280], R20 ;  /* 0x0002801401007387 */ /* 0x001fe80000100a00 */
[----:B------:R0:W-:Y:S04]  /*127650*/  STL.64 [R1+0x288], R22 ;  /* 0x0002881601007387 */ /* 0x0001e80000100a00 */
[----:B0-----:R-:W2:Y:S04]  /*127660*/  LDL.LU.64 R22, [R1+0x67b8] ;  /* 0x0067b80001167983 */ /* 0x001ea80000300a00 */
[----:B------:R-:W3:Y:S04]  /*127670*/  LDL.LU.64 R20, [R1+0x67b0] ;  /* 0x0067b00001147983 */ /* 0x000ee80000300a00 */
[----:B------:R-:W-:Y:S04]  /*127680*/  STL [R1+0x677c], R24 ;  /* 0x00677c1801007387 */ /* 0x000fe80000100800 */
[----:B------:R-:W4:Y:S04]  /*127690*/  LDL.LU R4, [R1+0x2cc] ;  /* 0x0002cc0001047983 */ /* 0x000f280000300800 */
[----:B------:R0:W-:Y:S04]  /*1276a0*/  STL [R1+0x6780], R7 ;  /* 0x0067800701007387 */ /* 0x0001e80000100800 */
[----:B0-----:R-:W2:Y:S04]  /*1276b0*/  LDL.LU R7, [R1+0x3c] ;  /* 0x00003c0001077983 */ /* 0x001ea80000300800 */
[----:B------:R-:W2:Y:S04]  /*1276c0*/  LDL.LU R24, [R1+0x220] ;  /* 0x0002200001187983 */ /* 0x000ea80000300800 */
[----:B------:R-:W2:Y:S04]  /*1276d0*/  LDL.LU R6, [R1+0x27c] ;  /* 0x00027c0001067983 */ /* 0x000ea80000300800 */
[----:B------:R-:W2:Y:S04]  /*1276e0*/  LDL.LU R3, [R1+0x278] ;  /* 0x0002780001037983 */ /* 0x000ea80000300800 */
[----:B------:R0:W-:Y:S04]  /*1276f0*/  STL [R1+0x6778], R19 ;  /* 0x0067781301007387 */ /* 0x0001e80000100800 */
[----:B0-----:R-:W2:Y:S04]  /*127700*/  LDL.LU R19, [R1+0x228] ;  /* 0x0002280001137983 */ /* 0x001ea80000300800 */
[----:B------:R-:W-:Y:S04]  /*127710*/  STL.64 [R1+0x6790], R10 ;  /* 0x0067900a01007387 */ /* 0x000fe80000100a00 */
[----:B------:R0:W-:Y:S04]  /*127720*/  STL.64 [R1+0x6788], R8 ;  /* 0x0067880801007387 */ /* 0x0001e80000100a00 */
[----:B0-----:R-:W2:Y:S04]  /*127730*/  LDL.LU R8, [R1+0x210] ;  /* 0x0002100001087983 */ /* 0x001ea80000300800 */
[----:B------:R-:W2:Y:S04]  /*127740*/  LDL.LU R9, [R1+0x214] ;  /* 0x0002140001097983 */ /* 0x000ea80000300800 */
[----:B------:R-:W2:Y:S04]  /*127750*/  LDL.LU R10, [R1+0x218] ;  /* 0x00021800010a7983 */ /* 0x000ea80000300800 */
[----:B------:R-:W2:Y:S01]  /*127760*/  LDL.LU R11, [R1+0x21c] ;  /* 0x00021c00010b7983 */ /* 0x000ea20000300800 */
[----:B------:R-:W-:Y:S06]  /*127770*/  BAR.SYNC.DEFER_BLOCKING 0x0 ;  /* 0x0000000000007b1d */ /* 0x000fec0000010000 */
[----:B--2---:R-:W-:Y:S04]  /*127780*/  STL.64 [R1+0x67a0], R10 ;  /* 0x0067a00a01007387 */ /* 0x004fe80000100a00 */
[----:B------:R0:W-:Y:S02]  /*127790*/  STL.64 [R1+0x6798], R8 ;  /* 0x0067980801007387 */ /* 0x0001e40000100a00 */
[----:B0-----:R-:W-:-:S02]  /*1277a0*/  IMAD.MOV.U32 R8, RZ, RZ, R18 ;  /* 0x000000ffff087224 */ /* 0x001fc400078e0012 */
[----:B------:R-:W2:Y:S04]  /*1277b0*/  LDL.LU R18, [R1+0x67a8] ;  /* 0x0067a80001127983 */ /* 0x000ea80000300800 */
[----:B------:R-:W2:Y:S01]  /*1277c0*/  LDL.LU R9, [R1+0x204] ;  /* 0x0002040001097983 */ /* 0x000ea20000300800 */
[----:B------:R-:W-:Y:S02]  /*1277d0*/  IMAD.MOV.U32 R10, RZ, RZ, R25 ;  /* 0x000000ffff0a7224 */ /* 0x000fe400078e0019 */
[----:B------:R-:W-:Y:S02]  /*1277e0*/  IMAD.MOV.U32 R11, RZ, RZ, R5 ;  /* 0x000000ffff0b7224 */ /* 0x000fe400078e0005 */
[----:B------:R-:W3:Y:S04]  /*1277f0*/  LDL.LU R5, [R1+0x274] ;  /* 0x0002740001057983 */ /* 0x000ee80000300800 */
[----:B------:R0:W-:Y:S04]  /*127800*/  STL [R1+0x6770], R12 ;  /* 0x0067700c01007387 */ /* 0x0001e80000100800 */
[----:B0-----:R-:W3:Y:S04]  /*127810*/  LDL.LU R12, [R1+0x2c4] ;  /* 0x0002c400010c7983 */ /* 0x001ee80000300800 */
[----:B--2---:R0:W-:Y:S04]  /*127820*/  STSM.16.M88.4 [R18], R8 ;  /* 0x0000000812007844 */ /* 0x0041e80000000200 */
[----:B0-----:R-:W2:Y:S04]  /*127830*/  LDL.LU.64 R10, [R1+0x67a0] ;  /* 0x0067a000010a7983 */ /* 0x001ea80000300a00 */
[----:B------:R-:W2:Y:S04]  /*127840*/  LDL.LU.64 R8, [R1+0x6798] ;  /* 0x0067980001087983 */ /* 0x000ea80000300a00 */
[----:B--2---:R0:W-:Y:S04]  /*127850*/  STSM.16.M88.4 [R18+0x200], R8 ;  /* 0x0002000812007844 */ /* 0x0041e80000000200 */
[----:B0-----:R-:W2:Y:S04]  /*127860*/  LDL.LU.64 R10, [R1+0x6790] ;  /* 0x00679000010a7983 */ /* 0x001ea80000300a00 */
[----:B------:R-:W2:Y:S04]  /*127870*/  LDL.LU.64 R8, [R1+0x6788] ;  /* 0x0067880001087983 */ /* 0x000ea80000300a00 */
[----:B------:R0:W-:Y:S04]  /*127880*/  STL [R1+0x6774], R18 ;  /* 0x0067741201007387 */ /* 0x0001e80000100800 */
[----:B0-----:R-:W2:Y:S01]  /*127890*/  LDL.LU R18, [R1+0x2c8] ;  /* 0x0002c80001127983 */ /* 0x001ea20000300800 */
[----:B----4-:R-:W-:-:S03]  /*1278a0*/  PRMT R4, R4, 0x5210, R0 ;  /* 0x0000521004047816 */ /* 0x010fc60000000000 */
[----:B------:R-:W4:Y:S01]  /*1278b0*/  LDL.LU R0, [R1+0x270] ;  /* 0x0002700001007983 */ /* 0x000f220000300800 */
[----:B---3--:R-:W-:-:S03]  /*1278c0*/  PRMT R12, R12, 0x5210, R24 ;  /* 0x000052100c0c7816 */ /* 0x008fc60000000018 */
[----:B------:R-:W3:Y:S01]  /*1278d0*/  LDL.LU R25, [R1+0x26c] ;  /* 0x00026c0001197983 */ /* 0x000ee20000300800 */
[----:B------:R-:W-:Y:S02]  /*1278e0*/  PRMT R23, R6, 0x5210, R23 ;  /* 0x0000521006177816 */ /* 0x000fe40000000017 */
[----:B------:R-:W-:Y:S02]  /*1278f0*/  PRMT R3, R3, 0x5210, R19 ;  /* 0x0000521003037816 */ /* 0x000fe40000000013 */
[----:B------:R-:W-:Y:S01]  /*127900*/  PRMT R2, R5, 0x5210, R2 ;  /* 0x0000521005027816 */ /* 0x000fe20000000002 */
[----:B------:R-:W-:Y:S01]  /*127910*/  BAR.SYNC.DEFER_BLOCKING 0x0 ;  /* 0x0000000000007b1d */ /* 0x000fe20000010000 */
[----:B--2---:R-:W-:-:S05]  /*127920*/  PRMT R18, R18, 0x5210, R7 ;  /* 0x0000521012127816 */ /* 0x004fca0000000007 */
[----:B------:R-:W2:Y:S04]  /*127930*/  LDL.LU R7, [R1+0x6780] ;  /* 0x0067800001077983 */ /* 0x000ea80000300800 */
[----:B------:R-:W2:Y:S04]  /*127940*/  LDL.LU R24, [R1+0x677c] ;  /* 0x00677c0001187983 */ /* 0x000ea80000300800 */
[----:B------:R-:W2:Y:S04]  /*127950*/  LDL.LU R6, [R1+0xc04] ;  /* 0x000c040001067983 */ /* 0x000ea80000300800 */
[----:B------:R-:W3:Y:S04]  /*127960*/  LDL.LU R19, [R1+0x6778] ;  /* 0x0067780001137983 */ /* 0x000ee80000300800 */
[----:B------:R-:W3:Y:S04]  /*127970*/  LDL.LU R5, [R1+0xc00] ;  /* 0x000c000001057983 */ /* 0x000ee80000300800 */
[----:B--2---:R0:W-:Y:S04]  /*127980*/  STL.64 [R1+0x6748], R6 ;  /* 0x0067480601007387 */ /* 0x0041e80000100a00 */
[----:B---3--:R2:W-:Y:S01]  /*127990*/  STL [R1+0x6744], R5 ;  /* 0x0067440501007387 */ /* 0x0085e20000100800 */
[----:B0-----:R-:W-:-:S02]  /*1279a0*/  IMAD.MOV.U32 R6, RZ, RZ, R12 ;  /* 0x000000ffff067224 */ /* 0x001fc400078e000c */
[----:B--2---:R-:W-:Y:S02]  /*1279b0*/  IMAD.MOV.U32 R5, RZ, RZ, R18 ;  /* 0x000000ffff057224 */ /* 0x004fe400078e0012 */
[----:B------:R-:W2:Y:S04]  /*1279c0*/  LDL.LU R18, [R1+0x6774] ;  /* 0x0067740001127983 */ /* 0x000ea80000300800 */
[----:B------:R-:W3:Y:S01]  /*1279d0*/  LDL.LU R12, [R1+0x6770] ;  /* 0x00677000010c7983 */ /* 0x000ee20000300800 */
[----:B------:R-:W-:Y:S02]  /*1279e0*/  PRMT R7, R25, 0x5210, R27 ;  /* 0x0000521019077816 */ /* 0x000fe4000000001b */
[----:B----4-:R-:W-:-:S03]  /*1279f0*/  PRMT R0, R0, 0x5210, R29 ;  /* 0x0000521000007816 */ /* 0x010fc6000000001d */
[----:B------:R0:W-:Y:S04]  /*127a00*/  STL.64 [R1+0x6758], R6 ;  /* 0x0067580601007387 */ /* 0x0001e80000100a00 */
[----:B------:R4:W-:Y:S01]  /*127a10*/  STL.64 [R1+0x6750], R4 ;  /* 0x0067500401007387 */ /* 0x0009e20000100a00 */
[----:B0-----:R-:W-:Y:S02]  /*127a20*/  IMAD.MOV.U32 R6, RZ, RZ, R2 ;  /* 0x000000ffff067224 */ /* 0x001fe400078e0002 */
[----:B------:R-:W-:Y:S02]  /*127a30*/  IMAD.MOV.U32 R7, RZ, RZ, R0 ;  /* 0x000000ffff077224 */ /* 0x000fe400078e0000 */
[----:B----4-:R-:W-:Y:S02]  /*127a40*/  IMAD.MOV.U32 R4, RZ, RZ, R23 ;  /* 0x000000ffff047224 */ /* 0x010fe400078e0017 */
[----:B------:R-:W-:Y:S01]  /*127a50*/  IMAD.MOV.U32 R5, RZ, RZ, R3 ;  /* 0x000000ffff057224 */ /* 0x000fe200078e0003 */
[----:B------:R-:W-:Y:S04]  /*127a60*/  STL.64 [R1+0x6768], R6 ;  /* 0x0067680601007387 */ /* 0x000fe80000100a00 */
[----:B------:R-:W-:Y:S04]  /*127a70*/  STL.64 [R1+0x6760], R4 ;  /* 0x0067600401007387 */ /* 0x000fe80000100a00 */
[----:B---3--:R-:W0:Y:S04]  /*127a80*/  LDS.128 R4, [R12] ;  /* 0x000000000c047984 */ /* 0x008e280000000c00 */
[----:B0-----:R-:W-:Y:S04]  /*127a90*/  STL.64 [R1+0x270], R4 ;  /* 0x0002700401007387 */ /* 0x001fe80000100a00 */
[----:B------:R-:W-:Y:S04]  /*127aa0*/  STL.64 [R1+0x278], R6 ;  /* 0x0002780601007387 */ /* 0x000fe80000100a00 */
[----:B------:R-:W0:Y:S04]  /*127ab0*/  LDS.128 R4, [R12+0x400] ;  /* 0x000400000c047984 */ /* 0x000e280000000c00 */
[----:B0-----:R-:W-:Y:S04]  /*127ac0*/  STL.64 [R1+0x260], R4 ;  /* 0x0002600401007387 */ /* 0x001fe80000100a00 */
[----:B------:R0:W-:Y:S04]  /*127ad0*/  STL.64 [R1+0x268], R6 ;  /* 0x0002680601007387 */ /* 0x0001e80000100a00 */
[----:B0-----:R-:W2:Y:S04]  /*127ae0*/  LDL.LU.64 R6, [R1+0x6768] ;  /* 0x0067680001067983 */ /* 0x001ea80000300a00 */
[----:B------:R-:W2:Y:S01]  /*127af0*/  LDL.LU.64 R4, [R1+0x6760] ;  /* 0x0067600001047983 */ /* 0x000ea20000300a00 */
[----:B------:R-:W-:Y:S06]  /*127b00*/  BAR.SYNC.DEFER_BLOCKING 0x0 ;  /* 0x0000000000007b1d */ /* 0x000fec0000010000 */
[----:B------:R-:W-:Y:S04]  /*127b10*/  STL [R1+0x6730], R12 ;  /* 0x0067300c01007387 */ /* 0x000fe80000100800 */
[----:B--2---:R0:W-:Y:S04]  /*127b20*/  STSM.16.M88.4 [R18], R4 ;  /* 0x0000000412007844 */ /* 0x0041e80000000200 */
[----:B0-----:R-:W2:Y:S04]  /*127b30*/  LDL.LU.64 R6, [R1+0x6758] ;  /* 0x0067580001067983 */ /* 0x001ea80000300a00 */
[----:B------:R-:W2:Y:S04]  /*127b40*/  LDL.LU.64 R4, [R1+0x6750] ;  /* 0x0067500001047983 */ /* 0x000ea80000300a00 */
[----:B--2---:R0:W-:Y:S04]  /*127b50*/  STSM.16.M88.4 [R18+0x200], R4 ;  /* 0x0002000412007844 */ /* 0x0041e80000000200 */
[----:B0-----:R-:W2:Y:S04]  /*127b60*/  LDL.LU.64 R6, [R1+0x6748] ;  /* 0x0067480001067983 */ /* 0x001ea80000300a00 */
[----:B------:R-:W3:Y:S04]  /*127b70*/  LDL.LU R5, [R1+0x6744] ;  /* 0x0067440001057983 */ /* 0x000ee80000300800 */
[----:B------:R-:W-:Y:S01]  /*127b80*/  STL [R1+0x6718], R18 ;  /* 0x0067181201007387 */ /* 0x000fe20000100800 */
[----:B------:R-:W-:Y:S01]  /*127b90*/  BAR.SYNC.DEFER_BLOCKING 0x0 ;  /* 0x0000000000007b1d */ /* 0x000fe20000010000 */
[----:B--2---:R-:W-:-:S05]  /*127ba0*/  LOP3.LUT R0, R6, 0xffff, RZ, 0xc0, !PT ;  /* 0x0000ffff06007812 */ /* 0x004fca00078ec0ff */
[----:B------:R-:W2:Y:S01]  /*127bb0*/  LDL.LU R6, [R1+0xbb4] ;  /* 0x000bb40001067983 */ /* 0x000ea20000300800 */
[----:B---3--:R-:W-:-:S03]  /*127bc0*/  LOP3.LUT R27, R5, 0xffff, RZ, 0xc0, !PT ;  /* 0x0000ffff051b7812 */ /* 0x008fc600078ec0ff */
[----:B------:R-:W-:Y:S04]  /*127bd0*/  STL [R1+0x6734], R0 ;  /* 0x0067340001007387 */ /* 0x000fe80000100800 */
[----:B------:R-:W-:Y:S04]  /*127be0*/  STL [R1+0x673c], R28 ;  /* 0x00673c1c01007387 */ /* 0x000fe80000100800 */
[----:B------:R-:W3:Y:S04]  /*127bf0*/  LDL.LU R2, [R1+0xbb0] ;  /* 0x000bb00001027983 */ /* 0x000ee80000300800 */
[----:B------:R-:W4:Y:S04]  /*127c00*/  LDL.LU R29, [R1+0xb2c] ;  /* 0x000b2c00011d7983 */ /* 0x000f280000300800 */
[----:B------:R-:W3:Y:S04]  /*127c10*/  LDL.LU R3, [R1+0xb28] ;  /* 0x000b280001037983 */ /* 0x000ee80000300800 */
[----:B------:R0:W-:Y:S04]  /*127c20*/  STL [R1+0x6740], R15 ;  /* 0x0067400f01007387 */ /* 0x0001e80000100800 */
[----:B0-----:R-:W3:Y:S04]  /*127c30*/  LDL.LU R15, [R1+0xb60] ;  /* 0x000b6000010f7983 */ /* 0x001ee80000300800 */
[----:B------:R-:W4:Y:S04]  /*127c40*/  LDL.LU R28, [R1+0xcd8] ;  /* 0x000cd800011c7983 */ /* 0x000f280000300800 */
[----:B------:R0:W-:Y:S04]  /*127c50*/  STL [R1+0x6738], R27 ;  /* 0x0067381b01007387 */ /* 0x0001e80000100800 */
[----:B0-----:R-:W4:Y:S04]  /*127c60*/  LDL.LU R27, [R1+0xb5c] ;  /* 0x000b5c00011b7983 */ /* 0x001f280000300800 */
[----:B------:R-:W4:Y:S04]  /*127c70*/  LDL.LU R0, [R1+0xcd4] ;  /* 0x000cd40001007983 */ /* 0x000f280000300800 */
[----:B------:R-:W4:Y:S04]  /*127c80*/  LDL.LU R12, [R1+0xcd0] ;  /* 0x000cd000010c7983 */ /* 0x000f280000300800 */
[----:B------:R-:W4:Y:S04]  /*127c90*/  LDL.LU R18, [R1+0xccc] ;  /* 0x000ccc0001127983 */ /* 0x000f280000300800 */
[----:B------:R-:W4:Y:S04]  /*127ca0*/  LDL.LU R25, [R1+0xcc8] ;  /* 0x000cc80001197983 */ /* 0x000f280000300800 */
[----:B------:R-:W4:Y:S04]  /*127cb0*/  LDL.LU R4, [R1+0xcc4] ;  /* 0x000cc40001047983 */ /* 0x000f280000300800 */
[----:B------:R-:W4:Y:S01]  /*127cc0*/  LDL.LU R5, [R1+0xcc0] ;  /* 0x000cc00001057983 */ /* 0x000f220000300800 */
[----:B--2---:R-:W-:-:S03]  /*127cd0*/  LOP3.LUT R23, R6, 0xffff, RZ, 0xc0, !PT ;  /* 0x0000ffff06177812 */ /* 0x004fc600078ec0ff */
[----:B------:R-:W2:Y:S01]  /*127ce0*/  LDL.LU R6, [R1+0xac4] ;  /* 0x000ac40001067983 */ /* 0x000ea20000300800 */
[----:B---3--:R-:W-:-:S04]  /*127cf0*/  LOP3.LUT R15, R15, 0xffff, RZ, 0xc0, !PT ;  /* 0x0000ffff0f0f7812 */ /* 0x008fc800078ec0ff */
[----:B----4-:R-:W-:Y:S01]  /*127d00*/  PRMT R28, R28, 0x4210, R15 ;  /* 0x000042101c1c7816 */ /* 0x010fe2000000000f */
[----:B------:R0:W-:Y:S01]  /*127d10*/  STL [R1+0x38], R15 ;  /* 0x0000380f01007387 */ /* 0x0001e20000100800 */
[----:B------:R-:W-:-:S04]  /*127d20*/  LOP3.LUT R27, R27, 0xffff, RZ, 0xc0, !PT ;  /* 0x0000ffff1b1b7812 */ /* 0x000fc800078ec0ff */
[----:B------:R-:W-:Y:S01]  /*127d30*/  PRMT R0, R0, 0x4210, R27 ;  /* 0x0000421000007816 */ /* 0x000fe2000000001b */
[----:B------:R-:W-:Y:S04]  /*127d40*/  STL [R1+0x3c], R27 ;  /* 0x00003c1b01007387 */ /* 0x000fe80000100800 */
[----:B0-----:R-:W3:Y:S04]  /*127d50*/  LDL.LU R15, [R1+0x6740] ;  /* 0x00674000010f7983 */ /* 0x001ee80000300800 */
[----:B------:R0:W-:Y:S04]  /*127d60*/  STL [R1+0x210], R28 ;  /* 0x0002101c01007387 */ /* 0x0001e80000100800 */
[----:B0-----:R-:W4:Y:S04]  /*127d70*/  LDL.LU R28, [R1+0x673c] ;  /* 0x00673c00011c7983 */ /* 0x001f280000300800 */
[----:B------:R-:W2:Y:S04]  /*127d80*/  LDL.LU R27, [R1+0x6738] ;  /* 0x00673800011b7983 */ /* 0x000ea80000300800 */
[----:B------:R0:W-:Y:S04]  /*127d90*/  STL [R1+0x214], R0 ;  /* 0x0002140001007387 */ /* 0x0001e80000100800 */
[----:B0-----:R-:W2:Y:S01]  /*127da0*/  LDL.LU R0, [R1+0x6734] ;  /* 0x0067340001007983 */ /* 0x001ea20000300800 */
[----:B------:R-:W-:-:S04]  /*127db0*/  LOP3.LUT R29, R29, 0xffff, RZ, 0xc0, !PT ;  /* 0x0000ffff1d1d7812 */ /* 0x000fc800078ec0ff */
[----:B------:R-:W-:-:S05]  /*127dc0*/  PRMT R12, R12, 0x4210, R29 ;  /* 0x000042100c0c7816 */ /* 0x000fca000000001d */
[----:B------:R0:W-:Y:S04]  /*127dd0*/  STL [R1+0x218], R12 ;  /* 0x0002180c01007387 */ /* 0x0001e80000100800 */
[----:B0-----:R-:W3:Y:S01]  /*127de0*/  LDL.LU R12, [R1+0x6730] ;  /* 0x00673000010c7983 */ /* 0x001ee20000300800 */
[----:B------:R-:W-:Y:S02]  /*127df0*/  LOP3.LUT R2, R2, 0xffff, RZ, 0xc0, !PT ;  /* 0x0000ffff02027812 */ /* 0x000fe400078ec0ff */
[----:B------:R-:W-:Y:S02]  /*127e00*/  PRMT R4, R4, 0x4210, R23 ;  /* 0x0000421004047816 */ /* 0x000fe40000000017 */
[----:B------:R-:W-:Y:S02]  /*127e10*/  PRMT R5, R5, 0x4210, R2 ;  /* 0x0000421005057816 */ /* 0x000fe40000000002 */
[----:B------:R-:W-:-:S02]  /*127e20*/  LOP3.LUT R3, R3, 0xffff, RZ, 0xc0, !PT ;  /* 0x0000ffff03037812 */ /* 0x000fc400078ec0ff */
[----:B--2---:R-:W-:Y:S01]  /*127e30*/  PRMT R18, R18, 0x4210, R0 ;  /* 0x0000421012127816 */ /* 0x004fe20000000000 */
[----:B------:R0:W-:Y:S04]  /*127e40*/  STL [R1+0x671c], R0 ;  /* 0x00671c0001007387 */ /* 0x0001e80000100800 */
[----:B------:R2:W-:Y:S04]  /*127e50*/  STL [R1+0x200], R18 ;  /* 0x0002001201007387 */ /* 0x0005e80000100800 */
[----:B------:R1:W-:Y:S01]  /*127e60*/  STL [R1+0x208], R4 ;  /* 0x0002080401007387 */ /* 0x0003e20000100800 */
[----:B0-----:R-:W-:-:S02]  /*127e70*/  PRMT R0, R6, 0x4210, R3 ;  /* 0x0000421006007816 */ /* 0x001fc40000000003 */
[----:B--2---:R-:W-:Y:S01]  /*127e80*/  PRMT R18, R25, 0x4210, R27 ;  /* 0x0000421019127816 */ /* 0x004fe2000000001b */
[----:B-1----:R-:W2:Y:S04]  /*127e90*/  LDL.LU R4, [R1+0x2ec] ;  /* 0x0002ec0001047983 */ /* 0x002ea80000300800 */
[----:B------:R0:W-:Y:S04]  /*127ea0*/  STL [R1+0x20c], R5 ;  /* 0x00020c0501007387 */ /* 0x0001e80000100800 */
[----:B------:R-:W2:Y:S04]  /*127eb0*/  LDL.LU R25, [R1+0x2e4] ;  /* 0x0002e40001197983 */ /* 0x000ea80000300800 */
[----:B0-----:R-:W2:Y:S04]  /*127ec0*/  LDL.LU R5, [R1+0x2e0] ;  /* 0x0002e00001057983 */ /* 0x001ea80000300800 */
[----:B------:R-:W-:Y:S04]  /*127ed0*/  STL.64 [R1+0x6728], R22 ;  /* 0x0067281601007387 */ /* 0x000fe80000100a00 */
[----:B------:R-:W-:Y:S04]  /*127ee0*/  STL.64 [R1+0x6720], R20 ;  /* 0x0067201401007387 */ /* 0x000fe80000100a00 */
[----:B------:R-:W2:Y:S04]  /*127ef0*/  LDL.LU R6, [R1+0x2d0] ;  /* 0x0002d00001067983 */ /* 0x000ea80000300800 */
[----:B---3--:R-:W0:Y:S04]  /*127f00*/  LDS.128 R20, [R12] ;  /* 0x000000000c147984 */ /* 0x008e280000000c00 */
[----:B0-----:R-:W-:Y:S04]  /*127f10*/  STL.64 [R1+0x250], R20 ;  /* 0x0002501401007387 */ /* 0x001fe80000100a00 */
[----:B------:R-:W-:Y:S04]  /*127f20*/  STL.64 [R1+0x258], R22 ;  /* 0x0002581601007387 */ /* 0x000fe80000100a00 */
[----:B------:R-:W0:Y:S04]  /*127f30*/  LDS.128 R20, [R12+0x400] ;  /* 0x000400000c147984 */ /* 0x000e280000000c00 */
[----:B0-----:R-:W-:Y:S04]  /*127f40*/  STL.64 [R1+0x240], R20 ;  /* 0x0002401401007387 */ /* 0x001fe80000100a00 */
[----:B------:R0:W-:Y:S04]  /*127f50*/  STL.64 [R1+0x248], R22 ;  /* 0x0002481601007387 */ /* 0x0001e80000100a00 */
[----:B0-----:R-:W3:Y:S04]  /*127f60*/  LDL.LU.64 R22, [R1+0x6728] ;  /* 0x0067280001167983 */ /* 0x001ee80000300a00 */
[----:B------:R-:W3:Y:S04]  /*127f70*/  LDL.LU.64 R20, [R1+0x6720] ;  /* 0x0067200001147983 */ /* 0x000ee80000300a00 */
[----:B--2---:R-:W-:Y:S04]  /*127f80*/  STL.64 [R1+0x6700], R6 ;  /* 0x0067000601007387 */ /* 0x004fe80000100a00 */
[----:B------:R0:W-:Y:S04]  /*127f90*/  STL.64 [R1+0x66f8], R4 ;  /* 0x0066f80401007387 */ /* 0x0001e80000100a00 */
[----:B0-----:R-:W2:Y:S04]  /*127fa0*/  LDL.LU R4, [R1+0x210] ;  /* 0x0002100001047983 */ /* 0x001ea80000300800 */
[----:B------:R-:W2:Y:S04]  /*127fb0*/  LDL.LU R5, [R1+0x214] ;  /* 0x0002140001057983 */ /* 0x000ea80000300800 */
[----:B------:R-:W2:Y:S01]  /*127fc0*/  LDL.LU R6, [R1+0x218] ;  /* 0x0002180001067983 */ /* 0x000ea20000300800 */
[----:B------:R-:W-:-:S03]  /*127fd0*/  IMAD.MOV.U32 R7, RZ, RZ, R0 ;  /* 0x000000ffff077224 */ /* 0x000fc600078e0000 */
[----:B------:R-:W3:Y:S01]  /*127fe0*/  LDL.LU R0, [R1+0x671c] ;  /* 0x00671c0001007983 */ /* 0x000ee20000300800 */
[----:B------:R-:W-:Y:S06]  /*127ff0*/  BAR.SYNC.DEFER_BLOCKING 0x0 ;  /* 0x0000000000007b1d */ /* 0x000fec0000010000 */
[----:B--2---:R-:W-:Y:S04]  /*128000*/  STL.64 [R1+0x6710], R6 ;  /* 0x0067100601007387 */ /* 0x004fe80000100a00 */
[----:B------:R0:W-:Y:S04]  /*128010*/  STL.64 [R1+0x6708], R4 ;  /* 0x0067080401007387 */ /* 0x0001e80000100a00 */
[----:B0-----:R-:W2:Y:S01]  /*128020*/  LDL.LU R4, [R1+0x200] ;  /* 0x0002000001047983 */ /* 0x001ea20000300800 */
[----:B------:R-:W-:-:S03]  /*128030*/  IMAD.MOV.U32 R5, RZ, RZ, R18 ;  /* 0x000000ffff057224 */ /* 0x000fc600078e0012 */
[----:B------:R-:W2:Y:S04]  /*128040*/  LDL.LU R18, [R1+0x6718] ;  /* 0x0067180001127983 */ /* 0x000ea80000300800 */
[----:B------:R-:W2:Y:S04]  /*128050*/  LDL.LU R6, [R1+0x208] ;  /* 0x0002080001067983 */ /* 0x000ea80000300800 */
[----:B------:R-:W2:Y:S04]  /*128060*/  LDL.LU R7, [R1+0x20c] ;  /* 0x00020c0001077983 */ /* 0x000ea80000300800 */
[----:B------:R0:W-:Y:S04]  /*128070*/  STL [R1+0x66ec], R12 ;  /* 0x0066ec0c01007387 */ /* 0x0001e80000100800 */
[----:B0-----:R-:W3:Y:S04]  /*128080*/  LDL.LU R12, [R1+0x2e8] ;  /* 0x0002e800010c7983 */ /* 0x001ee80000300800 */
[----:B--2---:R0:W-:Y:S04]  /*128090*/  STSM.16.M88.4 [R18], R4 ;  /* 0x0000000412007844 */ /* 0x0041e80000000200 */
[----:B0-----:R-:W2:Y:S04]  /*1280a0*/  LDL.LU.64 R6, [R1+0x6710] ;  /* 0x0067100001067983 */ /* 0x001ea80000300a00 */
[----:B------:R-:W2:Y:S04]  /*1280b0*/  LDL.LU.64 R4, [R1+0x6708] ;  /* 0x0067080001047983 */ /* 0x000ea80000300a00 */
[----:B---3--:R0:W-:Y:S04]  /*1280c0*/  STL [R1+0x66f4], R23 ;  /* 0x0066f41701007387 */ /* 0x0081e80000100800 */
[----:B0-----:R-:W3:Y:S04]  /*1280d0*/  LDL.LU R23, [R1+0x3c] ;  /* 0x00003c0001177983 */ /* 0x001ee80000300800 */
[----:B------:R0:W-:Y:S04]  /*1280e0*/  STL [R1+0x66f0], R2 ;  /* 0x0066f00201007387 */ /* 0x0001e80000100800 */
[----:B0-----:R-:W4:Y:S04]  /*1280f0*/  LDL.LU R2, [R1+0x38] ;  /* 0x0000380001027983 */ /* 0x001f280000300800 */
[----:B--2---:R0:W-:Y:S04]  /*128100*/  STSM.16.M88.4 [R18+0x200], R4 ;  /* 0x0002000412007844 */ /* 0x0041e80000000200 */
[----:B0-----:R-:W2:Y:S04]  /*128110*/  LDL.LU.64 R6, [R1+0x6700] ;  /* 0x0067000001067983 */ /* 0x001ea80000300a00 */
[----:B------:R-:W4:Y:S01]  /*128120*/  LDL.LU.64 R4, [R1+0x66f8] ;  /* 0x0066f80001047983 */ /* 0x000f220000300a00 */
[----:B---3--:R-:W-:Y:S01]  /*128130*/  PRMT R23, R12, 0x5210, R23 ;  /* 0x000052100c177816 */ /* 0x008fe20000000017 */
[----:B------:R-:W-:Y:S01]  /*128140*/  BAR.SYNC.DEFER_BLOCKING 0x0 ;  /* 0x0000000000007b1d */ /* 0x000fe20000010000 */
[----:B----4-:R-:W-:-:S02]  /*128150*/  PRMT R4, R4, 0x5210, R2 ;  /* 0x0000521004047816 */ /* 0x010fc40000000002 */
[----:B------:R-:W-:Y:S02]  /*128160*/  PRMT R12, R5, 0x5210, R3 ;  /* 0x00005210050c7816 */ /* 0x000fe40000000003 */
[----:B------:R-:W-:Y:S01]  /*128170*/  PRMT R2, R25, 0x5210, R29 ;  /* 0x0000521019027816 */ /* 0x000fe2000000001d */
[----:B------:R-:W3:Y:S01]  /*128180*/  LDL.LU R5, [R1+0xc24] ;  /* 0x000c240001057983 */ /* 0x000ee20000300800 */
[----:B--2---:R-:W-:-:S03]  /*128190*/  PRMT R29, R6, 0x5210, R0 ;  /* 0x00005210061d7816 */ /* 0x004fc60000000000 */
[----:B------:R-:W2:Y:S04]  /*1281a0*/  LDL.LU R25, [R1+0x2f0] ;  /* 0x0002f00001197983 */ /* 0x000ea80000300800 */
[----:B------:R-:W4:Y:S04]  /*1281b0*/  LDL.LU R3, [R1+0x2d4] ;  /* 0x0002d40001037983 */ /* 0x000f280000300800 */
[----:B------:R-:W2:Y:S04]  /*1281c0*/  LDL.LU R0, [R1+0x2c0] ;  /* 0x0002c00001007983 */ /* 0x000ea80000300800 */
[----:B------:R-:W2:Y:S04]  /*1281d0*/  LDL.LU R6, [R1+0xc20] ;  /* 0x000c200001067983 */ /* 0x000ea80000300800 */
[----:B--2---:R0:W-:Y:S04]  /*1281e0*/  STL.64 [R1+0x66c8], R6 ;  /* 0x0066c80601007387 */ /* 0x0041e80000100a00 */
[----:B---3--:R1:W-:Y:S01]  /*1281f0*/  STL [R1+0x66c4], R5 ;  /* 0x0066c40501007387 */ /* 0x0083e20000100800 */
[----:B0-----:R-:W-:-:S02]  /*128200*/  IMAD.MOV.U32 R6, RZ, RZ, R2 ;  /* 0x000000ffff067224 */ /* 0x001fc400078e0002 */
[----:B-1----:R-:W-:Y:S02]  /*128210*/  IMAD.MOV.U32 R5, RZ, RZ, R23 ;  /* 0x000000ffff057224 */ /* 0x002fe400078e0017 */
[----:B------:R-:W4:Y:S01]  /*128220*/  LDL.LU R23, [R1+0x66f4] ;  /* 0x0066f40001177983 */ /* 0x000f220000300800 */
[----:B------:R-:W-:-:S03]  /*128230*/  IMAD.MOV.U32 R7, RZ, RZ, R12 ;  /* 0x000000ffff077224 */ /* 0x000fc600078e000c */
[----:B------:R-:W2:Y:S04]  /*128240*/  LDL.LU R2, [R1+0x66f0] ;  /* 0x0066f00001027983 */ /* 0x000ea80000300800 */
[----:B------:R-:W3:Y:S04]  /*128250*/  LDL.LU R12, [R1+0x66ec] ;  /* 0x0066ec00010c7983 */ /* 0x000ee80000300800 */
[----:B------:R-:W-:Y:S04]  /*128260*/  STL.64 [R1+0x66d8], R6 ;  /* 0x0066d80601007387 */ /* 0x000fe80000100a00 */
[----:B------:R0:W-:Y:S04]  /*128270*/  STL.64 [R1+0x66d0], R4 ;  /* 0x0066d00401007387 */ /* 0x0001e80000100a00 */
[----:B------:R-:W-:Y:S04]  /*128280*/  STL [R1+0x66e8], R22 ;  /* 0x0066e81601007387 */ /* 0x000fe80000100800 */
[----:B------:R-:W-:Y:S01]  /*128290*/  STL.64 [R1+0x66e0], R20 ;  /* 0x0066e01401007387 */ /* 0x000fe20000100a00 */
[----:B0-----:R-:W-:Y:S01]  /*1282a0*/  IMAD.MOV.U32 R4, RZ, RZ, R29 ;  /* 0x000000ffff047224 */ /* 0x001fe200078e001d */
[----:B------:R-:W-:-:S02]  /*1282b0*/  PRMT R5, R25, 0x5210, R27 ;  /* 0x0000521019057816 */ /* 0x000fc4000000001b */
[----:B----4-:R-:W-:Y:S02]  /*1282c0*/  PRMT R6, R3, 0x5210, R23 ;  /* 0x0000521003067816 */ /* 0x010fe40000000017 */
[----:B---3--:R-:W0:Y:S04]  /*1282d0*/  LDS.128 R20, [R12] ;  /* 0x000000000c147984 */ /* 0x008e280000000c00 */
[----:B0-----:R-:W-:Y:S04]  /*1282e0*/  STL.64 [R1+0x230], R20 ;  /* 0x0002301401007387 */ /* 0x001fe80000100a00 */
[----:B------:R-:W-:Y:S04]  /*1282f0*/  STL.64 [R1+0x238], R22 ;  /* 0x0002381601007387 */ /* 0x000fe80000100a00 */
[----:B------:R-:W0:Y:S01]  /*128300*/  LDS.128 R20, [R12+0x400] ;  /* 0x000400000c147984 */ /* 0x000e220000000c00 */
[----:B--2---:R-:W-:Y:S01]  /*128310*/  PRMT R7, R0, 0x5210, R2 ;  /* 0x0000521000077816 */ /* 0x004fe20000000002 */
[----:B------:R-:W-:Y:S06]  /*128320*/  BAR.SYNC.DEFER_BLOCKING 0x0 ;  /* 0x0000000000007b1d */ /* 0x000fec0000010000 */
[----:B------:R-:W-:Y:S04]  /*128330*/  STSM.16.M88.4 [R18], R4 ;  /* 0x0000000412007844 */ /* 0x000fe80000000200 */
[----:B0-----:R-:W-:Y:S04]  /*128340*/  STL.64 [R1+0x2f0], R20 ;  /* 0x0002f01401007387 */ /* 0x001fe80000100a00 */
[----:B------:R0:W-:Y:S04]  /*128350*/  STL.64 [R1+0x2f8], R22 ;  /* 0x0002f81601007387 */ /* 0x0001e80000100a00 */
[----:B0-----:R-:W2:Y:S04]  /*128360*/  LDL.LU R22, [R1+0x66e8] ;  /* 0x0066e80001167983 */ /* 0x001ea80000300800 */
[----:B------:R-:W3:Y:S04]  /*128370*/  LDL.LU.64 R20, [R1+0x66e0] ;  /* 0x0066e00001147983 */ /* 0x000ee80000300a00 */
[----:B------:R-:W-:Y:S04]  /*128380*/  STL [R1+0x66b0], R12 ;  /* 0x0066b00c01007387 */ /* 0x000fe80000100800 */
[----:B------:R-:W4:Y:S04]  /*128390*/  LDL.LU.64 R6, [R1+0x66d8] ;  /* 0x0066d80001067983 */ /* 0x000f280000300a00 */
[----:B------:R-:W4:Y:S04]  /*1283a0*/  LDL.LU.64 R4, [R1+0x66d0] ;  /* 0x0066d00001047983 */ /* 0x000f280000300a00 */
[----:B----4-:R0:W-:Y:S04]  /*1283b0*/  STSM.16.M88.4 [R18+0x200], R4 ;  /* 0x0002000412007844 */ /* 0x0101e80000000200 */
[----:B0-----:R-:W4:Y:S04]  /*1283c0*/  LDL.LU.64 R6, [R1+0x66c8] ;  /* 0x0066c80001067983 */ /* 0x001f280000300a00 */
[----:B------:R-:W2:Y:S04]  /*1283d0*/  LDL.LU R5, [R1+0x66c4] ;  /* 0x0066c40001057983 */ /* 0x000ea80000300800 */
[----:B------:R-:W-:Y:S01]  /*1283e0*/  STL [R1+0x6698], R18 ;  /* 0x0066981201007387 */ /* 0x000fe20000100800 */
[----:B------:R-:W-:Y:S01]  /*1283f0*/  BAR.SYNC.DEFER_BLOCKING 0x0 ;  /* 0x0000000000007b1d */ /* 0x000fe20000010000 */
[----:B--2---:R-:W-:-:S02]  /*128400*/  LOP3.LUT R3, R5, 0xffff, RZ, 0xc0, !PT ;  /* 0x0000ffff05037812 */ /* 0x004fc400078ec0ff */
[----:B----4-:R-:W-:-:S03]  /*128410*/  LOP3.LUT R0, R6, 0xffff, RZ, 0xc0, !PT ;  /* 0x0000ffff06007812 */ /* 0x010fc600078ec0ff */
[----:B------:R-:W-:Y:S04]  /*128420*/  STL [R1+0x66b4], R3 ;  /* 0x0066b40301007387 */ /* 0x000fe80000100800 */
[----:B------:R-:W2:Y:S04]  /*128430*/  LDL.LU R5, [R1+0xbec] ;  /* 0x000bec0001057983 */ /* 0x000ea80000300800 */
[----:B------:R-:W4:Y:S04]  /*128440*/  LDL.LU R6, [R1+0xbe8] ;  /* 0x000be80001067983 */ /* 0x000f280000300800 */
[----:B------:R-:W2:Y:S04]  /*128450*/  LDL.LU R12, [R1+0xb58] ;  /* 0x000b5800010c7983 */ /* 0x000ea80000300800 */
[----:B------:R-:W2:Y:S04]  /*128460*/  LDL.LU R27, [R1+0xb54] ;  /* 0x000b5400011b7983 */ /* 0x000ea80000300800 */
[----:B------:R0:W-:Y:S04]  /*128470*/  STL [R1+0x66b8], R0 ;  /* 0x0066b80001007387 */ /* 0x0001e80000100800 */
[----:B0-----:R-:W2:Y:S04]  /*128480*/  LDL.LU R0, [R1+0xb88] ;  /* 0x000b880001007983 */ /* 0x001ea80000300800 */
[----:B------:R-:W2:Y:S04]  /*128490*/  LDL.LU R3, [R1+0xcfc] ;  /* 0x000cfc0001037983 */ /* 0x000ea80000300800 */
[----:B--2---:R0:W-:Y:S04]  /*1284a0*/  STL [R1+0x66bc], R3 ;  /* 0x0066bc0301007387 */ /* 0x0041e80000100800 */
[----:B0-----:R-:W2:Y:S04]  /*1284b0*/  LDL.LU R3, [R1+0xd00] ;  /* 0x000d000001037983 */ /* 0x001ea80000300800 */
[----:B------:R-:W2:Y:S04]  /*1284c0*/  LDL.LU R18, [R1+0xcf4] ;  /* 0x000cf40001127983 */ /* 0x000ea80000300800 */
[----:B--2---:R0:W-:Y:S04]  /*1284d0*/  STL [R1+0x66c0], R18 ;  /* 0x0066c01201007387 */ /* 0x0041e80000100800 */
[----:B0-----:R-:W2:Y:S01]  /*1284e0*/  LDL.LU R18, [R1+0xb8c] ;  /* 0x000b8c0001127983 */ /* 0x001ea20000300800 */
[----:B------:R-:W-:-:S03]  /*1284f0*/  LOP3.LUT R23, R5, 0xffff, RZ, 0xc0, !PT ;  /* 0x0000ffff05177812 */ /* 0x000fc600078ec0ff */
[----:B------:R-:W3:Y:S01]  /*128500*/  LDL.LU R29, [R1+0xcf0] ;  /* 0x000cf000011d7983 */ /* 0x000ee20000300800 */
[----:B----4-:R-:W-:-:S03]  /*128510*/  LOP3.LUT R2, R6, 0xffff, RZ, 0xc0, !PT ;  /* 0x0000ffff06027812 */ /* 0x010fc600078ec0ff */
[----:B------:R-:W4:Y:S04]  /*128520*/  LDL.LU R25, [R1+0xcec] ;  /* 0x000cec0001197983 */ /* 0x000f280000300800 */
[----:B------:R-:W3:Y:S04]  /*128530*/  LDL.LU R4, [R1+0xce8] ;  /* 0x000ce80001047983 */ /* 0x000ee80000300800 */
[----:B------:R-:W3:Y:S04]  /*128540*/  LDL.LU R5, [R1+0xadc] ;  /* 0x000adc0001057983 */ /* 0x000ee80000300800 */
[----:B------:R-:W3:Y:S01]  /*128550*/  LDL.LU R6, [R1+0xad8] ;  /* 0x000ad80001067983 */ /* 0x000ee20000300800 */
[----:B--2---:R-:W-:-:S04]  /*128560*/  LOP3.LUT R18, R18, 0xffff, RZ, 0xc0, !PT ;  /* 0x0000ffff12127812 */ /* 0x004fc800078ec0ff */
[----:B------:R-:W-:Y:S01]  /*128570*/  PRMT R3, R3, 0x4210, R18 ;  /* 0x0000421003037816 */ /* 0x000fe20000000012 */
[----:B------:R0:W-:Y:S04]  /*128580*/  STL [R1+0x38], R18 ;  /* 0x0000381201007387 */ /* 0x0001e80000100800 */
[----:B0-----:R-:W2:Y:S04]  /*128590*/  LDL.LU R18, [R1+0x66c0] ;  /* 0x0066c00001127983 */ /* 0x001ea80000300800 */
[----:B------:R0:W-:Y:S04]  /*1285a0*/  STL [R1+0x210], R3 ;  /* 0x0002100301007387 */ /* 0x0001e80000100800 */
[----:B0-----:R-:W2:Y:S01]  /*1285b0*/  LDL.LU R3, [R1+0x66bc] ;  /* 0x0066bc0001037983 */ /* 0x001ea20000300800 */
[----:B------:R-:W-:-:S05]  /*1285c0*/  LOP3.LUT R0, R0, 0xffff, RZ, 0xc0, !PT ;  /* 0x0000ffff00007812 */ /* 0x000fca00078ec0ff */
[----:B------:R0:W-:Y:S01]  /*1285d0*/  STL [R1+0x3c], R0 ;  /* 0x00003c0001007387 */ /* 0x0001e20000100800 */
[----:B--2---:R-:W-:-:S03]  /*1285e0*/  PRMT R3, R3, 0x4210, R0 ;  /* 0x0000421003037816 */ /* 0x004fc60000000000 */
[----:B0-----:R-:W2:Y:S04]  /*1285f0*/  LDL.LU R0, [R1+0x66b8] ;  /* 0x0066b80001007983 */ /* 0x001ea80000300800 */
[----:B------:R0:W-:Y:S04]  /*128600*/  STL [R1+0x214], R3 ;  /* 0x0002140301007387 */ /* 0x0001e80000100800 */
[----:B0-----:R-:W4:Y:S01]  /*128610*/  LDL.LU R3, [R1+0x66b4] ;  /* 0x0066b40001037983 */ /* 0x001f220000300800 */
[----:B------:R-:W-:Y:S02]  /*128620*/  LOP3.LUT R12, R12, 0xffff, RZ, 0xc0, !PT ;  /* 0x0000ffff0c0c7812 */ /* 0x000fe400078ec0ff */
[----:B------:R-:W-:-:S02]  /*128630*/  LOP3.LUT R27, R27, 0xffff, RZ, 0xc0, !PT ;  /* 0x0000ffff1b1b7812 */ /* 0x000fc400078ec0ff */
[----:B------:R-:W-:Y:S01]  /*128640*/  PRMT R18, R18, 0x4210, R12 ;  /* 0x0000421012127816 */ /* 0x000fe2000000000c */
[----:B------:R0:W-:Y:S01]  /*128650*/  STL [R1+0x2c0], R12 ;  /* 0x0002c00c01007387 */ /* 0x0001e20000100800 */
[----:B---3--:R-:W-:-:S03]  /*128660*/  PRMT R29, R29, 0x4210, R27 ;  /* 0x000042101d1d7816 */ /* 0x008fc6000000001b */
[----:B0-----:R-:W3:Y:S04]  /*128670*/  LDL.LU R12, [R1+0x66b0] ;  /* 0x0066b000010c7983 */ /* 0x001ee80000300800 */
[----:B------:R4:W-:Y:S04]  /*128680*/  STL [R1+0x218], R18 ;  /* 0x0002181201007387 */ /* 0x0009e80000100800 */
[----:B------:R-:W-:Y:S01]  /*128690*/  STL [R1+0x21c], R29 ;  /* 0x00021c1d01007387 */ /* 0x000fe20000100800 */
[----:B--2---:R-:W-:-:S05]  /*1286a0*/  PRMT R4, R4, 0x4210, R0 ;  /* 0x0000421004047816 */ /* 0x004fca0000000000 */
[----:B------:R0:W-:Y:S01]  /*1286b0*/  STL [R1+0x204], R4 ;  /* 0x0002040401007387 */ /* 0x0001e20000100800 */
[----:B----4-:R-:W-:-:S05]  /*1286c0*/  PRMT R18, R25, 0x4210, R3 ;  /* 0x0000421019127816 */ /* 0x010fca0000000003 */
[----:B------:R-:W-:Y:S04]  /*1286d0*/  STL.64 [R1+0x66a8], R18 ;  /* 0x0066a81201007387 */ /* 0x000fe80000100a00 */
[----:B------:R1:W-:Y:S04]  /*1286e0*/  STL.64 [R1+0x66a0], R16 ;  /* 0x0066a01001007387 */ /* 0x0003e80000100a00 */
[----:B0-----:R-:W2:Y:S01]  /*1286f0*/  LDL.LU R4, [R1+0x30c] ;  /* 0x00030c0001047983 */ /* 0x001ea20000300800 */
[----:B-1----:R-:W-:-:S05]  /*128700*/  PRMT R16, R5, 0x4210, R23 ;  /* 0x0000421005107816 */ /* 0x002fca0000000017 */
[----:B------:R-:W-:Y:S04]  /*128710*/  STL [R1+0x208], R16 ;  /* 0x0002081001007387 */ /* 0x000fe80000100800 */
[----:B------:R-:W4:Y:S01]  /*128720*/  LDL.LU R29, [R1+0x304] ;  /* 0x00030400011d7983 */ /* 0x000f220000300800 */
[----:B------:R-:W-:-:S03]  /*128730*/  PRMT R5, R6, 0x4210, R2 ;  /* 0x0000421006057816 */ /* 0x000fc60000000002 */
[----:B---3--:R-:W0:Y:S04]  /*128740*/  LDS.128 R16, [R12] ;  /* 0x000000000c107984 */ /* 0x008e280000000c00 */
[----:B------:R-:W-:Y:S04]  /*128750*/  STL [R1+0x20c], R5 ;  /* 0x00020c0501007387 */ /* 0x000fe80000100800 */
[----:B----4-:R1:W-:Y:S04]  /*128760*/  STL [R1+0x6670], R29 ;  /* 0x0066701d01007387 */ /* 0x0103e80000100800 */
[----:B-1----:R-:W3:Y:S04]  /*128770*/  LDL.LU R29, [R1+0x3c] ;  /* 0x00003c00011d7983 */ /* 0x002ee80000300800 */
[----:B---3--:R1:W-:Y:S04]  /*128780*/  STL [R1+0x6674], R29 ;  /* 0x0066741d01007387 */ /* 0x0083e80000100800 */
[----:B-1----:R-:W3:Y:S04]  /*128790*/  LDL.LU R29, [R1+0x38] ;  /* 0x00003800011d7983 */ /* 0x002ee80000300800 */
[----:B------:R-:W4:Y:S04]  /*1287a0*/  LDL.LU R25, [R1+0x314] ;  /* 0x0003140001197983 */ /* 0x000f280000300800 */
[----:B------:R-:W2:Y:S04]  /*1287b0*/  LDL.LU R5, [R1+0x300] ;  /* 0x0003000001057983 */ /* 0x000ea80000300800 */
[----:B------:R-:W2:Y:S04]  /*1287c0*/  LDL.LU R6, [R1+0x310] ;  /* 0x0003100001067983 */ /* 0x000ea80000300800 */
        /* <DEDUP_REMOVED lines=8> */
[----:B--2---:R-:W-:Y:S04]  /*128850*/  STL.64 [R1+0x6680], R6 ;  /* 0x0066800601007387 */ /* 0x004fe80000100a00 */
[----:B------:R0:W-:Y:S04]  /*128860*/  STL.64 [R1+0x6678], R4 ;  /* 0x0066780401007387 */ /* 0x0001e80000100a00 */
[----:B0-----:R-:W2:Y:S04]  /*128870*/  LDL.LU R4, [R1+0x210] ;  /* 0x0002100001047983 */ /* 0x001ea80000300800 */
[----:B------:R-:W2:Y:S04]  /*128880*/  LDL.LU R5, [R1+0x214] ;  /* 0x0002140001057983 */ /* 0x000ea80000300800 */
[----:B------:R-:W2:Y:S04]  /*128890*/  LDL.LU R6, [R1+0x218] ;  /* 0x0002180001067983 */ /* 0x000ea80000300800 */
[----:B------:R-:W2:Y:S04]  /*1288a0*/  LDL.LU R7, [R1+0x21c] ;  /* 0x00021c0001077983 */ /* 0x000ea80000300800 */
[----:B------:R-:W-:Y:S04]  /*1288b0*/  STL.64 [R1+0x6690], R26 ;  /* 0x0066901a01007387 */ /* 0x000fe80000100a00 */
[----:B----4-:R3:W-:Y:S02]  /*1288c0*/  STL.64 [R1+0x6688], R24 ;  /* 0x0066881801007387 */ /* 0x0107e40000100a00 */
[----:B---3--:R-:W-:-:S02]  /*1288d0*/  IMAD.MOV.U32 R24, RZ, RZ, R18 ;  /* 0x000000ffff187224 */ /* 0x008fc400078e0012 */
[----:B------:R-:W3:Y:S04]  /*1288e0*/  LDL.LU R18, [R1+0x6698] ;  /* 0x0066980001127983 */ /* 0x000ee80000300800 */
[----:B------:R-:W3:Y:S04]  /*1288f0*/  LDL.LU R25, [R1+0x204] ;  /* 0x0002040001197983 */ /* 0x000ee80000300800 */
[----:B------:R-:W3:Y:S04]  /*128900*/  LDL.LU R26, [R1+0x208] ;  /* 0x00020800011a7983 */ /* 0x000ee80000300800 */
[----:B------:R-:W3:Y:S04]  /*128910*/  LDL.LU R27, [R1+0x20c] ;  /* 0x00020c00011b7983 */ /* 0x000ee80000300800 */
[----:B------:R0:W-:Y:S04]  /*128920*/  STL [R1+0x6668], R12 ;  /* 0x0066680c01007387 */ /* 0x0001e80000100800 */
[----:B0-----:R-:W4:Y:S04]  /*128930*/  LDL.LU R12, [R1+0x2c0] ;  /* 0x0002c000010c7983 */ /* 0x001f280000300800 */
[----:B---3--:R0:W-:Y:S04]  /*128940*/  STSM.16.M88.4 [R18], R24 ;  /* 0x0000001812007844 */ /* 0x0081e80000000200 */
[----:B--2---:R-:W-:Y:S04]  /*128950*/  STSM.16.M88.4 [R18+0x200], R4 ;  /* 0x0002000412007844 */ /* 0x004fe80000000200 */
[----:B0-----:R-:W2:Y:S04]  /*128960*/  LDL.LU.64 R26, [R1+0x6690] ;  /* 0x00669000011a7983 */ /* 0x001ea80000300a00 */
[----:B------:R-:W2:Y:S04]  /*128970*/  LDL.LU.64 R24, [R1+0x6688] ;  /* 0x0066880001187983 */ /* 0x000ea80000300a00 */
[----:B------:R0:W-:Y:S04]  /*128980*/  STL [R1+0x666c], R2 ;  /* 0x00666c0201007387 */ /* 0x0001e80000100800 */
[----:B0-----:R-:W3:Y:S04]  /*128990*/  LDL.LU R2, [R1+0x308] ;  /* 0x0003080001027983 */ /* 0x001ee80000300800 */
[----:B------:R-:W2:Y:S04]  /*1289a0*/  LDL.LU.64 R6, [R1+0x6680] ;  /* 0x0066800001067983 */ /* 0x000ea80000300a00 */
[----:B------:R-:W2:Y:S01]  /*1289b0*/  LDL.LU.64 R4, [R1+0x6678] ;  /* 0x0066780001047983 */ /* 0x000ea20000300a00 */
[----:B------:R-:W-:Y:S01]  /*1289c0*/  BAR.SYNC.DEFER_BLOCKING 0x0 ;  /* 0x0000000000007b1d */ /* 0x000fe20000010000 */
[----:B--2---:R-:W-:-:S05]  /*1289d0*/  PRMT R4, R4, 0x5210, R29 ;  /* 0x0000521004047816 */ /* 0x004fca000000001d */
[----:B------:R-:W3:Y:S02]  /*1289e0*/  LDL.LU R29, [R1+0x6674] ;  /* 0x00667400011d7983 */ /* 0x000ee40000300800 */
[----:B---3--:R-:W-:Y:S02]  /*1289f0*/  PRMT R2, R2, 0x5210, R29 ;  /* 0x0000521002027816 */ /* 0x008fe4000000001d */
[----:B------:R-:W4:Y:S02]  /*128a00*/  LDL.LU R29, [R1+0x6670] ;  /* 0x00667000011d7983 */ /* 0x000f240000300800 */
[----:B----4-:R-:W-:Y:S02]  /*128a10*/  PRMT R12, R29, 0x5210, R12 ;  /* 0x000052101d0c7816 */ /* 0x010fe4000000000c */
[----:B------:R-:W-:Y:S02]  /*128a20*/  PRMT R29, R25, 0x5210, R27 ;  /* 0x00005210191d7816 */ /* 0x000fe4000000001b */
[----:B------:R-:W-:-:S02]  /*128a30*/  PRMT R27, R5, 0x5210, R3 ;  /* 0x00005210051b7816 */ /* 0x000fc40000000003 */
[----:B------:R-:W-:Y:S01]  /*128a40*/  PRMT R25, R6, 0x5210, R0 ;  /* 0x0000521006197816 */ /* 0x000fe20000000000 */
[----:B------:R-:W2:Y:S04]  /*128a50*/  LDL.LU R3, [R1+0x2dc] ;  /* 0x0002dc0001037983 */ /* 0x000ea80000300800 */
[----:B------:R-:W3:Y:S04]  /*128a60*/  LDL.LU R0, [R1+0x2d8] ;  /* 0x0002d80001007983 */ /* 0x000ee80000300800 */
[----:B------:R-:W4:Y:S04]  /*128a70*/  LDL.LU R5, [R1+0xc44] ;  /* 0x000c440001057983 */ /* 0x000f280000300800 */
[----:B------:R-:W2:Y:S04]  /*128a80*/  LDL.LU R6, [R1+0xc40] ;  /* 0x000c400001067983 */ /* 0x000ea80000300800 */
[----:B--2---:R-:W-:Y:S04]  /*128a90*/  STL.64 [R1+0x6640], R6 ;  /* 0x0066400601007387 */ /* 0x004fe80000100a00 */
[----:B----4-:R0:W-:Y:S02]  /*128aa0*/  STL [R1+0x6638], R5 ;  /* 0x0066380501007387 */ /* 0x0101e40000100800 */
[----:B0-----:R-:W-:-:S02]  /*128ab0*/  IMAD.MOV.U32 R5, RZ, RZ, R2 ;  /* 0x000000ffff057224 */ /* 0x001fc400078e0002 */
[----:B------:R-:W3:Y:S01]  /*128ac0*/  LDL.LU R2, [R1+0x666c] ;  /* 0x00666c0001027983 */ /* 0x000ee20000300800 */
[----:B------:R-:W-:-:S03]  /*128ad0*/  IMAD.MOV.U32 R6, RZ, RZ, R12 ;  /* 0x000000ffff067224 */ /* 0x000fc600078e000c */
[----:B------:R-:W2:Y:S01]  /*128ae0*/  LDL.LU R12, [R1+0x6668] ;  /* 0x00666800010c7983 */ /* 0x000ea20000300800 */
[----:B------:R-:W-:-:S05]  /*128af0*/  IMAD.MOV.U32 R7, RZ, RZ, R29 ;  /* 0x000000ffff077224 */ /* 0x000fca00078e001d */
[----:B------:R0:W-:Y:S04]  /*128b00*/  STL.64 [R1+0x6650], R6 ;  /* 0x0066500601007387 */ /* 0x0001e80000100a00 */
[----:B------:R1:W-:Y:S01]  /*128b10*/  STL.64 [R1+0x6648], R4 ;  /* 0x0066480401007387 */ /* 0x0003e20000100a00 */
[----:B0-----:R-:W-:Y:S01]  /*128b20*/  PRMT R6, R3, 0x5210, R23 ;  /* 0x0000521003067816 */ /* 0x001fe20000000017 */
[----:B-1----:R-:W-:Y:S02]  /*128b30*/  IMAD.MOV.U32 R4, RZ, RZ, R27 ;  /* 0x000000ffff047224 */ /* 0x002fe400078e001b */
[----:B------:R-:W-:Y:S01]  /*128b40*/  IMAD.MOV.U32 R5, RZ, RZ, R25 ;  /* 0x000000ffff057224 */ /* 0x000fe200078e0019 */
[----:B---3--:R-:W-:-:S05]  /*128b50*/  PRMT R7, R0, 0x5210, R2 ;  /* 0x0000521000077816 */ /* 0x008fca0000000002 */
[----:B------:R-:W-:Y:S04]  /*128b60*/  STL.64 [R1+0x6660], R6 ;  /* 0x0066600601007387 */ /* 0x000fe80000100a00 */
[----:B------:R-:W-:Y:S04]  /*128b70*/  STL.64 [R1+0x6658], R4 ;  /* 0x0066580401007387 */ /* 0x000fe80000100a00 */
[----:B--2---:R-:W0:Y:S04]  /*128b80*/  LDS.128 R4, [R12] ;  /* 0x000000000c047984 */ /* 0x004e280000000c00 */
[----:B0-----:R-:W-:Y:S01]  /*128b90*/  STL.64 [R1+0x310], R4 ;  /* 0x0003100401007387 */ /* 0x001fe20000100a00 */
[----:B------:R-:W-:-:S03]  /*128ba0*/  IMAD.MOV.U32 R2, RZ, RZ, R5 ;  /* 0x000000ffff027224 */ /* 0x000fc600078e0005 */
[----:B------:R-:W-:Y:S04]  /*128bb0*/  STL.64 [R1+0x318], R6 ;  /* 0x0003180601007387 */ /* 0x000fe80000100a00 */
[----:B------:R-:W0:Y:S04]  /*128bc0*/  LDS.128 R4, [R12+0x400] ;  /* 0x000400000c047984 */ /* 0x000e280000000c00 */
[----:B------:R-:W-:Y:S04]  /*128bd0*/  STL [R1+0x6400], R2 ;  /* 0x0064000201007387 */ /* 0x000fe80000100800 */
        /* <DEDUP_REMOVED lines=12> */
[----:B------:R-:W-:Y:S04]  /*128ca0*/  STL [R1+0x6624], R18 ;  /* 0x0066241201007387 */ /* 0x000fe80000100800 */
[----:B------:R-:W-:Y:S04]  /*128cb0*/  STL [R1+0x6628], R22 ;  /* 0x0066281601007387 */ /* 0x000fe80000100800 */
[----:B------:R0:W-:Y:S04]  /*128cc0*/  STL [R1+0x662c], R10 ;  /* 0x00662c0a01007387 */ /* 0x0001e80000100800 */
[----:B------:R-:W4:Y:S04]  /*128cd0*/  LDL.LU R2, [R1+0xc0c] ;  /* 0x000c0c0001027983 */ /* 0x000f280000300800 */
[----:B------:R-:W2:Y:S04]  /*128ce0*/  LDL.LU R29, [R1+0xc08] ;  /* 0x000c0800011d7983 */ /* 0x000ea80000300800 */
[----:B0-----:R-:W2:Y:S04]  /*128cf0*/  LDL.LU R10, [R1+0xbc0] ;  /* 0x000bc000010a7983 */ /* 0x001ea80000300800 */
[----:B------:R-:W2:Y:S04]  /*128d00*/  LDL.LU R22, [R1+0xb74] ;  /* 0x000b740001167983 */ /* 0x000ea80000300800 */
[----:B------:R-:W2:Y:S04]  /*128d10*/  LDL.LU R0, [R1+0xb70] ;  /* 0x000b700001007983 */ /* 0x000ea80000300800 */
[----:B------:R0:W-:Y:S04]  /*128d20*/  STL [R1+0x6630], R16 ;  /* 0x0066301001007387 */ /* 0x0001e80000100800 */
[----:B0-----:R-:W2:Y:S04]  /*128d30*/  LDL.LU R16, [R1+0xd20] ;  /* 0x000d200001107983 */ /* 0x001ea80000300800 */
[----:B------:R-:W2:Y:S01]  /*128d40*/  LDL.LU R18, [R1+0xd1c] ;  /* 0x000d1c0001127983 */ /* 0x000ea20000300800 */
[----:B------:R-:W-:Y:S06]  /*128d50*/  BAR.SYNC.DEFER_BLOCKING 0x0 ;  /* 0x0000000000007b1d */ /* 0x000fec0000010000 */
[----:B--2---:R0:W-:Y:S04]  /*128d60*/  STL [R1+0x6634], R18 ;  /* 0x0066341201007387 */ /* 0x0041e80000100800 */
[----:B0-----:R-:W2:Y:S01]  /*128d70*/  LDL.LU R18, [R1+0xbc4] ;  /* 0x000bc40001127983 */ /* 0x001ea20000300800 */
[----:B---3--:R-:W-:-:S03]  /*128d80*/  LOP3.LUT R25, R5, 0xffff, RZ, 0xc0, !PT ;  /* 0x0000ffff05197812 */ /* 0x008fc600078ec0ff */
[----:B------:R-:W3:Y:S01]  /*128d90*/  LDL.LU R12, [R1+0xd14] ;  /* 0x000d1400010c7983 */ /* 0x000ee20000300800 */
[----:B------:R-:W-:-:S03]  /*128da0*/  LOP3.LUT R3, R6, 0xffff, RZ, 0xc0, !PT ;  /* 0x0000ffff06037812 */ /* 0x000fc600078ec0ff */
[----:B------:R-:W3:Y:S01]  /*128db0*/  LDL.LU R27, [R1+0xd10] ;  /* 0x000d1000011b7983 */ /* 0x000ee20000300800 */
[----:B----4-:R-:W-:Y:S01]  /*128dc0*/  LOP3.LUT R2, R2, 0xffff, RZ, 0xc0, !PT ;  /* 0x0000ffff02027812 */ /* 0x010fe200078ec0ff */
[----:B------:R-:W-:Y:S02]  /*128dd0*/  IMAD.MOV.U32 R6, RZ, RZ, R7 ;  /* 0x000000ffff067224 */ /* 0x000fe400078e0007 */
[----:B------:R-:W4:Y:S04]  /*128de0*/  LDL.LU R23, [R1+0xd0c] ;  /* 0x000d0c0001177983 */ /* 0x000f280000300800 */
[----:B------:R-:W3:Y:S04]  /*128df0*/  LDL.LU R4, [R1+0xd08] ;  /* 0x000d080001047983 */ /* 0x000ee80000300800 */
[----:B------:R-:W-:Y:S04]  /*128e00*/  STL [R1+0x2c4], R25 ;  /* 0x0002c41901007387 */ /* 0x000fe80000100800 */
[----:B------:R-:W3:Y:S04]  /*128e10*/  LDL.LU R7, [R1+0xd04] ;  /* 0x000d040001077983 */ /* 0x000ee80000300800 */
[----:B------:R-:W3:Y:S04]  /*128e20*/  LDL.LU R5, [R1+0xb24] ;  /* 0x000b240001057983 */ /* 0x000ee80000300800 */
[----:B------:R-:W-:Y:S04]  /*128e30*/  STL [R1+0x2c8], R3 ;  /* 0x0002c80301007387 */ /* 0x000fe80000100800 */
[----:B------:R-:W-:Y:S01]  /*128e40*/  STL [R1+0x2cc], R2 ;  /* 0x0002cc0201007387 */ /* 0x000fe20000100800 */
[----:B--2---:R-:W-:-:S04]  /*128e50*/  LOP3.LUT R18, R18, 0xffff, RZ, 0xc0, !PT ;  /* 0x0000ffff12127812 */ /* 0x004fc800078ec0ff */
[----:B------:R-:W-:Y:S01]  /*128e60*/  PRMT R16, R16, 0x4210, R18 ;  /* 0x0000421010107816 */ /* 0x000fe20000000012 */
[----:B------:R0:W-:Y:S04]  /*128e70*/  STL [R1+0x38], R18 ;  /* 0x0000381201007387 */ /* 0x0001e80000100800 */
[----:B0-----:R-:W2:Y:S01]  /*128e80*/  LDL.LU R18, [R1+0x6634] ;  /* 0x0066340001127983 */ /* 0x001ea20000300800 */
[----:B------:R-:W-:-:S03]  /*128e90*/  LOP3.LUT R10, R10, 0xffff, RZ, 0xc0, !PT ;  /* 0x0000ffff0a0a7812 */ /* 0x000fc600078ec0ff */
[----:B------:R0:W-:Y:S04]  /*128ea0*/  STL [R1+0x210], R16 ;  /* 0x0002101001007387 */ /* 0x0001e80000100800 */
[----:B0-----:R-:W4:Y:S04]  /*128eb0*/  LDL.LU R16, [R1+0x6630] ;  /* 0x0066300001107983 */ /* 0x001f280000300800 */
[----:B------:R0:W-:Y:S01]  /*128ec0*/  STL [R1+0x3c], R10 ;  /* 0x00003c0a01007387 */ /* 0x0001e20000100800 */
[----:B--2---:R-:W-:-:S03]  /*128ed0*/  PRMT R18, R18, 0x4210, R10 ;  /* 0x0000421012127816 */ /* 0x004fc6000000000a */
[----:B0-----:R-:W2:Y:S01]  /*128ee0*/  LDL.LU R10, [R1+0x662c] ;  /* 0x00662c00010a7983 */ /* 0x001ea20000300800 */
[----:B------:R-:W-:-:S04]  /*128ef0*/  LOP3.LUT R22, R22, 0xffff, RZ, 0xc0, !PT ;  /* 0x0000ffff16167812 */ /* 0x000fc800078ec0ff */
[----:B---3--:R-:W-:Y:S01]  /*128f00*/  PRMT R12, R12, 0x4210, R22 ;  /* 0x000042100c0c7816 */ /* 0x008fe20000000016 */
[----:B------:R0:W-:Y:S01]  /*128f10*/  STL [R1+0x2c0], R22 ;  /* 0x0002c01601007387 */ /* 0x0001e20000100800 */
[----:B----4-:R-:W-:Y:S02]  /*128f20*/  PRMT R25, R23, 0x4210, R25 ;  /* 0x0000421017197816 */ /* 0x010fe40000000019 */
[----:B------:R-:W-:Y:S01]  /*128f30*/  PRMT R23, R4, 0x4210, R3 ;  /* 0x0000421004177816 */ /* 0x000fe20000000003 */
[----:B0-----:R-:W3:Y:S04]  /*128f40*/  LDL.LU R22, [R1+0x6628] ;  /* 0x0066280001167983 */ /* 0x001ee80000300800 */
[----:B------:R-:W-:Y:S04]  /*128f50*/  STL [R1+0x65e4], R21 ;  /* 0x0065e41501007387 */ /* 0x000fe80000100800 */
[----:B------:R-:W-:Y:S04]  /*128f60*/  STL [R1+0x65e8], R19 ;  /* 0x0065e81301007387 */ /* 0x000fe80000100800 */
[----:B------:R0:W-:Y:S01]  /*128f70*/  STL [R1+0x65ec], R28 ;  /* 0x0065ec1c01007387 */ /* 0x0001e20000100800 */
[----:B------:R-:W-:-:S03]  /*128f80*/  PRMT R7, R7, 0x4210, R2 ;  /* 0x0000421007077816 */ /* 0x000fc60000000002 */
[----:B0-----:R-:W4:Y:S04]  /*128f90*/  LDL.LU R28, [R1+0x38] ;  /* 0x00003800011c7983 */ /* 0x001f280000300800 */
[----:B------:R-:W4:Y:S04]  /*128fa0*/  LDL.LU R4, [R1+0x35c] ;  /* 0x00035c0001047983 */ /* 0x000f280000300800 */
[----:B------:R-:W3:Y:S04]  /*128fb0*/  LDL.LU R19, [R1+0x3c] ;  /* 0x00003c0001137983 */ /* 0x000ee80000300800 */
[----:B------:R-:W3:Y:S04]  /*128fc0*/  LDL.LU R3, [R1+0x358] ;  /* 0x0003580001037983 */ /* 0x000ee80000300800 */
[----:B------:R-:W3:Y:S04]  /*128fd0*/  LDL.LU R21, [R1+0x2c0] ;  /* 0x0002c00001157983 */ /* 0x000ee80000300800 */
[----:B------:R-:W3:Y:S04]  /*128fe0*/  LDL.LU R2, [R1+0x354] ;  /* 0x0003540001027983 */ /* 0x000ee80000300800 */
[----:B--2---:R-:W-:Y:S04]  /*128ff0*/  STL.64 [R1+0x65f8], R10 ;  /* 0x0065f80a01007387 */ /* 0x004fe80000100a00 */
[----:B------:R0:W-:Y:S04]  /*129000*/  STL.64 [R1+0x65f0], R8 ;  /* 0x0065f00801007387 */ /* 0x0001e80000100a00 */
[----:B0-----:R-:W2:Y:S01]  /*129010*/  LDL.LU R8, [R1+0x210] ;  /* 0x0002100001087983 */ /* 0x001ea20000300800 */
[----:B------:R-:W-:-:S02]  /*129020*/  LOP3.LUT R0, R0, 0xffff, RZ, 0xc0, !PT ;  /* 0x0000ffff00007812 */ /* 0x000fc400078ec0ff */
[----:B------:R-:W-:Y:S02]  /*129030*/  LOP3.LUT R29, R29, 0xffff, RZ, 0xc0, !PT ;  /* 0x0000ffff1d1d7812 */ /* 0x000fe400078ec0ff */
[----:B------:R-:W-:Y:S01]  /*129040*/  PRMT R27, R27, 0x4210, R0 ;  /* 0x000042101b1b7816 */ /* 0x000fe20000000000 */
[----:B------:R-:W-:Y:S01]  /*129050*/  IMAD.MOV.U32 R10, RZ, RZ, R12 ;  /* 0x000000ffff0a7224 */ /* 0x000fe200078e000c */
[----:B------:R-:W-:Y:S01]  /*129060*/  PRMT R5, R5, 0x4210, R29 ;  /* 0x0000421005057816 */ /* 0x000fe2000000001d */
[----:B------:R-:W-:Y:S02]  /*129070*/  IMAD.MOV.U32 R9, RZ, RZ, R18 ;  /* 0x000000ffff097224 */ /* 0x000fe400078e0012 */
[----:B------:R-:W-:Y:S01]  /*129080*/  IMAD.MOV.U32 R11, RZ, RZ, R27 ;  /* 0x000000ffff0b7224 */ /* 0x000fe200078e001b */
[----:B------:R-:W3:Y:S04]  /*129090*/  LDL.LU R18, [R1+0x6624] ;  /* 0x0066240001127983 */ /* 0x000ee80000300800 */
[----:B------:R-:W3:Y:S04]  /*1290a0*/  LDL.LU R12, [R1+0x6620] ;  /* 0x00662000010c7983 */ /* 0x000ee80000300800 */
[----:B------:R0:W-:Y:S02]  /*1290b0*/  STL.64 [R1+0x6608], R10 ;  /* 0x0066080a01007387 */ /* 0x0001e40000100a00 */
[----:B0-----:R-:W-:-:S02]  /*1290c0*/  IMAD.MOV.U32 R10, RZ, RZ, R7 ;  /* 0x000000ffff0a7224 */ /* 0x001fc400078e0007 */
[----:B------:R-:W-:Y:S01]  /*1290d0*/  IMAD.MOV.U32 R11, RZ, RZ, R5 ;  /* 0x000000ffff0b7224 */ /* 0x000fe200078e0005 */
[----:B--2---:R0:W-:Y:S04]  /*1290e0*/  STL.64 [R1+0x6600], R8 ;  /* 0x0066000801007387 */ /* 0x0041e80000100a00 */
[----:B------:R-:W-:Y:S01]  /*1290f0*/  STL.64 [R1+0x6618], R10 ;  /* 0x0066180a01007387 */ /* 0x000fe20000100a00 */
[----:B0-----:R-:W-:Y:S02]  /*129100*/  IMAD.MOV.U32 R8, RZ, RZ, R25 ;  /* 0x000000ffff087224 */ /* 0x001fe400078e0019 */
[----:B------:R-:W-:-:S05]  /*129110*/  IMAD.MOV.U32 R9, RZ, RZ, R23 ;  /* 0x000000ffff097224 */ /* 0x000fca00078e0017 */
[----:B------:R-:W-:Y:S04]  /*129120*/  STL.64 [R1+0x6610], R8 ;  /* 0x0066100801007387 */ /* 0x000fe80000100a00 */
[----:B------:R-:W2:Y:S04]  /*129130*/  LDL.LU R27, [R1+0x350] ;  /* 0x00035000011b7983 */ /* 0x000ea80000300800 */
[----:B------:R-:W2:Y:S04]  /*129140*/  LDL.LU R25, [R1+0x32c] ;  /* 0x00032c0001197983 */ /* 0x000ea80000300800 */
[----:B---3--:R-:W0:Y:S04]  /*129150*/  LDS.128 R8, [R12] ;  /* 0x000000000c087984 */ /* 0x008e280000000c00 */
[----:B--2---:R1:W-:Y:S04]  /*129160*/  STL [R1+0x65e0], R25 ;  /* 0x0065e01901007387 */ /* 0x0043e80000100800 */
[----:B-1----:R-:W2:Y:S04]  /*129170*/  LDL.LU R25, [R1+0x2c4] ;  /* 0x0002c40001197983 */ /* 0x002ea80000300800 */
[----:B------:R-:W3:Y:S04]  /*129180*/  LDL.LU R23, [R1+0x328] ;  /* 0x0003280001177983 */ /* 0x000ee80000300800 */
[----:B---3--:R1:W-:Y:S04]  /*129190*/  STL [R1+0x65dc], R23 ;  /* 0x0065dc1701007387 */ /* 0x0083e80000100800 */
[----:B-1----:R-:W3:Y:S04]  /*1291a0*/  LDL.LU R23, [R1+0x2c8] ;  /* 0x0002c80001177983 */ /* 0x002ee80000300800 */
[----:B------:R-:W2:Y:S01]  /*1291b0*/  LDL.LU R5, [R1+0x324] ;  /* 0x0003240001057983 */ /* 0x000ea20000300800 */
[----:B------:R-:W-:-:S03]  /*1291c0*/  IMAD.MOV.U32 R7, RZ, RZ, R24 ;  /* 0x000000ffff077224 */ /* 0x000fc600078e0018 */
[----:B--2---:R1:W-:Y:S04]  /*1291d0*/  STL [R1+0x65d8], R5 ;  /* 0x0065d80501007387 */ /* 0x0043e80000100800 */
[----:B-1----:R-:W2:Y:S04]  /*1291e0*/  LDL.LU R5, [R1+0x2cc] ;  /* 0x0002cc0001057983 */ /* 0x002ea80000300800 */
[----:B------:R-:W2:Y:S04]  /*1291f0*/  LDL.LU R24, [R1+0x320] ;  /* 0x0003200001187983 */ /* 0x000ea80000300800 */
        /* <DEDUP_REMOVED lines=8> */
[----:B--2---:R0:W-:Y:S04]  /*129280*/  STSM.16.M88.4 [R18], R8 ;  /* 0x0000000812007844 */ /* 0x0041e80000000200 */
[----:B0-----:R-:W2:Y:S04]  /*129290*/  LDL.LU.64 R10, [R1+0x6608] ;  /* 0x00660800010a7983 */ /* 0x001ea80000300a00 */
[----:B------:R-:W2:Y:S01]  /*1292a0*/  LDL.LU.64 R8, [R1+0x6600] ;  /* 0x0066000001087983 */ /* 0x000ea20000300a00 */
[----:B----4-:R-:W-:-:S02]  /*1292b0*/  PRMT R4, R4, 0x5210, R28 ;  /* 0x0000521004047816 */ /* 0x010fc4000000001c */
[----:B------:R-:W-:Y:S02]  /*1292c0*/  PRMT R3, R3, 0x5210, R19 ;  /* 0x0000521003037816 */ /* 0x000fe40000000013 */
[----:B------:R-:W-:Y:S02]  /*1292d0*/  PRMT R2, R2, 0x5210, R21 ;  /* 0x0000521002027816 */ /* 0x000fe40000000015 */
[----:B------:R-:W-:Y:S01]  /*1292e0*/  PRMT R27, R27, 0x5210, R25 ;  /* 0x000052101b1b7816 */ /* 0x000fe20000000019 */
[----:B--2---:R0:W-:Y:S04]  /*1292f0*/  STSM.16.M88.4 [R18+0x200], R8 ;  /* 0x0002000812007844 */ /* 0x0041e80000000200 */
[----:B0-----:R-:W2:Y:S04]  /*129300*/  LDL.LU.64 R10, [R1+0x65f8] ;  /* 0x0065f800010a7983 */ /* 0x001ea80000300a00 */
[----:B------:R-:W4:Y:S04]  /*129310*/  LDL.LU.64 R8, [R1+0x65f0] ;  /* 0x0065f00001087983 */ /* 0x000f280000300a00 */
[----:B------:R-:W2:Y:S04]  /*129320*/  LDL.LU R28, [R1+0x65ec] ;  /* 0x0065ec00011c7983 */ /* 0x000ea80000300800 */
[----:B------:R-:W2:Y:S04]  /*129330*/  LDL.LU R19, [R1+0x65e8] ;  /* 0x0065e80001137983 */ /* 0x000ea80000300800 */
[----:B------:R-:W2:Y:S04]  /*129340*/  LDL.LU R21, [R1+0x65e4] ;  /* 0x0065e40001157983 */ /* 0x000ea80000300800 */
[----:B------:R-:W3:Y:S01]  /*129350*/  LDL.LU R25, [R1+0x65e0] ;  /* 0x0065e00001197983 */ /* 0x000ee20000300800 */
[----:B------:R-:W-:Y:S01]  /*129360*/  PRMT R0, R24, 0x5210, R0 ;  /* 0x0000521018007816 */ /* 0x000fe20000000000 */
[----:B------:R-:W-:Y:S01]  /*129370*/  BAR.SYNC.DEFER_BLOCKING 0x0 ;  /* 0x0000000000007b1d */ /* 0x000fe20000010000 */
[----:B---3--:R-:W-:-:S05]  /*129380*/  PRMT R25, R25, 0x5210, R23 ;  /* 0x0000521019197816 */ /* 0x008fca0000000017 */
[----:B------:R-:W3:Y:S02]  /*129390*/  LDL.LU R23, [R1+0x65dc] ;  /* 0x0065dc0001177983 */ /* 0x000ee40000300800 */
[----:B---3--:R-:W-:Y:S02]  /*1293a0*/  PRMT R23, R23, 0x5210, R5 ;  /* 0x0000521017177816 */ /* 0x008fe40000000005 */
[----:B------:R-:W3:Y:S04]  /*1293b0*/  LDL.LU R5, [R1+0x65d8] ;  /* 0x0065d80001057983 */ /* 0x000ee80000300800 */
[----:B------:R-:W4:Y:S04]  /*1293c0*/  LDL.LU R24, [R1+0xc74] ;  /* 0x000c740001187983 */ /* 0x000f280000300800 */
[----:B------:R0:W-:Y:S04]  /*1293d0*/  STL [R1+0x65c0], R22 ;  /* 0x0065c01601007387 */ /* 0x0001e80000100800 */
[----:B--2---:R1:W-:Y:S01]  /*1293e0*/  STL.64 [R1+0x65b8], R20 ;  /* 0x0065b81401007387 */ /* 0x0043e20000100a00 */
[----:B0-----:R-:W-:-:S02]  /*1293f0*/  IMAD.MOV.U32 R22, RZ, RZ, R23 ;  /* 0x000000ffff167224 */ /* 0x001fc400078e0017 */
[----:B-1----:R-:W-:Y:S02]  /*129400*/  IMAD.MOV.U32 R20, RZ, RZ, R27 ;  /* 0x000000ffff147224 */ /* 0x002fe400078e001b */
[----:B------:R-:W-:Y:S01]  /*129410*/  IMAD.MOV.U32 R21, RZ, RZ, R25 ;  /* 0x000000ffff157224 */ /* 0x000fe200078e0019 */
[----:B---3--:R-:W-:-:S05]  /*129420*/  PRMT R5, R5, 0x5210, R29 ;  /* 0x0000521005057816 */ /* 0x008fca000000001d */
[----:B------:R-:W-:-:S05]  /*129430*/  IMAD.MOV.U32 R23, RZ, RZ, R5 ;  /* 0x000000ffff177224 */ /* 0x000fca00078e0005 */
[----:B------:R-:W-:Y:S04]  /*129440*/  STL.64 [R1+0x65d0], R22 ;  /* 0x0065d01601007387 */ /* 0x000fe80000100a00 */
[----:B------:R-:W-:Y:S04]  /*129450*/  STL.64 [R1+0x65c8], R20 ;  /* 0x0065c81401007387 */ /* 0x000fe80000100a00 */
[----:B------:R-:W0:Y:S04]  /*129460*/  LDS.128 R20, [R12] ;  /* 0x000000000c147984 */ /* 0x000e280000000c00 */
[----:B0-----:R-:W-:Y:S04]  /*129470*/  STL.64 [R1+0x350], R20 ;  /* 0x0003501401007387 */ /* 0x001fe80000100a00 */
[----:B------:R-:W-:Y:S04]  /*129480*/  STL.64 [R1+0x358], R22 ;  /* 0x0003581601007387 */ /* 0x000fe80000100a00 */
[----:B------:R-:W0:Y:S01]  /*129490*/  LDS.128 R20, [R12+0x400] ;  /* 0x000400000c147984 */ /* 0x000e220000000c00 */
[----:B------:R-:W-:-:S02]  /*1294a0*/  IMAD.MOV.U32 R5, RZ, RZ, R14 ;  /* 0x000000ffff057224 */ /* 0x000fc400078e000e */
[----:B------:R-:W-:Y:S01]  /*1294b0*/  IMAD.MOV.U32 R14, RZ, RZ, R17 ;  /* 0x000000ffff0e7224 */ /* 0x000fe200078e0011 */
[----:B0-----:R-:W-:Y:S01]  /*1294c0*/  STL.64 [R1+0x370], R20 ;  /* 0x0003701401007387 */ /* 0x001fe20000100a00 */
[----:B------:R-:W-:-:S03]  /*1294d0*/  IMAD.MOV.U32 R17, RZ, RZ, R23 ;  /* 0x000000ffff117224 */ /* 0x000fc600078e0017 */
[----:B------:R0:W-:Y:S04]  /*1294e0*/  STL [R1+0x378], R22 ;  /* 0x0003781601007387 */ /* 0x0001e80000100800 */
[----:B0-----:R-:W2:Y:S04]  /*1294f0*/  LDL.LU.64 R22, [R1+0x65d0] ;  /* 0x0065d00001167983 */ /* 0x001ea80000300a00 */
[----:B------:R-:W2:Y:S01]  /*129500*/  LDL.LU.64 R20, [R1+0x65c8] ;  /* 0x0065c80001147983 */ /* 0x000ea20000300a00 */
[----:B------:R-:W-:Y:S06]  /*129510*/  BAR.SYNC.DEFER_BLOCKING 0x0 ;  /* 0x0000000000007b1d */ /* 0x000fec0000010000 */
[----:B------:R-:W-:Y:S04]  /*129520*/  STL [R1+0x6598], R12 ;  /* 0x0065980c01007387 */ /* 0x000fe80000100800 */
[----:B------:R-:W-:Y:S04]  /*129530*/  STL [R1+0x6384], R17 ;  /* 0x0063841101007387 */ /* 0x000fe80000100800 */
[----:B--2---:R0:W-:Y:S04]  /*129540*/  STSM.16.M88.4 [R18], R20 ;  /* 0x0000001412007844 */ /* 0x0041e80000000200 */
[----:B0-----:R-:W2:Y:S04]  /*129550*/  LDL.LU R22, [R1+0x65c0] ;  /* 0x0065c00001167983 */ /* 0x001ea80000300800 */
[----:B------:R-:W3:Y:S04]  /*129560*/  LDL.LU.64 R20, [R1+0x65b8] ;  /* 0x0065b80001147983 */ /* 0x000ee80000300a00 */
[----:B------:R-:W2:Y:S04]  /*129570*/  LDL.LU R23, [R1+0xc70] ;  /* 0x000c700001177983 */ /* 0x000ea80000300800 */
[----:B--2---:R0:W-:Y:S04]  /*129580*/  STL.64 [R1+0x65b0], R22 ;  /* 0x0065b01601007387 */ /* 0x0041e80000100a00 */
[----:B---3--:R1:W-:Y:S01]  /*129590*/  STL.64 [R1+0x65a8], R20 ;  /* 0x0065a81401007387 */ /* 0x0083e20000100a00 */
[----:B0-----:R-:W-:-:S02]  /*1295a0*/  IMAD.MOV.U32 R22, RZ, RZ, R2 ;  /* 0x000000ffff167224 */ /* 0x001fc400078e0002 */
[----:B------:R-:W-:Y:S02]  /*1295b0*/  IMAD.MOV.U32 R23, RZ, RZ, R0 ;  /* 0x000000ffff177224 */ /* 0x000fe400078e0000 */
[----:B-1----:R-:W-:Y:S02]  /*1295c0*/  IMAD.MOV.U32 R20, RZ, RZ, R4 ;  /* 0x000000ffff147224 */ /* 0x002fe400078e0004 */
[----:B------:R-:W-:Y:S02]  /*1295d0*/  IMAD.MOV.U32 R21, RZ, RZ, R3 ;  /* 0x000000ffff157224 */ /* 0x000fe400078e0003 */
[----:B------:R-:W2:Y:S04]  /*1295e0*/  LDL.LU R3, [R1+0xc2c] ;  /* 0x000c2c0001037983 */ /* 0x000ea80000300800 */
[----:B------:R-:W3:Y:S04]  /*1295f0*/  LDL.LU R4, [R1+0xc28] ;  /* 0x000c280001047983 */ /* 0x000ee80000300800 */
[----:B------:R0:W-:Y:S04]  /*129600*/  STSM.16.M88.4 [R18+0x200], R20 ;  /* 0x0002001412007844 */ /* 0x0001e80000000200 */
[----:B0-----:R-:W2:Y:S01]  /*129610*/  LDL.LU.64 R22, [R1+0x65b0] ;  /* 0x0065b00001167983 */ /* 0x001ea20000300a00 */
[----:B----4-:R-:W-:-:S03]  /*129620*/  LOP3.LUT R0, R24, 0xffff, RZ, 0xc0, !PT ;  /* 0x0000ffff18007812 */ /* 0x010fc600078ec0ff */
[----:B------:R-:W4:Y:S04]  /*129630*/  LDL.LU.64 R20, [R1+0x65a8] ;  /* 0x0065a80001147983 */ /* 0x000f280000300a00 */
[----:B------:R-:W-:Y:S04]  /*129640*/  STL [R1+0x6570], R18 ;  /* 0x0065701201007387 */ /* 0x000fe80000100800 */
[----:B------:R-:W3:Y:S04]  /*129650*/  LDL.LU R12, [R1+0xbd4] ;  /* 0x000bd400010c7983 */ /* 0x000ee80000300800 */
[----:B------:R0:W-:Y:S04]  /*129660*/  STL [R1+0x2c8], R0 ;  /* 0x0002c80001007387 */ /* 0x0001e80000100800 */
[----:B------:R-:W3:Y:S04]  /*129670*/  LDL.LU R25, [R1+0xb94] ;  /* 0x000b940001197983 */ /* 0x000ee80000300800 */
[----:B0-----:R-:W3:Y:S01]  /*129680*/  LDL.LU R0, [R1+0xb90] ;  /* 0x000b900001007983 */ /* 0x001ee20000300800 */
[----:B------:R-:W-:Y:S01]  /*129690*/  BAR.SYNC.DEFER_BLOCKING 0x0 ;  /* 0x0000000000007b1d */ /* 0x000fe20000010000 */
[----:B--2---:R-:W-:-:S05]  /*1296a0*/  IMAD.MOV.U32 R24, RZ, RZ, R22 ;  /* 0x000000ffff187224 */ /* 0x004fca00078e0016 */
[----:B------:R-:W2:Y:S04]  /*1296b0*/  LDL.LU R22, [R1+0xd44] ;  /* 0x000d440001167983 */ /* 0x000ea80000300800 */
[----:B--2---:R0:W-:Y:S04]  /*1296c0*/  STL [R1+0x659c], R22 ;  /* 0x00659c1601007387 */ /* 0x0041e80000100800 */
[----:B0-----:R-:W2:Y:S04]  /*1296d0*/  LDL.LU R22, [R1+0xd48] ;  /* 0x000d480001167983 */ /* 0x001ea80000300800 */
[----:B------:R0:W-:Y:S04]  /*1296e0*/  STL [R1+0x65a0], R7 ;  /* 0x0065a00701007387 */ /* 0x0001e80000100800 */
[----:B0-----:R-:W2:Y:S01]  /*1296f0*/  LDL.LU R7, [R1+0xbf0] ;  /* 0x000bf00001077983 */ /* 0x001ea20000300800 */
[----:B------:R-:W-:-:S02]  /*129700*/  LOP3.LUT R29, R23, 0xffff, RZ, 0xc0, !PT ;  /* 0x0000ffff171d7812 */ /* 0x000fc400078ec0ff */
[----:B---3--:R-:W-:Y:S01]  /*129710*/  LOP3.LUT R12, R12, 0xffff, RZ, 0xc0, !PT ;  /* 0x0000ffff0c0c7812 */ /* 0x008fe200078ec0ff */
[----:B------:R-:W3:Y:S01]  /*129720*/  LDL.LU R18, [R1+0xd3c] ;  /* 0x000d3c0001127983 */ /* 0x000ee20000300800 */
[----:B------:R-:W-:-:S03]  /*129730*/  LOP3.LUT R17, R3, 0xffff, RZ, 0xc0, !PT ;  /* 0x0000ffff03117812 */ /* 0x000fc600078ec0ff */
[----:B------:R-:W3:Y:S01]  /*129740*/  LDL.LU R27, [R1+0xd30] ;  /* 0x000d3000011b7983 */ /* 0x000ee20000300800 */
[----:B------:R-:W-:-:S03]  /*129750*/  LOP3.LUT R2, R4, 0xffff, RZ, 0xc0, !PT ;  /* 0x0000ffff04027812 */ /* 0x000fc600078ec0ff */
[----:B------:R-:W3:Y:S04]  /*129760*/  LDL.LU R23, [R1+0xd2c] ;  /* 0x000d2c0001177983 */ /* 0x000ee80000300800 */
[----:B------:R-:W3:Y:S04]  /*129770*/  LDL.LU R3, [R1+0xd24] ;  /* 0x000d240001037983 */ /* 0x000ee80000300800 */
[----:B------:R-:W3:Y:S01]  /*129780*/  LDL.LU R4, [R1+0xb50] ;  /* 0x000b500001047983 */ /* 0x000ee20000300800 */
[----:B--2---:R-:W-:-:S04]  /*129790*/  LOP3.LUT R7, R7, 0xffff, RZ, 0xc0, !PT ;  /* 0x0000ffff07077812 */ /* 0x004fc800078ec0ff */
[----:B------:R-:W-:Y:S01]  /*1297a0*/  PRMT R22, R22, 0x4210, R7 ;  /* 0x0000421016167816 */ /* 0x000fe20000000007 */
[----:B------:R0:W-:Y:S04]  /*1297b0*/  STL [R1+0x38], R7 ;  /* 0x0000380701007387 */ /* 0x0001e80000100800 */
[----:B------:R-:W-:Y:S04]  /*1297c0*/  STL [R1+0x3c], R12 ;  /* 0x00003c0c01007387 */ /* 0x000fe80000100800 */
[----:B0-----:R-:W2:Y:S04]  /*1297d0*/  LDL.LU R7, [R1+0x65a0] ;  /* 0x0065a00001077983 */ /* 0x001ea80000300800 */
[----:B------:R0:W-:Y:S04]  /*1297e0*/  STL [R1+0x210], R22 ;  /* 0x0002101601007387 */ /* 0x0001e80000100800 */
[----:B0-----:R-:W2:Y:S02]  /*1297f0*/  LDL.LU R22, [R1+0x659c] ;  /* 0x00659c0001167983 */ /* 0x001ea40000300800 */
[----:B--2---:R-:W-:-:S02]  /*129800*/  PRMT R22, R22, 0x4210, R12 ;  /* 0x0000421016167816 */ /* 0x004fc4000000000c */
[----:B------:R-:W2:Y:S04]  /*129810*/  LDL.LU R12, [R1+0x6598] ;  /* 0x00659800010c7983 */ /* 0x000ea80000300800 */
[----:B------:R0:W-:Y:S04]  /*129820*/  STL [R1+0x214], R22 ;  /* 0x0002141601007387 */ /* 0x0001e80000100800 */
[----:B0-----:R-:W2:Y:S01]  /*129830*/  LDL.LU R22, [R1+0x6594] ;  /* 0x0065940001167983 */ /* 0x001ea20000300800 */
[----:B------:R-:W-:-:S03]  /*129840*/  LOP3.LUT R25, R25, 0xffff, RZ, 0xc0, !PT ;  /* 0x0000ffff19197812 */ /* 0x000fc600078ec0ff */
[----:B--2---:R0:W-:Y:S04]  /*129850*/  STL [R1+0x6590], R22 ;  /* 0x0065901601007387 */ /* 0x0041e80000100800 */
[----:B0-----:R-:W2:Y:S04]  /*129860*/  LDL R22, [R1+0x2c8] ;  /* 0x0002c80001167983 */ /* 0x001ea80000100800 */
[----:B----4-:R0:W-:Y:S04]  /*129870*/  STL.64 [R1+0x6588], R20 ;  /* 0x0065881401007387 */ /* 0x0101e80000100a00 */
[----:B0-----:R-:W4:Y:S01]  /*129880*/  LDL.LU R21, [R1+0xd40] ;  /* 0x000d400001157983 */ /* 0x001f220000300800 */
[----:B---3--:R-:W-:-:S02]  /*129890*/  PRMT R3, R3, 0x4210, R2 ;  /* 0x0000421003037816 */ /* 0x008fc40000000002 */
[----:B----4-:R-:W-:Y:S02]  /*1298a0*/  PRMT R20, R21, 0x4210, R25 ;  /* 0x0000421015147816 */ /* 0x010fe40000000019 */
[----:B--2---:R-:W-:Y:S02]  /*1298b0*/  PRMT R21, R18, 0x4210, R22 ;  /* 0x0000421012157816 */ /* 0x004fe40000000016 */
[----:B------:R-:W-:Y:S01]  /*1298c0*/  PRMT R18, R27, 0x4210, R29 ;  /* 0x000042101b127816 */ /* 0x000fe2000000001d */
[----:B------:R0:W-:Y:S04]  /*1298d0*/  STL [R1+0x218], R20 ;  /* 0x0002181401007387 */ /* 0x0001e80000100800 */
[----:B------:R-:W-:Y:S01]  /*1298e0*/  STL [R1+0x200], R21 ;  /* 0x0002001501007387 */ /* 0x000fe20000100800 */
[----:B0-----:R-:W-:-:S03]  /*1298f0*/  PRMT R20, R23, 0x4210, R17 ;  /* 0x0000421017147816 */ /* 0x001fc60000000011 */
[----:B------:R-:W-:Y:S04]  /*129900*/  STL [R1+0x204], R18 ;  /* 0x0002041201007387 */ /* 0x000fe80000100800 */
[----:B------:R-:W-:Y:S04]  /*129910*/  STL [R1+0x208], R20 ;  /* 0x0002081401007387 */ /* 0x000fe80000100800 */
[----:B------:R-:W0:Y:S04]  /*129920*/  LDS.128 R20, [R12] ;  /* 0x000000000c147984 */ /* 0x000e280000000c00 */
[----:B------:R-:W-:Y:S04]  /*129930*/  STL [R1+0x20c], R3 ;  /* 0x00020c0301007387 */ /* 0x000fe80000100800 */
[----:B0-----:R-:W-:Y:S04]  /*129940*/  STL [R1+0x320], R20 ;  /* 0x0003201401007387 */ /* 0x001fe80000100800 */
[----:B------:R0:W-:Y:S02]  /*129950*/  STL.64 [R1+0x328], R22 ;  /* 0x0003281601007387 */ /* 0x0001e40000100a00 */
[----:B0-----:R-:W-:-:S02]  /*129960*/  IMAD.MOV.U32 R23, RZ, RZ, R21 ;  /* 0x000000ffff177224 */ /* 0x001fc400078e0015 */
[----:B------:R-:W2:Y:S04]  /*129970*/  LDL.LU R22, [R1+0x6590] ;  /* 0x0065900001167983 */ /* 0x000ea80000300800 */
[----:B------:R-:W3:Y:S04]  /*129980*/  LDL.LU.64 R20, [R1+0x6588] ;  /* 0x0065880001147983 */ /* 0x000ee80000300a00 */
[----:B------:R-:W4:Y:S01]  /*129990*/  LDL.LU R27, [R1+0x3a0] ;  /* 0x0003a000011b7983 */ /* 0x000f220000300800 */
[----:B------:R-:W-:-:S03]  /*1299a0*/  LOP3.LUT R0, R0, 0xffff, RZ, 0xc0, !PT ;  /* 0x0000ffff00007812 */ /* 0x000fc600078ec0ff */
[----:B------:R-:W2:Y:S01]  /*1299b0*/  LDL.LU R3, [R1+0x39c] ;  /* 0x00039c0001037983 */ /* 0x000ea20000300800 */
[----:B------:R-:W-:-:S03]  /*1299c0*/  PRMT R18, R4, 0x4210, R0 ;  /* 0x0000421004127816 */ /* 0x000fc60000000000 */
[----:B------:R-:W2:Y:S04]  /*1299d0*/  LDL.LU R4, [R1+0x398] ;  /* 0x0003980001047983 */ /* 0x000ea80000300800 */
[----:B----4-:R-:W-:Y:S04]  /*1299e0*/  STL.64 [R1+0x6580], R26 ;  /* 0x0065801a01007387 */ /* 0x010fe80000100a00 */
[----:B------:R-:W-:Y:S04]  /*1299f0*/  STL.64 [R1+0x6578], R24 ;  /* 0x0065781801007387 */ /* 0x000fe80000100a00 */
[----:B------:R-:W0:Y:S04]  /*129a00*/  LDS.128 R24, [R12+0x400] ;  /* 0x000400000c187984 */ /* 0x000e280000000c00 */
[----:B--2---:R1:W-:Y:S04]  /*129a10*/  STL.64 [R1+0x4a20], R22 ;  /* 0x004a201601007387 */ /* 0x0043e80000100a00 */
[----:B-1----:R-:W2:Y:S04]  /*129a20*/  LDL.LU R23, [R1+0x3c] ;  /* 0x00003c0001177983 */ /* 0x002ea80000300800 */
[----:B0-----:R-:W-:Y:S04]  /*129a30*/  STL.64 [R1+0x380], R24 ;  /* 0x0003801801007387 */ /* 0x001fe80000100a00 */
[----:B------:R0:W-:Y:S04]  /*129a40*/  STL.64 [R1+0x388], R26 ;  /* 0x0003881a01007387 */ /* 0x0001e80000100a00 */
[----:B0-----:R-:W4:Y:S04]  /*129a50*/  LDL.LU.64 R26, [R1+0x6580] ;  /* 0x00658000011a7983 */ /* 0x001f280000300a00 */
[----:B------:R-:W2:Y:S04]  /*129a60*/  LDL.LU.64 R24, [R1+0x6578] ;  /* 0x0065780001187983 */ /* 0x000ea80000300a00 */
[----:B------:R-:W-:Y:S04]  /*129a70*/  STL.64 [R1+0x6558], R10 ;  /* 0x0065580a01007387 */ /* 0x000fe80000100a00 */
[----:B------:R0:W-:Y:S04]  /*129a80*/  STL.64 [R1+0x6550], R8 ;  /* 0x0065500801007387 */ /* 0x0001e80000100a00 */
[----:B0-----:R-:W3:Y:S04]  /*129a90*/  LDL.LU R8, [R1+0x210] ;  /* 0x0002100001087983 */ /* 0x001ee80000300800 */
[----:B------:R-:W3:Y:S04]  /*129aa0*/  LDL.LU R9, [R1+0x214] ;  /* 0x0002140001097983 */ /* 0x000ee80000300800 */
[----:B------:R-:W3:Y:S01]  /*129ab0*/  LDL.LU R10, [R1+0x218] ;  /* 0x00021800010a7983 */ /* 0x000ee20000300800 */
[----:B------:R-:W-:Y:S01]  /*129ac0*/  IMAD.MOV.U32 R11, RZ, RZ, R18 ;  /* 0x000000ffff0b7224 */ /* 0x000fe200078e0012 */
[----:B------:R-:W-:Y:S06]  /*129ad0*/  BAR.SYNC.DEFER_BLOCKING 0x0 ;  /* 0x0000000000007b1d */ /* 0x000fec0000010000 */
[----:B----4-:R-:W-:Y:S04]  /*129ae0*/  STL.64 [R1+0x6568], R26 ;  /* 0x0065681a01007387 */ /* 0x010fe80000100a00 */
[----:B--2---:R0:W-:Y:S04]  /*129af0*/  STL.64 [R1+0x6560], R24 ;  /* 0x0065601801007387 */ /* 0x0041e80000100a00 */
[----:B0-----:R-:W2:Y:S04]  /*129b00*/  LDL.LU R24, [R1+0x200] ;  /* 0x0002000001187983 */ /* 0x001ea80000300800 */
[----:B------:R-:W2:Y:S04]  /*129b10*/  LDL.LU R25, [R1+0x204] ;  /* 0x0002040001197983 */ /* 0x000ea80000300800 */
[----:B------:R-:W2:Y:S04]  /*129b20*/  LDL.LU R26, [R1+0x208] ;  /* 0x00020800011a7983 */ /* 0x000ea80000300800 */
[----:B------:R-:W2:Y:S04]  /*129b30*/  LDL.LU R27, [R1+0x20c] ;  /* 0x00020c00011b7983 */ /* 0x000ea80000300800 */
[----:B------:R-:W2:Y:S04]  /*129b40*/  LDL.LU R18, [R1+0x6570] ;  /* 0x0065700001127983 */ /* 0x000ea80000300800 */
[----:B------:R0:W-:Y:S04]  /*129b50*/  STL [R1+0x6548], R5 ;  /* 0x0065480501007387 */ /* 0x0001e80000100800 */
[----:B0-----:R-:W4:Y:S04]  /*129b60*/  LDL.LU R5, [R1+0x2c8] ;  /* 0x0002c80001057983 */ /* 0x001f280000300800 */
[----:B------:R-:W4:Y:S04]  /*129b70*/  LDL.LU R22, [R1+0x394] ;  /* 0x0003940001167983 */ /* 0x000f280000300800 */
[----:B------:R0:W-:Y:S04]  /*129b80*/  STL [R1+0x6540], R12 ;  /* 0x0065400c01007387 */ /* 0x0001e80000100800 */
[----:B0-----:R-:W3:Y:S04]  /*129b90*/  LDL.LU R12, [R1+0x3a4] ;  /* 0x0003a400010c7983 */ /* 0x001ee80000300800 */
[----:B--2---:R0:W-:Y:S04]  /*129ba0*/  STSM.16.M88.4 [R18], R24 ;  /* 0x0000001812007844 */ /* 0x0041e80000000200 */
[----:B0-----:R-:W2:Y:S04]  /*129bb0*/  LDL.LU.64 R26, [R1+0x6568] ;  /* 0x00656800011a7983 */ /* 0x001ea80000300a00 */
[----:B------:R-:W2:Y:S04]  /*129bc0*/  LDL.LU.64 R24, [R1+0x6560] ;  /* 0x0065600001187983 */ /* 0x000ea80000300a00 */
[----:B------:R0:W-:Y:S04]  /*129bd0*/  STL [R1+0x6544], R2 ;  /* 0x0065440201007387 */ /* 0x0001e80000100800 */
[----:B0-----:R-:W2:Y:S04]  /*129be0*/  LDL.LU R2, [R1+0x38] ;  /* 0x0000380001027983 */ /* 0x001ea80000300800 */
[----:B---3--:R0:W-:Y:S01]  /*129bf0*/  STSM.16.M88.4 [R18+0x200], R8 ;  /* 0x0002000812007844 */ /* 0x0081e20000000200 */
[----:B----4-:R-:W-:-:S03]  /*129c00*/  PRMT R22, R22, 0x5210, R5 ;  /* 0x0000521016167816 */ /* 0x010fc60000000005 */
[----:B0-----:R-:W3:Y:S04]  /*129c10*/  LDL.LU.64 R10, [R1+0x6558] ;  /* 0x00655800010a7983 */ /* 0x001ee80000300a00 */
[----:B------:R-:W4:Y:S01]  /*129c20*/  LDL.LU.64 R8, [R1+0x6550] ;  /* 0x0065500001087983 */ /* 0x000f220000300a00 */
[----:B------:R-:W-:Y:S01]  /*129c30*/  BAR.SYNC.DEFER_BLOCKING 0x0 ;  /* 0x0000000000007b1d */ /* 0x000fe20000010000 */
[----:B--2---:R-:W-:Y:S02]  /*129c40*/  PRMT R12, R12, 0x5210, R2 ;  /* 0x000052100c0c7816 */ /* 0x004fe40000000002 */
[----:B------:R-:W-:-:S03]  /*129c50*/  PRMT R2, R27, 0x5210, R23 ;  /* 0x000052101b027816 */ /* 0x000fc60000000017 */
[----:B------:R0:W-:Y:S01]  /*129c60*/  STL [R1+0x210], R12 ;  /* 0x0002100c01007387 */ /* 0x0001e20000100800 */
[----:B------:R-:W-:-:S03]  /*129c70*/  PRMT R23, R4, 0x5210, R0 ;  /* 0x0000521004177816 */ /* 0x000fc60000000000 */
[----:B------:R-:W2:Y:S01]  /*129c80*/  LDL.LU R27, [R1+0x390] ;  /* 0x00039000011b7983 */ /* 0x000ea20000300800 */
[----:B0-----:R-:W-:-:S03]  /*129c90*/  PRMT R12, R3, 0x5210, R25 ;  /* 0x00005210030c7816 */ /* 0x001fc60000000019 */
[----:B------:R-:W2:Y:S04]  /*129ca0*/  LDL.LU R25, [R1+0x3a8] ;  /* 0x0003a80001197983 */ /* 0x000ea80000300800 */
[----:B------:R-:W2:Y:S04]  /*129cb0*/  LDL.LU R3, [R1+0x360] ;  /* 0x0003600001037983 */ /* 0x000ea80000300800 */
[----:B------:R-:W2:Y:S04]  /*129cc0*/  LDL.LU R0, [R1+0xc84] ;  /* 0x000c840001007983 */ /* 0x000ea80000300800 */
[----:B------:R-:W2:Y:S04]  /*129cd0*/  LDL.LU R4, [R1+0xc80] ;  /* 0x000c800001047983 */ /* 0x000ea80000300800 */
[----:B------:R-:W2:Y:S04]  /*129ce0*/  LDL.LU R5, [R1+0x6548] ;  /* 0x0065480001057983 */ /* 0x000ea80000300800 */
[----:B------:R0:W-:Y:S02]  /*129cf0*/  STL.64 [R1+0x6520], R6 ;  /* 0x0065200601007387 */ /* 0x0001e40000100a00 */
[----:B0-----:R-:W-:-:S02]  /*129d00*/  IMAD.MOV.U32 R6, RZ, RZ, R12 ;  /* 0x000000ffff067224 */ /* 0x001fc400078e000c */
[----:B--2---:R0:W-:Y:S04]  /*129d10*/  STL.64 [R1+0x6518], R4 ;  /* 0x0065180401007387 */ /* 0x0041e80000100a00 */
[----:B0-----:R-:W2:Y:S01]  /*129d20*/  LDL.LU R4, [R1+0x210] ;  /* 0x0002100001047983 */ /* 0x001ea20000300800 */
[----:B------:R-:W-:-:S03]  /*129d30*/  IMAD.MOV.U32 R5, RZ, RZ, R2 ;  /* 0x000000ffff057224 */ /* 0x000fc600078e0002 */
[----:B------:R-:W3:Y:S04]  /*129d40*/  LDL.LU R2, [R1+0x6544] ;  /* 0x0065440001027983 */ /* 0x000ee80000300800 */
[----:B------:R-:W3:Y:S01]  /*129d50*/  LDL.LU R12, [R1+0x6540] ;  /* 0x00654000010c7983 */ /* 0x000ee20000300800 */
[----:B------:R-:W-:-:S05]  /*129d60*/  IMAD.MOV.U32 R7, RZ, RZ, R23 ;  /* 0x000000ffff077224 */ /* 0x000fca00078e0017 */
[----:B------:R0:W-:Y:S02]  /*129d70*/  STL.64 [R1+0x6530], R6 ;  /* 0x0065300601007387 */ /* 0x0001e40000100a00 */
[----:B0-----:R-:W-:Y:S02]  /*129d80*/  PRMT R6, R25, 0x5210, R17 ;  /* 0x0000521019067816 */ /* 0x001fe40000000011 */
[----:B--2---:R0:W-:Y:S04]  /*129d90*/  STL.64 [R1+0x6528], R4 ;  /* 0x0065280401007387 */ /* 0x0041e80000100a00 */
[----:B------:R-:W-:Y:S01]  /*129da0*/  STL.64 [R1+0x6538], R20 ;  /* 0x0065381401007387 */ /* 0x000fe20000100a00 */
[----:B0-----:R-:W-:-:S03]  /*129db0*/  IMAD.MOV.U32 R4, RZ, RZ, R22 ;  /* 0x000000ffff047224 */ /* 0x001fc600078e0016 */
[----:B---3--:R-:W0:Y:S04]  /*129dc0*/  LDS.128 R20, [R12] ;  /* 0x000000000c147984 */ /* 0x008e280000000c00 */
[----:B0-----:R-:W-:Y:S04]  /*129dd0*/  STL.64 [R1+0x3a0], R20 ;  /* 0x0003a01401007387 */ /* 0x001fe80000100a00 */
[----:B------:R-:W-:Y:S04]  /*129de0*/  STL.64 [R1+0x3a8], R22 ;  /* 0x0003a81601007387 */ /* 0x000fe80000100a00 */
[----:B------:R-:W0:Y:S01]  /*129df0*/  LDS.128 R20, [R12+0x400] ;  /* 0x000400000c147984 */ /* 0x000e220000000c00 */
[----:B------:R-:W-:-:S02]  /*129e00*/  PRMT R5, R27, 0x5210, R29 ;  /* 0x000052101b057816 */ /* 0x000fc4000000001d */
[----:B------:R-:W-:Y:S01]  /*129e10*/  PRMT R7, R3, 0x5210, R2 ;  /* 0x0000521003077816 */ /* 0x000fe20000000002 */
[----:B------:R-:W-:Y:S06]  /*129e20*/  BAR.SYNC.DEFER_BLOCKING 0x0 ;  /* 0x0000000000007b1d */ /* 0x000fec0000010000 */
[----:B------:R-:W-:Y:S04]  /*129e30*/  STSM.16.M88.4 [R18], R4 ;  /* 0x0000000412007844 */ /* 0x000fe80000000200 */
[----:B0-----:R0:W-:Y:S04]  /*129e40*/  STL.64 [R1+0x3c0], R20 ;  /* 0x0003c01401007387 */ /* 0x0011e80000100a00 */
[----:B------:R-:W-:Y:S04]  /*129e50*/  STL.64 [R1+0x3c8], R22 ;  /* 0x0003c81601007387 */ /* 0x000fe80000100a00 */
[----:B0-----:R-:W2:Y:S04]  /*129e60*/  LDL.LU.64 R20, [R1+0x6538] ;  /* 0x0065380001147983 */ /* 0x001ea80000300a00 */
[----:B------:R-:W-:Y:S04]  /*129e70*/  STL [R1+0x6500], R12 ;  /* 0x0065000c01007387 */ /* 0x000fe80000100800 */
[----:B------:R-:W3:Y:S04]  /*129e80*/  LDL.LU.64 R6, [R1+0x6530] ;  /* 0x0065300001067983 */ /* 0x000ee80000300a00 */
[----:B------:R-:W3:Y:S04]  /*129e90*/  LDL.LU.64 R4, [R1+0x6528] ;  /* 0x0065280001047983 */ /* 0x000ee80000300a00 */
[----:B---3--:R0:W-:Y:S04]  /*129ea0*/  STSM.16.M88.4 [R18+0x200], R4 ;  /* 0x0002000412007844 */ /* 0x0081e80000000200 */
[----:B0-----:R-:W3:Y:S04]  /*129eb0*/  LDL.LU.64 R6, [R1+0x6520] ;  /* 0x0065200001067983 */ /* 0x001ee80000300a00 */
[----:B------:R-:W2:Y:S04]  /*129ec0*/  LDL.LU.64 R4, [R1+0x6518] ;  /* 0x0065180001047983 */ /* 0x000ea80000300a00 */
[----:B------:R-:W-:Y:S04]  /*129ed0*/  STL [R1+0x64e8], R18 ;  /* 0x0064e81201007387 */ /* 0x000fe80000100800 */
[----:B------:R-:W2:Y:S04]  /*129ee0*/  LDL.LU R17, [R1+0xc4c] ;  /* 0x000c4c0001117983 */ /* 0x000ea80000300800 */
[----:B------:R-:W2:Y:S04]  /*129ef0*/  LDL.LU R2, [R1+0xc48] ;  /* 0x000c480001027983 */ /* 0x000ea80000300800 */
[----:B------:R-:W2:Y:S04]  /*129f00*/  LDL.LU R12, [R1+0xbd0] ;  /* 0x000bd000010c7983 */ /* 0x000ea80000300800 */
[----:B------:R-:W2:Y:S04]  /*129f10*/  LDL.LU R23, [R1+0xbcc] ;  /* 0x000bcc0001177983 */ /* 0x000ea80000300800 */
[----:B------:R-:W2:Y:S01]  /*129f20*/  LDL.LU R29, [R1+0xd70] ;  /* 0x000d7000011d7983 */ /* 0x000ea20000300800 */
[----:B------:R-:W-:Y:S01]  /*129f30*/  LOP3.LUT R22, R0, 0xffff, RZ, 0xc0, !PT ;  /* 0x0000ffff00167812 */ /* 0x000fe200078ec0ff */
[----:B------:R-:W-:Y:S06]  /*129f40*/  BAR.SYNC.DEFER_BLOCKING 0x0 ;  /* 0x0000000000007b1d */ /* 0x000fec0000010000 */
[----:B--2---:R0:W-:Y:S04]  /*129f50*/  STL [R1+0x6504], R29 ;  /* 0x0065041d01007387 */ /* 0x0041e80000100800 */
[----:B0-----:R-:W2:Y:S04]  /*129f60*/  LDL.LU R29, [R1+0xd74] ;  /* 0x000d7400011d7983 */ /* 0x001ea80000300800 */
[----:B--2---:R0:W-:Y:S04]  /*129f70*/  STL [R1+0x650c], R29 ;  /* 0x00650c1d01007387 */ /* 0x0041e80000100800 */
[----:B0-----:R-:W2:Y:S04]  /*129f80*/  LDL.LU R29, [R1+0xd78] ;  /* 0x000d7800011d7983 */ /* 0x001ea80000300800 */
[----:B------:R-:W2:Y:S04]  /*129f90*/  LDL.LU R27, [R1+0xd6c] ;  /* 0x000d6c00011b7983 */ /* 0x000ea80000300800 */
[----:B--2---:R0:W-:Y:S04]  /*129fa0*/  STL [R1+0x6508], R27 ;  /* 0x0065081b01007387 */ /* 0x0041e80000100800 */
[----:B0-----:R-:W2:Y:S04]  /*129fb0*/  LDL.LU R27, [R1+0xbf4] ;  /* 0x000bf400011b7983 */ /* 0x001ea80000300800 */
[----:B------:R-:W2:Y:S01]  /*129fc0*/  LDL.LU R25, [R1+0xd68] ;  /* 0x000d680001197983 */ /* 0x000ea20000300800 */
[----:B------:R-:W-:-:S03]  /*129fd0*/  LOP3.LUT R18, R4, 0xffff, RZ, 0xc0, !PT ;  /* 0x0000ffff04127812 */ /* 0x000fc600078ec0ff */
[----:B--2---:R0:W-:Y:S04]  /*129fe0*/  STL [R1+0x6510], R25 ;  /* 0x0065101901007387 */ /* 0x0041e80000100800 */
[----:B0-----:R-:W2:Y:S01]  /*129ff0*/  LDL.LU R25, [R1+0xbf8] ;  /* 0x000bf80001197983 */ /* 0x001ea20000300800 */
[----:B----4-:R-:W-:Y:S02]  /*12a000*/  IMAD.MOV.U32 R4, RZ, RZ, R8 ;  /* 0x000000ffff047224 */ /* 0x010fe400078e0008 */
[----:B------:R-:W-:Y:S01]  /*12a010*/  IMAD.MOV.U32 R8, RZ, RZ, R9 ;  /* 0x000000ffff087224 */ /* 0x000fe200078e0009 */
[----:B------:R-:W4:Y:S01]  /*12a020*/  LDL.LU R3, [R1+0xd64] ;  /* 0x000d640001037983 */ /* 0x000f220000300800 */
[----:B------:R-:W-:Y:S02]  /*12a030*/  IMAD.MOV.U32 R9, RZ, RZ, R21 ;  /* 0x000000ffff097224 */ /* 0x000fe400078e0015 */
[----:B------:R-:W-:Y:S01]  /*12a040*/  IMAD.MOV.U32 R21, RZ, RZ, R10 ;  /* 0x000000ffff157224 */ /* 0x000fe200078e000a */
[----:B------:R-:W-:Y:S01]  /*12a050*/  STL [R1+0x2c8], R22 ;  /* 0x0002c81601007387 */ /* 0x000fe20000100800 */
[----:B------:R-:W-:-:S02]  /*12a060*/  IMAD.MOV.U32 R10, RZ, RZ, R15 ;  /* 0x000000ffff0a7224 */ /* 0x000fc400078e000f */
[----:B------:R-:W-:Y:S02]  /*12a070*/  IMAD.MOV.U32 R15, RZ, RZ, R24 ;  /* 0x000000ffff0f7224 */ /* 0x000fe400078e0018 */
[----:B------:R-:W3:Y:S04]  /*12a080*/  LDL.LU R24, [R1+0xb78] ;  /* 0x000b780001187983 */ /* 0x000ee80000300800 */
[----:B------:R-:W3:Y:S04]  /*12a090*/  LDL.LU R0, [R1+0xb6c] ;  /* 0x000b6c0001007983 */ /* 0x000ee80000300800 */
[----:B------:R-:W-:Y:S01]  /*12a0a0*/  STL [R1+0x2cc], R18 ;  /* 0x0002cc1201007387 */ /* 0x000fe20000100800 */
        /* <DEDUP_REMOVED lines=11> */
[----:B0-----:R-:W2:Y:S01]  /*12a160*/  LDL.LU R29, [R1+0x6504] ;  /* 0x00650400011d7983 */ /* 0x001ea20000300800 */
[----:B------:R-:W-:Y:S02]  /*12a170*/  LOP3.LUT R12, R12, 0xffff, RZ, 0xc0, !PT ;  /* 0x0000ffff0c0c7812 */ /* 0x000fe400078ec0ff */
[----:B------:R-:W-:-:S03]  /*12a180*/  LOP3.LUT R23, R23, 0xffff, RZ, 0xc0, !PT ;  /* 0x0000ffff17177812 */ /* 0x000fc600078ec0ff */
[----:B------:R0:W-:Y:S01]  /*12a190*/  STL [R1+0x2c0], R12 ;  /* 0x0002c00c01007387 */ /* 0x0001e20000100800 */
[----:B------:R-:W-:Y:S02]  /*12a1a0*/  PRMT R22, R25, 0x4210, R22 ;  /* 0x0000421019167816 */ /* 0x000fe40000000016 */
[----:B----4-:R-:W-:Y:S02]  /*12a1b0*/  PRMT R3, R3, 0x4210, R18 ;  /* 0x0000421003037816 */ /* 0x010fe40000000012 */
[----:B--2---:R-:W-:Y:S02]  /*12a1c0*/  PRMT R29, R29, 0x4210, R12 ;  /* 0x000042101d1d7816 */ /* 0x004fe4000000000c */
[----:B0-----:R-:W2:Y:S04]  /*12a1d0*/  LDL.LU R12, [R1+0x6500] ;  /* 0x00650000010c7983 */ /* 0x001ea80000300800 */
[----:B------:R0:W-:Y:S04]  /*12a1e0*/  STL [R1+0x2c4], R23 ;  /* 0x0002c41701007387 */ /* 0x0001e80000100800 */
[----:B------:R1:W-:Y:S01]  /*12a1f0*/  STL [R1+0x218], R29 ;  /* 0x0002181d01007387 */ /* 0x0003e20000100800 */
[----:B0-----:R-:W-:-:S05]  /*12a200*/  PRMT R23, R27, 0x4210, R23 ;  /* 0x000042101b177816 */ /* 0x001fca0000000017 */
[----:B------:R-:W-:Y:S04]  /*12a210*/  STL [R1+0x21c], R23 ;  /* 0x00021c1701007387 */ /* 0x000fe80000100800 */
[----:B------:R-:W-:Y:S04]  /*12a220*/  STL [R1+0x200], R22 ;  /* 0x0002001601007387 */ /* 0x000fe80000100800 */
[----:B------:R-:W-:Y:S04]  /*12a230*/  STL [R1+0x204], R3 ;  /* 0x0002040301007387 */ /* 0x000fe80000100800 */
[----:B------:R-:W-:Y:S04]  /*12a240*/  STL [R1+0x64a0], R26 ;  /* 0x0064a01a01007387 */ /* 0x000fe80000100800 */
[----:B-1----:R-:W4:Y:S04]  /*12a250*/  LDL.LU R29, [R1+0x3e4] ;  /* 0x0003e400011d7983 */ /* 0x002f280000300800 */
[----:B----4-:R0:W-:Y:S04]  /*12a260*/  STL [R1+0x64b0], R29 ;  /* 0x0064b01d01007387 */ /* 0x0101e80000100800 */
[----:B0-----:R-:W4:Y:S04]  /*12a270*/  LDL.LU R29, [R1+0x3d0] ;  /* 0x0003d000011d7983 */ /* 0x001f280000300800 */
[----:B------:R-:W2:Y:S04]  /*12a280*/  LDL.LU R22, [R1+0x3e0] ;  /* 0x0003e00001167983 */ /* 0x000ea80000300800 */
[----:B--2---:R0:W-:Y:S04]  /*12a290*/  STL [R1+0x64ac], R22 ;  /* 0x0064ac1601007387 */ /* 0x0041e80000100800 */
[----:B0-----:R-:W2:Y:S04]  /*12a2a0*/  LDL.LU R22, [R1+0x3c] ;  /* 0x00003c0001167983 */ /* 0x001ea80000300800 */
[----:B--2---:R0:W-:Y:S04]  /*12a2b0*/  STL [R1+0x64b4], R22 ;  /* 0x0064b41601007387 */ /* 0x0041e80000100800 */
[----:B0-----:R-:W4:Y:S04]  /*12a2c0*/  LDL.LU R22, [R1+0x38] ;  /* 0x0000380001167983 */ /* 0x001f280000300800 */
[----:B------:R0:W-:Y:S04]  /*12a2d0*/  STL [R1+0x64a4], R19 ;  /* 0x0064a41301007387 */ /* 0x0001e80000100800 */
[----:B0-----:R-:W2:Y:S01]  /*12a2e0*/  LDL.LU R19, [R1+0x2c4] ;  /* 0x0002c40001137983 */ /* 0x001ea20000300800 */
[----:B------:R-:W-:-:S03]  /*12a2f0*/  LOP3.LUT R17, R17, 0xffff, RZ, 0xc0, !PT ;  /* 0x0000ffff11117812 */ /* 0x000fc600078ec0ff */
[----:B--2---:R0:W-:Y:S04]  /*12a300*/  STL [R1+0x64a8], R19 ;  /* 0x0064a81301007387 */ /* 0x0041e80000100800 */
[----:B0-----:R-:W2:Y:S04]  /*12a310*/  LDL.LU R19, [R1+0x2c0] ;  /* 0x0002c00001137983 */ /* 0x001ea80000300800 */
[----:B------:R-:W2:Y:S04]  /*12a320*/  LDL.LU R23, [R1+0x3dc] ;  /* 0x0003dc0001177983 */ /* 0x000ea80000300800 */
[----:B------:R-:W2:Y:S04]  /*12a330*/  LDL.LU R26, [R1+0x2c8] ;  /* 0x0002c800011a7983 */ /* 0x000ea80000300800 */
[----:B------:R-:W2:Y:S01]  /*12a340*/  LDL.LU R27, [R1+0x3d8] ;  /* 0x0003d800011b7983 */ /* 0x000ea20000300800 */
[----:B---3--:R-:W-:-:S02]  /*12a350*/  PRMT R24, R24, 0x4210, R17 ;  /* 0x0000421018187816 */ /* 0x008fc40000000011 */
[----:B------:R-:W-:-:S04]  /*12a360*/  LOP3.LUT R2, R2, 0xffff, RZ, 0xc0, !PT ;  /* 0x0000ffff02027812 */ /* 0x000fc800078ec0ff */
[----:B------:R-:W-:Y:S01]  /*12a370*/  PRMT R18, R0, 0x4210, R2 ;  /* 0x0000421000127816 */ /* 0x000fe20000000002 */
[----:B--2---:R-:W-:Y:S04]  /*12a380*/  STL.64 [R1+0x64f8], R26 ;  /* 0x0064f81a01007387 */ /* 0x004fe80000100a00 */
[----:B------:R-:W-:Y:S04]  /*12a390*/  STL [R1+0x64f0], R24 ;  /* 0x0064f01801007387 */ /* 0x000fe80000100800 */
[----:B------:R-:W0:Y:S04]  /*12a3a0*/  LDS.128 R24, [R12] ;  /* 0x000000000c187984 */ /* 0x000e280000000c00 */
[----:B------:R-:W2:Y:S04]  /*12a3b0*/  LDL.LU R3, [R1+0x368] ;  /* 0x0003680001037983 */ /* 0x000ea80000300800 */
[----:B------:R-:W3:Y:S04]  /*12a3c0*/  LDL.LU R0, [R1+0x364] ;  /* 0x0003640001007983 */ /* 0x000ee80000300800 */
[----:B0-----:R0:W-:Y:S04]  /*12a3d0*/  STL.64 [R1+0x390], R24 ;  /* 0x0003901801007387 */ /* 0x0011e80000100a00 */
[----:B------:R1:W-:Y:S01]  /*12a3e0*/  STL [R1+0x39c], R27 ;  /* 0x00039c1b01007387 */ /* 0x0003e20000100800 */
[----:B0-----:R-:W-:-:S03]  /*12a3f0*/  IMAD.MOV.U32 R25, RZ, RZ, R26 ;  /* 0x000000ffff197224 */ /* 0x001fc600078e001a */
[----:B-1----:R-:W2:Y:S04]  /*12a400*/  LDL.LU.64 R26, [R1+0x64f8] ;  /* 0x0064f800011a7983 */ /* 0x002ea80000300a00 */
        /* <DEDUP_REMOVED lines=10> */
[----:B------:R-:W2:Y:S01]  /*12a4b0*/  LDL.LU R5, [R1+0x204] ;  /* 0x0002040001057983 */ /* 0x000ea20000300800 */
[----:B------:R-:W-:-:S03]  /*12a4c0*/  IMAD.MOV.U32 R6, RZ, RZ, R24 ;  /* 0x000000ffff067224 */ /* 0x000fc600078e0018 */
[----:B------:R-:W3:Y:S01]  /*12a4d0*/  LDL.LU R24, [R1+0x64ec] ;  /* 0x0064ec0001187983 */ /* 0x000ee20000300800 */
[----:B------:R-:W-:-:S03]  /*12a4e0*/  IMAD.MOV.U32 R7, RZ, RZ, R18 ;  /* 0x000000ffff077224 */ /* 0x000fc600078e0012 */
[----:B------:R-:W3:Y:S04]  /*12a4f0*/  LDL.LU R18, [R1+0x64e8] ;  /* 0x0064e80001127983 */ /* 0x000ee80000300800 */
[----:B------:R-:W-:Y:S04]  /*12a500*/  STL.64 [R1+0x64e0], R6 ;  /* 0x0064e00601007387 */ /* 0x000fe80000100a00 */
[----:B--2---:R-:W-:Y:S04]  /*12a510*/  STL.64 [R1+0x64d8], R4 ;  /* 0x0064d80401007387 */ /* 0x004fe80000100a00 */
[----:B------:R-:W0:Y:S04]  /*12a520*/  LDS.128 R4, [R12+0x400] ;  /* 0x000400000c047984 */ /* 0x000e280000000c00 */
[----:B---3--:R1:W-:Y:S04]  /*12a530*/  STL.64 [R1+0x49d8], R24 ;  /* 0x0049d81801007387 */ /* 0x0083e80000100a00 */
[----:B-1----:R-:W2:Y:S04]  /*12a540*/  LDL.LU R24, [R1+0x2cc] ;  /* 0x0002cc0001187983 */ /* 0x002ea80000300800 */
[----:B------:R-:W2:Y:S04]  /*12a550*/  LDL.LU R25, [R1+0x3d4] ;  /* 0x0003d40001197983 */ /* 0x000ea80000300800 */
[----:B0-----:R-:W-:Y:S04]  /*12a560*/  STL.64 [R1+0x3b0], R4 ;  /* 0x0003b00401007387 */ /* 0x001fe80000100a00 */
[----:B------:R0:W-:Y:S04]  /*12a570*/  STL.64 [R1+0x3b8], R6 ;  /* 0x0003b80601007387 */ /* 0x0001e80000100a00 */
[----:B0-----:R-:W3:Y:S04]  /*12a580*/  LDL.LU.64 R6, [R1+0x64e0] ;  /* 0x0064e00001067983 */ /* 0x001ee80000300a00 */
[----:B------:R-:W3:Y:S01]  /*12a590*/  LDL.LU.64 R4, [R1+0x64d8] ;  /* 0x0064d80001047983 */ /* 0x000ee20000300a00 */
[----:B------:R-:W-:Y:S06]  /*12a5a0*/  BAR.SYNC.DEFER_BLOCKING 0x0 ;  /* 0x0000000000007b1d */ /* 0x000fec0000010000 */
[----:B---3--:R0:W-:Y:S04]  /*12a5b0*/  STSM.16.M88.4 [R18], R4 ;  /* 0x0000000412007844 */ /* 0x0081e80000000200 */
[----:B0-----:R-:W3:Y:S04]  /*12a5c0*/  LDL.LU.64 R6, [R1+0x64d0] ;  /* 0x0064d00001067983 */ /* 0x001ee80000300a00 */
[----:B------:R-:W3:Y:S01]  /*12a5d0*/  LDL.LU.64 R4, [R1+0x64c8] ;  /* 0x0064c80001047983 */ /* 0x000ee20000300a00 */
[----:B----4-:R-:W-:-:S03]  /*12a5e0*/  PRMT R29, R29, 0x5210, R22 ;  /* 0x000052101d1d7816 */ /* 0x010fc60000000016 */
[----:B---3--:R0:W-:Y:S04]  /*12a5f0*/  STSM.16.M88.4 [R18+0x200], R4 ;  /* 0x0002000412007844 */ /* 0x0081e80000000200 */
[----:B0-----:R-:W3:Y:S04]  /*12a600*/  LDL.LU.64 R6, [R1+0x64c0] ;  /* 0x0064c00001067983 */ /* 0x001ee80000300a00 */
[----:B------:R-:W4:Y:S04]  /*12a610*/  LDL.LU.64 R4, [R1+0x64b8] ;  /* 0x0064b80001047983 */ /* 0x000f280000300a00 */
[----:B------:R-:W3:Y:S04]  /*12a620*/  LDL.LU R22, [R1+0x64b4] ;  /* 0x0064b40001167983 */ /* 0x000ee80000300800 */
[----:B------:R0:W-:Y:S04]  /*12a630*/  STL [R1+0x210], R29 ;  /* 0x0002101d01007387 */ /* 0x0001e80000100800 */
[----:B0-----:R-:W3:Y:S01]  /*12a640*/  LDL.LU R29, [R1+0x64b0] ;  /* 0x0064b000011d7983 */ /* 0x001ee20000300800 */
[----:B------:R-:W-:-:S02]  /*12a650*/  PRMT R27, R27, 0x5210, R26 ;  /* 0x000052101b1b7816 */ /* 0x000fc4000000001a */
[----:B--2---:R-:W-:Y:S02]  /*12a660*/  PRMT R25, R25, 0x5210, R24 ;  /* 0x0000521019197816 */ /* 0x004fe40000000018 */
[----:B------:R-:W-:Y:S01]  /*12a670*/  PRMT R2, R0, 0x5210, R2 ;  /* 0x0000521000027816 */ /* 0x000fe20000000002 */
[----:B------:R-:W-:Y:S01]  /*12a680*/  BAR.SYNC.DEFER_BLOCKING 0x0 ;  /* 0x0000000000007b1d */ /* 0x000fe20000010000 */
[----:B---3--:R-:W-:-:S05]  /*12a690*/  PRMT R29, R29, 0x5210, R22 ;  /* 0x000052101d1d7816 */ /* 0x008fca0000000016 */
[----:B------:R-:W2:Y:S02]  /*12a6a0*/  LDL.LU R22, [R1+0x64ac] ;  /* 0x0064ac0001167983 */ /* 0x000ea40000300800 */
[----:B--2---:R-:W-:Y:S02]  /*12a6b0*/  PRMT R22, R22, 0x5210, R19 ;  /* 0x0000521016167816 */ /* 0x004fe40000000013 */
[----:B------:R-:W2:Y:S01]  /*12a6c0*/  LDL.LU R19, [R1+0x64a8] ;  /* 0x0064a80001137983 */ /* 0x000ea20000300800 */
[----:B------:R-:W-:Y:S01]  /*12a6d0*/  PRMT R24, R3, 0x5210, R17 ;  /* 0x0000521003187816 */ /* 0x000fe20000000011 */
[----:B----4-:R-:W-:Y:S01]  /*12a6e0*/  IMAD.MOV.U32 R3, RZ, RZ, R4 ;  /* 0x000000ffff037224 */ /* 0x010fe200078e0004 */
[----:B--2---:R-:W-:Y:S02]  /*12a6f0*/  PRMT R23, R23, 0x5210, R19 ;  /* 0x0000521017177816 */ /* 0x004fe40000000013 */
[----:B------:R-:W2:Y:S04]  /*12a700*/  LDL.LU R19, [R1+0x64a4] ;  /* 0x0064a40001137983 */ /* 0x000ea80000300800 */
[----:B------:R-:W3:Y:S04]  /*12a710*/  LDL.LU R26, [R1+0x64a0] ;  /* 0x0064a000011a7983 */ /* 0x000ee80000300800 */
[----:B------:R-:W4:Y:S04]  /*12a720*/  LDL.LU R17, [R1+0xca4] ;  /* 0x000ca40001117983 */ /* 0x000f280000300800 */
[----:B------:R-:W2:Y:S04]  /*12a730*/  LDL.LU R0, [R1+0xca0] ;  /* 0x000ca00001007983 */ /* 0x000ea80000300800 */
[----:B------:R-:W2:Y:S04]  /*12a740*/  LDL.LU R4, [R1+0xc7c] ;  /* 0x000c7c0001047983 */ /* 0x000ea80000300800 */
[----:B------:R0:W-:Y:S04]  /*12a750*/  STL.64 [R1+0x6478], R20 ;  /* 0x0064781401007387 */ /* 0x0001e80000100a00 */
[----:B0-----:R-:W2:Y:S01]  /*12a760*/  LDL.LU R20, [R1+0x210] ;  /* 0x0002100001147983 */ /* 0x001ea20000300800 */
[----:B------:R-:W-:-:S03]  /*12a770*/  IMAD.MOV.U32 R21, RZ, RZ, R29 ;  /* 0x000000ffff157224 */ /* 0x000fc600078e001d */
[----:B------:R0:W-:Y:S02]  /*12a780*/  STL.64 [R1+0x6488], R22 ;  /* 0x0064881601007387 */ /* 0x0001e40000100a00 */
[----:B0-----:R-:W-:Y:S02]  /*12a790*/  IMAD.MOV.U32 R22, RZ, RZ, R24 ;  /* 0x000000ffff167224 */ /* 0x001fe400078e0018 */
[----:B------:R-:W-:Y:S01]  /*12a7a0*/  IMAD.MOV.U32 R23, RZ, RZ, R2 ;  /* 0x000000ffff177224 */ /* 0x000fe200078e0002 */
[----:B--2---:R0:W-:Y:S04]  /*12a7b0*/  STL.64 [R1+0x6480], R20 ;  /* 0x0064801401007387 */ /* 0x0041e80000100a00 */
[----:B------:R-:W-:Y:S01]  /*12a7c0*/  STL.64 [R1+0x6498], R22 ;  /* 0x0064981601007387 */ /* 0x000fe20000100a00 */
[----:B0-----:R-:W-:-:S02]  /*12a7d0*/  IMAD.MOV.U32 R20, RZ, RZ, R27 ;  /* 0x000000ffff147224 */ /* 0x001fc400078e001b */
[----:B------:R-:W-:-:S05]  /*12a7e0*/  IMAD.MOV.U32 R21, RZ, RZ, R25 ;  /* 0x000000ffff157224 */ /* 0x000fca00078e0019 */
[----:B------:R-:W-:Y:S04]  /*12a7f0*/  STL.64 [R1+0x6490], R20 ;  /* 0x0064901401007387 */ /* 0x000fe80000100a00 */
[----:B------:R-:W0:Y:S04]  /*12a800*/  LDS.128 R20, [R12] ;  /* 0x000000000c147984 */ /* 0x000e280000000c00 */
[----:B0-----:R-:W-:Y:S01]  /*12a810*/  STL.64 [R1+0x3f0], R20 ;  /* 0x0003f01401007387 */ /* 0x001fe20000100a00 */
[----:B------:R-:W-:-:S03]  /*12a820*/  IMAD.MOV.U32 R27, RZ, RZ, R22 ;  /* 0x000000ffff1b7224 */ /* 0x000fc600078e0016 */
[----:B------:R-:W-:Y:S04]  /*12a830*/  STL [R1+0x3fc], R23 ;  /* 0x0003fc1701007387 */ /* 0x000fe80000100800 */
[----:B------:R-:W0:Y:S04]  /*12a840*/  LDS.128 R20, [R12+0x400] ;  /* 0x000400000c147984 */ /* 0x000e280000000c00 */
[----:B------:R-:W2:Y:S04]  /*12a850*/  LDL.LU R2, [R1+0xc78] ;  /* 0x000c780001027983 */ /* 0x000ea80000300800 */
        /* <DEDUP_REMOVED lines=10> */
[----:B------:R-:W3:Y:S01]  /*12a900*/  LDL.LU R29, [R1+0xc34] ;  /* 0x000c3400011d7983 */ /* 0x000ee20000300800 */
[----:B----4-:R-:W-:-:S02]  /*12a910*/  LOP3.LUT R12, R17, 0xffff, RZ, 0xc0, !PT ;  /* 0x0000ffff110c7812 */ /* 0x010fc400078ec0ff */
[----:B------:R-:W-:Y:S02]  /*12a920*/  LOP3.LUT R4, R4, 0xffff, RZ, 0xc0, !PT ;  /* 0x0000ffff04047812 */ /* 0x000fe400078ec0ff */
[----:B------:R-:W-:Y:S02]  /*12a930*/  LOP3.LUT R24, R0, 0xffff, RZ, 0xc0, !PT ;  /* 0x0000ffff00187812 */ /* 0x000fe400078ec0ff */
[----:B------:R-:W-:Y:S01]  /*12a940*/  LOP3.LUT R2, R2, 0xffff, RZ, 0xc0, !PT ;  /* 0x0000ffff02027812 */ /* 0x000fe200078ec0ff */
[----:B--2---:R0:W-:Y:S04]  /*12a950*/  STSM.16.M88.4 [R18+0x200], R20 ;  /* 0x0002001412007844 */ /* 0x0041e80000000200 */
[----:B0-----:R-:W2:Y:S04]  /*12a960*/  LDL.LU.64 R20, [R1+0x6478] ;  /* 0x0064780001147983 */ /* 0x001ea80000300a00 */
[----:B------:R-:W-:Y:S04]  /*12a970*/  STL [R1+0x6448], R18 ;  /* 0x0064481201007387 */ /* 0x000fe80000100800 */
[----:B------:R0:W-:Y:S04]  /*12a980*/  STL [R1+0x2c4], R12 ;  /* 0x0002c40c01007387 */ /* 0x0001e80000100800 */
[----:B------:R-:W4:Y:S04]  /*12a990*/  LDL.LU R0, [R1+0xc30] ;  /* 0x000c300001007983 */ /* 0x000f280000300800 */
[----:B------:R-:W-:Y:S04]  /*12a9a0*/  STL [R1+0x646c], R4 ;  /* 0x00646c0401007387 */ /* 0x000fe80000100800 */
[----:B0-----:R-:W2:Y:S04]  /*12a9b0*/  LDL.LU R12, [R1+0xbdc] ;  /* 0x000bdc00010c7983 */ /* 0x001ea80000300800 */
[----:B------:R-:W2:Y:S04]  /*12a9c0*/  LDL.LU R22, [R1+0xbd8] ;  /* 0x000bd80001167983 */ /* 0x000ea80000300800 */
[----:B------:R3:W-:Y:S04]  /*12a9d0*/  STL [R1+0x6474], R9 ;  /* 0x0064740901007387 */ /* 0x0007e80000100800 */
[----:B------:R-:W2:Y:S04]  /*12a9e0*/  LDL.LU R17, [R1+0xd94] ;  /* 0x000d940001117983 */ /* 0x000ea80000300800 */
[----:B------:R4:W-:Y:S01]  /*12a9f0*/  STL [R1+0x6470], R2 ;  /* 0x0064700201007387 */ /* 0x0009e20000100800 */
[----:B---3--:R-:W-:-:S03]  /*12aa00*/  LOP3.LUT R9, R29, 0xffff, RZ, 0xc0, !PT ;  /* 0x0000ffff1d097812 */ /* 0x008fc600078ec0ff */
[----:B------:R-:W3:Y:S04]  /*12aa10*/  LDL.LU R4, [R1+0xd90] ;  /* 0x000d900001047983 */ /* 0x000ee80000300800 */
[----:B------:R0:W-:Y:S04]  /*12aa20*/  STL [R1+0x38], R9 ;  /* 0x0000380901007387 */ /* 0x0001e80000100800 */
[----:B------:R-:W3:Y:S01]  /*12aa30*/  LDL.LU R18, [R1+0xd88] ;  /* 0x000d880001127983 */ /* 0x000ee20000300800 */
[----:B------:R-:W-:-:S03]  /*12aa40*/  IMAD.MOV.U32 R29, RZ, RZ, R3 ;  /* 0x000000ffff1d7224 */ /* 0x000fc600078e0003 */
[----:B------:R-:W3:Y:S04]  /*12aa50*/  LDL.LU R3, [R1+0xd8c] ;  /* 0x000d8c0001037983 */ /* 0x000ee80000300800 */
[----:B------:R-:W-:Y:S01]  /*12aa60*/  STL [R1+0x2c8], R24 ;  /* 0x0002c81801007387 */ /* 0x000fe20000100800 */
[----:B------:R-:W-:Y:S01]  /*12aa70*/  BAR.SYNC.DEFER_BLOCKING 0x0 ;  /* 0x0000000000007b1d */ /* 0x000fe20000010000 */
[----:B----4-:R-:W-:Y:S01]  /*12aa80*/  LOP3.LUT R2, R0, 0xffff, RZ, 0xc0, !PT ;  /* 0x0000ffff00027812 */ /* 0x010fe200078ec0ff */
[----:B------:R-:W-:Y:S02]  /*12aa90*/  IMAD.MOV.U32 R0, RZ, RZ, R6 ;  /* 0x000000ffff007224 */ /* 0x000fe400078e0006 */
[----:B------:R-:W-:Y:S02]  /*12aaa0*/  IMAD.MOV.U32 R6, RZ, RZ, R7 ;  /* 0x000000ffff067224 */ /* 0x000fe400078e0007 */
[----:B------:R-:W-:Y:S01]  /*12aab0*/  IMAD.MOV.U32 R7, RZ, RZ, R19 ;  /* 0x000000ffff077224 */ /* 0x000fe200078e0013 */
[----:B------:R-:W-:Y:S01]  /*12aac0*/  STL [R1+0x3c], R2 ;  /* 0x00003c0201007387 */ /* 0x000fe20000100800 */
[----:B--2---:R-:W-:Y:S01]  /*12aad0*/  IMAD.MOV.U32 R19, RZ, RZ, R20 ;  /* 0x000000ffff137224 */ /* 0x004fe200078e0014 */
[----:B------:R-:W-:Y:S01]  /*12aae0*/  LOP3.LUT R12, R12, 0xffff, RZ, 0xc0, !PT ;  /* 0x0000ffff0c0c7812 */ /* 0x000fe200078ec0ff */
[----:B------:R-:W-:Y:S01]  /*12aaf0*/  IMAD.MOV.U32 R20, RZ, RZ, R28 ;  /* 0x000000ffff147224 */ /* 0x000fe200078e001c */
[----:B------:R-:W2:Y:S01]  /*12ab00*/  LDL.LU R27, [R1+0xd84] ;  /* 0x000d8400011b7983 */ /* 0x000ea20000300800 */
[----:B------:R-:W-:-:S03]  /*12ab10*/  IMAD.MOV.U32 R28, RZ, RZ, R26 ;  /* 0x000000ffff1c7224 */ /* 0x000fc600078e001a */
[----:B------:R-:W4:Y:S04]  /*12ab20*/  LDL.LU R25, [R1+0xd80] ;  /* 0x000d800001197983 */ /* 0x000f280000300800 */
[----:B------:R-:W2:Y:S01]  /*12ab30*/  LDL.LU R23, [R1+0xd7c] ;  /* 0x000d7c0001177983 */ /* 0x000ea20000300800 */
[----:B------:R-:W-:-:S03]  /*12ab40*/  PRMT R17, R17, 0x4210, R9 ;  /* 0x0000421011117816 */ /* 0x000fc60000000009 */
[----:B------:R-:W2:Y:S04]  /*12ab50*/  LDL.LU R26, [R1+0xba8] ;  /* 0x000ba800011a7983 */ /* 0x000ea80000300800 */
[----:B0-----:R-:W2:Y:S01]  /*12ab60*/  LDL.LU R9, [R1+0x6474] ;  /* 0x0064740001097983 */ /* 0x001ea20000300800 */
[----:B---3--:R-:W-:-:S03]  /*12ab70*/  PRMT R4, R4, 0x4210, R2 ;  /* 0x0000421004047816 */ /* 0x008fc60000000002 */
[----:B------:R-:W-:Y:S04]  /*12ab80*/  STL [R1+0x2c0], R12 ;  /* 0x0002c00c01007387 */ /* 0x000fe80000100800 */
[----:B------:R0:W-:Y:S01]  /*12ab90*/  STL [R1+0x6454], R17 ;  /* 0x0064541101007387 */ /* 0x0001e20000100800 */
[----:B------:R-:W-:-:S03]  /*12aba0*/  PRMT R18, R18, 0x4210, R12 ;  /* 0x0000421012127816 */ /* 0x000fc6000000000c */
[----:B0-----:R-:W3:Y:S04]  /*12abb0*/  LDL R17, [R1+0x2c4] ;  /* 0x0002c40001117983 */ /* 0x001ee80000100800 */
[----:B------:R-:W4:Y:S04]  /*12abc0*/  LDL.LU R2, [R1+0x6470] ;  /* 0x0064700001027983 */ /* 0x000f280000300800 */
[----:B------:R0:W-:Y:S04]  /*12abd0*/  STL [R1+0x214], R4 ;  /* 0x0002140401007387 */ /* 0x0001e80000100800 */
[----:B0-----:R-:W4:Y:S04]  /*12abe0*/  LDL.LU R4, [R1+0x646c] ;  /* 0x00646c0001047983 */ /* 0x001f280000300800 */
[----:B------:R-:W4:Y:S01]  /*12abf0*/  LDL.LU R12, [R1+0x6468] ;  /* 0x00646800010c7983 */ /* 0x000f220000300800 */
[----:B------:R-:W-:-:S03]  /*12ac00*/  LOP3.LUT R22, R22, 0xffff, RZ, 0xc0, !PT ;  /* 0x0000ffff16167812 */ /* 0x000fc600078ec0ff */
[----:B------:R-:W-:Y:S01]  /*12ac10*/  STL.64 [R1+0x6460], R10 ;  /* 0x0064600a01007387 */ /* 0x000fe20000100a00 */
[----:B------:R-:W-:-:S03]  /*12ac20*/  PRMT R3, R3, 0x4210, R22 ;  /* 0x0000421003037816 */ /* 0x000fc60000000016 */
[----:B--2---:R3:W-:Y:S04]  /*12ac30*/  STL.64 [R1+0x6458], R8 ;  /* 0x0064580801007387 */ /* 0x0047e80000100a00 */
[----:B------:R0:W-:Y:S01]  /*12ac40*/  STL [R1+0x6450], R22 ;  /* 0x0064501601007387 */ /* 0x0001e20000100800 */
[----:B---3--:R-:W-:-:S05]  /*12ac50*/  PRMT R8, R27, 0x4210, R17 ;  /* 0x000042101b087816 */ /* 0x008fca0000000011 */
[----:B------:R-:W-:Y:S04]  /*12ac60*/  STL [R1+0x200], R8 ;  /* 0x0002000801007387 */ /* 0x000fe80000100800 */
[----:B----4-:R-:W1:Y:S01]  /*12ac70*/  LDS.128 R8, [R12] ;  /* 0x000000000c087984 */ /* 0x010e620000000c00 */
[----:B0-----:R-:W-:-:S03]  /*12ac80*/  PRMT R22, R23, 0x4210, R4 ;  /* 0x0000421017167816 */ /* 0x001fc60000000004 */
[----:B-1----:R-:W-:Y:S01]  /*12ac90*/  STL [R1+0x3e4], R9 ;  /* 0x0003e40901007387 */ /* 0x002fe20000100800 */
[----:B------:R-:W-:-:S03]  /*12aca0*/  IMAD.MOV.U32 R27, RZ, RZ, R8 ;  /* 0x000000ffff1b7224 */ /* 0x000fc600078e0008 */
[----:B------:R0:W-:Y:S04]  /*12acb0*/  STL.64 [R1+0x3e8], R10 ;  /* 0x0003e80a01007387 */ /* 0x0001e80000100a00 */
[----:B0-----:R-:W2:Y:S04]  /*12acc0*/  LDL.LU.64 R10, [R1+0x6460] ;  /* 0x00646000010a7983 */ /* 0x001ea80000300a00 */
[----:B------:R-:W3:Y:S04]  /*12acd0*/  LDL.LU.64 R8, [R1+0x6458] ;  /* 0x0064580001087983 */ /* 0x000ee80000300a00 */
[----:B------:R-:W4:Y:S01]  /*12ace0*/  LDL.LU R23, [R1+0x424] ;  /* 0x0004240001177983 */ /* 0x000f220000300800 */
[----:B------:R-:W-:-:S03]  /*12acf0*/  PRMT R17, R25, 0x4210, R24 ;  /* 0x0000421019117816 */ /* 0x000fc60000000018 */
[----:B----4-:R-:W-:Y:S04]  /*12ad00*/  STL [R1+0x640c], R23 ;  /* 0x00640c1701007387 */ /* 0x010fe80000100800 */
[----:B---3--:R0:W-:Y:S04]  /*12ad10*/  STL [R1+0x6410], R9 ;  /* 0x0064100901007387 */ /* 0x0081e80000100800 */
[----:B0-----:R-:W3:Y:S01]  /*12ad20*/  LDL.LU R9, [R1+0x38] ;  /* 0x0000380001097983 */ /* 0x001ee20000300800 */
[----:B------:R-:W-:-:S03]  /*12ad30*/  PRMT R26, R26, 0x4210, R2 ;  /* 0x000042101a1a7816 */ /* 0x000fc60000000002 */
[----:B------:R-:W4:Y:S04]  /*12ad40*/  LDL.LU R24, [R1+0x42c] ;  /* 0x00042c0001187983 */ /* 0x000f280000300800 */
[----:B------:R-:W4:Y:S04]  /*12ad50*/  LDL.LU R23, [R1+0x3c] ;  /* 0x00003c0001177983 */ /* 0x000f280000300800 */
[----:B------:R-:W4:Y:S04]  /*12ad60*/  LDL.LU R25, [R1+0x428] ;  /* 0x0004280001197983 */ /* 0x000f280000300800 */
[----:B--2---:R0:W-:Y:S02]  /*12ad70*/  STL.64 [R1+0x6430], R10 ;  /* 0x0064300a01007387 */ /* 0x0041e40000100a00 */
[----:B0-----:R-:W-:-:S02]  /*12ad80*/  IMAD.MOV.U32 R10, RZ, RZ, R22 ;  /* 0x000000ffff0a7224 */ /* 0x001fc400078e0016 */
[----:B------:R-:W-:Y:S01]  /*12ad90*/  IMAD.MOV.U32 R11, RZ, RZ, R26 ;  /* 0x000000ffff0b7224 */ /* 0x000fe200078e001a */
[----:B---3--:R0:W-:Y:S04]  /*12ada0*/  STL.64 [R1+0x6428], R8 ;  /* 0x0064280801007387 */ /* 0x0081e80000100a00 */
[----:B0-----:R-:W2:Y:S01]  /*12adb0*/  LDL.LU R8, [R1+0x200] ;  /* 0x0002000001087983 */ /* 0x001ea20000300800 */
[----:B------:R-:W-:-:S03]  /*12adc0*/  IMAD.MOV.U32 R9, RZ, RZ, R17 ;  /* 0x000000ffff097224 */ /* 0x000fc600078e0011 */
[----:B------:R-:W3:Y:S04]  /*12add0*/  LDL.LU R17, [R1+0x6454] ;  /* 0x0064540001117983 */ /* 0x000ee80000300800 */
[----:B------:R-:W3:Y:S04]  /*12ade0*/  LDL.LU R22, [R1+0x6450] ;  /* 0x0064500001167983 */ /* 0x000ee80000300800 */
[----:B------:R-:W3:Y:S04]  /*12adf0*/  LDL.LU R26, [R1+0x644c] ;  /* 0x00644c00011a7983 */ /* 0x000ee80000300800 */
[----:B------:R0:W-:Y:S04]  /*12ae00*/  STL.64 [R1+0x6440], R10 ;  /* 0x0064400a01007387 */ /* 0x0001e80000100a00 */
[----:B0-----:R-:W4:Y:S01]  /*12ae10*/  LDL.LU R10, [R1+0x214] ;  /* 0x00021400010a7983 */ /* 0x001f220000300800 */
[----:B------:R-:W-:-:S03]  /*12ae20*/  IMAD.MOV.U32 R11, RZ, RZ, R18 ;  /* 0x000000ffff0b7224 */ /* 0x000fc600078e0012 */
[----:B------:R-:W4:Y:S04]  /*12ae30*/  LDL.LU R18, [R1+0x6448] ;  /* 0x0064480001127983 */ /* 0x000f280000300800 */
[----:B--2---:R3:W-:Y:S02]  /*12ae40*/  STL.64 [R1+0x6438], R8 ;  /* 0x0064380801007387 */ /* 0x0047e40000100a00 */
[----:B---3--:R-:W-:Y:S02]  /*12ae50*/  IMAD.MOV.U32 R9, RZ, RZ, R17 ;  /* 0x000000ffff097224 */ /* 0x008fe400078e0011 */
[----:B------:R-:W2:Y:S04]  /*12ae60*/  LDL.LU R17, [R1+0x434] ;  /* 0x0004340001117983 */ /* 0x000ea80000300800 */
[----:B------:R0:W-:Y:S04]  /*12ae70*/  STL.64 [R1+0x4998], R26 ;  /* 0x0049981a01007387 */ /* 0x0001e80000100a00 */
[----:B0-----:R-:W3:Y:S04]  /*12ae80*/  LDL.LU R26, [R1+0x438] ;  /* 0x00043800011a7983 */ /* 0x001ee80000300800 */
[----:B------:R-:W3:Y:S04]  /*12ae90*/  LDL.LU R27, [R1+0x2c4] ;  /* 0x0002c400011b7983 */ /* 0x000ee80000300800 */
[----:B---3--:R0:W-:Y:S04]  /*12aea0*/  STL.64 [R1+0x6420], R26 ;  /* 0x0064201a01007387 */ /* 0x0081e80000100a00 */
[----:B----4-:R1:W-:Y:S01]  /*12aeb0*/  STL.64 [R1+0x6418], R24 ;  /* 0x0064181801007387 */ /* 0x0103e20000100a00 */
[----:B0-----:R-:W-:-:S02]  /*12aec0*/  IMAD.MOV.U32 R26, RZ, RZ, R11 ;  /* 0x000000ffff1a7224 */ /* 0x001fc400078e000b */
[----:B-1----:R-:W-:Y:S02]  /*12aed0*/  IMAD.MOV.U32 R24, RZ, RZ, R9 ;  /* 0x000000ffff187224 */ /* 0x002fe400078e0009 */
[----:B------:R-:W-:Y:S02]  /*12aee0*/  IMAD.MOV.U32 R25, RZ, RZ, R10 ;  /* 0x000000ffff197224 */ /* 0x000fe400078e000a */
[----:B------:R-:W0:Y:S04]  /*12aef0*/  LDS.128 R8, [R12+0x400] ;  /* 0x000400000c087984 */ /* 0x000e280000000c00 */
[----:B0-----:R-:W-:Y:S04]  /*12af00*/  STL.64 [R1+0x400], R8 ;  /* 0x0004000801007387 */ /* 0x001fe80000100a00 */
[----:B------:R0:W-:Y:S04]  /*12af10*/  STL.64 [R1+0x408], R10 ;  /* 0x0004080a01007387 */ /* 0x0001e80000100a00 */
[----:B0-----:R-:W3:Y:S04]  /*12af20*/  LDL.LU.64 R10, [R1+0x6440] ;  /* 0x00644000010a7983 */ /* 0x001ee80000300a00 */
[----:B------:R-:W3:Y:S01]  /*12af30*/  LDL.LU.64 R8, [R1+0x6438] ;  /* 0x0064380001087983 */ /* 0x000ee20000300a00 */
[----:B------:R-:W-:Y:S01]  /*12af40*/  BAR.SYNC.DEFER_BLOCKING 0x0 ;  /* 0x0000000000007b1d */ /* 0x000fe20000010000 */
[----:B------:R-:W-:-:S02]  /*12af50*/  IMAD.MOV.U32 R27, RZ, RZ, R3 ;  /* 0x000000ffff1b7224 */ /* 0x000fc400078e0003 */
[----:B------:R-:W-:-:S03]  /*12af60*/  IMAD.MOV.U32 R3, RZ, RZ, R0 ;  /* 0x000000ffff037224 */ /* 0x000fc600078e0000 */
[----:B------:R0:W-:Y:S01]  /*12af70*/  STL [R1+0x6404], R12 ;  /* 0x0064040c01007387 */ /* 0x0001e20000100800 */
[----:B------:R-:W-:-:S03]  /*12af80*/  IMAD.MOV.U32 R0, RZ, RZ, R6 ;  /* 0x000000ffff007224 */ /* 0x000fc600078e0006 */
[----:B0-----:R-:W2:Y:S04]  /*12af90*/  LDL.LU R12, [R1+0x2c8] ;  /* 0x0002c800010c7983 */ /* 0x001ea80000300800 */
[----:B---3--:R0:W-:Y:S04]  /*12afa0*/  STSM.16.M88.4 [R18], R8 ;  /* 0x0000000812007844 */ /* 0x0081e80000000200 */
[----:B------:R-:W-:Y:S04]  /*12afb0*/  STSM.16.M88.4 [R18+0x200], R24 ;  /* 0x0002001812007844 */ /* 0x000fe80000000200 */
[----:B0-----:R-:W3:Y:S04]  /*12afc0*/  LDL.LU.64 R10, [R1+0x6430] ;  /* 0x00643000010a7983 */ /* 0x001ee80000300a00 */
[----:B------:R-:W4:Y:S04]  /*12afd0*/  LDL.LU.64 R8, [R1+0x6428] ;  /* 0x0064280001087983 */ /* 0x000f280000300a00 */
[----:B------:R0:W-:Y:S04]  /*12afe0*/  STL [R1+0x6408], R2 ;  /* 0x0064080201007387 */ /* 0x0001e80000100800 */
[----:B0-----:R-:W3:Y:S04]  /*12aff0*/  LDL.LU R2, [R1+0x2c0] ;  /* 0x0002c00001027983 */ /* 0x001ee80000300800 */
[----:B------:R-:W3:Y:S04]  /*12b000*/  LDL.LU R6, [R1+0x420] ;  /* 0x0004200001067983 */ /* 0x000ee80000300800 */
[----:B------:R-:W3:Y:S04]  /*12b010*/  LDL.LU.64 R26, [R1+0x6420] ;  /* 0x00642000011a7983 */ /* 0x000ee80000300a00 */
[----:B------:R-:W4:Y:S01]  /*12b020*/  LDL.LU.64 R24, [R1+0x6418] ;  /* 0x0064180001187983 */ /* 0x000f220000300a00 */
[----:B--2---:R-:W-:Y:S01]  /*12b030*/  PRMT R12, R17, 0x5210, R12 ;  /* 0x00005210110c7816 */ /* 0x004fe2000000000c */
[----:B------:R-:W-:Y:S01]  /*12b040*/  BAR.SYNC.DEFER_BLOCKING 0x0 ;  /* 0x0000000000007b1d */ /* 0x000fe20000010000 */
[----:B----4-:R-:W-:-:S05]  /*12b050*/  PRMT R24, R24, 0x5210, R9 ;  /* 0x0000521018187816 */ /* 0x010fca0000000009 */
[----:B------:R-:W2:Y:S01]  /*12b060*/  LDL.LU R9, [R1+0x6410] ;  /* 0x0064100001097983 */ /* 0x000ea20000300800 */
[----:B------:R-:W-:-:S03]  /*12b070*/  PRMT R25, R25, 0x5210, R23 ;  /* 0x0000521019197816 */ /* 0x000fc60000000017 */
[----:B------:R-:W4:Y:S01]  /*12b080*/  LDL.LU R23, [R1+0x640c] ;  /* 0x00640c0001177983 */ /* 0x000f220000300800 */
[----:B---3--:R-:W-:Y:S02]  /*12b090*/  PRMT R26, R26, 0x5210, R2 ;  /* 0x000052101a1a7816 */ /* 0x008fe40000000002 */
[----:B----4-:R-:W-:Y:S02]  /*12b0a0*/  PRMT R2, R23, 0x5210, R27 ;  /* 0x0000521017027816 */ /* 0x010fe4000000001b */
[----:B------:R-:W3:Y:S04]  /*12b0b0*/  LDL.LU R27, [R1+0x430] ;  /* 0x00043000011b7983 */ /* 0x000ee80000300800 */
[----:B------:R-:W4:Y:S04]  /*12b0c0*/  LDL.LU R23, [R1+0x36c] ;  /* 0x00036c0001177983 */ /* 0x000f280000300800 */
[----:B------:R-:W2:Y:S04]  /*12b0d0*/  LDL.LU R17, [R1+0xcac] ;  /* 0x000cac0001117983 */ /* 0x000ea80000300800 */
[----:B------:R0:W-:Y:S02]  /*12b0e0*/  STL.64 [R1+0x63f8], R18 ;  /* 0x0063f81201007387 */ /* 0x0001e40000100a00 */
[----:B0-----:R-:W-:-:S02]  /*12b0f0*/  IMAD.MOV.U32 R18, RZ, RZ, R2 ;  /* 0x000000ffff127224 */ /* 0x001fc400078e0002 */
[----:B------:R-:W3:Y:S01]  /*12b100*/  LDL.LU R2, [R1+0x6408] ;  /* 0x0064080001027983 */ /* 0x000ee20000300800 */
[----:B------:R-:W-:-:S03]  /*12b110*/  IMAD.MOV.U32 R19, RZ, RZ, R12 ;  /* 0x000000ffff137224 */ /* 0x000fc600078e000c */
[----:B------:R-:W3:Y:S04]  /*12b120*/  LDL.LU R12, [R1+0x6404] ;  /* 0x00640400010c7983 */ /* 0x000ee80000300800 */
[----:B--2---:R0:W-:Y:S02]  /*12b130*/  STL.64 [R1+0x63f0], R16 ;  /* 0x0063f01001007387 */ /* 0x0041e40000100a00 */
[----:B0-----:R-:W-:Y:S02]  /*12b140*/  PRMT R16, R6, 0x5210, R4 ;  /* 0x0000521006107816 */ /* 0x001fe40000000004 */
[----:B------:R-:W2:Y:S04]  /*12b150*/  LDL.LU R4, [R1+0xca8] ;  /* 0x000ca80001047983 */ /* 0x000ea80000300800 */
[----:B------:R-:W2:Y:S04]  /*12b160*/  LDL.LU R6, [R1+0xc8c] ;  /* 0x000c8c0001067983 */ /* 0x000ea80000300800 */
[----:B--2---:R0:W-:Y:S04]  /*12b170*/  STL.64 [R1+0x63e8], R6 ;  /* 0x0063e80601007387 */ /* 0x0041e80000100a00 */
[----:B------:R1:W-:Y:S01]  /*12b180*/  STL.64 [R1+0x63e0], R4 ;  /* 0x0063e00401007387 */ /* 0x0003e20000100a00 */
[----:B0-----:R-:W-:-:S02]  /*12b190*/  IMAD.MOV.U32 R6, RZ, RZ, R16 ;  /* 0x000000ffff067224 */ /* 0x001fc400078e0010 */
[----:B-1----:R-:W-:Y:S02]  /*12b1a0*/  IMAD.MOV.U32 R4, RZ, RZ, R18 ;  /* 0x000000ffff047224 */ /* 0x002fe400078e0012 */
[----:B------:R-:W-:Y:S02]  /*12b1b0*/  IMAD.MOV.U32 R5, RZ, RZ, R19 ;  /* 0x000000ffff057224 */ /* 0x000fe400078e0013 */
[----:B---3--:R-:W0:Y:S01]  /*12b1c0*/  LDS.128 R16, [R12] ;  /* 0x000000000c107984 */ /* 0x008e220000000c00 */
[----:B------:R-:W-:-:S03]  /*12b1d0*/  PRMT R7, R27, 0x5210, R2 ;  /* 0x000052101b077816 */ /* 0x000fc60000000002 */
[----:B------:R-:W2:Y:S04]  /*12b1e0*/  LDL.LU R2, [R1+0x6400] ;  /* 0x0064000001027983 */ /* 0x000ea80000300800 */
[----:B0-----:R-:W-:Y:S04]  /*12b1f0*/  STL.64 [R1+0x420], R16 ;  /* 0x0004201001007387 */ /* 0x001fe80000100a00 */
[----:B------:R-:W-:Y:S04]  /*12b200*/  STL.64 [R1+0x428], R18 ;  /* 0x0004281201007387 */ /* 0x000fe80000100a00 */
[----:B------:R-:W0:Y:S04]  /*12b210*/  LDS.128 R16, [R12+0x400] ;  /* 0x000400000c107984 */ /* 0x000e280000000c00 */
[----:B0-----:R-:W-:Y:S04]  /*12b220*/  STL.64 [R1+0x3d0], R16 ;  /* 0x0003d01001007387 */ /* 0x001fe80000100a00 */
[----:B------:R0:W-:Y:S04]  /*12b230*/  STL.64 [R1+0x3d8], R18 ;  /* 0x0003d81201007387 */ /* 0x0001e80000100a00 */
[----:B0-----:R-:W3:Y:S01]  /*12b240*/  LDL.LU.64 R18, [R1+0x63f8] ;  /* 0x0063f80001127983 */ /* 0x001ee20000300a00 */
[----:B------:R-:W-:Y:S06]  /*12b250*/  BAR.SYNC.DEFER_BLOCKING 0x0 ;  /* 0x0000000000007b1d */ /* 0x000fec0000010000 */
[----:B------:R-:W2:Y:S04]  /*12b260*/  LDL.LU.64 R16, [R1+0x63f0] ;  /* 0x0063f00001107983 */ /* 0x000ea80000300a00 */
[----:B------:R-:W-:Y:S04]  /*12b270*/  STL [R1+0x63c8], R12 ;  /* 0x0063c80c01007387 */ /* 0x000fe80000100800 */
[----:B---3--:R0:W-:Y:S04]  /*12b280*/  STSM.16.M88.4 [R18], R4 ;  /* 0x0000000412007844 */ /* 0x0081e80000000200 */
[----:B0-----:R-:W3:Y:S04]  /*12b290*/  LDL.LU.64 R6, [R1+0x63e8] ;  /* 0x0063e80001067983 */ /* 0x001ee80000300a00 */
[----:B------:R-:W3:Y:S01]  /*12b2a0*/  LDL.LU.64 R4, [R1+0x63e0] ;  /* 0x0063e00001047983 */ /* 0x000ee20000300a00 */
[----:B----4-:R-:W-:-:S02]  /*12b2b0*/  PRMT R27, R23, 0x5210, R22 ;  /* 0x00005210171b7816 */ /* 0x010fc40000000016 */
[----:B--2---:R-:W-:Y:S01]  /*12b2c0*/  LOP3.LUT R17, R17, 0xffff, RZ, 0xc0, !PT ;  /* 0x0000ffff11117812 */ /* 0x004fe200078ec0ff */
[----:B------:R-:W-:Y:S04]  /*12b2d0*/  STL [R1+0x63c0], R18 ;  /* 0x0063c01201007387 */ /* 0x000fe80000100800 */
[----:B------:R3:W-:Y:S04]  /*12b2e0*/  STSM.16.M88.4 [R18+0x200], R24 ;  /* 0x0002001812007844 */ /* 0x0007e80000000200 */
[----:B------:R-:W-:Y:S04]  /*12b2f0*/  STL [R1+0x63cc], R17 ;  /* 0x0063cc1101007387 */ /* 0x000fe80000100800 */
[----:B------:R-:W-:Y:S04]  /*12b300*/  STL [R1+0x63d0], R9 ;  /* 0x0063d00901007387 */ /* 0x000fe80000100800 */
[----:B------:R0:W-:Y:S01]  /*12b310*/  STL [R1+0x63d4], R10 ;  /* 0x0063d40a01007387 */ /* 0x0001e20000100800 */
[----:B------:R-:W-:-:S02]  /*12b320*/  IMAD.MOV.U32 R22, RZ, RZ, R2 ;  /* 0x000000ffff167224 */ /* 0x000fc400078e0002 */
[----:B------:R-:W-:Y:S02]  /*12b330*/  IMAD.MOV.U32 R23, RZ, RZ, R29 ;  /* 0x000000ffff177224 */ /* 0x000fe400078e001d */
[----:B------:R-:W-:Y:S02]  /*12b340*/  IMAD.MOV.U32 R2, RZ, RZ, R0 ;  /* 0x000000ffff027224 */ /* 0x000fe400078e0000 */
[----:B------:R-:W-:Y:S01]  /*12b350*/  IMAD.MOV.U32 R0, RZ, RZ, R13 ;  /* 0x000000ffff007224 */ /* 0x000fe200078e000d */
[----:B------:R-:W-:Y:S01]  /*12b360*/  BAR.SYNC.DEFER_BLOCKING 0x0 ;  /* 0x0000000000007b1d */ /* 0x000fe20000010000 */
[----:B---3--:R-:W-:Y:S01]  /*12b370*/  LOP3.LUT R18, R6, 0xffff, RZ, 0xc0, !PT ;  /* 0x0000ffff06127812 */ /* 0x008fe200078ec0ff */
[----:B------:R-:W-:Y:S01]  /*12b380*/  IMAD.MOV.U32 R6, RZ, RZ, R20 ;  /* 0x000000ffff067224 */ /* 0x000fe200078e0014 */
[----:B------:R-:W-:Y:S01]  /*12b390*/  LOP3.LUT R26, R4, 0xffff, RZ, 0xc0, !PT ;  /* 0x0000ffff041a7812 */ /* 0x000fe200078ec0ff */
[----:B------:R-:W-:-:S03]  /*12b3a0*/  IMAD.MOV.U32 R4, RZ, RZ, R28 ;  /* 0x000000ffff047224 */ /* 0x000fc600078e001c */
[----:B------:R-:W-:Y:S04]  /*12b3b0*/  STL [R1+0x63d8], R6 ;  /* 0x0063d80601007387 */ /* 0x000fe80000100800 */
[----:B------:R-:W2:Y:S04]  /*12b3c0*/  LDL.LU R20, [R1+0xc88] ;  /* 0x000c880001147983 */ /* 0x000ea80000300800 */
[----:B0-----:R-:W3:Y:S04]  /*12b3d0*/  LDL.LU R10, [R1+0xc58] ;  /* 0x000c5800010a7983 */ /* 0x001ee80000300800 */
[----:B------:R-:W4:Y:S04]  /*12b3e0*/  LDL.LU R17, [R1+0xc10] ;  /* 0x000c100001117983 */ /* 0x000f280000300800 */
[----:B------:R-:W2:Y:S04]  /*12b3f0*/  LDL.LU R28, [R1+0xbfc] ;  /* 0x000bfc00011c7983 */ /* 0x000ea80000300800 */
[----:B------:R0:W-:Y:S04]  /*12b400*/  STL [R1+0x63dc], R4 ;  /* 0x0063dc0401007387 */ /* 0x0001e80000100800 */
[----:B0-----:R-:W2:Y:S04]  /*12b410*/  LDL.LU R4, [R1+0xc5c] ;  /* 0x000c5c0001047983 */ /* 0x001ea80000300800 */
[----:B------:R-:W2:Y:S04]  /*12b420*/  LDL.LU R6, [R1+0xdb8] ;  /* 0x000db80001067983 */ /* 0x000ea80000300800 */
[----:B------:R-:W2:Y:S04]  /*12b430*/  LDL.LU R9, [R1+0xdb4] ;  /* 0x000db40001097983 */ /* 0x000ea80000300800 */
[----:B------:R-:W2:Y:S04]  /*12b440*/  LDL.LU R12, [R1+0xdb0] ;  /* 0x000db000010c7983 */ /* 0x000ea80000300800 */
[----:B------:R-:W2:Y:S04]  /*12b450*/  LDL.LU R27, [R1+0xda8] ;  /* 0x000da800011b7983 */ /* 0x000ea80000300800 */
[----:B------:R-:W2:Y:S04]  /*12b460*/  LDL.LU R24, [R1+0xda4] ;  /* 0x000da40001187983 */ /* 0x000ea80000300800 */
[----:B------:R-:W2:Y:S04]  /*12b470*/  LDL.LU R25, [R1+0xda0] ;  /* 0x000da00001197983 */ /* 0x000ea80000300800 */
[----:B------:R-:W-:Y:S04]  /*12b480*/  STL [R1+0x434], R26 ;  /* 0x0004341a01007387 */ /* 0x000fe80000100800 */
[----:B------:R-:W2:Y:S04]  /*12b490*/  LDL.LU R29, [R1+0xd9c] ;  /* 0x000d9c00011d7983 */ /* 0x000ea80000300800 */
[----:B------:R-:W2:Y:S04]  /*12b4a0*/  LDL.LU R13, [R1+0x70] ;  /* 0x00007000010d7983 */ /* 0x000ea80000300800 */
[----:B------:R-:W-:Y:S04]  /*12b4b0*/  STL [R1+0x438], R18 ;  /* 0x0004381201007387 */ /* 0x000fe80000100800 */
[----:B--2---:R0:W-:Y:S04]  /*12b4c0*/  STL [R1+0x6378], R13 ;  /* 0x0063780d01007387 */ /* 0x0041e80000100800 */
[----:B0-----:R-:W2:Y:S01]  /*12b4d0*/  LDL.LU R13, [R1+0xdac] ;  /* 0x000dac00010d7983 */ /* 0x001ea20000300800 */
[----:B------:R-:W-:-:S02]  /*12b4e0*/  LOP3.LUT R4, R4, 0xffff, RZ, 0xc0, !PT ;  /* 0x0000ffff04047812 */ /* 0x000fc400078ec0ff */
[----:B---3--:R-:W-:Y:S02]  /*12b4f0*/  LOP3.LUT R10, R10, 0xffff, RZ, 0xc0, !PT ;  /* 0x0000ffff0a0a7812 */ /* 0x008fe400078ec0ff */
[----:B------:R-:W-:Y:S01]  /*12b500*/  PRMT R6, R6, 0x4210, R4 ;  /* 0x0000421006067816 */ /* 0x000fe20000000004 */
[----:B------:R0:W-:Y:S01]  /*12b510*/  STL [R1+0x38], R4 ;  /* 0x0000380401007387 */ /* 0x0001e20000100800 */
[----:B----4-:R-:W-:Y:S02]  /*12b520*/  LOP3.LUT R17, R17, 0xffff, RZ, 0xc0, !PT ;  /* 0x0000ffff11117812 */ /* 0x010fe400078ec0ff */
[----:B------:R-:W-:Y:S02]  /*12b530*/  LOP3.LUT R28, R28, 0xffff, RZ, 0xc0, !PT ;  /* 0x0000ffff1c1c7812 */ /* 0x000fe400078ec0ff */
[----:B------:R-:W-:Y:S01]  /*12b540*/  PRMT R9, R9, 0x4210, R10 ;  /* 0x0000421009097816 */ /* 0x000fe2000000000a */
[----:B0-----:R-:W3:Y:S04]  /*12b550*/  LDL.LU R4, [R1+0x63dc] ;  /* 0x0063dc0001047983 */ /* 0x001ee80000300800 */
[----:B------:R0:W-:Y:S01]  /*12b560*/  STL [R1+0x2c0], R6 ;  /* 0x0002c00601007387 */ /* 0x0001e20000100800 */
[----:B------:R-:W-:-:S03]  /*12b570*/  PRMT R12, R12, 0x4210, R17 ;  /* 0x000042100c0c7816 */ /* 0x000fc60000000011 */
[----:B0-----:R-:W4:Y:S04]  /*12b580*/  LDL.LU R6, [R1+0x63d8] ;  /* 0x0063d80001067983 */ /* 0x001f280000300800 */
[----:B------:R0:W-:Y:S04]  /*12b590*/  STL [R1+0x3c], R10 ;  /* 0x00003c0a01007387 */ /* 0x0001e80000100800 */
[----:B------:R-:W-:Y:S04]  /*12b5a0*/  STL [R1+0x2d8], R17 ;  /* 0x0002d81101007387 */ /* 0x000fe80000100800 */
[----:B------:R-:W-:Y:S04]  /*12b5b0*/  STL [R1+0x2dc], R28 ;  /* 0x0002dc1c01007387 */ /* 0x000fe80000100800 */
[----:B0-----:R-:W3:Y:S04]  /*12b5c0*/  LDL.LU R10, [R1+0x63d4] ;  /* 0x0063d400010a7983 */ /* 0x001ee80000300800 */
[----:B------:R0:W-:Y:S04]  /*12b5d0*/  STL [R1+0x2c4], R9 ;  /* 0x0002c40901007387 */ /* 0x0001e80000100800 */
[----:B0-----:R-:W3:Y:S04]  /*12b5e0*/  LDL.LU R9, [R1+0x63d0] ;  /* 0x0063d00001097983 */ /* 0x001ee80000300800 */
[----:B------:R-:W3:Y:S04]  /*12b5f0*/  LDL.LU R17, [R1+0x63cc] ;  /* 0x0063cc0001117983 */ /* 0x000ee80000300800 */
[----:B------:R0:W-:Y:S04]  /*12b600*/  STL [R1+0x2c8], R12 ;  /* 0x0002c80c01007387 */ /* 0x0001e80000100800 */
[----:B0-----:R-:W4:Y:S01]  /*12b610*/  LDL.LU R12, [R1+0x63c8] ;  /* 0x0063c800010c7983 */ /* 0x001f220000300800 */
[----:B------:R-:W-:-:S02]  /*12b620*/  PRMT R24, R24, 0x4210, R26 ;  /* 0x0000421018187816 */ /* 0x000fc4000000001a */
[----:B------:R-:W-:Y:S02]  /*12b630*/  PRMT R18, R25, 0x4210, R18 ;  /* 0x0000421019127816 */ /* 0x000fe40000000012 */
[----:B--2---:R-:W-:Y:S02]  /*12b640*/  PRMT R13, R13, 0x4210, R28 ;  /* 0x000042100d0d7816 */ /* 0x004fe4000000001c */
[----:B------:R-:W2:Y:S04]  /*12b650*/  LDL.LU R28, [R1+0x63c4] ;  /* 0x0063c400011c7983 */ /* 0x000ea80000300800 */
[----:B------:R3:W-:Y:S01]  /*12b660*/  STL [R1+0x2cc], R13 ;  /* 0x0002cc0d01007387 */ /* 0x0007e20000100800 */
[----:B------:R-:W-:Y:S02]  /*12b670*/  LOP3.LUT R20, R20, 0xffff, RZ, 0xc0, !PT ;  /* 0x0000ffff14147812 */ /* 0x000fe400078ec0ff */
[----:B---3--:R-:W-:-:S05]  /*12b680*/  PRMT R13, R27, 0x4210, R17 ;  /* 0x000042101b0d7816 */ /* 0x008fca0000000011 */
[----:B------:R0:W-:Y:S04]  /*12b690*/  STL [R1+0x200], R13 ;  /* 0x0002000d01007387 */ /* 0x0001e80000100800 */
[----:B------:R-:W-:Y:S04]  /*12b6a0*/  STL [R1+0x204], R24 ;  /* 0x0002041801007387 */ /* 0x000fe80000100800 */
[----:B----4-:R-:W1:Y:S01]  /*12b6b0*/  LDS.128 R24, [R12] ;  /* 0x000000000c187984 */ /* 0x010e620000000c00 */
[----:B0-----:R-:W-:-:S03]  /*12b6c0*/  PRMT R13, R29, 0x4210, R20 ;  /* 0x000042101d0d7816 */ /* 0x001fc60000000014 */
[----:B-1----:R-:W-:Y:S01]  /*12b6d0*/  STL [R1+0x360], R24 ;  /* 0x0003601801007387 */ /* 0x002fe20000100800 */
[----:B------:R-:W-:-:S03]  /*12b6e0*/  IMAD.MOV.U32 R29, RZ, RZ, R25 ;  /* 0x000000ffff1d7224 */ /* 0x000fc600078e0019 */
[----:B------:R-:W-:Y:S04]  /*12b6f0*/  STL.64 [R1+0x368], R26 ;  /* 0x0003681a01007387 */ /* 0x000fe80000100a00 */
[----:B------:R-:W0:Y:S04]  /*12b700*/  LDS.128 R24, [R12+0x400] ;  /* 0x000400000c187984 */ /* 0x000e280000000c00 */
[----:B--2---:R1:W-:Y:S04]  /*12b710*/  STL.64 [R1+0x4940], R28 ;  /* 0x0049401c01007387 */ /* 0x0043e80000100a00 */
[----:B0-----:R-:W-:Y:S04]  /*12b720*/  STL [R1+0x210], R24 ;  /* 0x0002101801007387 */ /* 0x001fe80000100800 */
[----:B------:R-:W-:Y:S01]  /*12b730*/  STL.64 [R1+0x218], R26 ;  /* 0x0002181a01007387 */ /* 0x000fe20000100a00 */
[----:B-1----:R-:W-:-:S03]  /*12b740*/  IMAD.MOV.U32 R29, RZ, RZ, R13 ;  /* 0x000000ffff1d7224 */ /* 0x002fc600078e000d */
[----:B------:R-:W2:Y:S01]  /*12b750*/  LDL.LU R13, [R1+0x674] ;  /* 0x00067400010d7983 */ /* 0x000ea20000300800 */
[----:B------:R-:W-:Y:S06]  /*12b760*/  BAR.SYNC.DEFER_BLOCKING 0x0 ;  /* 0x0000000000007b1d */ /* 0x000fec0000010000 */
        /* <DEDUP_REMOVED lines=9> */
[----:B------:R-:W4:Y:S01]  /*12b800*/  LDL.LU R26, [R1+0x668] ;  /* 0x00066800011a7983 */ /* 0x000f220000300800 */
[----:B------:R-:W-:-:S03]  /*12b810*/  IMAD.MOV.U32 R12, RZ, RZ, R25 ;  /* 0x000000ffff0c7224 */ /* 0x000fc600078e0019 */
[----:B----4-:R0:W-:Y:S04]  /*12b820*/  STL [R1+0x6388], R26 ;  /* 0x0063881a01007387 */ /* 0x0101e80000100800 */
[----:B0-----:R-:W3:Y:S04]  /*12b830*/  LDL.LU R26, [R1+0x2dc] ;  /* 0x0002dc00011a7983 */ /* 0x001ee80000300800 */
[----:B------:R-:W4:Y:S04]  /*12b840*/  LDL.LU R25, [R1+0x664] ;  /* 0x0006640001197983 */ /* 0x000f280000300800 */
[----:B------:R-:W2:Y:S04]  /*12b850*/  LDL.LU R28, [R1+0x438] ;  /* 0x00043800011c7983 */ /* 0x000ea80000300800 */
[----:B------:R-:W4:Y:S04]  /*12b860*/  LDL.LU R24, [R1+0x650] ;  /* 0x0006500001187983 */ /* 0x000f280000300800 */
[----:B---3--:R-:W-:Y:S04]  /*12b870*/  STL.64 [R1+0x63a8], R26 ;  /* 0x0063a81a01007387 */ /* 0x008fe80000100a00 */
[----:B----4-:R0:W-:Y:S04]  /*12b880*/  STL.64 [R1+0x63a0], R24 ;  /* 0x0063a01801007387 */ /* 0x0101e80000100a00 */
[----:B0-----:R-:W3:Y:S04]  /*12b890*/  LDL.LU R24, [R1+0x2c0] ;  /* 0x0002c00001187983 */ /* 0x001ee80000300800 */
[----:B------:R-:W3:Y:S04]  /*12b8a0*/  LDL.LU R25, [R1+0x2c4] ;  /* 0x0002c40001197983 */ /* 0x000ee80000300800 */
[----:B------:R-:W4:Y:S04]  /*12b8b0*/  LDL.LU R26, [R1+0x2c8] ;  /* 0x0002c800011a7983 */ /* 0x000f280000300800 */
[----:B------:R-:W4:Y:S04]  /*12b8c0*/  LDL R27, [R1+0x2cc] ;  /* 0x0002cc00011b7983 */ /* 0x000f280000100800 */
[----:B----4-:R0:W-:Y:S04]  /*12b8d0*/  STL.64 [R1+0x63b8], R26 ;  /* 0x0063b81a01007387 */ /* 0x0101e80000100a00 */
[----:B---3--:R1:W-:Y:S01]  /*12b8e0*/  STL.64 [R1+0x63b0], R24 ;  /* 0x0063b01801007387 */ /* 0x0083e20000100a00 */
[----:B0-----:R-:W-:-:S03]  /*12b8f0*/  IMAD.MOV.U32 R26, RZ, RZ, R18 ;  /* 0x000000ffff1a7224 */ /* 0x001fc600078e0012 */
[----:B-1----:R-:W3:Y:S04]  /*12b900*/  LDL.LU R24, [R1+0x200] ;  /* 0x0002000001187983 */ /* 0x002ee80000300800 */
[----:B------:R-:W3:Y:S04]  /*12b910*/  LDL.LU R25, [R1+0x204] ;  /* 0x0002040001197983 */ /* 0x000ee80000300800 */
[----:B------:R-:W3:Y:S01]  /*12b920*/  LDL.LU R18, [R1+0x63c0] ;  /* 0x0063c00001127983 */ /* 0x000ee20000300800 */
[----:B------:R-:W-:-:S03]  /*12b930*/  IMAD.MOV.U32 R27, RZ, RZ, R29 ;  /* 0x000000ffff1b7224 */ /* 0x000fc600078e001d */
[----:B------:R-:W4:Y:S04]  /*12b940*/  LDL.LU R29, [R1+0x634] ;  /* 0x00063400011d7983 */ /* 0x000f280000300800 */
[----:B------:R0:W-:Y:S04]  /*12b950*/  STL [R1+0x6314], R12 ;  /* 0x0063140c01007387 */ /* 0x0001e80000100800 */
[----:B0-----:R-:W2:Y:S04]  /*12b960*/  LDL.LU R12, [R1+0x434] ;  /* 0x00043400010c7983 */ /* 0x001ea80000300800 */
[----:B---3--:R0:W-:Y:S04]  /*12b970*/  STSM.16.M88.4 [R18], R24 ;  /* 0x0000001812007844 */ /* 0x0081e80000000200 */
[----:B0-----:R-:W3:Y:S04]  /*12b980*/  LDL.LU.64 R26, [R1+0x63b8] ;  /* 0x0063b800011a7983 */ /* 0x001ee80000300a00 */
[----:B------:R-:W3:Y:S04]  /*12b990*/  LDL.LU.64 R24, [R1+0x63b0] ;  /* 0x0063b00001187983 */ /* 0x000ee80000300a00 */
[----:B---3--:R0:W-:Y:S04]  /*12b9a0*/  STSM.16.M88.4 [R18+0x200], R24 ;  /* 0x0002001812007844 */ /* 0x0081e80000000200 */
[----:B0-----:R-:W2:Y:S04]  /*12b9b0*/  LDL.LU.64 R26, [R1+0x63a8] ;  /* 0x0063a800011a7983 */ /* 0x001ea80000300a00 */
[----:B------:R-:W3:Y:S04]  /*12b9c0*/  LDL.LU.64 R24, [R1+0x63a0] ;  /* 0x0063a00001187983 */ /* 0x000ee80000300a00 */
[----:B------:R0:W-:Y:S04]  /*12b9d0*/  STL [R1+0x637c], R18 ;  /* 0x00637c1201007387 */ /* 0x0001e80000100800 */
[----:B0-----:R-:W3:Y:S01]  /*12b9e0*/  LDL.LU R18, [R1+0x678] ;  /* 0x0006780001127983 */ /* 0x001ee20000300800 */
[----:B------:R-:W-:Y:S01]  /*12b9f0*/  BAR.SYNC.DEFER_BLOCKING 0x0 ;  /* 0x0000000000007b1d */ /* 0x000fe20000010000 */
[----:B--2---:R-:W-:-:S05]  /*12ba00*/  PRMT R13, R13, 0x5210, R27 ;  /* 0x000052100d0d7816 */ /* 0x004fca000000001b */
[----:B------:R-:W2:Y:S04]  /*12ba10*/  LDL.LU R27, [R1+0x6398] ;  /* 0x00639800011b7983 */ /* 0x000ea80000300800 */
[----:B------:R0:W-:Y:S04]  /*12ba20*/  STL [R1+0x2d0], R13 ;  /* 0x0002d00d01007387 */ /* 0x0001e80000100800 */
[----:B0-----:R-:W3:Y:S02]  /*12ba30*/  LDL.LU R13, [R1+0x6394] ;  /* 0x00639400010d7983 */ /* 0x001ee40000300800 */
[----:B---3--:R-:W-:-:S02]  /*12ba40*/  PRMT R18, R18, 0x5210, R13 ;  /* 0x0000521012127816 */ /* 0x008fc4000000000d */
[----:B------:R-:W2:Y:S02]  /*12ba50*/  LDL.LU R13, [R1+0x6390] ;  /* 0x00639000010d7983 */ /* 0x000ea40000300800 */
[----:B--2---:R-:W-:Y:S02]  /*12ba60*/  PRMT R13, R13, 0x5210, R27 ;  /* 0x000052100d0d7816 */ /* 0x004fe4000000001b */
[----:B------:R-:W2:Y:S02]  /*12ba70*/  LDL.LU R27, [R1+0x638c] ;  /* 0x00638c00011b7983 */ /* 0x000ea40000300800 */
[----:B--2---:R-:W-:Y:S02]  /*12ba80*/  PRMT R27, R27, 0x5210, R26 ;  /* 0x000052101b1b7816 */ /* 0x004fe4000000001a */
[----:B------:R-:W2:Y:S01]  /*12ba90*/  LDL.LU R26, [R1+0x6388] ;  /* 0x00638800011a7983 */ /* 0x000ea20000300800 */
[----:B------:R-:W-:Y:S02]  /*12baa0*/  PRMT R25, R25, 0x5210, R12 ;  /* 0x0000521019197816 */ /* 0x000fe4000000000c */
[----:B----4-:R-:W-:-:S02]  /*12bab0*/  PRMT R12, R29, 0x5210, R20 ;  /* 0x000052101d0c7816 */ /* 0x010fc40000000014 */
[----:B--2---:R-:W-:Y:S02]  /*12bac0*/  PRMT R26, R26, 0x5210, R17 ;  /* 0x000052101a1a7816 */ /* 0x004fe40000000011 */
[----:B------:R-:W2:Y:S04]  /*12bad0*/  LDL.LU R17, [R1+0x6384] ;  /* 0x0063840001117983 */ /* 0x000ea80000300800 */
[----:B------:R-:W3:Y:S01]  /*12bae0*/  LDL.LU R20, [R1+0x6380] ;  /* 0x0063800001147983 */ /* 0x000ee20000300800 */
[----:B------:R-:W-:Y:S01]  /*12baf0*/  PRMT R24, R24, 0x5210, R28 ;  /* 0x0000521018187816 */ /* 0x000fe2000000001c */
[----:B--2---:R-:W-:Y:S02]  /*12bb00*/  IMAD.MOV.U32 R29, RZ, RZ, R17 ;  /* 0x000000ffff1d7224 */ /* 0x004fe400078e0011 */
[----:B------:R-:W2:Y:S04]  /*12bb10*/  LDL R17, [R1+0x658] ;  /* 0x0006580001117983 */ /* 0x000ea80000100800 */
[----:B------:R0:W-:Y:S04]  /*12bb20*/  STL.64 [R1+0x6328], R4 ;  /* 0x0063280401007387 */ /* 0x0001e80000100a00 */
[----:B0-----:R-:W4:Y:S04]  /*12bb30*/  LDL.LU.64 R4, [R1+0x638] ;  /* 0x0006380001047983 */ /* 0x001f280000300a00 */
[----:B------:R-:W2:Y:S04]  /*12bb40*/  LDL R28, [R1+0x65c] ;  /* 0x00065c00011c7983 */ /* 0x000ea80000100800 */
[----:B------:R-:W-:Y:S04]  /*12bb50*/  STL.64 [R1+0x6338], R22 ;  /* 0x0063381601007387 */ /* 0x000fe80000100a00 */
[----:B---3--:R0:W-:Y:S04]  /*12bb60*/  STL.64 [R1+0x6330], R20 ;  /* 0x0063301401007387 */ /* 0x0081e80000100a00 */
[----:B0-----:R-:W3:Y:S01]  /*12bb70*/  LDL.LU R20, [R1+0x2d0] ;  /* 0x0002d00001147983 */ /* 0x001ee20000300800 */
[----:B------:R-:W-:-:S02]  /*12bb80*/  IMAD.MOV.U32 R22, RZ, RZ, R13 ;  /* 0x000000ffff167224 */ /* 0x000fc400078e000d */
[----:B------:R-:W-:Y:S02]  /*12bb90*/  IMAD.MOV.U32 R23, RZ, RZ, R27 ;  /* 0x000000ffff177224 */ /* 0x000fe400078e001b */
[----:B------:R-:W-:Y:S02]  /*12bba0*/  IMAD.MOV.U32 R21, RZ, RZ, R18 ;  /* 0x000000ffff157224 */ /* 0x000fe400078e0012 */
[----:B------:R-:W2:Y:S04]  /*12bbb0*/  LDL.LU R18, [R1+0x637c] ;  /* 0x00637c0001127983 */ /* 0x000ea80000300800 */
[----:B------:R-:W2:Y:S04]  /*12bbc0*/  LDL.LU R13, [R1+0x6378] ;  /* 0x00637800010d7983 */ /* 0x000ea80000300800 */
[----:B------:R0:W-:Y:S02]  /*12bbd0*/  STL.64 [R1+0x6350], R22 ;  /* 0x0063501601007387 */ /* 0x0001e40000100a00 */
[----:B0-----:R-:W-:-:S02]  /*12bbe0*/  IMAD.MOV.U32 R22, RZ, RZ, R24 ;  /* 0x000000ffff167224 */ /* 0x001fc400078e0018 */
[----:B------:R-:W-:Y:S01]  /*12bbf0*/  IMAD.MOV.U32 R23, RZ, RZ, R12 ;  /* 0x000000ffff177224 */ /* 0x000fe200078e000c */
[----:B---3--:R-:W-:Y:S04]  /*12bc00*/  STL.64 [R1+0x6348], R20 ;  /* 0x0063481401007387 */ /* 0x008fe80000100a00 */
[----:B------:R0:W-:Y:S04]  /*12bc10*/  STL.64 [R1+0x6360], R22 ;  /* 0x0063601601007387 */ /* 0x0001e80000100a00 */
[----:B0-----:R-:W3:Y:S01]  /*12bc20*/  LDL R23, [R1+0x30] ;  /* 0x0000300001177983 */ /* 0x001ee20000100800 */
[----:B------:R-:W-:-:S02]  /*12bc30*/  IMAD.MOV.U32 R20, RZ, RZ, R26 ;  /* 0x000000ffff147224 */ /* 0x000fc400078e001a */
[----:B------:R-:W-:-:S05]  /*12bc40*/  IMAD.MOV.U32 R21, RZ, RZ, R25 ;  /* 0x000000ffff157224 */ /* 0x000fca00078e0019 */
[----:B------:R-:W-:Y:S04]  /*12bc50*/  STL.64 [R1+0x6358], R20 ;  /* 0x0063581401007387 */ /* 0x000fe80000100a00 */
[----:B------:R-:W-:Y:S04]  /*12bc60*/  STL.64 [R1+0x6370], R6 ;  /* 0x0063700601007387 */ /* 0x000fe80000100a00 */
[----:B----4-:R-:W-:Y:S01]  /*12bc70*/  STL.64 [R1+0x6368], R4 ;  /* 0x0063680401007387 */ /* 0x010fe20000100a00 */
[----:B------:R-:W-:Y:S02]  /*12bc80*/  IMAD.MOV.U32 R25, RZ, RZ, R2 ;  /* 0x000000ffff197224 */ /* 0x000fe400078e0002 */
[----:B------:R-:W-:-:S02]  /*12bc90*/  IMAD.MOV.U32 R26, RZ, RZ, R14 ;  /* 0x000000ffff1a7224 */ /* 0x000fc400078e000e */
[----:B------:R-:W-:Y:S02]  /*12bca0*/  IMAD.MOV.U32 R27, RZ, RZ, R15 ;  /* 0x000000ffff1b7224 */ /* 0x000fe400078e000f */
[----:B------:R-:W-:Y:S01]  /*12bcb0*/  IMAD.MOV.U32 R2, RZ, RZ, R11 ;  /* 0x000000ffff027224 */ /* 0x000fe200078e000b */
[----:B---3--:R-:W0:Y:S04]  /*12bcc0*/  LDS.128 R4, [R23] ;  /* 0x0000000017047984 */ /* 0x008e280000000c00 */
[----:B------:R-:W1:Y:S04]  /*12bcd0*/  LDS.128 R20, [R23+0x400] ;  /* 0x0004000017147984 */ /* 0x000e680000000c00 */
[----:B0-----:R-:W-:Y:S04]  /*12bce0*/  STL.64 [R1+0x200], R4 ;  /* 0x0002000401007387 */ /* 0x001fe80000100a00 */
[----:B------:R0:W-:Y:S04]  /*12bcf0*/  STL.64 [R1+0x208], R6 ;  /* 0x0002080601007387 */ /* 0x0001e80000100a00 */
[----:B0-----:R-:W3:Y:S04]  /*12bd00*/  LDL.LU.64 R6, [R1+0x6370] ;  /* 0x0063700001067983 */ /* 0x001ee80000300a00 */
[----:B------:R-:W4:Y:S04]  /*12bd10*/  LDL.LU.64 R4, [R1+0x6368] ;  /* 0x0063680001047983 */ /* 0x000f280000300a00 */
[----:B------:R-:W2:Y:S04]  /*12bd20*/  LDL.LU.64 R14, [R1+0x640] ;  /* 0x00064000010e7983 */ /* 0x000ea80000300a00 */
[----:B------:R-:W2:Y:S04]  /*12bd30*/  LDL.LU R11, [R1+0x688] ;  /* 0x00068800010b7983 */ /* 0x000ea80000300800 */
[----:B------:R-:W2:Y:S04]  /*12bd40*/  LDL.LU R12, [R1+0x684] ;  /* 0x00068400010c7983 */ /* 0x000ea80000300800 */
[----:B-1----:R-:W-:Y:S04]  /*12bd50*/  STL.64 [R1+0x430], R20 ;  /* 0x0004301401007387 */ /* 0x002fe80000100a00 */
[----:B------:R0:W-:Y:S04]  /*12bd60*/  STL.64 [R1+0x438], R22 ;  /* 0x0004381601007387 */ /* 0x0001e80000100a00 */
[----:B0-----:R-:W2:Y:S04]  /*12bd70*/  LDL.LU.64 R22, [R1+0x6360] ;  /* 0x0063600001167983 */ /* 0x001ea80000300a00 */
[----:B------:R-:W2:Y:S01]  /*12bd80*/  LDL.LU.64 R20, [R1+0x6358] ;  /* 0x0063580001147983 */ /* 0x000ea20000300a00 */
[----:B------:R-:W-:Y:S06]  /*12bd90*/  BAR.SYNC.DEFER_BLOCKING 0x0 ;  /* 0x0000000000007b1d */ /* 0x000fec0000010000 */
[----:B--2---:R0:W-:Y:S04]  /*12bda0*/  STSM.16.M88.4 [R18], R20 ;  /* 0x0000001412007844 */ /* 0x0041e80000000200 */
[----:B0-----:R-:W2:Y:S04]  /*12bdb0*/  LDL.LU.64 R22, [R1+0x6350] ;  /* 0x0063500001167983 */ /* 0x001ea80000300a00 */
[----:B------:R-:W2:Y:S01]  /*12bdc0*/  LDL.LU.64 R20, [R1+0x6348] ;  /* 0x0063480001147983 */ /* 0x000ea20000300a00 */
[----:B------:R-:W-:Y:S01]  /*12bdd0*/  IMAD.MOV.U32 R24, RZ, RZ, R16 ;  /* 0x000000ffff187224 */ /* 0x000fe200078e0010 */
[----:B------:R-:W-:-:S02]  /*12bde0*/  PRMT R16, R13, 0x7770, RZ ;  /* 0x000077700d107816 */ /* 0x000fc400000000ff */
[----:B--2---:R0:W-:Y:S01]  /*12bdf0*/  STSM.16.M88.4 [R18+0x200], R20 ;  /* 0x0002001412007844 */ /* 0x0041e20000000200 */
[----:B------:R-:W-:Y:S06]  /*12be00*/  BAR.SYNC.DEFER_BLOCKING 0x0 ;  /* 0x0000000000007b1d */ /* 0x000fec0000010000 */
[----:B0-----:R-:W2:Y:S04]  /*12be10*/  LDL.LU R18, [R1+0x6340] ;  /* 0x0063400001127983 */ /* 0x001ea80000300800 */
[----:B------:R-:W2:Y:S04]  /*12be20*/  LDL.LU.64 R22, [R1+0x6338] ;  /* 0x0063380001167983 */ /* 0x000ea80000300a00 */
[----:B------:R-:W2:Y:S04]  /*12be30*/  LDL.LU.64 R20, [R1+0x6330] ;  /* 0x0063300001147983 */ /* 0x000ea80000300a00 */
[----:B----4-:R0:W-:Y:S04]  /*12be40*/  @P6 STG.E.U8 desc[UR42][R4.64], R16 ;  /* 0x0000001004006986 */ /* 0x0101e8000c10112a */
[----:B0-----:R-:W4:Y:S01]  /*12be50*/  LDL.LU.64 R4, [R1+0x6328] ;  /* 0x0063280001047983 */ /* 0x001f220000300a00 */
[----:B--2---:R-:W-:-:S05]  /*12be60*/  IADD3 R16, P6, PT, R17, R20, RZ ;  /* 0x0000001411107210 */ /* 0x004fca0007fde0ff */
[----:B------:R-:W-:-:S05]  /*12be70*/  IMAD.X R17, R28, 0x1, R18, P6 ;  /* 0x000000011c117824 */ /* 0x000fca00030e0612 */
[----:B------:R0:W-:Y:S04]  /*12be80*/  STL.64 [R1+0x2358], R16 ;  /* 0x0023581001007387 */ /* 0x0001e80000100a00 */
[----:B0-----:R-:W2:Y:S01]  /*12be90*/  LDL.LU.64 R16, [R1+0x6320] ;  /* 0x0063200001107983 */ /* 0x001ea20000300a00 */
[----:B------:R-:W-:Y:S02]  /*12bea0*/  IMAD.MOV.U32 R28, RZ, RZ, R29 ;  /* 0x000000ffff1c7224 */ /* 0x000fe400078e001d */
[----:B------:R-:W-:Y:S01]  /*12beb0*/  IMAD.MOV.U32 R29, RZ, RZ, R10 ;  /* 0x000000ffff1d7224 */ /* 0x000fe200078e000a */
[----:B------:R-:W-:-:S05]  /*12bec0*/  PRMT R10, R13, 0x7771, RZ ;  /* 0x000077710d0a7816 */ /* 0x000fca00000000ff */
[----:B------:R0:W-:Y:S02]  /*12bed0*/  @P3 STG.E.U8 desc[UR42][R14.64], R10 ;  /* 0x0000000a0e003986 */ /* 0x0001e4000c10112a */
[----:B0-----:R-:W-:Y:S02]  /*12bee0*/  PRMT R10, R13, 0x7772, RZ ;  /* 0x000077720d0a7816 */ /* 0x001fe400000000ff */
[----:B--2---:R-:W-:-:S05]  /*12bef0*/  IADD3 R14, P6, PT, R11, R17, RZ ;  /* 0x000000110b0e7210 */ /* 0x004fca0007fde0ff */
[----:B------:R-:W-:-:S05]  /*12bf00*/  IMAD.X R15, R12, 0x1, R16, P6 ;  /* 0x000000010c0f7824 */ /* 0x000fca00030e0610 */
[----:B------:R0:W-:Y:S04]  /*12bf10*/  @P2 STG.E.U8 desc[UR42][R14.64], R10 ;  /* 0x0000000a0e002986 */ /* 0x0001e8000c10112a */
[----:B0-----:R-:W2:Y:S02]  /*12bf20*/  LDL.LU.64 R14, [R1+0x6318] ;  /* 0x00631800010e7983 */ /* 0x001ea40000300a00 */
[----:B--2---:R-:W-:-:S05]  /*12bf30*/  IADD3 R10, P6, PT, R11, R15, RZ ;  /* 0x0000000f0b0a7210 */ /* 0x004fca0007fde0ff */
[----:B------:R-:W-:Y:S02]  /*12bf40*/  IMAD.X R11, R12, 0x1, R14, P6 ;  /* 0x000000010c0b7824 */ /* 0x000fe400030e060e */
[----:B------:R-:W2:Y:S04]  /*12bf50*/  LDL.LU R12, [R1+0x6314] ;  /* 0x00631400010c7983 */ /* 0x000ea80000300800 */
[----:B------:R0:W-:Y:S02]  /*12bf60*/  STL.64 [R1+0x62e8], R14 ;  /* 0x0062e80e01007387 */ /* 0x0001e40000100a00 */
[----:B0-----:R-:W-:Y:S02]  /*12bf70*/  PRMT R15, R13, 0x7773, RZ ;  /* 0x000077730d0f7816 */ /* 0x001fe400000000ff */
[----:B------:R-:W2:Y:S04]  /*12bf80*/  LDL.LU R13, [R1+0x6310] ;  /* 0x00631000010d7983 */ /* 0x000ea80000300800 */
[----:B------:R0:W-:Y:S04]  /*12bf90*/  @P5 STG.E.U8 desc[UR42][R10.64], R15 ;  /* 0x0000000f0a005986 */ /* 0x0001e8000c10112a */
[----:B0-----:R-:W3:Y:S01]  /*12bfa0*/  LDL.LU.64 R10, [R1+0x6308] ;  /* 0x00630800010a7983 */ /* 0x001ee20000300a00 */
[----:B------:R-:W-:-:S03]  /*12bfb0*/  IMAD.MOV.U32 R15, RZ, RZ, R21 ;  /* 0x000000ffff0f7224 */ /* 0x000fc600078e0015 */
[----:B------:R-:W3:Y:S01]  /*12bfc0*/  LDL.LU R21, [R1+0x2c] ;  /* 0x00002c0001157983 */ /* 0x000ee20000300800 */
[----:B------:R-:W-:-:S03]  /*12bfd0*/  IMAD.MOV.U32 R14, RZ, RZ, R19 ;  /* 0x000000ffff0e7224 */ /* 0x000fc600078e0013 */
[----:B------:R-:W4:Y:S01]  /*12bfe0*/  LDL.LU R19, [R1+0x34] ;  /* 0x0000340001137983 */ /* 0x000f220000300800 */
[----:B--2---:R-:W-:Y:S02]  /*12bff0*/  LOP3.LUT P0, RZ, R13, 0x4, RZ, 0xc0, !PT ;  /* 0x000000040dff7812 */ /* 0x004fe4000780c0ff */
[----:B---3--:R-:W-:-:S11]  /*12c000*/  LOP3.LUT R21, R21, 0xbfffffff, RZ, 0xc0, !PT ;  /* 0xbfffffff15157812 */ /* 0x008fd600078ec0ff */
[----:B------:R-:W-:Y:S02]  /*12c010*/  @P0 LOP3.LUT R21, R21, 0x40000000, RZ, 0xfc, !PT ;  /* 0x4000000015150812 */ /* 0x000fe400078efcff */
[----:B------:R-:W-:Y:S02]  /*12c020*/  LOP3.LUT P0, RZ, R13, 0x1, RZ, 0xc0, !PT ;  /* 0x000000010dff7812 */ /* 0x000fe4000780c0ff */
[----:B------:R-:W-:-:S11]  /*12c030*/  LOP3.LUT R21, R21, 0x7fffffff, RZ, 0xc0, !PT ;  /* 0x7fffffff15157812 */ /* 0x000fd600078ec0ff */
[----:B------:R-:W-:Y:S02]  /*12c040*/  @P0 LOP3.LUT R21, R21, 0x80000000, RZ, 0xfc, !PT ;  /* 0x8000000015150812 */ /* 0x000fe400078efcff */
[----:B------:R-:W-:Y:S02]  /*12c050*/  LOP3.LUT P0, RZ, R11, 0x80000000, RZ, 0xc0, !PT ;  /* 0x800000000bff7812 */ /* 0x000fe4000780c0ff */
[----:B----4-:R-:W-:-:S11]  /*12c060*/  LOP3.LUT R19, R19, 0xfffffffe, RZ, 0xc0, !PT ;  /* 0xfffffffe13137812 */ /* 0x010fd600078ec0ff */
[----:B------:R-:W-:Y:S02]  /*12c070*/  @P0 LOP3.LUT R19, R19, 0x1, RZ, 0xfc, !PT ;  /* 0x0000000113130812 */ /* 0x000fe400078efcff */
[----:B------:R-:W-:Y:S02]  /*12c080*/  LOP3.LUT P0, RZ, R11, 0x40000000, RZ, 0xc0, !PT ;  /* 0x400000000bff7812 */ /* 0x000fe4000780c0ff */
[----:B------:R-:W-:-:S11]  /*12c090*/  LOP3.LUT R19, R19, 0xfffffffd, RZ, 0xc0, !PT ;  /* 0xfffffffd13137812 */ /* 0x000fd600078ec0ff */
[----:B------:R-:W-:Y:S02]  /*12c0a0*/  @P0 LOP3.LUT R19, R19, 0x2, RZ, 0xfc, !PT ;  /* 0x0000000213130812 */ /* 0x000fe400078efcff */
[----:B------:R-:W-:Y:S02]  /*12c0b0*/  LOP3.LUT P0, RZ, R11, 0x20000000, RZ, 0xc0, !PT ;  /* 0x200000000bff7812 */ /* 0x000fe4000780c0ff */
[----:B------:R-:W-:Y:S01]  /*12c0c0*/  LOP3.LUT R19, R19, 0xfffffffb, RZ, 0xc0, !PT ;  /* 0xfffffffb13137812 */ /* 0x000fe200078ec0ff */
[----:B------:R0:W-:Y:S01]  /*12c0d0*/  STL [R1+0x2c], R21 ;  /* 0x00002c1501007387 */ /* 0x0001e20000100800 */
[----:B------:R-:W-:-:S09]  /*12c0e0*/  LOP3.LUT P1, RZ, R13, 0x8, RZ, 0xc0, !PT ;  /* 0x000000080dff7812 */ /* 0x000fd2000782c0ff */
[----:B------:R-:W-:Y:S01]  /*12c0f0*/  @P0 LOP3.LUT R19, R19, 0x4, RZ, 0xfc, !PT ;  /* 0x0000000413130812 */ /* 0x000fe200078efcff */
[----:B0-----:R-:W2:Y:S04]  /*12c100*/  LDL.LU R21, [R1+0x6304] ;  /* 0x0063040001157983 */ /* 0x001ea80000300800 */
[----:B------:R0:W-:Y:S01]  /*12c110*/  STL [R1+0x34], R19 ;  /* 0x0000341301007387 */ /* 0x0001e20000100800 */
[----:B------:R-:W-:-:S03]  /*12c120*/  LOP3.LUT P0, RZ, R11, 0x10000000, RZ, 0xc0, !PT ;  /* 0x100000000bff7812 */ /* 0x000fc6000780c0ff */
[----:B0-----:R-:W3:Y:S04]  /*12c130*/  LDL.LU R19, [R1+0x6300] ;  /* 0x0063000001137983 */ /* 0x001ee80000300800 */
[----:B------:R0:W-:Y:S04]  /*12c140*/  STL.64 [R1+0x4de0], R12 ;  /* 0x004de00c01007387 */ /* 0x0001e80000100a00 */
[----:B0-----:R-:W4:Y:S04]  /*12c150*/  LDL.LU R13, [R1+0x160] ;  /* 0x00016000010d7983 */ /* 0x001f280000300800 */
[----:B------:R0:W-:Y:S04]  /*12c160*/  STL.64 [R1+0x4dc8], R10 ;  /* 0x004dc80a01007387 */ /* 0x0001e80000100a00 */
[----:B0-----:R-:W3:Y:S01]  /*12c170*/  LDL R11, [R1+0x630] ;  /* 0x00063000010b7983 */ /* 0x001ee20000100800 */
[----:B------:R-:W-:-:S02]  /*12c180*/  LOP3.LUT P4, RZ, R10, 0x80, RZ, 0xc0, !PT ;  /* 0x000000800aff7812 */ /* 0x000fc4000788c0ff */
[C---:B------:R-:W-:Y:S02]  /*12c190*/  LOP3.LUT P3, RZ, R10.reuse, 0x100, RZ, 0xc0, !PT ;  /* 0x000001000aff7812 */ /* 0x040fe4000786c0ff */
[C---:B------:R-:W-:Y:S02]  /*12c1a0*/  LOP3.LUT P2, RZ, R10.reuse, 0x20, RZ, 0xc0, !PT ;  /* 0x000000200aff7812 */ /* 0x040fe4000784c0ff */
[----:B------:R-:W-:Y:S01]  /*12c1b0*/  LOP3.LUT P5, RZ, R10, 0x200, RZ, 0xc0, !PT ;  /* 0x000002000aff7812 */ /* 0x000fe200078ac0ff */
[----:B--2---:R0:W-:Y:S01]  /*12c1c0*/  STL [R1+0x62fc], R21 ;  /* 0x0062fc1501007387 */ /* 0x0041e20000100800 */
[----:B---3--:R-:W-:Y:S02]  /*12c1d0*/  SHF.R.S32.HI R12, RZ, 0x1f, R11 ;  /* 0x0000001fff0c7819 */ /* 0x008fe4000001140b */
[----:B------:R-:W-:Y:S02]  /*12c1e0*/  IADD3 R10, P6, PT, R11, R21, RZ ;  /* 0x000000150b0a7210 */ /* 0x000fe40007fde0ff */
[----:B0-----:R-:W2:Y:S03]  /*12c1f0*/  LDL R21, [R1+0x630] ;  /* 0x0006300001157983 */ /* 0x001ea60000100800 */
[----:B------:R-:W-:Y:S01]  /*12c200*/  IMAD.X R11, R12, 0x1, R19, P6 ;  /* 0x000000010c0b7824 */ /* 0x000fe200030e0613 */
[----:B------:R-:W-:Y:S04]  /*12c210*/  STL [R1+0x3c], R12 ;  /* 0x00003c0c01007387 */ /* 0x000fe80000100800 */
[----:B------:R0:W-:Y:S04]  /*12c220*/  STL [R1+0x62f8], R19 ;  /* 0x0062f81301007387 */ /* 0x0001e80000100800 */
[----:B0-----:R-:W3:Y:S04]  /*12c230*/  LDL R19, [R1+0x3c] ;  /* 0x00003c0001137983 */ /* 0x001ee80000100800 */
[----:B------:R2:W-:Y:S04]  /*12c240*/  STL.64 [R1+0x22f8], R10 ;  /* 0x0022f80a01007387 */ /* 0x0005e80000100a00 */
[----:B------:R-:W4:Y:S01]  /*12c250*/  LDL R12, [R1+0x628] ;  /* 0x00062800010c7983 */ /* 0x000f220000100800 */
[----:B--2---:R-:W-:-:S05]  /*12c260*/  IADD3 R10, P6, PT, R21, R20, RZ ;  /* 0x00000014150a7210 */ /* 0x004fca0007fde0ff */
[----:B---3--:R-:W-:-:S05]  /*12c270*/  IMAD.X R11, R19, 0x1, R18, P6 ;  /* 0x00000001130b7824 */ /* 0x008fca00030e0612 */
[----:B------:R0:W-:Y:S04]  /*12c280*/  STL.64 [R1+0x4dd0], R10 ;  /* 0x004dd00a01007387 */ /* 0x0001e80000100a00 */
[----:B0-----:R-:W2:Y:S02]  /*12c290*/  LDL R11, [R1+0x658] ;  /* 0x00065800010b7983 */ /* 0x001ea40000100800 */
[----:B--2---:R-:W-:Y:S02]  /*12c2a0*/  IADD3 R10, P6, PT, R11, R17, RZ ;  /* 0x000000110b0a7210 */ /* 0x004fe40007fde0ff */
[----:B------:R-:W2:Y:S03]  /*12c2b0*/  LDL R11, [R1+0x65c] ;  /* 0x00065c00010b7983 */ /* 0x000ea60000100800 */
[----:B--2---:R-:W-:-:S05]  /*12c2c0*/  IMAD.X R11, R11, 0x1, R16, P6 ;  /* 0x000000010b0b7824 */ /* 0x004fca00030e0610 */
[----:B------:R0:W-:Y:S02]  /*12c2d0*/  STL.64 [R1+0x4dd8], R10 ;  /* 0x004dd80a01007387 */ /* 0x0001e40000100a00 */
[----:B0-----:R-:W-:Y:S02]  /*12c2e0*/  IADD3 R10, P6, PT, R21, R17, RZ ;  /* 0x00000011150a7210 */ /* 0x001fe40007fde0ff */
[----:B------:R-:W4:Y:S03]  /*12c2f0*/  LDL.LU R21, [R1+0x62fc] ;  /* 0x0062fc0001157983 */ /* 0x000f260000300800 */
[----:B------:R-:W-:Y:S02]  /*12c300*/  IMAD.X R11, R19, 0x1, R16, P6 ;  /* 0x00000001130b7824 */ /* 0x000fe400030e0610 */
[----:B------:R-:W2:Y:S04]  /*12c310*/  LDL.LU R19, [R1+0x62f8] ;  /* 0x0062f80001137983 */ /* 0x000ea80000300800 */
[----:B------:R-:W-:Y:S04]  /*12c320*/  STL.64 [R1+0x62f0], R16 ;  /* 0x0062f01001007387 */ /* 0x000fe80000100a00 */
[----:B------:R0:W-:Y:S04]  /*12c330*/  STL.64 [R1+0x22e8], R10 ;  /* 0x0022e80a01007387 */ /* 0x0001e80000100a00 */
[----:B0-----:R-:W3:Y:S01]  /*12c340*/  LDL.LU R10, [R1+0x51c] ;  /* 0x00051c00010a7983 */ /* 0x001ee20000300800 */
[----:B----4-:R-:W-:-:S03]  /*12c350*/  IADD3 R16, P6, PT, R12, R21, RZ ;  /* 0x000000150c107210 */ /* 0x010fc60007fde0ff */
[----:B---3--:R-:W-:Y:S04]  /*12c360*/  STL [R1+0x62c8], R10 ;  /* 0x0062c80a01007387 */ /* 0x008fe80000100800 */
[----:B------:R0:W-:Y:S04]  /*12c370*/  STL.64 [R1+0x62e0], R8 ;  /* 0x0062e00801007387 */ /* 0x0001e80000100a00 */
[----:B0-----:R-:W3:Y:S04]  /*12c380*/  LDL.LU R9, [R1+0x658] ;  /* 0x0006580001097983 */ /* 0x001ee80000300800 */
[----:B------:R0:W-:Y:S04]  /*12c390*/  STL [R1+0x62d8], R21 ;  /* 0x0062d81501007387 */ /* 0x0001e80000100800 */
[----:B0-----:R-:W4:Y:S01]  /*12c3a0*/  LDL.LU R21, [R1+0x628] ;  /* 0x0006280001157983 */ /* 0x001f220000300800 */
[----:B------:R-:W-:-:S05]  /*12c3b0*/  SHF.R.S32.HI R10, RZ, 0x1f, R12 ;  /* 0x0000001fff0a7819 */ /* 0x000fca000001140c */
[----:B--2---:R-:W-:-:S05]  /*12c3c0*/  IMAD.X R17, R10, 0x1, R19, P6 ;  /* 0x000000010a117824 */ /* 0x004fca00030e0613 */
[----:B------:R4:W-:Y:S02]  /*12c3d0*/  STL.64 [R1+0x22e0], R16 ;  /* 0x0022e01001007387 */ /* 0x0009e40000100a00 */
[----:B----4-:R-:W-:-:S05]  /*12c3e0*/  IADD3 R16, P6, PT, R21, R20, RZ ;  /* 0x0000001415107210 */ /* 0x010fca0007fde0ff */
[----:B------:R-:W-:-:S05]  /*12c3f0*/  IMAD.X R17, R10, 0x1, R18, P6 ;  /* 0x000000010a117824 */ /* 0x000fca00030e0612 */
[----:B------:R0:W-:Y:S04]  /*12c400*/  STL.64 [R1+0x22d8], R16 ;  /* 0x0022d81001007387 */ /* 0x0001e80000100a00 */
[----:B0-----:R-:W2:Y:S01]  /*12c410*/  LDL.LU.64 R16, [R1+0x62f0] ;  /* 0x0062f00001107983 */ /* 0x001ea20000300a00 */
[----:B------:R-:W-:Y:S02]  /*12c420*/  IMAD.MOV.U32 R11, RZ, RZ, R14 ;  /* 0x000000ffff0b7224 */ /* 0x000fe400078e000e */
[----:B------:R-:W-:Y:S02]  /*12c430*/  IMAD.MOV.U32 R12, RZ, RZ, R13 ;  /* 0x000000ffff0c7224 */ /* 0x000fe400078e000d */
[----:B------:R-:W-:Y:S01]  /*12c440*/  IMAD.MOV.U32 R13, RZ, RZ, R15 ;  /* 0x000000ffff0d7224 */ /* 0x000fe200078e000f */
[----:B--2---:R-:W-:-:S05]  /*12c450*/  IADD3 R14, P6, PT, R21, R17, RZ ;  /* 0x00000011150e7210 */ /* 0x004fca0007fde0ff */
[----:B------:R-:W-:-:S05]  /*12c460*/  IMAD.X R15, R10, 0x1, R16, P6 ;  /* 0x000000010a0f7824 */ /* 0x000fca00030e0610 */
[----:B------:R0:W-:Y:S04]  /*12c470*/  STL.64 [R1+0x22d0], R14 ;  /* 0x0022d00e01007387 */ /* 0x0001e80000100a00 */
[----:B0-----:R-:W3:Y:S04]  /*12c480*/  LDL.LU.64 R14, [R1+0x62e8] ;  /* 0x0062e800010e7983 */ /* 0x001ee80000300a00 */
[----:B------:R0:W-:Y:S04]  /*12c490*/  STL.64 [R1+0x62d0], R16 ;  /* 0x0062d01001007387 */ /* 0x0001e80000100a00 */
[----:B0-----:R-:W2:Y:S04]  /*12c4a0*/  LDL.LU R16, [R1+0x65c] ;  /* 0x00065c0001107983 */ /* 0x001ea80000300800 */
[----:B------:R-:W4:Y:S01]  /*12c4b0*/  LDL.LU R17, [R1+0x630] ;  /* 0x0006300001117983 */ /* 0x000f220000300800 */
[----:B---3--:R-:W-:-:S05]  /*12c4c0*/  IADD3 R8, P6, PT, R9, R15, RZ ;  /* 0x0000000f09087210 */ /* 0x008fca0007fde0ff */
[----:B--2---:R-:W-:Y:S01]  /*12c4d0*/  IMAD.X R9, R16, 0x1, R14, P6 ;  /* 0x0000000110097824 */ /* 0x004fe200030e060e */
[----:B----4-:R-:W-:-:S04]  /*12c4e0*/  IADD3 R16, P6, PT, R17, R15, RZ ;  /* 0x0000000f11107210 */ /* 0x010fc80007fde0ff */
[----:B------:R0:W-:Y:S04]  /*12c4f0*/  STL.64 [R1+0x2300], R8 ;  /* 0x0023000801007387 */ /* 0x0001e80000100a00 */
[----:B0-----:R-:W2:Y:S04]  /*12c500*/  LDL.LU.64 R8, [R1+0x62e0] ;  /* 0x0062e00001087983 */ /* 0x001ea80000300a00 */
[----:B------:R-:W3:Y:S02]  /*12c510*/  LDL.LU R17, [R1+0x3c] ;  /* 0x00003c0001117983 */ /* 0x000ee40000300800 */
[----:B---3--:R-:W-:-:S05]  /*12c520*/  IMAD.X R17, R17, 0x1, R14, P6 ;  /* 0x0000000111117824 */ /* 0x008fca00030e060e */
[----:B------:R0:W-:Y:S02]  /*12c530*/  STL.64 [R1+0x22c0], R16 ;  /* 0x0022c01001007387 */ /* 0x0001e40000100a00 */
[----:B0-----:R-:W-:Y:S02]  /*12c540*/  IADD3 R16, P6, PT, R21, R15, RZ ;  /* 0x0000000f15107210 */ /* 0x001fe40007fde0ff */
[----:B------:R-:W3:Y:S03]  /*12c550*/  LDL.LU R21, [R1+0x62d8] ;  /* 0x0062d80001157983 */ /* 0x000ee60000300800 */
[----:B------:R-:W-:Y:S01]  /*12c560*/  IMAD.X R17, R10, 0x1, R14, P6 ;  /* 0x000000010a117824 */ /* 0x000fe200030e060e */
[----:B------:R0:W-:Y:S04]  /*12c570*/  STL [R1+0x62cc], R6 ;  /* 0x0062cc0601007387 */ /* 0x0001e80000100800 */
[----:B------:R3:W-:Y:S04]  /*12c580*/  STL.64 [R1+0x2298], R16 ;  /* 0x0022981001007387 */ /* 0x0007e80000100a00 */
[----:B0-----:R-:W4:Y:S02]  /*12c590*/  LDL.LU R6, [R1+0x5dc] ;  /* 0x0005dc0001067983 */ /* 0x001f240000300800 */
[----:B----4-:R-:W-:-:S02]  /*12c5a0*/  SHF.R.S32.HI R10, RZ, 0x1f, R6 ;  /* 0x0000001fff0a7819 */ /* 0x010fc40000011406 */
[----:B---3--:R-:W-:-:S05]  /*12c5b0*/  IADD3 R16, P6, PT, R6, R21, RZ ;  /* 0x0000001506107210 */ /* 0x008fca0007fde0ff */
[----:B------:R-:W-:-:S05]  /*12c5c0*/  IMAD.X R17, R10, 0x1, R19, P6 ;  /* 0x000000010a117824 */ /* 0x000fca00030e0613 */
[----:B------:R0:W-:Y:S02]  /*12c5d0*/  STL.64 [R1+0x2278], R16 ;  /* 0x0022781001007387 */ /* 0x0001e40000100a00 */
[----:B0-----:R-:W-:-:S05]  /*12c5e0*/  IADD3 R16, P6, PT, R6, R20, RZ ;  /* 0x0000001406107210 */ /* 0x001fca0007fde0ff */
[----:B------:R-:W-:-:S05]  /*12c5f0*/  IMAD.X R17, R10, 0x1, R18, P6 ;  /* 0x000000010a117824 */ /* 0x000fca00030e0612 */
[----:B------:R0:W-:Y:S04]  /*12c600*/  STL.64 [R1+0x2270], R16 ;  /* 0x0022701001007387 */ /* 0x0001e80000100a00 */
[----:B0-----:R-:W3:Y:S04]  /*12c610*/  LDL.LU.64 R16, [R1+0x62d0] ;  /* 0x0062d00001107983 */ /* 0x001ee80000300a00 */
[----:B------:R3:W-:Y:S02]  /*12c620*/  STL.64 [R1+0x62c0], R18 ;  /* 0x0062c01201007387 */ /* 0x0007e40000100a00 */
[----:B---3--:R-:W-:-:S05]  /*12c630*/  IADD3 R18, P6, PT, R6, R17, RZ ;  /* 0x0000001106127210 */ /* 0x008fca0007fde0ff */
[----:B------:R-:W-:-:S05]  /*12c640*/  IMAD.X R19, R10, 0x1, R16, P6 ;  /* 0x000000010a137824 */ /* 0x000fca00030e0610 */
[----:B------:R0:W-:Y:S02]  /*12c650*/  STL.64 [R1+0x2268], R18 ;  /* 0x0022681201007387 */ /* 0x0001e40000100a00 */
[----:B0-----:R-:W-:Y:S02]  /*12c660*/  IADD3 R18, P6, PT, R6, R15, RZ ;  /* 0x0000000f06127210 */ /* 0x001fe40007fde0ff */
[----:B------:R-:W3:Y:S03]  /*12c670*/  LDL.LU R6, [R1+0x62cc] ;  /* 0x0062cc0001067983 */ /* 0x000ee60000300800 */
[----:B------:R-:W-:Y:S01]  /*12c680*/  IMAD.X R19, R10, 0x1, R14, P6 ;  /* 0x000000010a137824 */ /* 0x000fe200030e060e */
[----:B------:R-:W-:Y:S04]  /*12c690*/  STL.64 [R1+0x62b8], R2 ;  /* 0x0062b80201007387 */ /* 0x000fe80000100a00 */
[----:B------:R-:W4:Y:S04]  /*12c6a0*/  LDL.LU R10, [R1+0x62c8] ;  /* 0x0062c800010a7983 */ /* 0x000f280000300800 */
[----:B------:R0:W-:Y:S04]  /*12c6b0*/  STL.64 [R1+0x2258], R18 ;  /* 0x0022581201007387 */ /* 0x0001e80000100a00 */
[----:B0-----:R-:W2:Y:S04]  /*12c6c0*/  LDL.LU.64 R18, [R1+0x62c0] ;  /* 0x0062c00001127983 */ /* 0x001ea80000300a00 */
[----:B------:R4:W-:Y:S04]  /*12c6d0*/  STL [R1+0x62b4], R0 ;  /* 0x0062b40001007387 */ /* 0x0009e80000100800 */
[----:B------:R-:W-:Y:S01]  /*12c6e0*/  STL [R1+0x62b0], R11 ;  /* 0x0062b00b01007387 */ /* 0x000fe20000100800 */
[----:B----4-:R-:W-:-:S02]  /*12c6f0*/  SHF.R.S32.HI R0, RZ, 0x1f, R10 ;  /* 0x0000001fff007819 */ /* 0x010fc4000001140a */
[----:B------:R-:W-:-:S05]  /*12c700*/  IADD3 R2, P6, PT, R10, R21, RZ ;  /* 0x000000150a027210 */ /* 0x000fca0007fde0ff */
[----:B--2---:R-:W-:-:S05]  /*12c710*/  IMAD.X R3, R0, 0x1, R19, P6 ;  /* 0x0000000100037824 */ /* 0x004fca00030e0613 */
[----:B------:R0:W-:Y:S02]  /*12c720*/  STL.64 [R1+0x2238], R2 ;  /* 0x0022380201007387 */ /* 0x0001e40000100a00 */
[----:B0-----:R-:W-:-:S05]  /*12c730*/  IADD3 R2, P6, PT, R10, R20, RZ ;  /* 0x000000140a027210 */ /* 0x001fca0007fde0ff */
[----:B------:R-:W-:-:S05]  /*12c740*/  IMAD.X R3, R0, 0x1, R18, P6 ;  /* 0x0000000100037824 */ /* 0x000fca00030e0612 */
[----:B------:R0:W-:Y:S02]  /*12c750*/  STL.64 [R1+0x2230], R2 ;  /* 0x0022300201007387 */ /* 0x0001e40000100a00 */
[----:B0-----:R-:W-:-:S05]  /*12c760*/  IADD3 R2, P6, PT, R10, R17, RZ ;  /* 0x000000110a027210 */ /* 0x001fca0007fde0ff */
[----:B------:R-:W-:-:S05]  /*12c770*/  IMAD.X R3, R0, 0x1, R16, P6 ;  /* 0x0000000100037824 */ /* 0x000fca00030e0610 */
[----:B------:R0:W-:Y:S04]  /*12c780*/  STL.64 [R1+0x2228], R2 ;  /* 0x0022280201007387 */ /* 0x0001e80000100a00 */
[----:B0-----:R-:W2:Y:S01]  /*12c790*/  LDL.LU.64 R2, [R1+0x62b8] ;  /* 0x0062b80001027983 */ /* 0x001ea20000300a00 */
[----:B------:R-:W-:-:S03]  /*12c7a0*/  IMAD.MOV.U32 R11, RZ, RZ, R0 ;  /* 0x000000ffff0b7224 */ /* 0x000fc600078e0000 */
[----:B------:R-:W4:Y:S01]  /*12c7b0*/  LDL.LU R0, [R1+0x62b4] ;  /* 0x0062b40001007983 */ /* 0x000f220000300800 */
[----:B------:R-:W-:-:S03]  /*12c7c0*/  IADD3 R10, P6, PT, R10, R15, RZ ;  /* 0x0000000f0a0a7210 */ /* 0x000fc60007fde0ff */
[----:B--2---:R0:W-:Y:S04]  /*12c7d0*/  STL.64 [R1+0x62a0], R2 ;  /* 0x0062a00201007387 */ /* 0x0041e80000100a00 */
[----:B0-----:R-:W2:Y:S01]  /*12c7e0*/  LDL.LU R3, [R1+0x520] ;  /* 0x0005200001037983 */ /* 0x001ea20000300800 */
[----:B------:R-:W-:-:S05]  /*12c7f0*/  IMAD.X R11, R11, 0x1, R14, P6 ;  /* 0x000000010b0b7824 */ /* 0x000fca00030e060e */
[----:B------:R0:W-:Y:S04]  /*12c800*/  STL.64 [R1+0x2218], R10 ;  /* 0x0022180a01007387 */ /* 0x0001e80000100a00 */
[----:B0-----:R-:W3:Y:S04]  /*12c810*/  LDL.LU R11, [R1+0x62b0] ;  /* 0x0062b000010b7983 */ /* 0x001ee80000300800 */
[----:B------:R0:W-:Y:S01]  /*12c820*/  STL.64 [R1+0x62a8], R14 ;  /* 0x0062a80e01007387 */ /* 0x0001e20000100a00 */
[----:B--2---:R-:W-:Y:S02]  /*12c830*/  SHF.R.S32.HI R10, RZ, 0x1f, R3 ;  /* 0x0000001fff0a7819 */ /* 0x004fe40000011403 */
[----:B0-----:R-:W-:-:S05]  /*12c840*/  IADD3 R14, P6, PT, R3, R21, RZ ;  /* 0x00000015030e7210 */ /* 0x001fca0007fde0ff */
[----:B------:R-:W-:-:S05]  /*12c850*/  IMAD.X R15, R10, 0x1, R19, P6 ;  /* 0x000000010a0f7824 */ /* 0x000fca00030e0613 */
[----:B------:R0:W-:Y:S02]  /*12c860*/  STL.64 [R1+0x21f8], R14 ;  /* 0x0021f80e01007387 */ /* 0x0001e40000100a00 */
[----:B0-----:R-:W-:-:S05]  /*12c870*/  IADD3 R14, P6, PT, R3, R20, RZ ;  /* 0x00000014030e7210 */ /* 0x001fca0007fde0ff */
[----:B------:R-:W-:-:S05]  /*12c880*/  IMAD.X R15, R10, 0x1, R18, P6 ;  /* 0x000000010a0f7824 */ /* 0x000fca00030e0612 */
[----:B------:R0:W-:Y:S02]  /*12c890*/  STL.64 [R1+0x21f0], R14 ;  /* 0x0021f00e01007387 */ /* 0x0001e40000100a00 */
[----:B0-----:R-:W-:-:S05]  /*12c8a0*/  IADD3 R14, P6, PT, R3, R17, RZ ;  /* 0x00000011030e7210 */ /* 0x001fca0007fde0ff */
[----:B------:R-:W-:-:S05]  /*12c8b0*/  IMAD.X R15, R10, 0x1, R16, P6 ;  /* 0x000000010a0f7824 */ /* 0x000fca00030e0610 */
[----:B------:R0:W-:Y:S04]  /*12c8c0*/  STL.64 [R1+0x21e8], R14 ;  /* 0x0021e80e01007387 */ /* 0x0001e80000100a00 */
[----:B0-----:R-:W2:Y:S02]  /*12c8d0*/  LDL.LU.64 R14, [R1+0x62a8] ;  /* 0x0062a800010e7983 */ /* 0x001ea40000300a00 */
[----:B--2---:R-:W-:-:S05]  /*12c8e0*/  IADD3 R2, P6, PT, R3, R15, RZ ;  /* 0x0000000f03027210 */ /* 0x004fca0007fde0ff */
[----:B------:R-:W-:-:S05]  /*12c8f0*/  IMAD.X R3, R10, 0x1, R14, P6 ;  /* 0x000000010a037824 */ /* 0x000fca00030e060e */
[----:B------:R0:W-:Y:S04]  /*12c900*/  STL.64 [R1+0x21e0], R2 ;  /* 0x0021e00201007387 */ /* 0x0001e80000100a00 */
[----:B0-----:R-:W2:Y:S04]  /*12c910*/  LDL.LU.64 R2, [R1+0x62a0] ;  /* 0x0062a00001027983 */ /* 0x001ea80000300a00 */
[----:B------:R-:W-:Y:S04]  /*12c920*/  STL.64 [R1+0x6298], R14 ;  /* 0x0062980e01007387 */ /* 0x000fe80000100a00 */
[----:B--2---:R0:W-:Y:S04]  /*12c930*/  STL.64 [R1+0x6290], R2 ;  /* 0x0062900201007387 */ /* 0x0041e80000100a00 */
[----:B0-----:R-:W2:Y:S02]  /*12c940*/  LDL.LU R3, [R1+0x524] ;  /* 0x0005240001037983 */ /* 0x001ea40000300800 */
[----:B--2---:R-:W-:-:S02]  /*12c950*/  SHF.R.S32.HI R10, RZ, 0x1f, R3 ;  /* 0x0000001fff0a7819 */ /* 0x004fc40000011403 */
[----:B------:R-:W-:-:S05]  /*12c960*/  IADD3 R14, P6, PT, R3, R21, RZ ;  /* 0x00000015030e7210 */ /* 0x000fca0007fde0ff */
        /* <DEDUP_REMOVED lines=10> */
[----:B------:R-:W-:Y:S01]  /*12ca10*/  IMAD.X R3, R10, 0x1, R14, P6 ;  /* 0x000000010a037824 */ /* 0x000fe200030e060e */
[----:B---3--:R-:W-:-:S04]  /*12ca20*/  SHF.R.S32.HI R10, RZ, 0x1f, R11 ;  /* 0x0000001fff0a7819 */ /* 0x008fc8000001140b */
[----:B------:R0:W-:Y:S02]  /*12ca30*/  STL.64 [R1+0x21c0], R2 ;  /* 0x0021c00201007387 */ /* 0x0001e40000100a00 */
[----:B0-----:R-:W-:-:S05]  /*12ca40*/  IADD3 R2, P6, PT, R11, R21, RZ ;  /* 0x000000150b027210 */ /* 0x001fca0007fde0ff */
[----:B------:R-:W-:-:S05]  /*12ca50*/  IMAD.X R3, R10, 0x1, R19, P6 ;  /* 0x000000010a037824 */ /* 0x000fca00030e0613 */
[----:B------:R0:W-:Y:S02]  /*12ca60*/  STL.64 [R1+0x21b8], R2 ;  /* 0x0021b80201007387 */ /* 0x0001e40000100a00 */
[----:B0-----:R-:W-:-:S05]  /*12ca70*/  IADD3 R2, P6, PT, R11, R20, RZ ;  /* 0x000000140b027210 */ /* 0x001fca0007fde0ff */
[----:B------:R-:W-:-:S05]  /*12ca80*/  IMAD.X R3, R10, 0x1, R18, P6 ;  /* 0x000000010a037824 */ /* 0x000fca00030e0612 */
[----:B------:R0:W-:Y:S04]  /*12ca90*/  STL.64 [R1+0x21b0], R2 ;  /* 0x0021b00201007387 */ /* 0x0001e80000100a00 */
[----:B0-----:R-:W2:Y:S04]  /*12caa0*/  LDL.LU.64 R2, [R1+0x6290] ;  /* 0x0062900001027983 */ /* 0x001ea80000300a00 */
[----:B--2---:R0:W-:Y:S02]  /*12cab0*/  STL.64 [R1+0x6288], R2 ;  /* 0x0062880201007387 */ /* 0x0041e40000100a00 */
[----:B0-----:R-:W-:-:S02]  /*12cac0*/  IMAD.MOV.U32 R3, RZ, RZ, R11 ;  /* 0x000000ffff037224 */ /* 0x001fc400078e000b */
[----:B------:R-:W-:Y:S02]  /*12cad0*/  IMAD.MOV.U32 R11, RZ, RZ, R12 ;  /* 0x000000ffff0b7224 */ /* 0x000fe400078e000c */
[----:B------:R-:W-:Y:S01]  /*12cae0*/  IMAD.MOV.U32 R12, RZ, RZ, R8 ;  /* 0x000000ffff0c7224 */ /* 0x000fe200078e0008 */
[----:B------:R-:W-:Y:S01]  /*12caf0*/  IADD3 R8, P6, PT, R3, R17, RZ ;  /* 0x0000001103087210 */ /* 0x000fe20007fde0ff */
[----:B------:R-:W-:Y:S02]  /*12cb00*/  IMAD.MOV.U32 R2, RZ, RZ, R10 ;  /* 0x000000ffff027224 */ /* 0x000fe400078e000a */
[----:B------:R-:W-:Y:S02]  /*12cb10*/  IMAD.MOV.U32 R10, RZ, RZ, R9 ;  /* 0x000000ffff0a7224 */ /* 0x000fe400078e0009 */
[----:B------:R-:W-:-:S05]  /*12cb20*/  IMAD.X R9, R2, 0x1, R16, P6 ;  /* 0x0000000102097824 */ /* 0x000fca00030e0610 */
[----:B------:R0:W-:Y:S04]  /*12cb30*/  STL.64 [R1+0x4da8], R8 ;  /* 0x004da80801007387 */ /* 0x0001e80000100a00 */
[----:B0-----:R-:W2:Y:S01]  /*12cb40*/  LDL.LU R9, [R1+0x518] ;  /* 0x0005180001097983 */ /* 0x001ea20000300800 */
[----:B------:R-:W-:Y:S01]  /*12cb50*/  IMAD.MOV.U32 R8, RZ, RZ, R2 ;  /* 0x000000ffff087224 */ /* 0x000fe200078e0002 */
[----:B------:R-:W-:-:S05]  /*12cb60*/  IADD3 R2, P6, PT, R3, R15, RZ ;  /* 0x0000000f03027210 */ /* 0x000fca0007fde0ff */
[----:B------:R-:W-:-:S05]  /*12cb70*/  IMAD.X R3, R8, 0x1, R14, P6 ;  /* 0x0000000108037824 */ /* 0x000fca00030e060e */
        /* <DEDUP_REMOVED lines=13> */
[----:B0-----:R-:W-:Y:S01]  /*12cc50*/  IMAD.MOV.U32 R3, RZ, RZ, R8 ;  /* 0x000000ffff037224 */ /* 0x001fe200078e0008 */
[----:B------:R-:W-:-:S05]  /*12cc60*/  IADD3 R8, P6, PT, R9, R15, RZ ;  /* 0x0000000f09087210 */ /* 0x000fca0007fde0ff */
[----:B------:R-:W-:-:S05]  /*12cc70*/  IMAD.X R9, R3, 0x1, R14, P6 ;  /* 0x0000000103097824 */ /* 0x000fca00030e060e */
[----:B------:R0:W-:Y:S04]  /*12cc80*/  STL.64 [R1+0x2180], R8 ;  /* 0x0021800801007387 */ /* 0x0001e80000100a00 */
[----:B0-----:R-:W2:Y:S04]  /*12cc90*/  LDL.LU R9, [R1+0x500] ;  /* 0x0005000001097983 */ /* 0x001ea80000300800 */
[----:B--2---:R0:W-:Y:S04]  /*12cca0*/  STL [R1+0x6278], R9 ;  /* 0x0062780901007387 */ /* 0x0041e80000100800 */
        /* <DEDUP_REMOVED lines=13> */
[----:B0-----:R-:W-:-:S02]  /*12cd80*/  IADD3 R2, P6, PT, R9, R15, RZ ;  /* 0x0000000f09027210 */ /* 0x001fc40007fde0ff */
[----:B------:R-:W2:Y:S04]  /*12cd90*/  LDL.LU R9, [R1+0x6278] ;  /* 0x0062780001097983 */ /* 0x000ea80000300800 */
[----:B------:R0:W-:Y:S04]  /*12cda0*/  STL [R1+0x6268], R12 ;  /* 0x0062680c01007387 */ /* 0x0001e80000100800 */
[----:B0-----:R-:W3:Y:S01]  /*12cdb0*/  LDL.LU R12, [R1+0x50c] ;  /* 0x00050c00010c7983 */ /* 0x001ee20000300800 */
[----:B------:R-:W-:-:S05]  /*12cdc0*/  IMAD.X R3, R8, 0x1, R14, P6 ;  /* 0x0000000108037824 */ /* 0x000fca00030e060e */
[----:B------:R0:W-:Y:S01]  /*12cdd0*/  STL.64 [R1+0x2158], R2 ;  /* 0x0021580201007387 */ /* 0x0001e20000100a00 */
[----:B---3--:R-:W-:Y:S02]  /*12cde0*/  SHF.R.S32.HI R8, RZ, 0x1f, R12 ;  /* 0x0000001fff087819 */ /* 0x008fe4000001140c */
        /* <DEDUP_REMOVED lines=9> */
[----:B0-----:R-:W3:Y:S04]  /*12ce80*/  LDL.LU.64 R2, [R1+0x6270] ;  /* 0x0062700001027983 */ /* 0x001ee80000300a00 */
[----:B------:R0:W-:Y:S02]  /*12ce90*/  STL.64 [R1+0x6260], R22 ;  /* 0x0062601601007387 */ /* 0x0001e40000100a00 */
[----:B0-----:R-:W-:-:S02]  /*12cea0*/  IADD3 R22, P6, PT, R12, R15, RZ ;  /* 0x0000000f0c167210 */ /* 0x001fc40007fde0ff */
[----:B------:R-:W3:Y:S03]  /*12ceb0*/  LDL.LU R12, [R1+0x6268] ;  /* 0x00626800010c7983 */ /* 0x000ee60000300800 */
[----:B------:R-:W-:Y:S01]  /*12cec0*/  IMAD.X R23, R8, 0x1, R14, P6 ;  /* 0x0000000108177824 */ /* 0x000fe200030e060e */
[----:B--2---:R-:W-:-:S04]  /*12ced0*/  SHF.R.S32.HI R8, RZ, 0x1f, R9 ;  /* 0x0000001fff087819 */ /* 0x004fc80000011409 */
[----:B------:R0:W-:Y:S02]  /*12cee0*/  STL.64 [R1+0x2130], R22 ;  /* 0x0021301601007387 */ /* 0x0001e40000100a00 */
[----:B0-----:R-:W-:-:S05]  /*12cef0*/  IADD3 R22, P6, PT, R9, R21, RZ ;  /* 0x0000001509167210 */ /* 0x001fca0007fde0ff */
[----:B------:R-:W-:-:S05]  /*12cf00*/  IMAD.X R23, R8, 0x1, R19, P6 ;  /* 0x0000000108177824 */ /* 0x000fca00030e0613 */
[----:B------:R0:W-:Y:S02]  /*12cf10*/  STL.64 [R1+0x2120], R22 ;  /* 0x0021201601007387 */ /* 0x0001e40000100a00 */
[----:B0-----:R-:W-:Y:S02]  /*12cf20*/  IADD3 R22, P6, PT, R9, R20, RZ ;  /* 0x0000001409167210 */ /* 0x001fe40007fde0ff */
[----:B------:R-:W-:Y:S03]  /*12cf30*/  STL.64 [R1+0x6258], R10 ;  /* 0x0062580a01007387 */ /* 0x000fe60000100a00 */
[----:B------:R-:W-:-:S05]  /*12cf40*/  IMAD.X R23, R8, 0x1, R18, P6 ;  /* 0x0000000108177824 */ /* 0x000fca00030e0612 */
[----:B------:R0:W-:Y:S02]  /*12cf50*/  STL.64 [R1+0x2118], R22 ;  /* 0x0021181601007387 */ /* 0x0001e40000100a00 */
[----:B0-----:R-:W-:-:S05]  /*12cf60*/  IADD3 R22, P6, PT, R9, R17, RZ ;  /* 0x0000001109167210 */ /* 0x001fca0007fde0ff */
[----:B------:R-:W-:-:S05]  /*12cf70*/  IMAD.X R23, R8, 0x1, R16, P6 ;  /* 0x0000000108177824 */ /* 0x000fca00030e0610 */
[----:B------:R0:W-:Y:S04]  /*12cf80*/  STL.64 [R1+0x2110], R22 ;  /* 0x0021101601007387 */ /* 0x0001e80000100a00 */
[----:B0-----:R-:W2:Y:S01]  /*12cf90*/  LDL.LU.64 R22, [R1+0x6260] ;  /* 0x0062600001167983 */ /* 0x001ea20000300a00 */
[----:B------:R-:W-:-:S05]  /*12cfa0*/  IADD3 R10, P6, PT, R9, R15, RZ ;  /* 0x0000000f090a7210 */ /* 0x000fca0007fde0ff */
[----:B------:R-:W-:Y:S04]  /*12cfb0*/  STL [R1+0x2100], R10 ;  /* 0x0021000a01007387 */ /* 0x000fe80000100800 */
[----:B--2---:R0:W-:Y:S02]  /*12cfc0*/  STL.64 [R1+0x6250], R22 ;  /* 0x0062501601007387 */ /* 0x0041e40000100a00 */
[----:B0-----:R-:W-:Y:S02]  /*12cfd0*/  IMAD.MOV.U32 R22, RZ, RZ, R10 ;  /* 0x000000ffff167224 */ /* 0x001fe400078e000a */
[----:B------:R-:W-:Y:S02]  /*12cfe0*/  IMAD.MOV.U32 R23, RZ, RZ, R11 ;  /* 0x000000ffff177224 */ /* 0x000fe400078e000b */
[----:B------:R-:W2:Y:S04]  /*12cff0*/  LDL.LU.64 R10, [R1+0x6258] ;  /* 0x00625800010a7983 */ /* 0x000ea80000300a00 */
[----:B------:R0:W-:Y:S04]  /*12d000*/  STL [R1+0x6248], R27 ;  /* 0x0062481b01007387 */ /* 0x0001e80000100800 */
[----:B0-----:R-:W2:Y:S04]  /*12d010*/  LDL.LU R27, [R1+0x504] ;  /* 0x00050400011b7983 */ /* 0x001ea80000300800 */
[----:B------:R-:W3:Y:S01]  /*12d020*/  LDL R9, [R1+0x4fc] ;  /* 0x0004fc0001097983 */ /* 0x000ee20000100800 */
[----:B------:R-:W-:-:S05]  /*12d030*/  IMAD.X R23, R8, 0x1, R14, P6 ;  /* 0x0000000108177824 */ /* 0x000fca00030e060e */
[----:B------:R0:W-:Y:S01]  /*12d040*/  STL [R1+0x2104], R23 ;  /* 0x0021041701007387 */ /* 0x0001e20000100800 */
[----:B--2---:R-:W-:Y:S02]  /*12d050*/  SHF.R.S32.HI R8, RZ, 0x1f, R27 ;  /* 0x0000001fff087819 */ /* 0x004fe4000001141b */
[----:B------:R-:W-:-:S05]  /*12d060*/  IADD3 R22, P6, PT, R27, R21, RZ ;  /* 0x000000151b167210 */ /* 0x000fca0007fde0ff */
[----:B0-----:R-:W-:-:S05]  /*12d070*/  IMAD.X R23, R8, 0x1, R19, P6 ;  /* 0x0000000108177824 */ /* 0x001fca00030e0613 */
        /* <DEDUP_REMOVED lines=8> */
[----:B------:R0:W-:Y:S02]  /*12d100*/  STL.64 [R1+0x6240], R16 ;  /* 0x0062401001007387 */ /* 0x0001e40000100a00 */
[----:B0-----:R-:W-:-:S02]  /*12d110*/  IADD3 R16, P6, PT, R27, R15, RZ ;  /* 0x0000000f1b107210 */ /* 0x001fc40007fde0ff */
[----:B------:R-:W2:Y:S03]  /*12d120*/  LDL.LU R27, [R1+0x6248] ;  /* 0x00624800011b7983 */ /* 0x000ea60000300800 */
[----:B------:R-:W-:Y:S01]  /*12d130*/  IMAD.X R17, R8, 0x1, R14, P6 ;  /* 0x0000000108117824 */ /* 0x000fe200030e060e */
[----:B---3--:R-:W-:-:S04]  /*12d140*/  SHF.R.S32.HI R8, RZ, 0x1f, R9 ;  /* 0x0000001fff087819 */ /* 0x008fc80000011409 */
[----:B------:R0:W-:Y:S04]  /*12d150*/  STL.64 [R1+0x20c0], R16 ;  /* 0x0020c01001007387 */ /* 0x0001e80000100a00 */
[----:B------:R1:W-:Y:S01]  /*12d160*/  STL [R1+0x6238], R21 ;  /* 0x0062381501007387 */ /* 0x0003e20000100800 */
[----:B0-----:R-:W-:-:S03]  /*12d170*/  IADD3 R16, P6, PT, R9, R21, RZ ;  /* 0x0000001509107210 */ /* 0x001fc60007fde0ff */
[----:B-1----:R-:W3:Y:S02]  /*12d180*/  LDL.LU R21, [R1+0x4fc] ;  /* 0x0004fc0001157983 */ /* 0x002ee40000300800 */
[----:B------:R-:W-:-:S05]  /*12d190*/  IMAD.X R17, R8, 0x1, R19, P6 ;  /* 0x0000000108117824 */ /* 0x000fca00030e0613 */
[----:B------:R3:W-:Y:S04]  /*12d1a0*/  STL.64 [R1+0x20a0], R16 ;  /* 0x0020a01001007387 */ /* 0x0007e80000100a00 */
[----:B------:R-:W2:Y:S01]  /*12d1b0*/  LDL.LU R9, [R1+0x4f8] ;  /* 0x0004f80001097983 */ /* 0x000ea20000300800 */
[----:B---3--:R-:W-:-:S05]  /*12d1c0*/  IADD3 R16, P6, PT, R21, R20, RZ ;  /* 0x0000001415107210 */ /* 0x008fca0007fde0ff */
[----:B------:R-:W-:Y:S01]  /*12d1d0*/  IMAD.X R17, R8, 0x1, R18, P6 ;  /* 0x0000000108117824 */ /* 0x000fe200030e0612 */
[----:B--2---:R0:W-:Y:S04]  /*12d1e0*/  STL [R1+0x6228], R9 ;  /* 0x0062280901007387 */ /* 0x0041e80000100800 */
[----:B0-----:R-:W2:Y:S04]  /*12d1f0*/  LDL.LU R9, [R1+0x4f4] ;  /* 0x0004f40001097983 */ /* 0x001ea80000300800 */
        /* <DEDUP_REMOVED lines=9> */
[----:B--2---:R-:W-:-:S04]  /*12d290*/  SHF.R.S32.HI R8, RZ, 0x1f, R9 ;  /* 0x0000001fff087819 */ /* 0x004fc80000011409 */
[----:B------:R3:W-:Y:S02]  /*12d2a0*/  STL.64 [R1+0x2080], R22 ;  /* 0x0020801601007387 */ /* 0x0007e40000100a00 */
[----:B---3--:R-:W-:-:S05]  /*12d2b0*/  IADD3 R22, P6, PT, R9, R21, RZ ;  /* 0x0000001509167210 */ /* 0x008fca0007fde0ff */
        /* <DEDUP_REMOVED lines=11> */
[----:B------:R-:W3:Y:S03]  /*12d370*/  LDL.LU R9, [R1+0x6228] ;  /* 0x0062280001097983 */ /* 0x000ee60000300800 */
[----:B------:R-:W-:Y:S01]  /*12d380*/  IMAD.X R11, R8, 0x1, R14, P6 ;  /* 0x00000001080b7824 */ /* 0x000fe200030e060e */
[----:B------:R3:W-:Y:S04]  /*12d390*/  STL [R1+0x6218], R2 ;  /* 0x0062180201007387 */ /* 0x0007e80000100800 */
        /* <DEDUP_REMOVED lines=9> */
[----:B------:R-:W-:Y:S01]  /*12d430*/  IMAD.X R11, R2, 0x1, R16, P6 ;  /* 0x00000001020b7824 */ /* 0x000fe200030e0610 */
[----:B------:R-:W-:-:S04]  /*12d440*/  IADD3 R8, P6, PT, R9, R15, RZ ;  /* 0x0000000f09087210 */ /* 0x000fc80007fde0ff */
[----:B------:R0:W-:Y:S01]  /*12d450*/  STL.64 [R1+0x2018], R10 ;  /* 0x0020180a01007387 */ /* 0x0001e20000100a00 */
[----:B------:R-:W-:-:S03]  /*12d460*/  IMAD.X R9, R2, 0x1, R14, P6 ;  /* 0x0000000102097824 */ /* 0x000fc600030e060e */
[----:B0-----:R-:W3:Y:S04]  /*12d470*/  LDL.LU.64 R10, [R1+0x6220] ;  /* 0x00622000010a7983 */ /* 0x001ee80000300a00 */
[----:B------:R-:W3:Y:S04]  /*12d480*/  LDL.LU R2, [R1+0x6218] ;  /* 0x0062180001027983 */ /* 0x000ee80000300800 */
[----:B------:R-:W-:Y:S04]  /*12d490*/  STL.64 [R1+0x6210], R14 ;  /* 0x0062100e01007387 */ /* 0x000fe80000100a00 */
        /* <DEDUP_REMOVED lines=14> */
[----:B------:R-:W3:Y:S01]  /*12d580*/  LDL.LU R9, [R1+0x4ec] ;  /* 0x0004ec0001097983 */ /* 0x000ee20000300800 */
[----:B--2---:R-:W-:-:S05]  /*12d590*/  IADD3 R22, P6, PT, R23, R15, RZ ;  /* 0x0000000f17167210 */ /* 0x004fca0007fde0ff */
[----:B------:R-:W-:-:S05]  /*12d5a0*/  IMAD.X R23, R8, 0x1, R14, P6 ;  /* 0x0000000108177824 */ /* 0x000fca00030e060e */
[----:B------:R0:W-:Y:S04]  /*12d5b0*/  STL.64 [R1+0x1ff0], R22 ;  /* 0x001ff01601007387 */ /* 0x0001e80000100a00 */
[----:B0-----:R-:W2:Y:S04]  /*12d5c0*/  LDL.LU.64 R22, [R1+0x6208] ;  /* 0x0062080001167983 */ /* 0x001ea80000300a00 */
[----:B------:R0:W-:Y:S04]  /*12d5d0*/  STL.64 [R1+0x6200], R14 ;  /* 0x0062000e01007387 */ /* 0x0001e80000100a00 */
[----:B0-----:R-:W2:Y:S02]  /*12d5e0*/  LDL R15, [R1+0x4e8] ;  /* 0x0004e800010f7983 */ /* 0x001ea40000100800 */
[----:B--2---:R-:W-:-:S02]  /*12d5f0*/  SHF.R.S32.HI R8, RZ, 0x1f, R15 ;  /* 0x0000001fff087819 */ /* 0x004fc4000001140f */
[----:B------:R-:W-:-:S03]  /*12d600*/  IADD3 R14, P6, PT, R15, R21, RZ ;  /* 0x000000150f0e7210 */ /* 0x000fc60007fde0ff */
[----:B------:R-:W-:Y:S02]  /*12d610*/  STL [R1+0x38], R8 ;  /* 0x0000380801007387 */ /* 0x000fe40000100800 */
[----:B------:R-:W-:Y:S02]  /*12d620*/  IMAD.X R15, R8, 0x1, R19, P6 ;  /* 0x00000001080f7824 */ /* 0x000fe400030e0613 */
[----:B------:R0:W-:Y:S04]  /*12d630*/  STL [R1+0x61f8], R28 ;  /* 0x0061f81c01007387 */ /* 0x0001e80000100800 */
[----:B0-----:R-:W2:Y:S04]  /*12d640*/  LDL.LU R28, [R1+0x4e8] ;  /* 0x0004e800011c7983 */ /* 0x001ea80000300800 */
[----:B------:R-:W-:Y:S04]  /*12d650*/  STL.64 [R1+0x1fe8], R14 ;  /* 0x001fe80e01007387 */ /* 0x000fe80000100a00 */
[----:B------:R-:W2:Y:S04]  /*12d660*/  LDL.LU R8, [R1+0x4e4] ;  /* 0x0004e40001087983 */ /* 0x000ea80000300800 */
[----:B--2---:R0:W-:Y:S04]  /*12d670*/  STL [R1+0x61e8], R8 ;  /* 0x0061e80801007387 */ /* 0x0041e80000100800 */
[----:B0-----:R-:W2:Y:S01]  /*12d680*/  LDL.LU R8, [R1+0x38] ;  /* 0x0000380001087983 */ /* 0x001ea20000300800 */
[----:B------:R-:W-:-:S05]  /*12d690*/  IADD3 R14, P6, PT, R28, R20, RZ ;  /* 0x000000141c0e7210 */ /* 0x000fca0007fde0ff */
[----:B--2---:R-:W-:-:S05]  /*12d6a0*/  IMAD.X R15, R8, 0x1, R18, P6 ;  /* 0x00000001080f7824 */ /* 0x004fca00030e0612 */
[----:B------:R0:W-:Y:S02]  /*12d6b0*/  STL.64 [R1+0x1fe0], R14 ;  /* 0x001fe00e01007387 */ /* 0x0001e40000100a00 */
[----:B0-----:R-:W-:-:S05]  /*12d6c0*/  IADD3 R14, P6, PT, R28, R17, RZ ;  /* 0x000000111c0e7210 */ /* 0x001fca0007fde0ff */
[----:B------:R-:W-:-:S05]  /*12d6d0*/  IMAD.X R15, R8, 0x1, R16, P6 ;  /* 0x00000001080f7824 */ /* 0x000fca00030e0610 */
[----:B------:R0:W-:Y:S04]  /*12d6e0*/  STL.64 [R1+0x1fd8], R14 ;  /* 0x001fd80e01007387 */ /* 0x0001e80000100a00 */
[----:B0-----:R-:W2:Y:S04]  /*12d6f0*/  LDL.LU.64 R14, [R1+0x6200] ;  /* 0x00620000010e7983 */ /* 0x001ea80000300a00 */
[----:B---3--:R-:W-:Y:S04]  /*12d700*/  STL.64 [R1+0x61f0], R10 ;  /* 0x0061f00a01007387 */ /* 0x008fe80000100a00 */
[----:B------:R0:W-:Y:S02]  /*12d710*/  STL [R1+0x61ec], R22 ;  /* 0x0061ec1601007387 */ /* 0x0001e40000100800 */
[----:B0-----:R-:W-:-:S02]  /*12d720*/  SHF.R.S32.HI R22, RZ, 0x1f, R9 ;  /* 0x0000001fff167819 */ /* 0x001fc40000011409 */
[----:B--2---:R-:W-:Y:S02]  /*12d730*/  IADD3 R10, P6, PT, R28, R15, RZ ;  /* 0x0000000f1c0a7210 */ /* 0x004fe40007fde0ff */
[----:B------:R-:W2:Y:S03]  /*12d740*/  LDL.LU R28, [R1+0x61f8] ;  /* 0x0061f800011c7983 */ /* 0x000ea60000300800 */
[----:B------:R-:W-:-:S05]  /*12d750*/  IMAD.X R11, R8, 0x1, R14, P6 ;  /* 0x00000001080b7824 */ /* 0x000fca00030e060e */
[----:B------:R0:W-:Y:S02]  /*12d760*/  STL.64 [R1+0x1fc8], R10 ;  /* 0x001fc80a01007387 */ /* 0x0001e40000100a00 */
        /* <DEDUP_REMOVED lines=8> */
[----:B------:R-:W-:-:S05]  /*12d7f0*/  IADD3 R8, P6, PT, R9, R15, RZ ;  /* 0x0000000f09087210 */ /* 0x000fca0007fde0ff */
[----:B------:R-:W-:Y:S01]  /*12d800*/  IMAD.X R9, R22, 0x1, R14, P6 ;  /* 0x0000000116097824 */ /* 0x000fe200030e060e */
[----:B------:R0:W-:Y:S04]  /*12d810*/  STL.64 [R1+0x1fb0], R10 ;  /* 0x001fb00a01007387 */ /* 0x0001e80000100a00 */
[----:B0-----:R-:W3:Y:S04]  /*12d820*/  LDL.LU.64 R10, [R1+0x61f0] ;  /* 0x0061f000010a7983 */ /* 0x001ee80000300a00 */
[----:B------:R-:W2:Y:S04]  /*12d830*/  LDL.LU R22, [R1+0x61ec] ;  /* 0x0061ec0001167983 */ /* 0x000ea80000300800 */
[----:B------:R0:W-:Y:S04]  /*12d840*/  STL.64 [R1+0x1fa0], R8 ;  /* 0x001fa00801007387 */ /* 0x0001e80000100a00 */
[----:B0-----:R-:W2:Y:S04]  /*12d850*/  LDL.LU R8, [R1+0x61e8] ;  /* 0x0061e80001087983 */ /* 0x001ea80000300800 */
[----:B------:R0:W-:Y:S01]  /*12d860*/  STL.64 [R1+0x61e0], R14 ;  /* 0x0061e00e01007387 */ /* 0x0001e20000100a00 */
[----:B---3--:R-:W-:-:S02]  /*12d870*/  IMAD.MOV.U32 R9, RZ, RZ, R11 ;  /* 0x000000ffff097224 */ /* 0x008fc400078e000b */
[----:B------:R-:W-:Y:S01]  /*12d880*/  IMAD.MOV.U32 R11, RZ, RZ, R13 ;  /* 0x000000ffff0b7224 */ /* 0x000fe200078e000d */
[----:B--2---:R-:W-:Y:S02]  /*12d890*/  SHF.R.S32.HI R13, RZ, 0x1f, R8 ;  /* 0x0000001fff0d7819 */ /* 0x004fe40000011408 */
[----:B0-----:R-:W-:-:S05]  /*12d8a0*/  IADD3 R14, P6, PT, R8, R21, RZ ;  /* 0x00000015080e7210 */ /* 0x001fca0007fde0ff */
[----:B------:R-:W-:-:S05]  /*12d8b0*/  IMAD.X R15, R13, 0x1, R19, P6 ;  /* 0x000000010d0f7824 */ /* 0x000fca00030e0613 */
[----:B------:R0:W-:Y:S04]  /*12d8c0*/  STL.64 [R1+0x1f98], R14 ;  /* 0x001f980e01007387 */ /* 0x0001e80000100a00 */
[----:B------:R-:W-:Y:S01]  /*12d8d0*/  STL.64 [R1+0x61d8], R20 ;  /* 0x0061d81401007387 */ /* 0x000fe20000100a00 */
[----:B0-----:R-:W-:-:S03]  /*12d8e0*/  IADD3 R14, P6, PT, R8, R20, RZ ;  /* 0x00000014080e7210 */ /* 0x001fc60007fde0ff */
[----:B------:R0:W-:Y:S02]  /*12d8f0*/  STL.64 [R1+0x61c8], R26 ;  /* 0x0061c81a01007387 */ /* 0x0001e40000100a00 */
[----:B------:R-:W-:-:S05]  /*12d900*/  IMAD.X R15, R13, 0x1, R18, P6 ;  /* 0x000000010d0f7824 */ /* 0x000fca00030e0612 */
[----:B------:R1:W-:Y:S04]  /*12d910*/  STL.64 [R1+0x1f90], R14 ;  /* 0x001f900e01007387 */ /* 0x0003e80000100a00 */
[----:B0-----:R-:W2:Y:S01]  /*12d920*/  LDL.LU R26, [R1+0x4dc] ;  /* 0x0004dc00011a7983 */ /* 0x001ea20000300800 */
[----:B-1----:R-:W-:-:S05]  /*12d930*/  IADD3 R14, P6, PT, R8, R17, RZ ;  /* 0x00000011080e7210 */ /* 0x002fca0007fde0ff */
[----:B------:R-:W-:-:S05]  /*12d940*/  IMAD.X R15, R13, 0x1, R16, P6 ;  /* 0x000000010d0f7824 */ /* 0x000fca00030e0610 */
[----:B------:R0:W-:Y:S04]  /*12d950*/  STL.64 [R1+0x1f88], R14 ;  /* 0x001f880e01007387 */ /* 0x0001e80000100a00 */
[----:B0-----:R-:W3:Y:S02]  /*12d960*/  LDL.LU.64 R14, [R1+0x61e0] ;  /* 0x0061e000010e7983 */ /* 0x001ee40000300a00 */
[----:B---3--:R-:W-:-:S05]  /*12d970*/  IADD3 R20, P6, PT, R8, R15, RZ ;  /* 0x0000000f08147210 */ /* 0x008fca0007fde0ff */
[----:B------:R-:W-:Y:S04]  /*12d980*/  STL [R1+0x1f68], R20 ;  /* 0x001f681401007387 */ /* 0x000fe80000100800 */
[----:B------:R0:W-:Y:S02]  /*12d990*/  STL.64 [R1+0x61d0], R10 ;  /* 0x0061d00a01007387 */ /* 0x0001e40000100a00 */
[----:B0-----:R-:W-:Y:S02]  /*12d9a0*/  IMAD.MOV.U32 R10, RZ, RZ, R20 ;  /* 0x000000ffff0a7224 */ /* 0x001fe400078e0014 */
[----:B------:R-:W-:Y:S02]  /*12d9b0*/  IMAD.MOV.U32 R11, RZ, RZ, R21 ;  /* 0x000000ffff0b7224 */ /* 0x000fe400078e0015 */
[----:B------:R-:W3:Y:S01]  /*12d9c0*/  LDL.LU.64 R20, [R1+0x61d8] ;  /* 0x0061d80001147983 */ /* 0x000ee20000300a00 */
[----:B------:R-:W-:Y:S01]  /*12d9d0*/  IMAD.X R11, R13, 0x1, R14, P6 ;  /* 0x000000010d0b7824 */ /* 0x000fe200030e060e */
[----:B--2---:R-:W-:Y:S01]  /*12d9e0*/  SHF.R.S32.HI R13, RZ, 0x1f, R26 ;  /* 0x0000001fff0d7819 */ /* 0x004fe2000001141a */
[----:B------:R-:W-:-:S02]  /*12d9f0*/  IMAD.MOV.U32 R8, RZ, RZ, R29 ;  /* 0x000000ffff087224 */ /* 0x000fc400078e001d */
[----:B------:R-:W-:Y:S02]  /*12da00*/  IMAD.MOV.U32 R29, RZ, RZ, R25 ;  /* 0x000000ffff1d7224 */ /* 0x000fe400078e0019 */
[----:B------:R-:W-:Y:S02]  /*12da10*/  IMAD.MOV.U32 R25, RZ, RZ, R7 ;  /* 0x000000ffff197224 */ /* 0x000fe400078e0007 */
[----:B------:R-:W2:Y:S04]  /*12da20*/  LDL.LU R7, [R1+0x4e0] ;  /* 0x0004e00001077983 */ /* 0x000ea80000300800 */
[----:B------:R0:W-:Y:S01]  /*12da30*/  STL [R1+0x1f6c], R11 ;  /* 0x001f6c0b01007387 */ /* 0x0001e20000100800 */
[----:B---3--:R-:W-:-:S05]  /*12da40*/  IADD3 R10, P6, PT, R26, R21, RZ ;  /* 0x000000151a0a7210 */ /* 0x008fca0007fde0ff */
[----:B0-----:R-:W-:-:S05]  /*12da50*/  IMAD.X R11, R13, 0x1, R19, P6 ;  /* 0x000000010d0b7824 */ /* 0x001fca00030e0613 */
[----:B------:R0:W-:Y:S02]  /*12da60*/  STL.64 [R1+0x1f58], R10 ;  /* 0x001f580a01007387 */ /* 0x0001e40000100a00 */
[----:B0-----:R-:W-:-:S05]  /*12da70*/  IADD3 R10, P6, PT, R26, R20, RZ ;  /* 0x000000141a0a7210 */ /* 0x001fca0007fde0ff */
[----:B------:R-:W-:-:S05]  /*12da80*/  IMAD.X R11, R13, 0x1, R18, P6 ;  /* 0x000000010d0b7824 */ /* 0x000fca00030e0612 */
[----:B------:R0:W-:Y:S02]  /*12da90*/  STL.64 [R1+0x1f50], R10 ;  /* 0x001f500a01007387 */ /* 0x0001e40000100a00 */
[----:B0-----:R-:W-:-:S05]  /*12daa0*/  IADD3 R10, P6, PT, R26, R17, RZ ;  /* 0x000000111a0a7210 */ /* 0x001fca0007fde0ff */
[----:B------:R-:W-:Y:S01]  /*12dab0*/  IMAD.X R11, R13, 0x1, R16, P6 ;  /* 0x000000010d0b7824 */ /* 0x000fe200030e0610 */
[----:B------:R-:W-:-:S04]  /*12dac0*/  IADD3 R26, P6, PT, R26, R15, RZ ;  /* 0x0000000f1a1a7210 */ /* 0x000fc80007fde0ff */
[----:B------:R0:W-:Y:S04]  /*12dad0*/  STL.64 [R1+0x1f48], R10 ;  /* 0x001f480a01007387 */ /* 0x0001e80000100a00 */
[----:B0-----:R-:W3:Y:S04]  /*12dae0*/  LDL.LU.64 R10, [R1+0x61d0] ;  /* 0x0061d000010a7983 */ /* 0x001ee80000300a00 */
[----:B------:R0:W-:Y:S04]  /*12daf0*/  STL [R1+0x1f28], R26 ;  /* 0x001f281a01007387 */ /* 0x0001e80000100800 */
[----:B0-----:R-:W2:Y:S04]  /*12db00*/  LDL.LU.64 R26, [R1+0x61c8] ;  /* 0x0061c800011a7983 */ /* 0x001ea80000300a00 */
[----:B--2---:R0:W-:Y:S04]  /*12db10*/  STL.64 [R1+0x61c0], R26 ;  /* 0x0061c01a01007387 */ /* 0x0041e80000100a00 */
[----:B0-----:R0:W2:Y:S04]  /*12db20*/  LDL.64 R26, [R1+0x1f28] ;  /* 0x001f2800011a7983 */ /* 0x0010a80000100a00 */
[----:B------:R1:W-:Y:S02]  /*12db30*/  STL [R1+0x61b8], R9 ;  /* 0x0061b80901007387 */ /* 0x0003e40000100800 */
[----:B-1----:R-:W-:Y:S01]  /*12db40*/  SHF.R.S32.HI R9, RZ, 0x1f, R7 ;  /* 0x0000001fff097819 */ /* 0x002fe20000011407 */
[----:B--2---:R-:W-:Y:S01]  /*12db50*/  IMAD.X R27, R13, 0x1, R14, P6 ;  /* 0x000000010d1b7824 */ /* 0x004fe200030e060e */
[----:B------:R-:W-:-:S04]  /*12db60*/  IADD3 R26, P6, PT, R7, R21, RZ ;  /* 0x00000015071a7210 */ /* 0x000fc80007fde0ff */
[----:B------:R1:W-:Y:S02]  /*12db70*/  STL [R1+0x1f2c], R27 ;  /* 0x001f2c1b01007387 */ /* 0x0003e40000100800 */
[----:B-1----:R-:W-:-:S05]  /*12db80*/  IMAD.X R27, R9, 0x1, R19, P6 ;  /* 0x00000001091b7824 */ /* 0x002fca00030e0613 */
[----:B------:R1:W-:Y:S02]  /*12db90*/  STL.64 [R1+0x1f18], R26 ;  /* 0x001f181a01007387 */ /* 0x0003e40000100a00 */
[----:B-1----:R-:W-:-:S05]  /*12dba0*/  IADD3 R26, P6, PT, R7, R20, RZ ;  /* 0x00000014071a7210 */ /* 0x002fca0007fde0ff */
[----:B------:R-:W-:-:S05]  /*12dbb0*/  IMAD.X R27, R9, 0x1, R18, P6 ;  /* 0x00000001091b7824 */ /* 0x000fca00030e0612 */
[----:B------:R1:W-:Y:S01]  /*12dbc0*/  STL.64 [R1+0x1f10], R26 ;  /* 0x001f101a01007387 */ /* 0x0003e20000100a00 */
[----:B------:R-:W-:Y:S02]  /*12dbd0*/  IMAD.MOV.U32 R13, RZ, RZ, R25 ;  /* 0x000000ffff0d7224 */ /* 0x000fe400078e0019 */
[----:B------:R-:W-:Y:S01]  /*12dbe0*/  IMAD.MOV.U32 R25, RZ, RZ, R6 ;  /* 0x000000ffff197224 */ /* 0x000fe200078e0006 */
[----:B-1----:R-:W-:-:S05]  /*12dbf0*/  IADD3 R26, P6, PT, R7, R17, RZ ;  /* 0x00000011071a7210 */ /* 0x002fca0007fde0ff */
[----:B------:R-:W-:Y:S01]  /*12dc00*/  IMAD.X R27, R9, 0x1, R16, P6 ;  /* 0x00000001091b7824 */ /* 0x000fe200030e0610 */
[----:B------:R-:W-:-:S04]  /*12dc10*/  IADD3 R6, P6, PT, R7, R15, RZ ;  /* 0x0000000f07067210 */ /* 0x000fc80007fde0ff */
[----:B------:R1:W-:Y:S01]  /*12dc20*/  STL.64 [R1+0x1f08], R26 ;  /* 0x001f081a01007387 */ /* 0x0003e20000100a00 */
[----:B------:R-:W-:-:S03]  /*12dc30*/  IMAD.X R7, R9, 0x1, R14, P6 ;  /* 0x0000000109077824 */ /* 0x000fc600030e060e */
[----:B-1----:R-:W2:Y:S04]  /*12dc40*/  LDL.LU.64 R26, [R1+0x61c0] ;  /* 0x0061c000011a7983 */ /* 0x002ea80000300a00 */
[----:B------:R-:W2:Y:S04]  /*12dc50*/  LDL.LU R9, [R1+0x61b8] ;  /* 0x0061b80001097983 */ /* 0x000ea80000300800 */
[----:B------:R1:W-:Y:S04]  /*12dc60*/  STL.64 [R1+0x61b0], R14 ;  /* 0x0061b00e01007387 */ /* 0x0003e80000100a00 */
[----:B-1----:R-:W2:Y:S04]  /*12dc70*/  LDL.LU R15, [R1+0x4ac] ;  /* 0x0004ac00010f7983 */ /* 0x002ea80000300800 */
[----:B------:R1:W-:Y:S04]  /*12dc80*/  STL [R1+0x61a8], R8 ;  /* 0x0061a80801007387 */ /* 0x0003e80000100800 */
[----:B-1----:R-:W3:Y:S04]  /*12dc90*/  LDL.LU R8, [R1+0x4d8] ;  /* 0x0004d80001087983 */ /* 0x002ee80000300800 */
[----:B------:R2:W-:Y:S04]  /*12dca0*/  STL [R1+0x4d78], R6 ;  /* 0x004d780601007387 */ /* 0x0005e80000100800 */
[----:B------:R3:W-:Y:S01]  /*12dcb0*/  STL [R1+0x4d48], R7 ;  /* 0x004d480701007387 */ /* 0x0007e20000100800 */
[----:B--2---:R-:W-:Y:S01]  /*12dcc0*/  IMAD.MOV.U32 R6, RZ, RZ, R15 ;  /* 0x000000ffff067224 */ /* 0x004fe200078e000f */
[----:B---3--:R-:W-:-:S02]  /*12dcd0*/  SHF.R.S32.HI R7, RZ, 0x1f, R8 ;  /* 0x0000001fff077819 */ /* 0x008fc40000011408 */
[----:B------:R-:W-:-:S05]  /*12dce0*/  IADD3 R14, P6, PT, R8, R21, RZ ;  /* 0x00000015080e7210 */ /* 0x000fca0007fde0ff */
[----:B------:R-:W-:-:S05]  /*12dcf0*/  IMAD.X R15, R7, 0x1, R19, P6 ;  /* 0x00000001070f7824 */ /* 0x000fca00030e0613 */
[----:B------:R1:W-:Y:S02]  /*12dd00*/  STL.64 [R1+0x1ed8], R14 ;  /* 0x001ed80e01007387 */ /* 0x0003e40000100a00 */
[----:B-1----:R-:W-:-:S05]  /*12dd10*/  IADD3 R14, P6, PT, R8, R20, RZ ;  /* 0x00000014080e7210 */ /* 0x002fca0007fde0ff */
[----:B------:R-:W-:-:S05]  /*12dd20*/  IMAD.X R15, R7, 0x1, R18, P6 ;  /* 0x00000001070f7824 */ /* 0x000fca00030e0612 */
[----:B------:R1:W-:Y:S02]  /*12dd30*/  STL.64 [R1+0x1ed0], R14 ;  /* 0x001ed00e01007387 */ /* 0x0003e40000100a00 */
[----:B-1----:R-:W-:-:S05]  /*12dd40*/  IADD3 R14, P6, PT, R8, R17, RZ ;  /* 0x00000011080e7210 */ /* 0x002fca0007fde0ff */
[----:B------:R-:W-:-:S05]  /*12dd50*/  IMAD.X R15, R7, 0x1, R16, P6 ;  /* 0x00000001070f7824 */ /* 0x000fca00030e0610 */
[----:B------:R1:W-:Y:S04]  /*12dd60*/  STL.64 [R1+0x1ec8], R14 ;  /* 0x001ec80e01007387 */ /* 0x0003e80000100a00 */
[----:B-1----:R-:W2:Y:S04]  /*12dd70*/  LDL.LU.64 R14, [R1+0x61b0] ;  /* 0x0061b000010e7983 */ /* 0x002ea80000300a00 */
[----:B------:R2:W-:Y:S02]  /*12dd80*/  STL.64 [R1+0x61a0], R26 ;  /* 0x0061a01a01007387 */ /* 0x0005e40000100a00 */
[----:B--2---:R-:W-:-:S02]  /*12dd90*/  IADD3 R26, P6, PT, R8, R15, RZ ;  /* 0x0000000f081a7210 */ /* 0x004fc40007fde0ff */
[----:B------:R-:W2:Y:S04]  /*12dda0*/  LDL.LU R8, [R1+0x61a8] ;  /* 0x0061a80001087983 */ /* 0x000ea80000300800 */
[----:B------:R1:W-:Y:S04]  /*12ddb0*/  STL [R1+0x6198], R5 ;  /* 0x0061980501007387 */ /* 0x0003e80000100800 */
[----:B-1----:R-:W3:Y:S01]  /*12ddc0*/  LDL.LU R5, [R1+0x4d0] ;  /* 0x0004d00001057983 */ /* 0x002ee20000300800 */
[----:B------:R-:W-:-:S05]  /*12ddd0*/  IMAD.X R27, R7, 0x1, R14, P6 ;  /* 0x00000001071b7824 */ /* 0x000fca00030e060e */
[----:B------:R1:W-:Y:S01]  /*12dde0*/  STL.64 [R1+0x1ea8], R26 ;  /* 0x001ea81a01007387 */ /* 0x0003e20000100a00 */
[----:B---3--:R-:W-:Y:S02]  /*12ddf0*/  SHF.R.S32.HI R7, RZ, 0x1f, R5 ;  /* 0x0000001fff077819 */ /* 0x008fe40000011405 */
[----:B-1----:R-:W-:-:S05]  /*12de00*/  IADD3 R26, P6, PT, R5, R21, RZ ;  /* 0x00000015051a7210 */ /* 0x002fca0007fde0ff */
        /* <DEDUP_REMOVED lines=8> */
[----:B-1----:R-:W3:Y:S04]  /*12de90*/  LDL.LU.64 R26, [R1+0x61a0] ;  /* 0x0061a000011a7983 */ /* 0x002ee80000300a00 */
[----:B---3--:R1:W-:Y:S02]  /*12dea0*/  STL.64 [R1+0x6190], R26 ;  /* 0x0061901a01007387 */ /* 0x0083e40000100a00 */
[----:B-1----:R-:W-:-:S02]  /*12deb0*/  IADD3 R26, P6, PT, R5, R15, RZ ;  /* 0x0000000f051a7210 */ /* 0x002fc40007fde0ff */
[----:B------:R-:W3:Y:S04]  /*12dec0*/  LDL.LU R5, [R1+0x6198] ;  /* 0x0061980001057983 */ /* 0x000ee80000300800 */
[----:B------:R1:W-:Y:S04]  /*12ded0*/  STL [R1+0x6188], R24 ;  /* 0x0061881801007387 */ /* 0x0003e80000100800 */
[----:B-1----:R-:W2:Y:S01]  /*12dee0*/  LDL.LU R24, [R1+0x4d4] ;  /* 0x0004d40001187983 */ /* 0x002ea20000300800 */
[----:B------:R-:W-:-:S05]  /*12def0*/  IMAD.X R27, R7, 0x1, R14, P6 ;  /* 0x00000001071b7824 */ /* 0x000fca00030e060e */
[----:B------:R1:W-:Y:S01]  /*12df00*/  STL.64 [R1+0x1e78], R26 ;  /* 0x001e781a01007387 */ /* 0x0003e20000100a00 */
[----:B--2---:R-:W-:Y:S02]  /*12df10*/  SHF.R.S32.HI R7, RZ, 0x1f, R24 ;  /* 0x0000001fff077819 */ /* 0x004fe40000011418 */
        /* <DEDUP_REMOVED lines=10> */
[----:B--2---:R1:W-:Y:S02]  /*12dfc0*/  STL.64 [R1+0x6180], R26 ;  /* 0x0061801a01007387 */ /* 0x0043e40000100a00 */
[----:B-1----:R-:W-:-:S02]  /*12dfd0*/  IADD3 R26, P6, PT, R24, R15, RZ ;  /* 0x0000000f181a7210 */ /* 0x002fc40007fde0ff */
[----:B------:R-:W2:Y:S04]  /*12dfe0*/  LDL.LU R24, [R1+0x6188] ;  /* 0x0061880001187983 */ /* 0x000ea80000300800 */
        /* <DEDUP_REMOVED lines=36> */
[----:B----4-:R1:W-:Y:S04]  /*12e230*/  STL [R1+0x6158], R0 ;  /* 0x0061580001007387 */ /* 0x0103e80000100800 */
[----:B-1----:R-:W4:Y:S01]  /*12e240*/  LDL.LU R0, [R1+0x4c8] ;  /* 0x0004c80001007983 */ /* 0x002f220000300800 */
[----:B------:R-:W-:-:S05]  /*12e250*/  IMAD.X R27, R7, 0x1, R14, P6 ;  /* 0x00000001071b7824 */ /* 0x000fca00030e060e */
[----:B------:R1:W-:Y:S01]  /*12e260*/  STL.64 [R1+0x1e08], R26 ;  /* 0x001e081a01007387 */ /* 0x0003e20000100a00 */
[----:B----4-:R-:W-:Y:S02]  /*12e270*/  SHF.R.S32.HI R7, RZ, 0x1f, R0 ;  /* 0x0000001fff077819 */ /* 0x010fe40000011400 */
        /* <DEDUP_REMOVED lines=9> */
[----:B-1----:R-:W4:Y:S04]  /*12e310*/  LDL.LU.64 R26, [R1+0x6160] ;  /* 0x00616000011a7983 */ /* 0x002f280000300a00 */
[----:B----4-:R1:W-:Y:S02]  /*12e320*/  STL.64 [R1+0x6150], R26 ;  /* 0x0061501a01007387 */ /* 0x0103e40000100a00 */
[----:B-1----:R-:W-:-:S02]  /*12e330*/  IADD3 R26, P6, PT, R0, R15, RZ ;  /* 0x0000000f001a7210 */ /* 0x002fc40007fde0ff */
[----:B------:R-:W4:Y:S03]  /*12e340*/  LDL.LU R0, [R1+0x6158] ;  /* 0x0061580001007983 */ /* 0x000f260000300800 */
[----:B------:R-:W-:-:S05]  /*12e350*/  IMAD.X R27, R7, 0x1, R14, P6 ;  /* 0x00000001071b7824 */ /* 0x000fca00030e060e */
[----:B------:R-:W-:Y:S04]  /*12e360*/  STL.64 [R1+0x1dd0], R26 ;  /* 0x001dd01a01007387 */ /* 0x000fe80000100a00 */
[----:B------:R1:W-:Y:S04]  /*12e370*/  STL [R1+0x614c], R22 ;  /* 0x00614c1601007387 */ /* 0x0003e80000100800 */
[----:B-1----:R-:W2:Y:S02]  /*12e380*/  LDL.LU R22, [R1+0x4c0] ;  /* 0x0004c00001167983 */ /* 0x002ea40000300800 */
[----:B--2---:R-:W-:-:S02]  /*12e390*/  SHF.R.S32.HI R7, RZ, 0x1f, R22 ;  /* 0x0000001fff077819 */ /* 0x004fc40000011416 */
        /* <DEDUP_REMOVED lines=11> */
[----:B-1----:R-:W-:-:S02]  /*12e450*/  IADD3 R16, P6, PT, R22, R15, RZ ;  /* 0x0000000f16107210 */ /* 0x002fc40007fde0ff */
[----:B------:R-:W2:Y:S03]  /*12e460*/  LDL.LU R22, [R1+0x614c] ;  /* 0x00614c0001167983 */ /* 0x000ea60000300800 */
[----:B------:R-:W-:Y:S01]  /*12e470*/  IMAD.X R17, R7, 0x1, R14, P6 ;  /* 0x0000000107117824 */ /* 0x000fe200030e060e */
[----:B------:R-:W-:Y:S04]  /*12e480*/  STL [R1+0x6148], R15 ;  /* 0x0061480f01007387 */ /* 0x000fe80000100800 */
[----:B------:R-:W-:Y:S04]  /*12e490*/  STL.64 [R1+0x1d90], R16 ;  /* 0x001d901001007387 */ /* 0x000fe80000100a00 */
[----:B------:R1:W-:Y:S01]  /*12e4a0*/  STL [R1+0x613c], R9 ;  /* 0x00613c0901007387 */ /* 0x0003e20000100800 */
[----:B------:R-:W-:-:S03]  /*12e4b0*/  IMAD.MOV.U32 R7, RZ, RZ, R6 ;  /* 0x000000ffff077224 */ /* 0x000fc600078e0006 */
[----:B-1----:R-:W2:Y:S04]  /*12e4c0*/  LDL.LU R9, [R1+0x4b4] ;  /* 0x0004b40001097983 */ /* 0x002ea80000300800 */
[----:B------:R-:W3:Y:S01]  /*12e4d0*/  LDL.LU R6, [R1+0x4b0] ;  /* 0x0004b00001067983 */ /* 0x000ee20000300800 */
[----:B--2---:R-:W-:Y:S02]  /*12e4e0*/  SHF.R.S32.HI R15, RZ, 0x1f, R9 ;  /* 0x0000001fff0f7819 */ /* 0x004fe40000011409 */
[----:B------:R-:W-:Y:S01]  /*12e4f0*/  IADD3 R16, P6, PT, R9, R21, RZ ;  /* 0x0000001509107210 */ /* 0x000fe20007fde0ff */
[----:B---3--:R1:W-:Y:S04]  /*12e500*/  STL [R1+0x6128], R6 ;  /* 0x0061280601007387 */ /* 0x0083e80000100800 */
[----:B------:R-:W-:Y:S01]  /*12e510*/  IMAD.X R17, R15, 0x1, R19, P6 ;  /* 0x000000010f117824 */ /* 0x000fe200030e0613 */
[----:B-1----:R-:W2:Y:S04]  /*12e520*/  LDL.LU R6, [R1+0x4b8] ;  /* 0x0004b80001067983 */ /* 0x002ea80000300800 */
[----:B------:R1:W-:Y:S04]  /*12e530*/  STL [R1+0x38], R15 ;  /* 0x0000380f01007387 */ /* 0x0003e80000100800 */
[----:B-1----:R-:W3:Y:S04]  /*12e540*/  LDL.LU R15, [R1+0x6148] ;  /* 0x00614800010f7983 */ /* 0x002ee80000300800 */
[----:B------:R-:W-:Y:S04]  /*12e550*/  STL.64 [R1+0x1d80], R16 ;  /* 0x001d801001007387 */ /* 0x000fe80000100a00 */
[----:B------:R1:W-:Y:S04]  /*12e560*/  STL [R1+0x6138], R27 ;  /* 0x0061381b01007387 */ /* 0x0003e80000100800 */
[----:B-1----:R-:W2:Y:S01]  /*12e570*/  LDL.LU R27, [R1+0x38] ;  /* 0x00003800011b7983 */ /* 0x002ea20000300800 */
[----:B------:R-:W-:-:S05]  /*12e580*/  IADD3 R16, P6, PT, R9, R20, RZ ;  /* 0x0000001409107210 */ /* 0x000fca0007fde0ff */
[----:B--2---:R-:W-:-:S05]  /*12e590*/  IMAD.X R17, R27, 0x1, R18, P6 ;  /* 0x000000011b117824 */ /* 0x004fca00030e0612 */
[----:B------:R1:W-:Y:S04]  /*12e5a0*/  STL.64 [R1+0x1d78], R16 ;  /* 0x001d781001007387 */ /* 0x0003e80000100a00 */
[----:B-1----:R-:W2:Y:S04]  /*12e5b0*/  LDL.LU.64 R16, [R1+0x6140] ;  /* 0x0061400001107983 */ /* 0x002ea80000300a00 */
[----:B------:R-:W-:Y:S04]  /*12e5c0*/  STL.64 [R1+0x6130], R2 ;  /* 0x0061300201007387 */ /* 0x000fe80000100a00 */
[----:B------:R1:W-:Y:S02]  /*12e5d0*/  STL [R1+0x6118], R7 ;  /* 0x0061180701007387 */ /* 0x0003e40000100800 */
[----:B-1----:R-:W-:-:S02]  /*12e5e0*/  SHF.R.S32.HI R7, RZ, 0x1f, R6 ;  /* 0x0000001fff077819 */ /* 0x002fc40000011406 */
[----:B--2---:R-:W-:-:S05]  /*12e5f0*/  IADD3 R2, P6, PT, R9, R17, RZ ;  /* 0x0000001109027210 */ /* 0x004fca0007fde0ff */
[----:B------:R-:W-:-:S05]  /*12e600*/  IMAD.X R3, R27, 0x1, R16, P6 ;  /* 0x000000011b037824 */ /* 0x000fca00030e0610 */
[----:B------:R3:W-:Y:S02]  /*12e610*/  STL.64 [R1+0x1d70], R2 ;  /* 0x001d700201007387 */ /* 0x0007e40000100a00 */
[----:B---3--:R-:W-:Y:S02]  /*12e620*/  IADD3 R2, P6, PT, R9, R15, RZ ;  /* 0x0000000f09027210 */ /* 0x008fe40007fde0ff */
[----:B------:R-:W2:Y:S03]  /*12e630*/  LDL.LU R9, [R1+0x613c] ;  /* 0x00613c0001097983 */ /* 0x000ea60000300800 */
[----:B------:R-:W-:Y:S02]  /*12e640*/  IMAD.X R3, R27, 0x1, R14, P6 ;  /* 0x000000011b037824 */ /* 0x000fe400030e060e */
[----:B------:R-:W3:Y:S04]  /*12e650*/  LDL.LU R27, [R1+0x6138] ;  /* 0x00613800011b7983 */ /* 0x000ee80000300800 */
[----:B------:R1:W-:Y:S02]  /*12e660*/  STL.64 [R1+0x1d58], R2 ;  /* 0x001d580201007387 */ /* 0x0003e40000100a00 */
        /* <DEDUP_REMOVED lines=12> */
[----:B------:R-:W2:Y:S03]  /*12e730*/  LDL.LU R6, [R1+0x6128] ;  /* 0x0061280001067983 */ /* 0x000ea60000300800 */
[----:B------:R-:W-:Y:S01]  /*12e740*/  IMAD.X R3, R7, 0x1, R14, P6 ;  /* 0x0000000107037824 */ /* 0x000fe200030e060e */
[----:B------:R2:W-:Y:S04]  /*12e750*/  STL [R1+0x611c], R4 ;  /* 0x00611c0401007387 */ /* 0x0005e80000100800 */
        /* <DEDUP_REMOVED lines=9> */
[----:B------:R-:W-:Y:S01]  /*12e7f0*/  IMAD.X R3, R4, 0x1, R16, P6 ;  /* 0x0000000104037824 */ /* 0x000fe200030e0610 */
[----:B------:R-:W-:-:S05]  /*12e800*/  IADD3 R6, P6, PT, R6, R15, RZ ;  /* 0x0000000f06067210 */ /* 0x000fca0007fde0ff */
[----:B------:R-:W-:Y:S01]  /*12e810*/  IMAD.X R7, R4, 0x1, R14, P6 ;  /* 0x0000000104077824 */ /* 0x000fe200030e060e */
[----:B------:R1:W-:Y:S04]  /*12e820*/  STL.64 [R1+0x1cf8], R2 ;  /* 0x001cf80201007387 */ /* 0x0003e80000100a00 */
[----:B-1----:R-:W2:Y:S04]  /*12e830*/  LDL.LU.64 R2, [R1+0x6120] ;  /* 0x0061200001027983 */ /* 0x002ea80000300a00 */
[----:B------:R-:W2:Y:S04]  /*12e840*/  LDL.LU R4, [R1+0x611c] ;  /* 0x00611c0001047983 */ /* 0x000ea80000300800 */
[----:B------:R1:W-:Y:S04]  /*12e850*/  STL.64 [R1+0x1ce0], R6 ;  /* 0x001ce00601007387 */ /* 0x0003e80000100a00 */
[----:B-1----:R-:W2:Y:S04]  /*12e860*/  LDL.LU R7, [R1+0x6118] ;  /* 0x0061180001077983 */ /* 0x002ea80000300800 */
[----:B------:R1:W-:Y:S01]  /*12e870*/  STL.64 [R1+0x6110], R14 ;  /* 0x0061100e01007387 */ /* 0x0003e20000100a00 */
[----:B--2---:R-:W-:-:S02]  /*12e880*/  SHF.R.S32.HI R6, RZ, 0x1f, R7 ;  /* 0x0000001fff067819 */ /* 0x004fc40000011407 */
[----:B-1----:R-:W-:-:S05]  /*12e890*/  IADD3 R14, P6, PT, R7, R21, RZ ;  /* 0x00000015070e7210 */ /* 0x002fca0007fde0ff */
[----:B------:R-:W-:-:S05]  /*12e8a0*/  IMAD.X R15, R6, 0x1, R19, P6 ;  /* 0x00000001060f7824 */ /* 0x000fca00030e0613 */
[----:B------:R1:W-:Y:S02]  /*12e8b0*/  STL.64 [R1+0x1cd0], R14 ;  /* 0x001cd00e01007387 */ /* 0x0003e40000100a00 */
[----:B-1----:R-:W-:-:S05]  /*12e8c0*/  IADD3 R14, P6, PT, R7, R20, RZ ;  /* 0x00000014070e7210 */ /* 0x002fca0007fde0ff */
[----:B------:R-:W-:-:S05]  /*12e8d0*/  IMAD.X R15, R6, 0x1, R18, P6 ;  /* 0x00000001060f7824 */ /* 0x000fca00030e0612 */
[----:B------:R-:W-:Y:S04]  /*12e8e0*/  STL.64 [R1+0x1cc8], R14 ;  /* 0x001cc80e01007387 */ /* 0x000fe80000100a00 */
[----:B------:R1:W-:Y:S02]  /*12e8f0*/  STL.64 [R1+0x6108], R8 ;  /* 0x0061080801007387 */ /* 0x0003e40000100a00 */
[----:B-1----:R-:W-:Y:S02]  /*12e900*/  IMAD.MOV.U32 R9, RZ, RZ, R7 ;  /* 0x000000ffff097224 */ /* 0x002fe400078e0007 */
[----:B------:R-:W2:Y:S03]  /*12e910*/  LDL.LU R7, [R1+0x4a4] ;  /* 0x0004a40001077983 */ /* 0x000ea60000300800 */
[----:B------:R-:W-:-:S05]  /*12e920*/  IADD3 R14, P6, PT, R9, R17, RZ ;  /* 0x00000011090e7210 */ /* 0x000fca0007fde0ff */
[----:B------:R-:W-:Y:S01]  /*12e930*/  IMAD.X R15, R6, 0x1, R16, P6 ;  /* 0x00000001060f7824 */ /* 0x000fe200030e0610 */
[----:B--2---:R1:W-:Y:S04]  /*12e940*/  STL [R1+0x6100], R7 ;  /* 0x0061000701007387 */ /* 0x0043e80000100800 */
[----:B-1----:R-:W2:Y:S04]  /*12e950*/  LDL.LU R7, [R1+0x4a8] ;  /* 0x0004a80001077983 */ /* 0x002ea80000300800 */
[----:B------:R1:W-:Y:S04]  /*12e960*/  STL.64 [R1+0x1cc0], R14 ;  /* 0x001cc00e01007387 */ /* 0x0003e80000100a00 */
[----:B-1----:R-:W2:Y:S02]  /*12e970*/  LDL.LU.64 R14, [R1+0x6110] ;  /* 0x00611000010e7983 */ /* 0x002ea40000300a00 */
[----:B--2---:R-:W-:-:S05]  /*12e980*/  IADD3 R8, P6, PT, R9, R15, RZ ;  /* 0x0000000f09087210 */ /* 0x004fca0007fde0ff */
[----:B------:R-:W-:Y:S01]  /*12e990*/  IMAD.X R9, R6, 0x1, R14, P6 ;  /* 0x0000000106097824 */ /* 0x000fe200030e060e */
[----:B------:R-:W-:-:S04]  /*12e9a0*/  SHF.R.S32.HI R6, RZ, 0x1f, R7 ;  /* 0x0000001fff067819 */ /* 0x000fc80000011407 */
        /* <DEDUP_REMOVED lines=9> */
[----:B-1----:R-:W-:-:S05]  /*12ea40*/  IADD3 R8, P6, PT, R7, R17, RZ ;  /* 0x0000001107087210 */ /* 0x002fca0007fde0ff */
[----:B------:R-:W-:-:S05]  /*12ea50*/  IMAD.X R9, R6, 0x1, R16, P6 ;  /* 0x0000000106097824 */ /* 0x000fca00030e0610 */
[----:B------:R1:W-:Y:S02]  /*12ea60*/  STL.64 [R1+0x1c80], R8 ;  /* 0x001c800801007387 */ /* 0x0003e40000100a00 */
[----:B-1----:R-:W-:Y:S02]  /*12ea70*/  IADD3 R8, P6, PT, R7, R15, RZ ;  /* 0x0000000f07087210 */ /* 0x002fe40007fde0ff */
[----:B------:R-:W2:Y:S03]  /*12ea80*/  LDL.LU R7, [R1+0x6100] ;  /* 0x0061000001077983 */ /* 0x000ea60000300800 */
[----:B------:R-:W-:Y:S01]  /*12ea90*/  IMAD.X R9, R6, 0x1, R14, P6 ;  /* 0x0000000106097824 */ /* 0x000fe200030e060e */
[----:B------:R1:W-:Y:S04]  /*12eaa0*/  STL.64 [R1+0x60f0], R2 ;  /* 0x0060f00201007387 */ /* 0x0003e80000100a00 */
[----:B------:R0:W-:Y:S04]  /*12eab0*/  STL.64 [R1+0x1c68], R8 ;  /* 0x001c680801007387 */ /* 0x0001e80000100a00 */
[----:B-1----:R-:W2:Y:S02]  /*12eac0*/  LDL.LU R3, [R1+0x4a0] ;  /* 0x0004a00001037983 */ /* 0x002ea40000300800 */
[----:B--2---:R-:W-:-:S02]  /*12ead0*/  SHF.R.S32.HI R6, RZ, 0x1f, R3 ;  /* 0x0000001fff067819 */ /* 0x004fc40000011403 */
        /* <DEDUP_REMOVED lines=10> */
[----:B------:R0:W-:Y:S01]  /*12eb80*/  STL.64 [R1+0x1c48], R8 ;  /* 0x001c480801007387 */ /* 0x0001e20000100a00 */
[----:B------:R-:W-:-:S03]  /*12eb90*/  SHF.R.S32.HI R6, RZ, 0x1f, R7 ;  /* 0x0000001fff067819 */ /* 0x000fc60000011407 */
[----:B0-----:R-:W2:Y:S04]  /*12eba0*/  LDL.LU.64 R8, [R1+0x60f8] ;  /* 0x0060f80001087983 */ /* 0x001ea80000300a00 */
[----:B------:R0:W-:Y:S02]  /*12ebb0*/  STL.64 [R1+0x1c28], R2 ;  /* 0x001c280201007387 */ /* 0x0001e40000100a00 */
[----:B0-----:R-:W-:-:S05]  /*12ebc0*/  IADD3 R2, P6, PT, R7, R21, RZ ;  /* 0x0000001507027210 */ /* 0x001fca0007fde0ff */
[----:B------:R-:W-:-:S05]  /*12ebd0*/  IMAD.X R3, R6, 0x1, R19, P6 ;  /* 0x0000000106037824 */ /* 0x000fca00030e0613 */
[----:B------:R0:W-:Y:S04]  /*12ebe0*/  STL.64 [R1+0x1c18], R2 ;  /* 0x001c180201007387 */ /* 0x0001e80000100a00 */
[----:B0-----:R-:W2:Y:S04]  /*12ebf0*/  LDL.LU.64 R2, [R1+0x60f0] ;  /* 0x0060f00001027983 */ /* 0x001ea80000300a00 */
[----:B--2---:R0:W-:Y:S02]  /*12ec00*/  STL.64 [R1+0x60e8], R2 ;  /* 0x0060e80201007387 */ /* 0x0041e40000100a00 */
[----:B0-----:R-:W-:-:S05]  /*12ec10*/  IADD3 R2, P6, PT, R7, R20, RZ ;  /* 0x0000001407027210 */ /* 0x001fca0007fde0ff */
[----:B------:R-:W-:-:S05]  /*12ec20*/  IMAD.X R3, R6, 0x1, R18, P6 ;  /* 0x0000000106037824 */ /* 0x000fca00030e0612 */
[----:B------:R0:W-:Y:S02]  /*12ec30*/  STL.64 [R1+0x1c10], R2 ;  /* 0x001c100201007387 */ /* 0x0001e40000100a00 */
[----:B0-----:R-:W-:-:S05]  /*12ec40*/  IADD3 R2, P6, PT, R7, R17, RZ ;  /* 0x0000001107027210 */ /* 0x001fca0007fde0ff */
[----:B------:R-:W-:-:S05]  /*12ec50*/  IMAD.X R3, R6, 0x1, R16, P6 ;  /* 0x0000000106037824 */ /* 0x000fca00030e0610 */
[----:B------:R0:W-:Y:S02]  /*12ec60*/  STL.64 [R1+0x1c08], R2 ;  /* 0x001c080201007387 */ /* 0x0001e40000100a00 */
[----:B0-----:R-:W-:Y:S02]  /*12ec70*/  IADD3 R2, P6, PT, R7, R15, RZ ;  /* 0x0000000f07027210 */ /* 0x001fe40007fde0ff */
[----:B------:R-:W-:Y:S03]  /*12ec80*/  STL [R1+0x60e0], R14 ;  /* 0x0060e00e01007387 */ /* 0x000fe60000100800 */
[----:B------:R-:W-:-:S05]  /*12ec90*/  IMAD.X R3, R6, 0x1, R14, P6 ;  /* 0x0000000106037824 */ /* 0x000fca00030e060e */
[----:B------:R-:W-:Y:S04]  /*12eca0*/  STL.64 [R1+0x1bf0], R2 ;  /* 0x001bf00201007387 */ /* 0x000fe80000100a00 */
[----:B------:R0:W-:Y:S04]  /*12ecb0*/  STL [R1+0x60e4], R29 ;  /* 0x0060e41d01007387 */ /* 0x0001e80000100800 */
[----:B0-----:R-:W2:Y:S02]  /*12ecc0*/  LDL.LU R29, [R1+0x49c] ;  /* 0x00049c00011d7983 */ /* 0x001ea40000300800 */
[----:B--2---:R-:W-:-:S02]  /*12ecd0*/  SHF.R.S32.HI R14, RZ, 0x1f, R29 ;  /* 0x0000001fff0e7819 */ /* 0x004fc4000001141d */
[----:B------:R-:W-:-:S05]  /*12ece0*/  IADD3 R2, P6, PT, R29, R21, RZ ;  /* 0x000000151d027210 */ /* 0x000fca0007fde0ff */
[----:B------:R-:W-:-:S05]  /*12ecf0*/  IMAD.X R3, R14, 0x1, R19, P6 ;  /* 0x000000010e037824 */ /* 0x000fca00030e0613 */
[----:B------:R0:W-:Y:S04]  /*12ed00*/  STL.64 [R1+0x1be0], R2 ;  /* 0x001be00201007387 */ /* 0x0001e80000100a00 */
[----:B0-----:R-:W2:Y:S01]  /*12ed10*/  LDL.LU.64 R2, [R1+0x60e8] ;  /* 0x0060e80001027983 */ /* 0x001ea20000300a00 */
[----:B------:R-:W-:Y:S02]  /*12ed20*/  IMAD.MOV.U32 R7, RZ, RZ, R10 ;  /* 0x000000ffff077224 */ /* 0x000fe400078e000a */
[----:B------:R-:W-:Y:S01]  /*12ed30*/  IMAD.MOV.U32 R10, RZ, RZ, R4 ;  /* 0x000000ffff0a7224 */ /* 0x000fe200078e0004 */
[----:B------:R-:W-:Y:S01]  /*12ed40*/  IADD3 R4, P6, PT, R29, R20, RZ ;  /* 0x000000141d047210 */ /* 0x000fe20007fde0ff */
[----:B------:R-:W-:Y:S02]  /*12ed50*/  IMAD.MOV.U32 R6, RZ, RZ, R8 ;  /* 0x000000ffff067224 */ /* 0x000fe400078e0008 */
[----:B------:R-:W-:Y:S01]  /*12ed60*/  IMAD.MOV.U32 R8, RZ, RZ, R12 ;  /* 0x000000ffff087224 */ /* 0x000fe200078e000c */
[----:B--2---:R0:W-:Y:S04]  /*12ed70*/  STL.64 [R1+0x60d8], R2 ;  /* 0x0060d80201007387 */ /* 0x0041e80000100a00 */
[----:B0-----:R-:W2:Y:S01]  /*12ed80*/  LDL.LU.64 R2, [R1+0x2400] ;  /* 0x0024000001027983 */ /* 0x001ea20000300a00 */
[----:B------:R-:W-:-:S02]  /*12ed90*/  IMAD.MOV.U32 R12, RZ, RZ, R5 ;  /* 0x000000ffff0c7224 */ /* 0x000fc400078e0005 */
[----:B------:R-:W-:-:S05]  /*12eda0*/  IMAD.X R5, R14, 0x1, R18, P6 ;  /* 0x000000010e057824 */ /* 0x000fca00030e0612 */
[----:B------:R2:W-:Y:S02]  /*12edb0*/  STL.64 [R1+0x4ce8], R4 ;  /* 0x004ce80401007387 */ /* 0x0005e40000100a00 */
[----:B--2---:R-:W-:Y:S01]  /*12edc0*/  IMAD.MOV.U32 R4, RZ, RZ, R2 ;  /* 0x000000ffff047224 */ /* 0x004fe200078e0002 */
[----:B------:R-:W-:Y:S01]  /*12edd0*/  IADD3 R2, P6, PT, R29, R17, RZ ;  /* 0x000000111d027210 */ /* 0x000fe20007fde0ff */
[----:B------:R-:W-:-:S04]  /*12ede0*/  IMAD.MOV.U32 R5, RZ, RZ, R3 ;  /* 0x000000ffff057224 */ /* 0x000fc800078e0003 */
[----:B------:R-:W-:-:S05]  /*12edf0*/  IMAD.X R3, R14, 0x1, R16, P6 ;  /* 0x000000010e037824 */ /* 0x000fca00030e0610 */
[----:B------:R0:W-:Y:S02]  /*12ee00*/  STL.64 [R1+0x1bd0], R2 ;  /* 0x001bd00201007387 */ /* 0x0001e40000100a00 */
[----:B0-----:R-:W-:Y:S01]  /*12ee10*/  IADD3 R2, P6, PT, R29, R15, RZ ;  /* 0x0000000f1d027210 */ /* 0x001fe20007fde0ff */
[----:B------:R-:W-:Y:S01]  /*12ee20*/  IMAD.MOV.U32 R3, RZ, RZ, R14 ;  /* 0x000000ffff037224 */ /* 0x000fe200078e000e */
[----:B------:R-:W2:Y:S04]  /*12ee30*/  LDL.LU R29, [R1+0x60e4] ;  /* 0x0060e400011d7983 */ /* 0x000ea80000300800 */
[----:B------:R-:W2:Y:S04]  /*12ee40*/  LDL.LU R14, [R1+0x60e0] ;  /* 0x0060e000010e7983 */ /* 0x000ea80000300800 */
[----:B------:R0:W-:Y:S04]  /*12ee50*/  STL [R1+0x60cc], R28 ;  /* 0x0060cc1c01007387 */ /* 0x0001e80000100800 */
[----:B0-----:R-:W3:Y:S01]  /*12ee60*/  LDL.LU R28, [R1+0x498] ;  /* 0x00049800011c7983 */ /* 0x001ee20000300800 */
[----:B--2---:R-:W-:-:S05]  /*12ee70*/  IMAD.X R3, R3, 0x1, R14, P6 ;  /* 0x0000000103037824 */ /* 0x004fca00030e060e */
[----:B------:R0:W-:Y:S04]  /*12ee80*/  STL.64 [R1+0x1bb8], R2 ;  /* 0x001bb80201007387 */ /* 0x0001e80000100a00 */
[----:B0-----:R-:W2:Y:S04]  /*12ee90*/  LDL.LU.64 R2, [R1+0x60d8] ;  /* 0x0060d80001027983 */ /* 0x001ea80000300a00 */
[----:B------:R3:W-:Y:S04]  /*12eea0*/  STL.64 [R1+0x60d0], R4 ;  /* 0x0060d00401007387 */ /* 0x0007e80000100a00 */
[----:B------:R0:W-:Y:S01]  /*12eeb0*/  STL [R1+0x60c8], R29 ;  /* 0x0060c81d01007387 */ /* 0x0001e20000100800 */
[----:B---3--:R-:W-:-:S02]  /*12eec0*/  IADD3 R4, P6, PT, R28, R21, RZ ;  /* 0x000000151c047210 */ /* 0x008fc40007fde0ff */
[----:B0-----:R-:W-:-:S05]  /*12eed0*/  SHF.R.S32.HI R29, RZ, 0x1f, R28 ;  /* 0x0000001fff1d7819 */ /* 0x001fca000001141c */
[----:B------:R-:W-:-:S05]  /*12eee0*/  IMAD.X R5, R29, 0x1, R19, P6 ;  /* 0x000000011d057824 */ /* 0x000fca00030e0613 */
[----:B------:R0:W-:Y:S04]  /*12eef0*/  STL.64 [R1+0x1ba8], R4 ;  /* 0x001ba80401007387 */ /* 0x0001e80000100a00 */
[----:B------:R1:W-:Y:S01]  /*12ef00*/  STL.64 [R1+0x60c0], R20 ;  /* 0x0060c01401007387 */ /* 0x0003e20000100a00 */
[----:B0-----:R-:W-:-:S05]  /*12ef10*/  IADD3 R4, P6, PT, R28, R20, RZ ;  /* 0x000000141c047210 */ /* 0x001fca0007fde0ff */
[----:B------:R-:W-:Y:S01]  /*12ef20*/  IMAD.X R5, R29, 0x1, R18, P6 ;  /* 0x000000011d057824 */ /* 0x000fe200030e0612 */
[----:B-1----:R-:W-:-:S05]  /*12ef30*/  IADD3 R20, P6, PT, R28, R17, RZ ;  /* 0x000000111c147210 */ /* 0x002fca0007fde0ff */
[----:B------:R-:W-:Y:S01]  /*12ef40*/  IMAD.X R21, R29, 0x1, R16, P6 ;  /* 0x000000011d157824 */ /* 0x000fe200030e0610 */
[----:B------:R0:W-:Y:S04]  /*12ef50*/  STL.64 [R1+0x1ba0], R4 ;  /* 0x001ba00401007387 */ /* 0x0001e80000100a00 */
[----:B0-----:R-:W3:Y:S04]  /*12ef60*/  LDL.LU.64 R4, [R1+0x60d0] ;  /* 0x0060d00001047983 */ /* 0x001ee80000300a00 */
[----:B------:R0:W-:Y:S02]  /*12ef70*/  STL.64 [R1+0x1b98], R20 ;  /* 0x001b981401007387 */ /* 0x0001e40000100a00 */
[----:B0-----:R-:W-:-:S02]  /*12ef80*/  IADD3 R20, P6, PT, R28, R15, RZ ;  /* 0x0000000f1c147210 */ /* 0x001fc40007fde0ff */
[----:B------:R-:W2:Y:S03]  /*12ef90*/  LDL.LU R28, [R1+0x60cc] ;  /* 0x0060cc00011c7983 */ /* 0x000ea60000300800 */
[----:B------:R-:W-:Y:S01]  /*12efa0*/  IMAD.X R21, R29, 0x1, R14, P6 ;  /* 0x000000011d157824 */ /* 0x000fe200030e060e */
[----:B------:R-:W-:Y:S04]  /*12efb0*/  STL.64 [R1+0x60b8], R26 ;  /* 0x0060b81a01007387 */ /* 0x000fe80000100a00 */
[----:B------:R-:W4:Y:S04]  /*12efc0*/  LDL.LU R29, [R1+0x60c8] ;  /* 0x0060c800011d7983 */ /* 0x000f280000300800 */
[----:B------:R0:W-:Y:S04]  /*12efd0*/  STL.64 [R1+0x1b78], R20 ;  /* 0x001b781401007387 */ /* 0x0001e80000100a00 */
[----:B0-----:R-:W4:Y:S04]  /*12efe0*/  LDL.LU.64 R20, [R1+0x60c0] ;  /* 0x0060c00001147983 */ /* 0x001f280000300a00 */
[----:B--2---:R-:W-:Y:S04]  /*12eff0*/  STL [R1+0x60b0], R28 ;  /* 0x0060b01c01007387 */ /* 0x004fe80000100800 */
[----:B---3--:R0:W-:Y:S04]  /*12f000*/  STL.64 [R1+0x60a8], R4 ;  /* 0x0060a80401007387 */ /* 0x0081e80000100a00 */
[----:B0-----:R-:W2:Y:S02]  /*12f010*/  LDL.LU R5, [R1+0x494] ;  /* 0x0004940001057983 */ /* 0x001ea40000300800 */
[----:B--2---:R-:W-:-:S02]  /*12f020*/  SHF.R.S32.HI R28, RZ, 0x1f, R5 ;  /* 0x0000001fff1c7819 */ /* 0x004fc40000011405 */
[----:B----4-:R-:W-:-:S05]  /*12f030*/  IADD3 R26, P6, PT, R5, R21, RZ ;  /* 0x00000015051a7210 */ /* 0x010fca0007fde0ff */
        /* <DEDUP_REMOVED lines=9> */
[----:B------:R-:W-:Y:S01]  /*12f0d0*/  IADD3 R4, P6, PT, R5, R15, RZ ;  /* 0x0000000f05047210 */ /* 0x000fe20007fde0ff */
[----:B------:R-:W-:Y:S02]  /*12f0e0*/  IMAD.MOV.U32 R5, RZ, RZ, R28 ;  /* 0x000000ffff057224 */ /* 0x000fe400078e001c */
[----:B------:R-:W3:Y:S02]  /*12f0f0*/  LDL.LU R28, [R1+0x60b0] ;  /* 0x0060b000011c7983 */ /* 0x000ee40000300800 */
[----:B------:R-:W-:-:S02]  /*12f100*/  IMAD.X R5, R5, 0x1, R14, P6 ;  /* 0x0000000105057824 */ /* 0x000fc400030e060e */
[----:B--2---:R0:W-:Y:S04]  /*12f110*/  STL.64 [R1+0x6090], R26 ;  /* 0x0060901a01007387 */ /* 0x0041e80000100a00 */
[----:B0-----:R-:W2:Y:S04]  /*12f120*/  LDL.LU R27, [R1+0x488] ;  /* 0x00048800011b7983 */ /* 0x001ea80000300800 */
[----:B------:R0:W-:Y:S04]  /*12f130*/  STL.64 [R1+0x1b38], R4 ;  /* 0x001b380401007387 */ /* 0x0001e80000100a00 */
[----:B0-----:R-:W4:Y:S04]  /*12f140*/  LDL.LU.64 R4, [R1+0x60a8] ;  /* 0x0060a80001047983 */ /* 0x001f280000300a00 */
[----:B------:R2:W-:Y:S02]  /*12f150*/  STL.64 [R1+0x60a0], R14 ;  /* 0x0060a00e01007387 */ /* 0x0005e40000100a00 */
[----:B--2---:R-:W-:-:S02]  /*12f160*/  IADD3 R14, P6, PT, R27, R21, RZ ;  /* 0x000000151b0e7210 */ /* 0x004fc40007fde0ff */
[----:B----4-:R0:W-:Y:S02]  /*12f170*/  STL [R1+0x6098], R5 ;  /* 0x0060980501007387 */ /* 0x0101e40000100800 */
[----:B0-----:R-:W-:-:S05]  /*12f180*/  SHF.R.S32.HI R5, RZ, 0x1f, R27 ;  /* 0x0000001fff057819 */ /* 0x001fca000001141b */
        /* <DEDUP_REMOVED lines=10> */
[----:B------:R-:W-:Y:S02]  /*12f230*/  IMAD.X R27, R5, 0x1, R14, P6 ;  /* 0x00000001051b7824 */ /* 0x000fe400030e060e */
[----:B------:R-:W2:Y:S04]  /*12f240*/  LDL.LU R5, [R1+0x6098] ;  /* 0x0060980001057983 */ /* 0x000ea80000300800 */
[----:B------:R0:W-:Y:S04]  /*12f250*/  STL.64 [R1+0x1b00], R26 ;  /* 0x001b001a01007387 */ /* 0x0001e80000100a00 */
[----:B0-----:R-:W4:Y:S04]  /*12f260*/  LDL.LU.64 R26, [R1+0x6090] ;  /* 0x00609000011a7983 */ /* 0x001f280000300a00 */
[----:B------:R-:W-:Y:S04]  /*12f270*/  STL [R1+0x6080], R14 ;  /* 0x0060800e01007387 */ /* 0x000fe80000100800 */
[----:B----4-:R-:W-:Y:S04]  /*12f280*/  STL.64 [R1+0x6088], R26 ;  /* 0x0060881a01007387 */ /* 0x010fe80000100a00 */
        /* <DEDUP_REMOVED lines=15> */
[----:B------:R-:W4:Y:S04]  /*12f380*/  LDL.LU R14, [R1+0x6080] ;  /* 0x00608000010e7983 */ /* 0x000f280000300800 */
[----:B------:R-:W-:Y:S04]  /*12f390*/  STL [R1+0x6070], R9 ;  /* 0x0060700901007387 */ /* 0x000fe80000100800 */
[----:B--2---:R0:W-:Y:S04]  /*12f3a0*/  STL.64 [R1+0x6060], R26 ;  /* 0x0060601a01007387 */ /* 0x0041e80000100a00 */
[----:B0-----:R-:W2:Y:S01]  /*12f3b0*/  LDL.LU R26, [R1+0x484] ;  /* 0x00048400011a7983 */ /* 0x001ea20000300800 */
[----:B----4-:R-:W-:-:S05]  /*12f3c0*/  IMAD.X R5, R5, 0x1, R14, P6 ;  /* 0x0000000105057824 */ /* 0x010fca00030e060e */
[----:B------:R0:W-:Y:S04]  /*12f3d0*/  STL.64 [R1+0x1ac0], R4 ;  /* 0x001ac00401007387 */ /* 0x0001e80000100a00 */
[----:B0-----:R-:W4:Y:S04]  /*12f3e0*/  LDL.LU.64 R4, [R1+0x6078] ;  /* 0x0060780001047983 */ /* 0x001f280000300a00 */
[----:B------:R0:W-:Y:S01]  /*12f3f0*/  STL.64 [R1+0x6068], R14 ;  /* 0x0060680e01007387 */ /* 0x0001e20000100a00 */
[----:B--2---:R-:W-:Y:S02]  /*12f400*/  SHF.R.S32.HI R9, RZ, 0x1f, R26 ;  /* 0x0000001fff097819 */ /* 0x004fe4000001141a */
[----:B0-----:R-:W-:-:S05]  /*12f410*/  IADD3 R14, P6, PT, R26, R21, RZ ;  /* 0x000000151a0e7210 */ /* 0x001fca0007fde0ff */
[----:B------:R-:W-:Y:S01]  /*12f420*/  IMAD.X R15, R9, 0x1, R19, P6 ;  /* 0x00000001090f7824 */ /* 0x000fe200030e0613 */
[----:B------:R0:W-:Y:S04]  /*12f430*/  STL [R1+0x38], R9 ;  /* 0x0000380901007387 */ /* 0x0001e80000100800 */
[----:B0-----:R-:W2:Y:S04]  /*12f440*/  LDL.LU R9, [R1+0x6070] ;  /* 0x0060700001097983 */ /* 0x001ea80000300800 */
[----:B------:R0:W-:Y:S04]  /*12f450*/  STL.64 [R1+0x1ab0], R14 ;  /* 0x001ab00e01007387 */ /* 0x0001e80000100a00 */
[----:B------:R1:W-:Y:S01]  /*12f460*/  STL [R1+0x6058], R20 ;  /* 0x0060581401007387 */ /* 0x0003e20000100800 */
[----:B0-----:R-:W-:-:S03]  /*12f470*/  IADD3 R14, P6, PT, R26, R20, RZ ;  /* 0x000000141a0e7210 */ /* 0x001fc60007fde0ff */
[----:B-1----:R-:W2:Y:S02]  /*12f480*/  LDL.LU R20, [R1+0x38] ;  /* 0x0000380001147983 */ /* 0x002ea40000300800 */
[----:B--2---:R-:W-:-:S05]  /*12f490*/  IMAD.X R15, R20, 0x1, R18, P6 ;  /* 0x00000001140f7824 */ /* 0x004fca00030e0612 */
[----:B------:R0:W-:Y:S02]  /*12f4a0*/  STL.64 [R1+0x1aa8], R14 ;  /* 0x001aa80e01007387 */ /* 0x0001e40000100a00 */
[----:B0-----:R-:W-:-:S05]  /*12f4b0*/  IADD3 R14, P6, PT, R26, R17, RZ ;  /* 0x000000111a0e7210 */ /* 0x001fca0007fde0ff */
[----:B------:R-:W-:-:S05]  /*12f4c0*/  IMAD.X R15, R20, 0x1, R16, P6 ;  /* 0x00000001140f7824 */ /* 0x000fca00030e0610 */
[----:B------:R0:W-:Y:S04]  /*12f4d0*/  STL.64 [R1+0x1aa0], R14 ;  /* 0x001aa00e01007387 */ /* 0x0001e80000100a00 */
[----:B0-----:R-:W2:Y:S02]  /*12f4e0*/  LDL.LU.64 R14, [R1+0x6068] ;  /* 0x00606800010e7983 */ /* 0x001ea40000300a00 */
[----:B--2---:R-:W-:-:S05]  /*12f4f0*/  IADD3 R26, P6, PT, R26, R15, RZ ;  /* 0x0000000f1a1a7210 */ /* 0x004fca0007fde0ff */
[----:B------:R0:W-:Y:S04]  /*12f500*/  STL [R1+0x1a88], R26 ;  /* 0x001a881a01007387 */ /* 0x0001e80000100800 */
[----:B0-----:R-:W2:Y:S04]  /*12f510*/  LDL.LU.64 R26, [R1+0x6060] ;  /* 0x00606000011a7983 */ /* 0x001ea80000300a00 */
[----:B------:R0:W-:Y:S04]  /*12f520*/  STL [R1+0x604c], R24 ;  /* 0x00604c1801007387 */ /* 0x0001e80000100800 */
[----:B0-----:R-:W2:Y:S04]  /*12f530*/  LDL.LU R24, [R1+0x480] ;  /* 0x0004800001187983 */ /* 0x001ea80000300800 */
[----:B------:R0:W-:Y:S04]  /*12f540*/  STL.64 [R1+0x6050], R22 ;  /* 0x0060501601007387 */ /* 0x0001e80000100a00 */
[----:B0-----:R0:W2:Y:S02]  /*12f550*/  LDL.64 R22, [R1+0x1a88] ;  /* 0x001a880001167983 */ /* 0x0010a40000100a00 */
[----:B--2---:R-:W-:-:S02]  /*12f560*/  IMAD.X R23, R20, 0x1, R14, P6 ;  /* 0x0000000114177824 */ /* 0x004fc400030e060e */
[----:B------:R-:W2:Y:S01]  /*12f570*/  LDL.LU R20, [R1+0x6058] ;  /* 0x0060580001147983 */ /* 0x000ea20000300800 */
[----:B------:R-:W-:-:S03]  /*12f580*/  IADD3 R22, P6, PT, R24, R21, RZ ;  /* 0x0000001518167210 */ /* 0x000fc60007fde0ff */
[----:B------:R-:W-:Y:S04]  /*12f590*/  STL [R1+0x1a8c], R23 ;  /* 0x001a8c1701007387 */ /* 0x000fe80000100800 */
[----:B------:R1:W-:Y:S02]  /*12f5a0*/  STL [R1+0x6048], R25 ;  /* 0x0060481901007387 */ /* 0x0003e40000100800 */
[----:B-1----:R-:W-:-:S05]  /*12f5b0*/  SHF.R.S32.HI R25, RZ, 0x1f, R24 ;  /* 0x0000001fff197819 */ /* 0x002fca0000011418 */
[----:B------:R-:W-:-:S05]  /*12f5c0*/  IMAD.X R23, R25, 0x1, R19, P6 ;  /* 0x0000000119177824 */ /* 0x000fca00030e0613 */
[----:B------:R2:W-:Y:S02]  /*12f5d0*/  STL.64 [R1+0x1a78], R22 ;  /* 0x001a781601007387 */ /* 0x0005e40000100a00 */
[C---:B--2---:R-:W-:Y:S02]  /*12f5e0*/  IADD3 R22, P6, PT, R24.reuse, R20, RZ ;  /* 0x0000001418167210 */ /* 0x044fe40007fde0ff */
[----:B------:R1:W-:Y:S03]  /*12f5f0*/  STL.64 [R1+0x6040], R20 ;  /* 0x0060401401007387 */ /* 0x0003e60000100a00 */
[----:B------:R-:W-:Y:S01]  /*12f600*/  IMAD.X R23, R25, 0x1, R18, P6 ;  /* 0x0000000119177824 */ /* 0x000fe200030e0612 */
[----:B-1----:R-:W-:-:S04]  /*12f610*/  IADD3 R20, P6, PT, R24, R17, RZ ;  /* 0x0000001118147210 */ /* 0x002fc80007fde0ff */
[----:B------:R1:W-:Y:S01]  /*12f620*/  STL.64 [R1+0x1a70], R22 ;  /* 0x001a701601007387 */ /* 0x0003e20000100a00 */
[----:B------:R-:W-:-:S03]  /*12f630*/  IMAD.X R21, R25, 0x1, R16, P6 ;  /* 0x0000000119157824 */ /* 0x000fc600030e0610 */
[----:B-1----:R-:W2:Y:S04]  /*12f640*/  LDL.LU.64 R22, [R1+0x6050] ;  /* 0x0060500001167983 */ /* 0x002ea80000300a00 */
[----:B------:R1:W-:Y:S02]  /*12f650*/  STL.64 [R1+0x1a68], R20 ;  /* 0x001a681401007387 */ /* 0x0003e40000100a00 */
[----:B-1----:R-:W-:Y:S02]  /*12f660*/  IADD3 R20, P6, PT, R24, R15, RZ ;  /* 0x0000000f18147210 */ /* 0x002fe40007fde0ff */
[----:B------:R-:W2:Y:S03]  /*12f670*/  LDL.LU R24, [R1+0x604c] ;  /* 0x00604c0001187983 */ /* 0x000ea60000300800 */
[----:B------:R-:W-:Y:S01]  /*12f680*/  IMAD.X R21, R25, 0x1, R14, P6 ;  /* 0x0000000119157824 */ /* 0x000fe200030e060e */
[----:B------:R-:W-:Y:S04]  /*12f690*/  STL.64 [R1+0x6038], R26 ;  /* 0x0060381a01007387 */ /* 0x000fe80000100a00 */
[----:B------:R-:W2:Y:S04]  /*12f6a0*/  LDL.LU R25, [R1+0x6048] ;  /* 0x0060480001197983 */ /* 0x000ea80000300800 */
[----:B------:R1:W-:Y:S04]  /*12f6b0*/  STL.64 [R1+0x1a50], R20 ;  /* 0x001a501401007387 */ /* 0x0003e80000100a00 */
[----:B-1----:R-:W2:Y:S04]  /*12f6c0*/  LDL.LU.64 R20, [R1+0x6040] ;  /* 0x0060400001147983 */ /* 0x002ea80000300a00 */
[----:B------:R-:W-:Y:S04]  /*12f6d0*/  STL [R1+0x6030], R7 ;  /* 0x0060300701007387 */ /* 0x000fe80000100800 */
[----:B----4-:R1:W-:Y:S04]  /*12f6e0*/  STL.64 [R1+0x6028], R4 ;  /* 0x0060280401007387 */ /* 0x0103e80000100a00 */
[----:B-1----:R-:W4:Y:S02]  /*12f6f0*/  LDL.LU R5, [R1+0x47c] ;  /* 0x00047c0001057983 */ /* 0x002f240000300800 */
[----:B----4-:R-:W-:-:S02]  /*12f700*/  SHF.R.S32.HI R7, RZ, 0x1f, R5 ;  /* 0x0000001fff077819 */ /* 0x010fc40000011405 */
[----:B--2---:R-:W-:-:S05]  /*12f710*/  IADD3 R26, P6, PT, R5, R21, RZ ;  /* 0x00000015051a7210 */ /* 0x004fca0007fde0ff */
        /* <DEDUP_REMOVED lines=8> */
[----:B-1----:R-:W2:Y:S01]  /*12f7a0*/  LDL.LU.64 R26, [R1+0x6038] ;  /* 0x00603800011a7983 */ /* 0x002ea20000300a00 */
[----:B------:R-:W-:-:S05]  /*12f7b0*/  IADD3 R4, P6, PT, R5, R15, RZ ;  /* 0x0000000f05047210 */ /* 0x000fca0007fde0ff */
[----:B------:R-:W-:Y:S01]  /*12f7c0*/  IMAD.X R5, R7, 0x1, R14, P6 ;  /* 0x0000000107057824 */ /* 0x000fe200030e060e */
[----:B--2---:R-:W-:Y:S04]  /*12f7d0*/  STL.64 [R1+0x6020], R26 ;  /* 0x0060201a01007387 */ /* 0x004fe80000100a00 */
[----:B------:R-:W2:Y:S04]  /*12f7e0*/  LDL.LU R7, [R1+0x6030] ;  /* 0x0060300001077983 */ /* 0x000ea80000300800 */
[----:B------:R1:W-:Y:S04]  /*12f7f0*/  STL.64 [R1+0x1a10], R4 ;  /* 0x001a100401007387 */ /* 0x0003e80000100a00 */
[----:B-1----:R-:W4:Y:S04]  /*12f800*/  LDL.LU.64 R4, [R1+0x6028] ;  /* 0x0060280001047983 */ /* 0x002f280000300a00 */
[----:B---3--:R-:W-:Y:S04]  /*12f810*/  STL [R1+0x6018], R28 ;  /* 0x0060181c01007387 */ /* 0x008fe80000100800 */
[----:B----4-:R1:W-:Y:S04]  /*12f820*/  STL.64 [R1+0x6010], R4 ;  /* 0x0060100401007387 */ /* 0x0103e80000100a00 */
[----:B-1----:R-:W3:Y:S02]  /*12f830*/  LDL.LU R5, [R1+0x478] ;  /* 0x0004780001057983 */ /* 0x002ee40000300800 */
        /* <DEDUP_REMOVED lines=10> */
[----:B-1----:R-:W3:Y:S01]  /*12f8e0*/  LDL.LU.64 R26, [R1+0x6020] ;  /* 0x00602000011a7983 */ /* 0x002ee20000300a00 */
[----:B------:R-:W-:-:S05]  /*12f8f0*/  IADD3 R4, P6, PT, R5, R15, RZ ;  /* 0x0000000f05047210 */ /* 0x000fca0007fde0ff */
[----:B------:R-:W-:Y:S01]  /*12f900*/  IMAD.X R5, R28, 0x1, R14, P6 ;  /* 0x000000011c057824 */ /* 0x000fe200030e060e */
[----:B---3--:R-:W-:Y:S04]  /*12f910*/  STL.64 [R1+0x6008], R26 ;  /* 0x0060081a01007387 */ /* 0x008fe80000100a00 */
[----:B------:R-:W3:Y:S04]  /*12f920*/  LDL.LU R28, [R1+0x6018] ;  /* 0x00601800011c7983 */ /* 0x000ee80000300800 */
[----:B------:R1:W-:Y:S04]  /*12f930*/  STL.64 [R1+0x19d0], R4 ;  /* 0x0019d00401007387 */ /* 0x0003e80000100a00 */
[----:B-1----:R-:W4:Y:S04]  /*12f940*/  LDL.LU.64 R4, [R1+0x6010] ;  /* 0x0060100001047983 */ /* 0x002f280000300a00 */
[----:B------:R-:W-:Y:S04]  /*12f950*/  STL [R1+0x6000], R14 ;  /* 0x0060000e01007387 */ /* 0x000fe80000100800 */
[----:B------:R1:W-:Y:S04]  /*12f960*/  STL.64 [R1+0x5ff8], R2 ;  /* 0x005ff80201007387 */ /* 0x0003e80000100a00 */
        /* <DEDUP_REMOVED lines=9> */
[----:B------:R-:W-:Y:S01]  /*12fa00*/  IMAD.X R27, R14, 0x1, R16, P6 ;  /* 0x000000010e1b7824 */ /* 0x000fe200030e0610 */
[----:B------:R-:W-:Y:S01]  /*12fa10*/  IADD3 R2, P6, PT, R3, R15, RZ ;  /* 0x0000000f03027210 */ /* 0x000fe20007fde0ff */
[----:B------:R-:W-:-:S03]  /*12fa20*/  IMAD.MOV.U32 R3, RZ, RZ, R14 ;  /* 0x000000ffff037224 */ /* 0x000fc600078e000e */
[----:B------:R1:W-:Y:S04]  /*12fa30*/  STL.64 [R1+0x19b0], R26 ;  /* 0x0019b01a01007387 */ /* 0x0003e80000100a00 */
[----:B-1----:R-:W2:Y:S04]  /*12fa40*/  LDL.LU.64 R26, [R1+0x6008] ;  /* 0x00600800011a7983 */ /* 0x002ea80000300a00 */
[----:B------:R-:W2:Y:S04]  /*12fa50*/  LDL.LU R14, [R1+0x6000] ;  /* 0x00600000010e7983 */ /* 0x000ea80000300800 */
[----:B------:R1:W-:Y:S04]  /*12fa60*/  STL [R1+0x5fec], R22 ;  /* 0x005fec1601007387 */ /* 0x0003e80000100800 */
[----:B-1----:R-:W3:Y:S01]  /*12fa70*/  LDL.LU R22, [R1+0x470] ;  /* 0x0004700001167983 */ /* 0x002ee20000300800 */
[----:B--2---:R-:W-:-:S05]  /*12fa80*/  IMAD.X R3, R3, 0x1, R14, P6 ;  /* 0x0000000103037824 */ /* 0x004fca00030e060e */
[----:B------:R1:W-:Y:S04]  /*12fa90*/  STL.64 [R1+0x1998], R2 ;  /* 0x0019980201007387 */ /* 0x0003e80000100a00 */
[----:B-1----:R-:W2:Y:S04]  /*12faa0*/  LDL.LU.64 R2, [R1+0x5ff8] ;  /* 0x005ff80001027983 */ /* 0x002ea80000300a00 */
[----:B--2---:R3:W-:Y:S04]  /*12fab0*/  STL.64 [R1+0x5ff0], R2 ;  /* 0x005ff00201007387 */ /* 0x0047e80000100a00 */
[----:B------:R1:W-:Y:S01]  /*12fac0*/  STL [R1+0x5fe8], R7 ;  /* 0x005fe80701007387 */ /* 0x0003e20000100800 */
[----:B---3--:R-:W-:-:S02]  /*12fad0*/  IADD3 R2, P6, PT, R22, R21, RZ ;  /* 0x0000001516027210 */ /* 0x008fc40007fde0ff */
[----:B-1----:R-:W-:-:S05]  /*12fae0*/  SHF.R.S32.HI R7, RZ, 0x1f, R22 ;  /* 0x0000001fff077819 */ /* 0x002fca0000011416 */
[----:B------:R-:W-:-:S05]  /*12faf0*/  IMAD.X R3, R7, 0x1, R19, P6 ;  /* 0x0000000107037824 */ /* 0x000fca00030e0613 */
[----:B------:R1:W-:Y:S04]  /*12fb00*/  STL.64 [R1+0x1988], R2 ;  /* 0x0019880201007387 */ /* 0x0003e80000100a00 */
[----:B------:R2:W-:Y:S01]  /*12fb10*/  STL.64 [R1+0x5fe0], R20 ;  /* 0x005fe01401007387 */ /* 0x0005e20000100a00 */
[----:B-1----:R-:W-:-:S05]  /*12fb20*/  IADD3 R2, P6, PT, R22, R20, RZ ;  /* 0x0000001416027210 */ /* 0x002fca0007fde0ff */
[----:B------:R-:W-:Y:S01]  /*12fb30*/  IMAD.X R3, R7, 0x1, R18, P6 ;  /* 0x0000000107037824 */ /* 0x000fe200030e0612 */
[----:B--2---:R-:W-:-:S05]  /*12fb40*/  IADD3 R20, P6, PT, R22, R17, RZ ;  /* 0x0000001116147210 */ /* 0x004fca0007fde0ff */
[----:B------:R-:W-:Y:S01]  /*12fb50*/  IMAD.X R21, R7, 0x1, R16, P6 ;  /* 0x0000000107157824 */ /* 0x000fe200030e0610 */
[----:B------:R1:W-:Y:S04]  /*12fb60*/  STL.64 [R1+0x1980], R2 ;  /* 0x0019800201007387 */ /* 0x0003e80000100a00 */
[----:B-1----:R-:W2:Y:S04]  /*12fb70*/  LDL.LU.64 R2, [R1+0x5ff0] ;  /* 0x005ff00001027983 */ /* 0x002ea80000300a00 */
[----:B------:R1:W-:Y:S02]  /*12fb80*/  STL.64 [R1+0x1978], R20 ;  /* 0x0019781401007387 */ /* 0x0003e40000100a00 */
[----:B-1----:R-:W-:-:S02]  /*12fb90*/  IADD3 R20, P6, PT, R22, R15, RZ ;  /* 0x0000000f16147210 */ /* 0x002fc40007fde0ff */
[----:B------:R-:W3:Y:S03]  /*12fba0*/  LDL.LU R22, [R1+0x5fec] ;  /* 0x005fec0001167983 */ /* 0x000ee60000300800 */
[----:B------:R-:W-:Y:S01]  /*12fbb0*/  IMAD.X R21, R7, 0x1, R14, P6 ;  /* 0x0000000107157824 */ /* 0x000fe200030e060e */
[----:B------:R-:W-:Y:S04]  /*12fbc0*/  STL.64 [R1+0x5fd8], R26 ;  /* 0x005fd81a01007387 */ /* 0x000fe80000100a00 */
[----:B------:R-:W4:Y:S04]  /*12fbd0*/  LDL.LU R7, [R1+0x5fe8] ;  /* 0x005fe80001077983 */ /* 0x000f280000300800 */
[----:B------:R1:W-:Y:S04]  /*12fbe0*/  STL.64 [R1+0x1958], R20 ;  /* 0x0019581401007387 */ /* 0x0003e80000100a00 */
[----:B-1----:R-:W4:Y:S04]  /*12fbf0*/  LDL.LU.64 R20, [R1+0x5fe0] ;  /* 0x005fe00001147983 */ /* 0x002f280000300a00 */
[----:B---3--:R-:W-:Y:S04]  /*12fc00*/  STL [R1+0x5fd0], R22 ;  /* 0x005fd01601007387 */ /* 0x008fe80000100800 */
[----:B--2---:R1:W-:Y:S04]  /*12fc10*/  STL.64 [R1+0x5fc8], R2 ;  /* 0x005fc80201007387 */ /* 0x0043e80000100a00 */
[----:B-1----:R-:W2:Y:S02]  /*12fc20*/  LDL.LU R3, [R1+0x46c] ;  /* 0x00046c0001037983 */ /* 0x002ea40000300800 */
[----:B--2---:R-:W-:-:S02]  /*12fc30*/  SHF.R.S32.HI R22, RZ, 0x1f, R3 ;  /* 0x0000001fff167819 */ /* 0x004fc40000011403 */
[----:B----4-:R-:W-:-:S05]  /*12fc40*/  IADD3 R26, P6, PT, R3, R21, RZ ;  /* 0x00000015031a7210 */ /* 0x010fca0007fde0ff */
        /* <DEDUP_REMOVED lines=9> */
[----:B------:R-:W-:Y:S01]  /*12fce0*/  IADD3 R2, P6, PT, R3, R15, RZ ;  /* 0x0000000f03027210 */ /* 0x000fe20007fde0ff */
[----:B------:R-:W-:Y:S02]  /*12fcf0*/  IMAD.MOV.U32 R3, RZ, RZ, R22 ;  /* 0x000000ffff037224 */ /* 0x000fe400078e0016 */
[----:B------:R-:W3:Y:S02]  /*12fd00*/  LDL.LU R22, [R1+0x5fd0] ;  /* 0x005fd00001167983 */ /* 0x000ee40000300800 */
[----:B------:R-:W-:-:S02]  /*12fd10*/  IMAD.X R3, R3, 0x1, R14, P6 ;  /* 0x0000000103037824 */ /* 0x000fc400030e060e */
[----:B--2---:R1:W-:Y:S04]  /*12fd20*/  STL.64 [R1+0x5fb0], R26 ;  /* 0x005fb01a01007387 */ /* 0x0043e80000100a00 */
[----:B-1----:R-:W2:Y:S04]  /*12fd30*/  LDL.LU R27, [R1+0x464] ;  /* 0x00046400011b7983 */ /* 0x002ea80000300800 */
[----:B------:R1:W-:Y:S04]  /*12fd40*/  STL.64 [R1+0x1920], R2 ;  /* 0x0019200201007387 */ /* 0x0003e80000100a00 */
[----:B-1----:R-:W4:Y:S04]  /*12fd50*/  LDL.LU.64 R2, [R1+0x5fc8] ;  /* 0x005fc80001027983 */ /* 0x002f280000300a00 */
[----:B------:R2:W-:Y:S02]  /*12fd60*/  STL.64 [R1+0x5fc0], R14 ;  /* 0x005fc00e01007387 */ /* 0x0005e40000100a00 */
[----:B--2---:R-:W-:-:S02]  /*12fd70*/  IADD3 R14, P6, PT, R27, R21, RZ ;  /* 0x000000151b0e7210 */ /* 0x004fc40007fde0ff */
[----:B----4-:R1:W-:Y:S02]  /*12fd80*/  STL [R1+0x5fb8], R2 ;  /* 0x005fb80201007387 */ /* 0x0103e40000100800 */
[----:B-1----:R-:W-:-:S05]  /*12fd90*/  SHF.R.S32.HI R2, RZ, 0x1f, R27 ;  /* 0x0000001fff027819 */ /* 0x002fca000001141b */
        /* <DEDUP_REMOVED lines=8> */
[----:B-1----:R-:W2:Y:S02]  /*12fe20*/  LDL.LU.64 R14, [R1+0x5fc0] ;  /* 0x005fc000010e7983 */ /* 0x002ea40000300a00 */
[----:B--2---:R-:W-:-:S05]  /*12fe30*/  IADD3 R26, P6, PT, R27, R15, RZ ;  /* 0x0000000f1b1a7210 */ /* 0x004fca0007fde0ff */
[----:B------:R-:W-:Y:S02]  /*12fe40*/  IMAD.X R27, R2, 0x1, R14, P6 ;  /* 0x00000001021b7824 */ /* 0x000fe400030e060e */
[----:B------:R-:W2:Y:S04]  /*12fe50*/  LDL.LU R2, [R1+0x5fb8] ;  /* 0x005fb80001027983 */ /* 0x000ea80000300800 */
[----:B------:R1:W-:Y:S04]  /*12fe60*/  STL.64 [R1+0x18e0], R26 ;  /* 0x0018e01a01007387 */ /* 0x0003e80000100a00 */
[----:B-1----:R-:W4:Y:S04]  /*12fe70*/  LDL.LU.64 R26, [R1+0x5fb0] ;  /* 0x005fb000011a7983 */ /* 0x002f280000300a00 */
[----:B------:R-:W-:Y:S04]  /*12fe80*/  STL [R1+0x5fa0], R14 ;  /* 0x005fa00e01007387 */ /* 0x000fe80000100800 */
[----:B----4-:R-:W-:Y:S04]  /*12fe90*/  STL.64 [R1+0x5fa8], R26 ;  /* 0x005fa81a01007387 */ /* 0x010fe80000100a00 */
[----:B--2---:R1:W-:Y:S04]  /*12fea0*/  STL.64 [R1+0x5f98], R2 ;  /* 0x005f980201007387 */ /* 0x0043e80000100a00 */
        /* <DEDUP_REMOVED lines=14> */
[----:B------:R-:W4:Y:S04]  /*12ff90*/  LDL.LU R14, [R1+0x5fa0] ;  /* 0x005fa000010e7983 */ /* 0x000f280000300800 */
[----:B------:R-:W-:Y:S04]  /*12ffa0*/  STL [R1+0x5f90], R9 ;  /* 0x005f900901007387 */ /* 0x000fe80000100800 */
[----:B--2---:R1:W-:Y:S04]  /*12ffb0*/  STL.64 [R1+0x5f80], R26 ;  /* 0x005f801a01007387 */ /* 0x0043e80000100a00 */
[----:B-1----:R-:W2:Y:S01]  /*12ffc0*/  LDL.LU R26, [R1+0x460] ;  /* 0x00046000011a7983 */ /* 0x002ea20000300800 */
[----:B----4-:R-:W-:-:S05]  /*12ffd0*/  IMAD.X R3, R3, 0x1, R14, P6 ;  /* 0x0000000103037824 */ /* 0x010fca00030e060e */
[----:B------:R1:W-:Y:S04]  /*12ffe0*/  STL.64 [R1+0x18a0], R2 ;  /* 0x0018a00201007387 */ /* 0x0003e80000100a00 */
[----:B-1----:R-:W4:Y:S04]  /*12fff0*/  LDL.LU.64 R2, [R1+0x5f98] ;  /* 0x005f980001027983 */ /* 0x002f280000300a00 */
[----:B------:R1:W-:Y:S01]  /*130000*/  STL.64 [R1+0x5f88], R14 ;  /* 0x005f880e01007387 */ /* 0x0003e20000100a00 */
[----:B--2---:R-:W-:Y:S02]  /*130010*/  SHF.R.S32.HI R9, RZ, 0x1f, R26 ;  /* 0x0000001fff097819 */ /* 0x004fe4000001141a */
[----:B-1----:R-:W-:-:S05]  /*130020*/  IADD3 R14, P6, PT, R26, R21, RZ ;  /* 0x000000151a0e7210 */ /* 0x002fca0007fde0ff */
[----:B------:R-:W-:Y:S01]  /*130030*/  IMAD.X R15, R9, 0x1, R19, P6 ;  /* 0x00000001090f7824 */ /* 0x000fe200030e0613 */
[----:B------:R1:W-:Y:S04]  /*130040*/  STL [R1+0x38], R9 ;  /* 0x0000380901007387 */ /* 0x0003e80000100800 */
[----:B-1----:R-:W2:Y:S04]  /*130050*/  LDL.LU R9, [R1+0x5f90] ;  /* 0x005f900001097983 */ /* 0x002ea80000300800 */
[----:B------:R1:W-:Y:S04]  /*130060*/  STL.64 [R1+0x1890], R14 ;  /* 0x0018900e01007387 */ /* 0x0003e80000100a00 */
[----:B------:R0:W-:Y:S01]  /*130070*/  STL [R1+0x5f78], R20 ;  /* 0x005f781401007387 */ /* 0x0001e20000100800 */
[----:B-1----:R-:W-:-:S03]  /*130080*/  IADD3 R14, P6, PT, R26, R20, RZ ;  /* 0x000000141a0e7210 */ /* 0x002fc60007fde0ff */
[----:B0-----:R-:W2:Y:S02]  /*130090*/  LDL.LU R20, [R1+0x38] ;  /* 0x0000380001147983 */ /* 0x001ea40000300800 */
        /* <DEDUP_REMOVED lines=21> */
[----:B--2---:R-:W-:Y:S02]  /*1301f0*/  IADD3 R28, P6, PT, R0, R20, RZ ;  /* 0x00000014001c7210 */ /* 0x004fe40007fde0ff */
        /* <DEDUP_REMOVED lines=11> */
[----:B------:R-:W3:Y:S04]  /*1302b0*/  LDL.LU R24, [R1+0x5f68] ;  /* 0x005f680001187983 */ /* 0x000ee80000300800 */
[----:B------:R1:W-:Y:S04]  /*1302c0*/  STL.64 [R1+0x1810], R20 ;  /* 0x0018101401007387 */ /* 0x0003e80000100a00 */
[----:B-1----:R-:W3:Y:S04]  /*1302d0*/  LDL.LU.64 R20, [R1+0x5f60] ;  /* 0x005f600001147983 */ /* 0x002ee80000300a00 */
[----:B--2---:R-:W-:Y:S04]  /*1302e0*/  STL [R1+0x5f50], R0 ;  /* 0x005f500001007387 */ /* 0x004fe80000100800 */
[----:B----4-:R1:W-:Y:S04]  /*1302f0*/  STL.64 [R1+0x5f48], R2 ;  /* 0x005f480201007387 */ /* 0x0103e80000100a00 */
[----:B-1----:R-:W2:Y:S02]  /*130300*/  LDL.LU R3, [R1+0x450] ;  /* 0x0004500001037983 */ /* 0x002ea40000300800 */
[----:B--2---:R-:W-:-:S02]  /*130310*/  SHF.R.S32.HI R0, RZ, 0x1f, R3 ;  /* 0x0000001fff007819 */ /* 0x004fc40000011403 */
[----:B---3--:R-:W-:-:S05]  /*130320*/  IADD3 R26, P6, PT, R3, R21, RZ ;  /* 0x00000015031a7210 */ /* 0x008fca0007fde0ff */
        /* <DEDUP_REMOVED lines=11> */
[----:B------:R-:W3:Y:S04]  /*1303e0*/  LDL.LU R0, [R1+0x5f50] ;  /* 0x005f500001007983 */ /* 0x000ee80000300800 */
[----:B------:R1:W-:Y:S04]  /*1303f0*/  STL.64 [R1+0x5f30], R4 ;  /* 0x005f300401007387 */ /* 0x0003e80000100a00 */
[----:B-1----:R-:W4:Y:S01]  /*130400*/  LDL.LU R5, [R1+0x454] ;  /* 0x0004540001057983 */ /* 0x002f220000300800 */
[----:B------:R-:W-:-:S05]  /*130410*/  IMAD.X R3, R3, 0x1, R14, P6 ;  /* 0x0000000103037824 */ /* 0x000fca00030e060e */
[----:B------:R1:W-:Y:S04]  /*130420*/  STL.64 [R1+0x15b0], R2 ;  /* 0x0015b00201007387 */ /* 0x0003e80000100a00 */
[----:B-1----:R-:W2:Y:S04]  /*130430*/  LDL.LU.64 R2, [R1+0x5f48] ;  /* 0x005f480001027983 */ /* 0x002ea80000300a00 */
[----:B------:R-:W-:Y:S04]  /*130440*/  STL.64 [R1+0x5f40], R14 ;  /* 0x005f400e01007387 */ /* 0x000fe80000100a00 */
[----:B------:R4:W-:Y:S02]  /*130450*/  STL [R1+0x5f38], R22 ;  /* 0x005f381601007387 */ /* 0x0009e40000100800 */
[----:B----4-:R-:W-:-:S02]  /*130460*/  SHF.R.S32.HI R22, RZ, 0x1f, R5 ;  /* 0x0000001fff167819 */ /* 0x010fc40000011405 */
        /* <DEDUP_REMOVED lines=9> */
[----:B-1----:R-:W4:Y:S02]  /*130500*/  LDL.LU.64 R14, [R1+0x5f40] ;  /* 0x005f4000010e7983 */ /* 0x002f240000300a00 */
[----:B----4-:R-:W-:-:S05]  /*130510*/  IADD3 R4, P6, PT, R5, R15, RZ ;  /* 0x0000000f05047210 */ /* 0x010fca0007fde0ff */
[----:B------:R-:W-:Y:S02]  /*130520*/  IMAD.X R5, R22, 0x1, R14, P6 ;  /* 0x0000000116057824 */ /* 0x000fe400030e060e */
[----:B------:R-:W4:Y:S04]  /*130530*/  LDL.LU R22, [R1+0x5f38] ;  /* 0x005f380001167983 */ /* 0x000f280000300800 */
[----:B------:R1:W-:Y:S04]  /*130540*/  STL.64 [R1+0x1558], R4 ;  /* 0x0015580401007387 */ /* 0x0003e80000100a00 */
[----:B-1----:R-:W2:Y:S04]  /*130550*/  LDL.LU.64 R4, [R1+0x5f30] ;  /* 0x005f300001047983 */ /* 0x002ea80000300a00 */
[----:B------:R-:W-:Y:S04]  /*130560*/  STL.64 [R1+0x5f28], R14 ;  /* 0x005f280e01007387 */ /* 0x000fe80000100a00 */
[----:B--2---:R1:W-:Y:S04]  /*130570*/  STL.64 [R1+0x5f20], R4 ;  /* 0x005f200401007387 */ /* 0x0043e80000100a00 */
[----:B-1----:R-:W2:Y:S04]  /*130580*/  LDL.LU R5, [R1+0x44c] ;  /* 0x00044c0001057983 */ /* 0x002ea80000300800 */
[----:B------:R1:W-:Y:S01]  /*130590*/  STL [R1+0x5f18], R13 ;  /* 0x005f180d01007387 */ /* 0x0003e20000100800 */
[----:B--2---:R-:W-:-:S02]  /*1305a0*/  SHF.R.S32.HI R4, RZ, 0x1f, R5 ;  /* 0x0000001fff047819 */ /* 0x004fc40000011405 */
[----:B------:R-:W-:-:S05]  /*1305b0*/  IADD3 R14, P6, PT, R5, R21, RZ ;  /* 0x00000015050e7210 */ /* 0x000fca0007fde0ff */
[----:B------:R-:W-:Y:S02]  /*1305c0*/  IMAD.X R15, R4, 0x1, R19, P6 ;  /* 0x00000001040f7824 */ /* 0x000fe400030e0613 */
[----:B-1----:R-:W-:-:S03]  /*1305d0*/  IMAD.MOV.U32 R13, RZ, RZ, R4 ;  /* 0x000000ffff0d7224 */ /* 0x002fc600078e0004 */
        /* <DEDUP_REMOVED lines=9> */
[----:B------:R-:W-:-:S05]  /*130670*/  IMAD.X R5, R13, 0x1, R14, P6 ;  /* 0x000000010d057824 */ /* 0x000fca00030e060e */
[----:B------:R1:W-:Y:S04]  /*130680*/  STL.64 [R1+0x14f0], R4 ;  /* 0x0014f00401007387 */ /* 0x0003e80000100a00 */
[----:B-1----:R-:W2:Y:S04]  /*130690*/  LDL.LU.64 R4, [R1+0x5f20] ;  /* 0x005f200001047983 */ /* 0x002ea80000300a00 */
[----:B------:R-:W-:Y:S04]  /*1306a0*/  STL.64 [R1+0x5f10], R14 ;  /* 0x005f100e01007387 */ /* 0x000fe80000100a00 */
[----:B--2---:R1:W-:Y:S04]  /*1306b0*/  STL.64 [R1+0x5f08], R4 ;  /* 0x005f080401007387 */ /* 0x0043e80000100a00 */
[----:B-1----:R-:W2:Y:S01]  /*1306c0*/  LDL.LU R4, [R1+0x448] ;  /* 0x0004480001047983 */ /* 0x002ea20000300800 */
[----:B------:R-:W-:-:S02]  /*1306d0*/  IMAD.MOV.U32 R14, RZ, RZ, R7 ;  /* 0x000000ffff0e7224 */ /* 0x000fc400078e0007 */
[----:B------:R-:W-:Y:S02]  /*1306e0*/  IMAD.MOV.U32 R7, RZ, RZ, R24 ;  /* 0x000000ffff077224 */ /* 0x000fe400078e0018 */
[----:B----4-:R-:W-:Y:S02]  /*1306f0*/  IMAD.MOV.U32 R24, RZ, RZ, R22 ;  /* 0x000000ffff187224 */ /* 0x010fe400078e0016 */
[----:B------:R-:W-:Y:S02]  /*130700*/  IMAD.MOV.U32 R22, RZ, RZ, R2 ;  /* 0x000000ffff167224 */ /* 0x000fe400078e0002 */
[----:B------:R-:W-:Y:S02]  /*130710*/  IMAD.MOV.U32 R15, RZ, RZ, R29 ;  /* 0x000000ffff0f7224 */ /* 0x000fe400078e001d */
[----:B------:R-:W-:Y:S01]  /*130720*/  IMAD.MOV.U32 R29, RZ, RZ, R3 ;  /* 0x000000ffff1d7224 */ /* 0x000fe200078e0003 */
[----:B--2---:R-:W-:Y:S02]  /*130730*/  SHF.R.S32.HI R13, RZ, 0x1f, R4 ;  /* 0x0000001fff0d7819 */ /* 0x004fe40000011404 */
[----:B------:R-:W-:-:S05]  /*130740*/  IADD3 R2, P6, PT, R4, R21, RZ ;  /* 0x0000001504027210 */ /* 0x000fca0007fde0ff */
[----:B------:R-:W-:Y:S01]  /*130750*/  IMAD.X R3, R13, 0x1, R19, P6 ;  /* 0x000000010d037824 */ /* 0x000fe200030e0613 */
[----:B------:R1:W-:Y:S04]  /*130760*/  STL [R1+0x38], R13 ;  /* 0x0000380d01007387 */ /* 0x0003e80000100800 */
[----:B-1----:R-:W2:Y:S04]  /*130770*/  LDL.LU R13, [R1+0x5f18] ;  /* 0x005f1800010d7983 */ /* 0x002ea80000300800 */
[----:B------:R1:W-:Y:S04]  /*130780*/  STL.64 [R1+0x4c58], R2 ;  /* 0x004c580201007387 */ /* 0x0003e80000100a00 */
[----:B------:R4:W-:Y:S01]  /*130790*/  STL [R1+0x5f04], R20 ;  /* 0x005f041401007387 */ /* 0x0009e20000100800 */
[----:B-1----:R-:W-:Y:S01]  /*1307a0*/  IMAD.MOV.U32 R3, RZ, RZ, R14 ;  /* 0x000000ffff037224 */ /* 0x002fe200078e000e */
[----:B------:R-:W-:-:S02]  /*1307b0*/  IADD3 R14, P6, PT, R4, R20, RZ ;  /* 0x00000014040e7210 */ /* 0x000fc40007fde0ff */
[----:B----4-:R-:W4:Y:S01]  /*1307c0*/  LDL.LU R20, [R1+0x38] ;  /* 0x0000380001147983 */ /* 0x010f220000300800 */
[----:B------:R-:W-:Y:S02]  /*1307d0*/  IMAD.MOV.U32 R2, RZ, RZ, R15 ;  /* 0x000000ffff027224 */ /* 0x000fe400078e000f */
[----:B----4-:R-:W-:-:S05]  /*1307e0*/  IMAD.X R15, R20, 0x1, R18, P6 ;  /* 0x00000001140f7824 */ /* 0x010fca00030e0612 */
[----:B------:R1:W-:Y:S02]  /*1307f0*/  STL.64 [R1+0x10c0], R14 ;  /* 0x0010c00e01007387 */ /* 0x0003e40000100a00 */
[----:B-1----:R-:W-:-:S05]  /*130800*/  IADD3 R14, P6, PT, R4, R17, RZ ;  /* 0x00000011040e7210 */ /* 0x002fca0007fde0ff */
[----:B------:R-:W-:-:S05]  /*130810*/  IMAD.X R15, R20, 0x1, R16, P6 ;  /* 0x00000001140f7824 */ /* 0x000fca00030e0610 */
[----:B------:R1:W-:Y:S04]  /*130820*/  STL.64 [R1+0x10b8], R14 ;  /* 0x0010b80e01007387 */ /* 0x0003e80000100a00 */
[----:B-1----:R-:W4:Y:S02]  /*130830*/  LDL.LU.64 R14, [R1+0x5f10] ;  /* 0x005f1000010e7983 */ /* 0x002f240000300a00 */
[----:B----4-:R-:W-:-:S05]  /*130840*/  IADD3 R4, P6, PT, R4, R15, RZ ;  /* 0x0000000f04047210 */ /* 0x010fca0007fde0ff */
[----:B------:R1:W-:Y:S04]  /*130850*/  STL [R1+0x10a8], R4 ;  /* 0x0010a80401007387 */ /* 0x0003e80000100800 */
[----:B-1----:R-:W4:Y:S04]  /*130860*/  LDL.LU.64 R4, [R1+0x5f08] ;  /* 0x005f080001047983 */ /* 0x002f280000300a00 */
[----:B------:R-:W-:Y:S04]  /*130870*/  STL [R1+0x5f00], R15 ;  /* 0x005f000f01007387 */ /* 0x000fe80000100800 */
[----:B------:R1:W-:Y:S04]  /*130880*/  STL [R1+0x5ef4], R7 ;  /* 0x005ef40701007387 */ /* 0x0003e80000100800 */
[----:B-1----:R-:W2:Y:S04]  /*130890*/  LDL.LU R7, [R1+0x444] ;  /* 0x0004440001077983 */ /* 0x002ea80000300800 */
[----:B------:R1:W-:Y:S04]  /*1308a0*/  STL.64 [R1+0x5ef8], R2 ;  /* 0x005ef80201007387 */ /* 0x0003e80000100a00 */
[----:B-1----:R0:W3:Y:S01]  /*1308b0*/  LDL.64 R2, [R1+0x10a8] ;  /* 0x0010a80001027983 */ /* 0x0020e20000100a00 */
[----:B--2---:R-:W-:Y:S01]  /*1308c0*/  SHF.R.S32.HI R15, RZ, 0x1f, R7 ;  /* 0x0000001fff0f7819 */ /* 0x004fe20000011407 */
[----:B---3--:R-:W-:Y:S01]  /*1308d0*/  IMAD.X R3, R20, 0x1, R14, P6 ;  /* 0x0000000114037824 */ /* 0x008fe200030e060e */
[----:B------:R-:W-:Y:S01]  /*1308e0*/  IADD3 R2, P6, PT, R7, R21, RZ ;  /* 0x0000001507027210 */ /* 0x000fe20007fde0ff */
[----:B------:R-:W2:Y:S04]  /*1308f0*/  LDL.LU R20, [R1+0x5f04] ;  /* 0x005f040001147983 */ /* 0x000ea80000300800 */
[----:B------:R1:W-:Y:S04]  /*130900*/  STL [R1+0x10ac], R3 ;  /* 0x0010ac0301007387 */ /* 0x0003e80000100800 */
[----:B------:R3:W-:Y:S01]  /*130910*/  STL [R1+0x38], R15 ;  /* 0x0000380f01007387 */ /* 0x0007e20000100800 */
[----:B-1----:R-:W-:-:S03]  /*130920*/  IMAD.X R3, R15, 0x1, R19, P6 ;  /* 0x000000010f037824 */ /* 0x002fc600030e0613 */
[----:B---3--:R-:W3:Y:S04]  /*130930*/  LDL.LU R15, [R1+0x5f00] ;  /* 0x005f0000010f7983 */ /* 0x008ee80000300800 */
[----:B------:R1:W-:Y:S04]  /*130940*/  STL [R1+0x5ef0], R19 ;  /* 0x005ef01301007387 */ /* 0x0003e80000100800 */
[----:B-1----:R-:W3:Y:S04]  /*130950*/  LDL.LU R19, [R1+0x38] ;  /* 0x0000380001137983 */ /* 0x002ee80000300800 */
[----:B------:R2:W-:Y:S02]  /*130960*/  STL.64 [R1+0x1088], R2 ;  /* 0x0010880201007387 */ /* 0x0005e40000100a00 */
[----:B--2---:R-:W-:-:S02]  /*130970*/  IADD3 R2, P6, PT, R7, R20, RZ ;  /* 0x0000001407027210 */ /* 0x004fc40007fde0ff */
[----:B------:R1:W-:Y:S03]  /*130980*/  STL.64 [R1+0x5ee8], R20 ;  /* 0x005ee81401007387 */ /* 0x0003e60000100a00 */
[----:B---3--:R-:W-:Y:S01]  /*130990*/  IMAD.X R3, R19, 0x1, R18, P6 ;  /* 0x0000000113037824 */ /* 0x008fe200030e0612 */
[----:B-1----:R-:W-:-:S05]  /*1309a0*/  IADD3 R20, P6, PT, R7, R17, RZ ;  /* 0x0000001107147210 */ /* 0x002fca0007fde0ff */
        /* <DEDUP_REMOVED lines=28> */
[----:B------:R-:W3:Y:S04]  /*130b70*/  LDL.LU R6, [R1+0x5ed8] ;  /* 0x005ed80001067983 */ /* 0x000ee80000300800 */
[----:B------:R1:W-:Y:S04]  /*130b80*/  STL.64 [R1+0x1028], R4 ;  /* 0x0010280401007387 */ /* 0x0003e80000100a00 */
[----:B-1----:R-:W2:Y:S04]  /*130b90*/  LDL.LU.64 R4, [R1+0x5ed0] ;  /* 0x005ed00001047983 */ /* 0x002ea80000300a00 */
[----:B------:R-:W-:Y:S04]  /*130ba0*/  STL [R1+0x5ec0], R8 ;  /* 0x005ec00801007387 */ /* 0x000fe80000100800 */
[----:B---3--:R1:W-:Y:S04]  /*130bb0*/  STL.64 [R1+0x5eb8], R6 ;  /* 0x005eb80601007387 */ /* 0x0083e80000100a00 */
        /* <DEDUP_REMOVED lines=35> */
[----:B------:R-:W-:Y:S02]  /*130df0*/  IMAD.X R25, R10, 0x1, R14, P6 ;  /* 0x000000010a197824 */ /* 0x000fe400030e060e */
[----:B------:R-:W2:Y:S04]  /*130e00*/  LDL.LU R10, [R1+0x5ea8] ;  /* 0x005ea800010a7983 */ /* 0x000ea80000300800 */
[----:B------:R-:W-:Y:S04]  /*130e10*/  STL [R1+0x5e98], R28 ;  /* 0x005e981c01007387 */ /* 0x000fe80000100800 */
[----:B------:R-:W-:Y:S04]  /*130e20*/  STL.64 [R1+0xfd0], R24 ;  /* 0x000fd01801007387 */ /* 0x000fe80000100a00 */
        /* <DEDUP_REMOVED lines=17> */
[----:B-1----:R-:W2:Y:S04]  /*130f40*/  LDL.LU.64 R26, [R1+0x5e90] ;  /* 0x005e9000011a7983 */ /* 0x002ea80000300a00 */
[----:B--2---:R-:W-:Y:S04]  /*130f50*/  STL [R1+0x5e80], R26 ;  /* 0x005e801a01007387 */ /* 0x004fe80000100800 */
[----:B------:R1:W-:Y:S04]  /*130f60*/  STL [R1+0x5e84], R11 ;  /* 0x005e840b01007387 */ /* 0x0003e80000100800 */
[----:B-1----:R-:W2:Y:S04]  /*130f70*/  LDL.LU R11, [R1+0x6bc] ;  /* 0x0006bc00010b7983 */ /* 0x002ea80000300800 */
[----:B------:R1:W-:Y:S01]  /*130f80*/  STL.64 [R1+0x5e88], R12 ;  /* 0x005e880c01007387 */ /* 0x0003e20000100a00 */
[----:B--2---:R-:W-:-:S02]  /*130f90*/  SHF.R.S32.HI R26, RZ, 0x1f, R11 ;  /* 0x0000001fff1a7819 */ /* 0x004fc4000001140b */
[----:B-1----:R-:W-:-:S05]  /*130fa0*/  IADD3 R12, P6, PT, R11, R21, RZ ;  /* 0x000000150b0c7210 */ /* 0x002fca0007fde0ff */
        /* <DEDUP_REMOVED lines=11> */
[----:B------:R-:W2:Y:S03]  /*131060*/  LDL.LU R11, [R1+0x5e84] ;  /* 0x005e8400010b7983 */ /* 0x000ea60000300800 */
[----:B------:R-:W-:Y:S01]  /*131070*/  IMAD.X R21, R26, 0x1, R14, P6 ;  /* 0x000000011a157824 */ /* 0x000fe200030e060e */
[----:B------:R-:W-:Y:S04]  /*131080*/  STL.64 [R1+0x5e70], R22 ;  /* 0x005e701601007387 */ /* 0x000fe80000100a00 */
[----:B------:R1:W-:Y:S04]  /*131090*/  STL.64 [R1+0x5e60], R24 ;  /* 0x005e601801007387 */ /* 0x0003e80000100a00 */
[----:B-1----:R-:W2:Y:S04]  /*1310a0*/  LDL.LU R25, [R1+0x67c] ;  /* 0x00067c0001197983 */ /* 0x002ea80000300800 */
[----:B------:R-:W3:Y:S04]  /*1310b0*/  LDL.LU R26, [R1+0x5e80] ;  /* 0x005e8000011a7983 */ /* 0x000ee80000300800 */
[----:B------:R1:W-:Y:S04]  /*1310c0*/  STL.64 [R1+0xf78], R20 ;  /* 0x000f781401007387 */ /* 0x0003e80000100a00 */
[----:B-1----:R-:W3:Y:S04]  /*1310d0*/  LDL.LU.64 R20, [R1+0x5e78] ;  /* 0x005e780001147983 */ /* 0x002ee80000300a00 */
[----:B------:R2:W-:Y:S02]  /*1310e0*/  STL [R1+0x5e68], R3 ;  /* 0x005e680301007387 */ /* 0x0005e40000100800 */
        /* <DEDUP_REMOVED lines=13> */
[----:B------:R-:W3:Y:S04]  /*1311c0*/  LDL.LU R3, [R1+0x5e68] ;  /* 0x005e680001037983 */ /* 0x000ee80000300800 */
[----:B------:R1:W-:Y:S04]  /*1311d0*/  STL.64 [R1+0xf50], R24 ;  /* 0x000f501801007387 */ /* 0x0003e80000100a00 */
[----:B-1----:R-:W2:Y:S04]  /*1311e0*/  LDL.LU.64 R24, [R1+0x5e60] ;  /* 0x005e600001187983 */ /* 0x002ea80000300a00 */
[----:B------:R-:W-:Y:S04]  /*1311f0*/  STL.64 [R1+0x5e58], R14 ;  /* 0x005e580e01007387 */ /* 0x000fe80000100a00 */
[----:B--2---:R-:W-:Y:S04]  /*131200*/  STL [R1+0x5e50], R24 ;  /* 0x005e501801007387 */ /* 0x004fe80000100800 */
        /* <DEDUP_REMOVED lines=13> */
[----:B--2---:R-:W-:Y:S01]  /*1312e0*/  IADD3 R4, P6, PT, R5, R15, RZ ;  /* 0x0000000f05047210 */ /* 0x004fe20007fde0ff */
[----:B------:R-:W-:Y:S02]  /*1312f0*/  IMAD.MOV.U32 R5, RZ, RZ, R24 ;  /* 0x000000ffff057224 */ /* 0x000fe400078e0018 */
[----:B------:R-:W2:Y:S04]  /*131300*/  LDL.LU R24, [R1+0x5e50] ;  /* 0x005e500001187983 */ /* 0x000ea80000300800 */
[----:B------:R-:W-:Y:S04]  /*131310*/  STL [R1+0x5e40], R29 ;  /* 0x005e401d01007387 */ /* 0x000fe80000100800 */
[----:B------:R1:W-:Y:S04]  /*131320*/  STL.64 [R1+0x5e30], R22 ;  /* 0x005e301601007387 */ /* 0x0003e80000100a00 */
[----:B-1----:R-:W2:Y:S01]  /*131330*/  LDL.LU R22, [R1+0x6c0] ;  /* 0x0006c00001167983 */ /* 0x002ea20000300800 */
[----:B------:R-:W-:-:S05]  /*131340*/  IMAD.X R5, R5, 0x1, R14, P6 ;  /* 0x0000000105057824 */ /* 0x000fca00030e060e */
[----:B------:R1:W-:Y:S04]  /*131350*/  STL.64 [R1+0xf28], R4 ;  /* 0x000f280401007387 */ /* 0x0003e80000100a00 */
[----:B-1----:R-:W3:Y:S04]  /*131360*/  LDL.LU.64 R4, [R1+0x5e48] ;  /* 0x005e480001047983 */ /* 0x002ee80000300a00 */
[----:B------:R1:W-:Y:S01]  /*131370*/  STL.64 [R1+0x5e38], R14 ;  /* 0x005e380e01007387 */ /* 0x0003e20000100a00 */
[----:B--2---:R-:W-:Y:S02]  /*131380*/  SHF.R.S32.HI R29, RZ, 0x1f, R22 ;  /* 0x0000001fff1d7819 */ /* 0x004fe40000011416 */
[----:B-1----:R-:W-:-:S05]  /*131390*/  IADD3 R14, P6, PT, R22, R21, RZ ;  /* 0x00000015160e7210 */ /* 0x002fca0007fde0ff */
[----:B------:R-:W-:Y:S01]  /*1313a0*/  IMAD.X R15, R29, 0x1, R19, P6 ;  /* 0x000000011d0f7824 */ /* 0x000fe200030e0613 */
[----:B------:R-:W-:Y:S04]  /*1313b0*/  STL [R1+0x38], R29 ;  /* 0x0000381d01007387 */ /* 0x000fe80000100800 */
[----:B------:R1:W-:Y:S02]  /*1313c0*/  STL.64 [R1+0xf10], R14 ;  /* 0x000f100e01007387 */ /* 0x0003e40000100a00 */
[----:B-1----:R-:W-:-:S05]  /*1313d0*/  IADD3 R14, P6, PT, R22, R20, RZ ;  /* 0x00000014160e7210 */ /* 0x002fca0007fde0ff */
[----:B------:R-:W-:Y:S02]  /*1313e0*/  IMAD.X R15, R29, 0x1, R18, P6 ;  /* 0x000000011d0f7824 */ /* 0x000fe400030e0612 */
[----:B------:R-:W2:Y:S04]  /*1313f0*/  LDL.LU R29, [R1+0x5e40] ;  /* 0x005e4000011d7983 */ /* 0x000ea80000300800 */
[----:B------:R1:W-:Y:S04]  /*131400*/  STL [R1+0x5e28], R18 ;  /* 0x005e281201007387 */ /* 0x0003e80000100800 */
[----:B-1----:R-:W2:Y:S04]  /*131410*/  LDL.LU R18, [R1+0x38] ;  /* 0x0000380001127983 */ /* 0x002ea80000300800 */
[----:B------:R1:W-:Y:S02]  /*131420*/  STL.64 [R1+0xf08], R14 ;  /* 0x000f080e01007387 */ /* 0x0003e40000100a00 */
[----:B-1----:R-:W-:-:S05]  /*131430*/  IADD3 R14, P6, PT, R22, R17, RZ ;  /* 0x00000011160e7210 */ /* 0x002fca0007fde0ff */
[----:B--2---:R-:W-:-:S05]  /*131440*/  IMAD.X R15, R18, 0x1, R16, P6 ;  /* 0x00000001120f7824 */ /* 0x004fca00030e0610 */
[----:B------:R1:W-:Y:S04]  /*131450*/  STL.64 [R1+0xf00], R14 ;  /* 0x000f000e01007387 */ /* 0x0003e80000100a00 */
[----:B-1----:R-:W2:Y:S02]  /*131460*/  LDL.LU.64 R14, [R1+0x5e38] ;  /* 0x005e3800010e7983 */ /* 0x002ea40000300a00 */
[----:B--2---:R-:W-:-:S05]  /*131470*/  IADD3 R22, P6, PT, R22, R15, RZ ;  /* 0x0000000f16167210 */ /* 0x004fca0007fde0ff */
[----:B------:R1:W-:Y:S04]  /*131480*/  STL [R1+0xef8], R22 ;  /* 0x000ef81601007387 */ /* 0x0003e80000100800 */
[----:B-1----:R-:W2:Y:S04]  /*131490*/  LDL.LU.64 R22, [R1+0x5e30] ;  /* 0x005e300001167983 */ /* 0x002ea80000300a00 */
[----:B------:R1:W-:Y:S04]  /*1314a0*/  STL [R1+0x5e1c], R27 ;  /* 0x005e1c1b01007387 */ /* 0x0003e80000100800 */
[----:B-1----:R-:W2:Y:S04]  /*1314b0*/  LDL.LU R27, [R1+0x680] ;  /* 0x00068000011b7983 */ /* 0x002ea80000300800 */
[----:B---3--:R1:W-:Y:S04]  /*1314c0*/  STL.64 [R1+0x5e20], R4 ;  /* 0x005e200401007387 */ /* 0x0083e80000100a00 */
[----:B-1----:R0:W3:Y:S02]  /*1314d0*/  LDL.64 R4, [R1+0xef8] ;  /* 0x000ef80001047983 */ /* 0x0020e40000100a00 */
[----:B---3--:R-:W-:-:S02]  /*1314e0*/  IMAD.X R5, R18, 0x1, R14, P6 ;  /* 0x0000000112057824 */ /* 0x008fc400030e060e */
[----:B------:R-:W3:Y:S01]  /*1314f0*/  LDL.LU R18, [R1+0x5e28] ;  /* 0x005e280001127983 */ /* 0x000ee20000300800 */
[----:B--2---:R-:W-:-:S03]  /*131500*/  IADD3 R4, P6, PT, R27, R21, RZ ;  /* 0x000000151b047210 */ /* 0x004fc60007fde0ff */
[----:B------:R1:W-:Y:S04]  /*131510*/  STL [R1+0x5e18], R2 ;  /* 0x005e180201007387 */ /* 0x0003e80000100800 */
[----:B------:R2:W-:Y:S01]  /*131520*/  STL [R1+0xefc], R5 ;  /* 0x000efc0501007387 */ /* 0x0005e20000100800 */
[----:B-1----:R-:W-:-:S05]  /*131530*/  SHF.R.S32.HI R2, RZ, 0x1f, R27 ;  /* 0x0000001fff027819 */ /* 0x002fca000001141b */
[----:B--2---:R-:W-:-:S05]  /*131540*/  IMAD.X R5, R2, 0x1, R19, P6 ;  /* 0x0000000102057824 */ /* 0x004fca00030e0613 */
[----:B------:R1:W-:Y:S04]  /*131550*/  STL.64 [R1+0xee8], R4 ;  /* 0x000ee80401007387 */ /* 0x0003e80000100a00 */
[----:B------:R2:W-:Y:S01]  /*131560*/  STL.64 [R1+0x5e10], R20 ;  /* 0x005e101401007387 */ /* 0x0005e20000100a00 */
[----:B-1----:R-:W-:-:S05]  /*131570*/  IADD3 R4, P6, PT, R27, R20, RZ ;  /* 0x000000141b047210 */ /* 0x002fca0007fde0ff */
[----:B---3--:R-:W-:Y:S01]  /*131580*/  IMAD.X R5, R2, 0x1, R18, P6 ;  /* 0x0000000102057824 */ /* 0x008fe200030e0612 */
        /* <DEDUP_REMOVED lines=11> */
[----:B-1----:R-:W3:Y:S04]  /*131640*/  LDL.LU.64 R20, [R1+0x5e10] ;  /* 0x005e100001147983 */ /* 0x002ee80000300a00 */
[----:B------:R-:W-:Y:S04]  /*131650*/  STL [R1+0x5e00], R10 ;  /* 0x005e000a01007387 */ /* 0x000fe80000100800 */
[----:B--2---:R1:W-:Y:S04]  /*131660*/  STL.64 [R1+0x5df8], R2 ;  /* 0x005df80201007387 */ /* 0x0043e80000100a00 */
        /* <DEDUP_REMOVED lines=17> */
[----:B-1----:R-:W3:Y:S04]  /*131780*/  LDL.LU.64 R2, [R1+0x5df8] ;  /* 0x005df80001027983 */ /* 0x002ee80000300a00 */
[----:B------:R-:W-:Y:S04]  /*131790*/  STL [R1+0x5de8], R9 ;  /* 0x005de80901007387 */ /* 0x000fe80000100800 */
        /* <DEDUP_REMOVED lines=18> */
[----:B-1----:R-:W2:Y:S04]  /*1318c0*/  LDL.LU.64 R10, [R1+0x5de0] ;  /* 0x005de000010a7983 */ /* 0x002ea80000300a00 */
[----:B------:R1:W-:Y:S04]  /*1318d0*/  STL.64 [R1+0x5dc8], R12 ;  /* 0x005dc80c01007387 */ /* 0x0003e80000100a00 */
[----:B-1----:R-:W3:Y:S04]  /*1318e0*/  LDL.LU R13, [R1+0x5ec] ;  /* 0x0005ec00010d7983 */ /* 0x002ee80000300800 */
[----:B--2---:R3:W-:Y:S02]  /*1318f0*/  STL [R1+0x5dd0], R10 ;  /* 0x005dd00a01007387 */ /* 0x0047e40000100800 */
        /* <DEDUP_REMOVED lines=13> */
[----:B--2---:R1:W-:Y:S04]  /*1319d0*/  STL.64 [R1+0x5db0], R22 ;  /* 0x005db01601007387 */ /* 0x0043e80000100a00 */
[----:B-1----:R-:W2:Y:S04]  /*1319e0*/  LDL.LU R23, [R1+0x528] ;  /* 0x0005280001177983 */ /* 0x002ea80000300800 */
[----:B------:R-:W-:Y:S04]  /*1319f0*/  STL.64 [R1+0x5dc0], R4 ;  /* 0x005dc00401007387 */ /* 0x000fe80000100a00 */
[----:B------:R-:W3:Y:S04]  /*131a00*/  LDL.LU R10, [R1+0x5dd0] ;  /* 0x005dd000010a7983 */ /* 0x000ee80000300800 */
[----:B------:R1:W-:Y:S04]  /*131a10*/  STL.64 [R1+0xe50], R12 ;  /* 0x000e500c01007387 */ /* 0x0003e80000100a00 */
[----:B-1----:R-:W3:Y:S04]  /*131a20*/  LDL.LU.64 R12, [R1+0x5dc8] ;  /* 0x005dc800010c7983 */ /* 0x002ee80000300a00 */
[----:B----4-:R2:W-:Y:S02]  /*131a30*/  STL [R1+0x5db8], R6 ;  /* 0x005db80601007387 */ /* 0x0105e40000100800 */
        /* <DEDUP_REMOVED lines=12> */
[----:B------:R-:W-:Y:S02]  /*131b00*/  IMAD.X R23, R6, 0x1, R14, P6 ;  /* 0x0000000106177824 */ /* 0x000fe400030e060e */
[----:B------:R-:W4:Y:S04]  /*131b10*/  LDL.LU R6, [R1+0x5db8] ;  /* 0x005db80001067983 */ /* 0x000f280000300800 */
[----:B------:R1:W-:Y:S04]  /*131b20*/  STL.64 [R1+0xe28], R22 ;  /* 0x000e281601007387 */ /* 0x0003e80000100a00 */
[----:B-1----:R-:W3:Y:S04]  /*131b30*/  LDL.LU.64 R22, [R1+0x5db0] ;  /* 0x005db00001167983 */ /* 0x002ee80000300a00 */
[----:B------:R-:W-:Y:S04]  /*131b40*/  STL.64 [R1+0x5da8], R14 ;  /* 0x005da80e01007387 */ /* 0x000fe80000100a00 */
[----:B--2---:R1:W-:Y:S04]  /*131b50*/  STL.64 [R1+0x5d98], R4 ;  /* 0x005d980401007387 */ /* 0x0043e80000100a00 */
[----:B-1----:R-:W2:Y:S04]  /*131b60*/  LDL.LU R5, [R1+0x52c] ;  /* 0x00052c0001057983 */ /* 0x002ea80000300800 */
[----:B------:R2:W-:Y:S02]  /*131b70*/  STL [R1+0x5da0], R27 ;  /* 0x005da01b01007387 */ /* 0x0005e40000100800 */
        /* <DEDUP_REMOVED lines=11> */
[----:B--2---:R-:W-:Y:S04]  /*131c30*/  STL [R1+0x5d90], R15 ;  /* 0x005d900f01007387 */ /* 0x004fe80000100800 */
[----:B---3--:R1:W-:Y:S04]  /*131c40*/  STL.64 [R1+0x5d80], R22 ;  /* 0x005d801601007387 */ /* 0x0083e80000100a00 */
[----:B-1----:R-:W2:Y:S01]  /*131c50*/  LDL.LU R22, [R1+0x530] ;  /* 0x0005300001167983 */ /* 0x002ea20000300800 */
[----:B------:R-:W-:-:S03]  /*131c60*/  IADD3 R4, P6, PT, R5, R15, RZ ;  /* 0x0000000f05047210 */ /* 0x000fc60007fde0ff */
[----:B------:R-:W-:Y:S02]  /*131c70*/  STL.64 [R1+0x5d88], R28 ;  /* 0x005d881c01007387 */ /* 0x000fe40000100a00 */
[----:B------:R-:W-:Y:S02]  /*131c80*/  IMAD.X R5, R27, 0x1, R14, P6 ;  /* 0x000000011b057824 */ /* 0x000fe400030e060e */
[----:B------:R-:W3:Y:S04]  /*131c90*/  LDL.LU R27, [R1+0x5da0] ;  /* 0x005da000011b7983 */ /* 0x000ee80000300800 */
[----:B------:R1:W-:Y:S04]  /*131ca0*/  STL.64 [R1+0xdf8], R4 ;  /* 0x000df80401007387 */ /* 0x0003e80000100a00 */
[----:B-1----:R-:W3:Y:S01]  /*131cb0*/  LDL.LU.64 R4, [R1+0x5d98] ;  /* 0x005d980001047983 */ /* 0x002ee20000300a00 */
[----:B--2---:R-:W-:-:S02]  /*131cc0*/  SHF.R.S32.HI R15, RZ, 0x1f, R22 ;  /* 0x0000001fff0f7819 */ /* 0x004fc40000011416 */
[----:B------:R-:W-:-:S05]  /*131cd0*/  IADD3 R28, P6, PT, R22, R21, RZ ;  /* 0x00000015161c7210 */ /* 0x000fca0007fde0ff */
        /* <DEDUP_REMOVED lines=12> */
[----:B0-----:R-:W2:Y:S01]  /*131da0*/  LDL.LU.64 R28, [R1+0x5d88] ;  /* 0x005d8800011c7983 */ /* 0x001ea20000300a00 */
[----:B------:R-:W-:-:S05]  /*131db0*/  IADD3 R22, P6, PT, R22, R15, RZ ;  /* 0x0000000f16167210 */ /* 0x000fca0007fde0ff */
[----:B------:R0:W-:Y:S04]  /*131dc0*/  STL [R1+0xdd0], R22 ;  /* 0x000dd01601007387 */ /* 0x0001e80000100800 */
[----:B0-----:R-:W3:Y:S04]  /*131dd0*/  LDL.LU.64 R22, [R1+0x5d80] ;  /* 0x005d800001167983 */ /* 0x001ee80000300a00 */
[----:B--2---:R0:W-:Y:S04]  /*131de0*/  STL [R1+0x5d6c], R28 ;  /* 0x005d6c1c01007387 */ /* 0x0041e80000100800 */
        /* <DEDUP_REMOVED lines=22> */
[----:B---3--:R-:W-:Y:S04]  /*131f50*/  STL.64 [R1+0x5d58], R22 ;  /* 0x005d581601007387 */ /* 0x008fe80000100a00 */
[----:B------:R-:W3:Y:S04]  /*131f60*/  LDL.LU R8, [R1+0x5d68] ;  /* 0x005d680001087983 */ /* 0x000ee80000300800 */
[----:B------:R1:W-:Y:S04]  /*131f70*/  STL.64 [R1+0xda8], R20 ;  /* 0x000da81401007387 */ /* 0x0003e80000100a00 */
[----:B-1----:R-:W3:Y:S04]  /*131f80*/  LDL.LU.64 R20, [R1+0x5d60] ;  /* 0x005d600001147983 */ /* 0x002ee80000300a00 */
[----:B--2---:R-:W-:Y:S04]  /*131f90*/  STL [R1+0x5d50], R28 ;  /* 0x005d501c01007387 */ /* 0x004fe80000100800 */
[----:B------:R1:W-:Y:S04]  /*131fa0*/  STL.64 [R1+0x5d48], R4 ;  /* 0x005d480401007387 */ /* 0x0003e80000100a00 */
        /* <DEDUP_REMOVED lines=18> */
[----:B----4-:R1:W-:Y:S04]  /*1320d0*/  STL.64 [R1+0x5d30], R6 ;  /* 0x005d300601007387 */ /* 0x0103e80000100a00 */
[----:B-1----:R-:W4:Y:S04]  /*1320e0*/  LDL.LU R7, [R1+0x53c] ;  /* 0x00053c0001077983 */ /* 0x002f280000300800 */
        /* <DEDUP_REMOVED lines=11> */
[----:B-1----:R-:W4:Y:S01]  /*1321a0*/  LDL.LU.64 R22, [R1+0x5d40] ;  /* 0x005d400001167983 */ /* 0x002f220000300a00 */
[----:B------:R-:W-:-:S05]  /*1321b0*/  IADD3 R6, P6, PT, R7, R15, RZ ;  /* 0x0000000f07067210 */ /* 0x000fca0007fde0ff */
[----:B------:R-:W-:Y:S01]  /*1321c0*/  IMAD.X R7, R2, 0x1, R14, P6 ;  /* 0x0000000102077824 */ /* 0x000fe200030e060e */
[----:B----4-:R-:W-:Y:S04]  /*1321d0*/  STL.64 [R1+0x5d28], R22 ;  /* 0x005d281601007387 */ /* 0x010fe80000100a00 */
[----:B------:R-:W4:Y:S04]  /*1321e0*/  LDL.LU R2, [R1+0x5d38] ;  /* 0x005d380001027983 */ /* 0x000f280000300800 */
[----:B------:R1:W-:Y:S04]  /*1321f0*/  STL.64 [R1+0xd50], R6 ;  /* 0x000d500601007387 */ /* 0x0003e80000100a00 */
[----:B-1----:R-:W2:Y:S04]  /*132200*/  LDL.LU.64 R6, [R1+0x5d30] ;  /* 0x005d300001067983 */ /* 0x002ea80000300a00 */
[----:B------:R1:W-:Y:S04]  /*132210*/  STL.64 [R1+0x5d18], R10 ;  /* 0x005d180a01007387 */ /* 0x0003e80000100a00 */
        /* <DEDUP_REMOVED lines=18> */
[----:B------:R1:W-:Y:S04]  /*132340*/  STL [R1+0x5d0c], R14 ;  /* 0x005d0c0e01007387 */ /* 0x0003e80000100800 */
[----:B-1----:R-:W3:Y:S04]  /*132350*/  LDL.LU R14, [R1+0x544] ;  /* 0x00054400010e7983 */ /* 0x002ee80000300800 */
[----:B------:R-:W-:Y:S04]  /*132360*/  STL.64 [R1+0x5d10], R12 ;  /* 0x005d100c01007387 */ /* 0x000fe80000100a00 */
[----:B--2---:R3:W-:Y:S02]  /*132370*/  STL [R1+0x5d08], R11 ;  /* 0x005d080b01007387 */ /* 0x0047e40000100800 */
[----:B---3--:R-:W-:-:S02]  /*132380*/  SHF.R.S32.HI R11, RZ, 0x1f, R14 ;  /* 0x0000001fff0b7819 */ /* 0x008fc4000001140e */
[----:B------:R-:W-:-:S05]  /*132390*/  IADD3 R12, P6, PT, R14, R21, RZ ;  /* 0x000000150e0c7210 */ /* 0x000fca0007fde0ff */
        /* <DEDUP_REMOVED lines=11> */
[----:B------:R-:W3:Y:S04]  /*132450*/  LDL.LU R14, [R1+0x5d0c] ;  /* 0x005d0c00010e7983 */ /* 0x000ee80000300800 */
[----:B------:R1:W-:Y:S04]  /*132460*/  STL [R1+0x5cf4], R24 ;  /* 0x005cf41801007387 */ /* 0x0003e80000100800 */
[----:B-1----:R-:W4:Y:S04]  /*132470*/  LDL.LU R24, [R1+0x54c] ;  /* 0x00054c0001187983 */ /* 0x002f280000300800 */
[----:B--2---:R-:W-:Y:S01]  /*132480*/  STL.64 [R1+0x5cf8], R12 ;  /* 0x005cf80c01007387 */ /* 0x004fe20000100a00 */
[----:B---3--:R-:W-:-:S03]  /*132490*/  IMAD.X R21, R11, 0x1, R14, P6 ;  /* 0x000000010b157824 */ /* 0x008fc600030e060e */
[----:B------:R-:W2:Y:S04]  /*1324a0*/  LDL.LU R11, [R1+0x5d08] ;  /* 0x005d0800010b7983 */ /* 0x000ea80000300800 */
[----:B------:R1:W-:Y:S04]  /*1324b0*/  STL.64 [R1+0xcf8], R20 ;  /* 0x000cf81401007387 */ /* 0x0003e80000100a00 */
[----:B-1----:R-:W3:Y:S04]  /*1324c0*/  LDL.LU.64 R20, [R1+0x5d00] ;  /* 0x005d000001147983 */ /* 0x002ee80000300a00 */
[----:B------:R4:W-:Y:S02]  /*1324d0*/  STL [R1+0x5cf0], R8 ;  /* 0x005cf00801007387 */ /* 0x0009e40000100800 */
[----:B----4-:R-:W-:-:S02]  /*1324e0*/  SHF.R.S32.HI R8, RZ, 0x1f, R24 ;  /* 0x0000001fff087819 */ /* 0x010fc40000011418 */
[----:B---3--:R-:W-:-:S05]  /*1324f0*/  IADD3 R12, P6, PT, R24, R21, RZ ;  /* 0x00000015180c7210 */ /* 0x008fca0007fde0ff */
[----:B------:R-:W-:-:S05]  /*132500*/  IMAD.X R13, R8, 0x1, R19, P6 ;  /* 0x00000001080d7824 */ /* 0x000fca00030e0613 */
[----:B------:R1:W-:Y:S04]  /*132510*/  STL.64 [R1+0xce8], R12 ;  /* 0x000ce80c01007387 */ /* 0x0003e80000100a00 */
[----:B------:R3:W-:Y:S01]  /*132520*/  STL.64 [R1+0x5ce8], R20 ;  /* 0x005ce81401007387 */ /* 0x0007e20000100a00 */
[----:B-1----:R-:W-:-:S05]  /*132530*/  IADD3 R12, P6, PT, R24, R20, RZ ;  /* 0x00000014180c7210 */ /* 0x002fca0007fde0ff */
[----:B------:R-:W-:Y:S01]  /*132540*/  IMAD.X R13, R8, 0x1, R18, P6 ;  /* 0x00000001080d7824 */ /* 0x000fe200030e0612 */
[----:B---3--:R-:W-:-:S05]  /*132550*/  IADD3 R20, P6, PT, R24, R17, RZ ;  /* 0x0000001118147210 */ /* 0x008fca0007fde0ff */
[----:B------:R-:W-:Y:S01]  /*132560*/  IMAD.X R21, R8, 0x1, R16, P6 ;  /* 0x0000000108157824 */ /* 0x000fe200030e0610 */
[----:B------:R1:W-:Y:S04]  /*132570*/  STL.64 [R1+0xce0], R12 ;  /* 0x000ce00c01007387 */ /* 0x0003e80000100a00 */
[----:B-1----:R-:W3:Y:S04]  /*132580*/  LDL.LU.64 R12, [R1+0x5cf8] ;  /* 0x005cf800010c7983 */ /* 0x002ee80000300a00 */
[----:B------:R1:W-:Y:S02]  /*132590*/  STL.64 [R1+0xcd8], R20 ;  /* 0x000cd81401007387 */ /* 0x0003e40000100a00 */
[----:B-1----:R-:W-:-:S02]  /*1325a0*/  IADD3 R20, P6, PT, R24, R15, RZ ;  /* 0x0000000f18147210 */ /* 0x002fc40007fde0ff */
[----:B------:R-:W4:Y:S03]  /*1325b0*/  LDL.LU R24, [R1+0x5cf4] ;  /* 0x005cf40001187983 */ /* 0x000f260000300800 */
[----:B------:R-:W-:Y:S01]  /*1325c0*/  IMAD.X R21, R8, 0x1, R14, P6 ;  /* 0x0000000108157824 */ /* 0x000fe200030e060e */
[----:B------:R-:W-:Y:S04]  /*1325d0*/  STL.64 [R1+0x5ce0], R22 ;  /* 0x005ce01601007387 */ /* 0x000fe80000100a00 */
[----:B------:R-:W2:Y:S04]  /*1325e0*/  LDL.LU R8, [R1+0x5cf0] ;  /* 0x005cf00001087983 */ /* 0x000ea80000300800 */
[----:B------:R1:W-:Y:S04]  /*1325f0*/  STL.64 [R1+0xcd0], R20 ;  /* 0x000cd01401007387 */ /* 0x0003e80000100a00 */
[----:B-1----:R-:W2:Y:S04]  /*132600*/  LDL.LU.64 R20, [R1+0x5ce8] ;  /* 0x005ce80001147983 */ /* 0x002ea80000300a00 */
[----:B----4-:R-:W-:Y:S04]  /*132610*/  STL [R1+0x5cd8], R24 ;  /* 0x005cd81801007387 */ /* 0x010fe80000100800 */
[----:B------:R1:W-:Y:S04]  /*132620*/  STL.64 [R1+0x5cd0], R4 ;  /* 0x005cd00401007387 */ /* 0x0003e80000100a00 */
        /* <DEDUP_REMOVED lines=18> */
[----:B---3--:R1:W-:Y:S04]  /*132750*/  STL.64 [R1+0x5cb8], R12 ;  /* 0x005cb80c01007387 */ /* 0x0083e80000100a00 */
[----:B-1----:R-:W3:Y:S04]  /*132760*/  LDL.LU R13, [R1+0x558] ;  /* 0x00055800010d7983 */ /* 0x002ee80000300800 */
[----:B------:R3:W-:Y:S02]  /*132770*/  STL [R1+0x5cc0], R27 ;  /* 0x005cc01b01007387 */ /* 0x0007e40000100800 */
        /* <DEDUP_REMOVED lines=12> */
[----:B-1----:R-:W3:Y:S04]  /*132840*/  LDL.LU.64 R22, [R1+0x5cc8] ;  /* 0x005cc80001167983 */ /* 0x002ee80000300a00 */
[----:B------:R-:W2:Y:S04]  /*132850*/  LDL.LU R27, [R1+0x5cc0] ;  /* 0x005cc000011b7983 */ /* 0x000ea80000300800 */
[----:B------:R1:W-:Y:S04]  /*132860*/  STL.64 [R1+0xc78], R12 ;  /* 0x000c780c01007387 */ /* 0x0003e80000100a00 */
[----:B-1----:R-:W2:Y:S04]  /*132870*/  LDL.LU.64 R12, [R1+0x5cb8] ;  /* 0x005cb800010c7983 */ /* 0x002ea80000300a00 */
[----:B------:R1:W-:Y:S04]  /*132880*/  STL [R1+0x5cac], R14 ;  /* 0x005cac0e01007387 */ /* 0x0003e80000100800 */
[----:B-1----:R-:W3:Y:S04]  /*132890*/  LDL.LU R14, [R1+0x55c] ;  /* 0x00055c00010e7983 */ /* 0x002ee80000300800 */
[----:B--2---:R-:W-:Y:S04]  /*1328a0*/  STL.64 [R1+0x5cb0], R12 ;  /* 0x005cb00c01007387 */ /* 0x004fe80000100a00 */
[----:B------:R3:W-:Y:S02]  /*1328b0*/  STL [R1+0x5ca8], R10 ;  /* 0x005ca80a01007387 */ /* 0x0007e40000100800 */
        /* <DEDUP_REMOVED lines=81> */
[----:B-1----:R-:W4:Y:S04]  /*132dd0*/  LDL.LU R14, [R1+0x56c] ;  /* 0x00056c00010e7983 */ /* 0x002f280000300800 */
[----:B--2---:R-:W-:Y:S04]  /*132de0*/  STL.64 [R1+0x5c50], R6 ;  /* 0x005c500601007387 */ /* 0x004fe80000100a00 */
[----:B---3--:R4:W-:Y:S02]  /*132df0*/  STL [R1+0x5c48], R12 ;  /* 0x005c480c01007387 */ /* 0x0089e40000100800 */
[----:B----4-:R-:W-:-:S02]  /*132e00*/  SHF.R.S32.HI R12, RZ, 0x1f, R14 ;  /* 0x0000001fff0c7819 */ /* 0x010fc4000001140e */
        /* <DEDUP_REMOVED lines=42> */
[----:B-1----:R-:W4:Y:S02]  /*1330b0*/  LDL R11, [R1+0x57c] ;  /* 0x00057c00010b7983 */ /* 0x002f240000100800 */
        /* <DEDUP_REMOVED lines=61> */
[----:B----4-:R1:W-:Y:S02]  /*133490*/  STL [R1+0x5bd0], R10 ;  /* 0x005bd00a01007387 */ /* 0x0103e40000100800 */
[----:B-1----:R-:W-:-:S02]  /*1334a0*/  SHF.R.S32.HI R10, RZ, 0x1f, R2 ;  /* 0x0000001fff0a7819 */ /* 0x002fc40000011402 */
        /* <DEDUP_REMOVED lines=159> */
[----:B------:R-:W-:Y:S04]  /*133ea0*/  STL.64 [R1+0x5b18], R22 ;  /* 0x005b181601007387 */ /* 0x000fe80000100a00 */
[----:B--2---:R1:W-:Y:S04]  /*133eb0*/  STL.64 [R1+0x5b08], R4 ;  /* 0x005b080401007387 */ /* 0x0043e80000100a00 */
[----:B-1----:R-:W2:Y:S01]  /*133ec0*/  LDL.LU R5, [R1+0x5b8] ;  /* 0x0005b80001057983 */ /* 0x002ea20000300800 */
[----:B---3--:R-:W-:-:S03]  /*133ed0*/  IMAD.X R21, R8, 0x1, R14, P6 ;  /* 0x0000000108157824 */ /* 0x008fc600030e060e */
        /* <DEDUP_REMOVED lines=46> */
[----:B-1----:R-:W-:-:S03]  /*1341c0*/  IADD3 R14, P6, PT, R22, R21, RZ ;  /* 0x00000015160e7210 */ /* 0x002fc60007fde0ff */
[----:B------:R1:W-:Y:S02]  /*1341d0*/  STL [R1+0x38], R29 ;  /* 0x0000381d01007387 */ /* 0x0003e40000100800 */
[----:B------:R-:W-:Y:S02]  /*1341e0*/  IMAD.X R15, R29, 0x1, R19, P6 ;  /* 0x000000011d0f7824 */ /* 0x000fe400030e0613 */
[----:B-1----:R-:W2:Y:S04]  /*1341f0*/  LDL.LU R29, [R1+0x5ae8] ;  /* 0x005ae800011d7983 */ /* 0x002ea80000300800 */
[----:B------:R1:W-:Y:S04]  /*134200*/  STL [R1+0x5ad0], R19 ;  /* 0x005ad01301007387 */ /* 0x0003e80000100800 */
[----:B-1----:R-:W2:Y:S04]  /*134210*/  LDL.LU R19, [R1+0x38] ;  /* 0x0000380001137983 */ /* 0x002ea80000300800 */
[----:B------:R1:W-:Y:S02]  /*134220*/  STL.64 [R1+0x940], R14 ;  /* 0x0009400e01007387 */ /* 0x0003e40000100a00 */
[----:B-1----:R-:W-:-:S05]  /*134230*/  IADD3 R14, P6, PT, R22, R20, RZ ;  /* 0x00000014160e7210 */ /* 0x002fca0007fde0ff */
[----:B--2---:R-:W-:-:S05]  /*134240*/  IMAD.X R15, R19, 0x1, R18, P6 ;  /* 0x00000001130f7824 */ /* 0x004fca00030e0612 */
[----:B------:R1:W-:Y:S02]  /*134250*/  STL.64 [R1+0x938], R14 ;  /* 0x0009380e01007387 */ /* 0x0003e40000100a00 */
[----:B-1----:R-:W-:-:S05]  /*134260*/  IADD3 R14, P6, PT, R22, R17, RZ ;  /* 0x00000011160e7210 */ /* 0x002fca0007fde0ff */
[----:B------:R-:W-:-:S05]  /*134270*/  IMAD.X R15, R19, 0x1, R16, P6 ;  /* 0x00000001130f7824 */ /* 0x000fca00030e0610 */
[----:B------:R1:W-:Y:S04]  /*134280*/  STL.64 [R1+0x930], R14 ;  /* 0x0009300e01007387 */ /* 0x0003e80000100a00 */
[----:B-1----:R-:W2:Y:S02]  /*134290*/  LDL.LU.64 R14, [R1+0x5ae0] ;  /* 0x005ae000010e7983 */ /* 0x002ea40000300a00 */
[----:B--2---:R-:W-:-:S05]  /*1342a0*/  IADD3 R22, P6, PT, R22, R15, RZ ;  /* 0x0000000f16167210 */ /* 0x004fca0007fde0ff */
[----:B------:R1:W-:Y:S04]  /*1342b0*/  STL [R1+0x928], R22 ;  /* 0x0009281601007387 */ /* 0x0003e80000100800 */
[----:B-1----:R-:W2:Y:S04]  /*1342c0*/  LDL.LU.64 R22, [R1+0x5ad8] ;  /* 0x005ad80001167983 */ /* 0x002ea80000300a00 */
[----:B--2---:R1:W-:Y:S04]  /*1342d0*/  STL.64 [R1+0x5ac8], R22 ;  /* 0x005ac81601007387 */ /* 0x0043e80000100a00 */
[----:B-1----:R0:W2:Y:S02]  /*1342e0*/  LDL.64 R22, [R1+0x928] ;  /* 0x0009280001167983 */ /* 0x0020a40000100a00 */
[----:B--2---:R-:W-:-:S02]  /*1342f0*/  IMAD.X R23, R19, 0x1, R14, P6 ;  /* 0x0000000113177824 */ /* 0x004fc400030e060e */
[----:B------:R-:W2:Y:S04]  /*134300*/  LDL.LU R19, [R1+0x5ad0] ;  /* 0x005ad00001137983 */ /* 0x000ea80000300800 */
[----:B------:R-:W-:Y:S04]  /*134310*/  STL [R1+0x5ac0], R10 ;  /* 0x005ac00a01007387 */ /* 0x000fe80000100800 */
[----:B------:R-:W-:Y:S04]  /*134320*/  STL [R1+0x92c], R23 ;  /* 0x00092c1701007387 */ /* 0x000fe80000100800 */
[----:B---3--:R1:W-:Y:S04]  /*134330*/  STL.64 [R1+0x5ab8], R4 ;  /* 0x005ab80401007387 */ /* 0x0083e80000100a00 */
[----:B-1----:R-:W3:Y:S02]  /*134340*/  LDL.LU R5, [R1+0x5c4] ;  /* 0x0005c40001057983 */ /* 0x002ee40000300800 */
[----:B---3--:R-:W-:-:S02]  /*134350*/  SHF.R.S32.HI R10, RZ, 0x1f, R5 ;  /* 0x0000001fff0a7819 */ /* 0x008fc40000011405 */
[----:B------:R-:W-:-:S05]  /*134360*/  IADD3 R22, P6, PT, R5, R21, RZ ;  /* 0x0000001505167210 */ /* 0x000fca0007fde0ff */
[----:B--2---:R-:W-:-:S05]  /*134370*/  IMAD.X R23, R10, 0x1, R19, P6 ;  /* 0x000000010a177824 */ /* 0x004fca00030e0613 */
        /* <DEDUP_REMOVED lines=66> */
[----:B------:R-:W-:-:S04]  /*1347a0*/  IADD3 R12, P6, PT, R13, R15, RZ ;  /* 0x0000000f0d0c7210 */ /* 0x000fc80007fde0ff */
[----:B------:R1:W-:Y:S01]  /*1347b0*/  STL.64 [R1+0x880], R22 ;  /* 0x0008801601007387 */ /* 0x0003e20000100a00 */
[----:B------:R-:W-:-:S03]  /*1347c0*/  IMAD.X R13, R9, 0x1, R14, P6 ;  /* 0x00000001090d7824 */ /* 0x000fc600030e060e */
[----:B-1----:R-:W4:Y:S04]  /*1347d0*/  LDL.LU.64 R22, [R1+0x5a80] ;  /* 0x005a800001167983 */ /* 0x002f280000300a00 */
[----:B------:R-:W2:Y:S04]  /*1347e0*/  LDL.LU R9, [R1+0x5a78] ;  /* 0x005a780001097983 */ /* 0x000ea80000300800 */
[----:B------:R1:W-:Y:S04]  /*1347f0*/  STL.64 [R1+0x878], R12 ;  /* 0x0008780c01007387 */ /* 0x0003e80000100a00 */
[----:B-1----:R-:W3:Y:S04]  /*134800*/  LDL.LU.64 R12, [R1+0x5a70] ;  /* 0x005a7000010c7983 */ /* 0x002ee80000300a00 */
[----:B------:R-:W-:Y:S04]  /*134810*/  STL.64 [R1+0x5a68], R14 ;  /* 0x005a680e01007387 */ /* 0x000fe80000100a00 */
        /* <DEDUP_REMOVED lines=18> */
[----:B----4-:R1:W-:Y:S04]  /*134940*/  STL.64 [R1+0x5a40], R22 ;  /* 0x005a401601007387 */ /* 0x0103e80000100a00 */
[----:B-1----:R-:W4:Y:S01]  /*134950*/  LDL.LU R22, [R1+0x5e4] ;  /* 0x0005e40001167983 */ /* 0x002f220000300800 */
[----:B------:R-:W-:-:S05]  /*134960*/  IMAD.X R9, R9, 0x1, R14, P6 ;  /* 0x0000000109097824 */ /* 0x000fca00030e060e */
[----:B------:R1:W-:Y:S04]  /*134970*/  STL.64 [R1+0x850], R8 ;  /* 0x0008500801007387 */ /* 0x0003e80000100a00 */
[----:B-1----:R-:W2:Y:S04]  /*134980*/  LDL.LU.64 R8, [R1+0x5a58] ;  /* 0x005a580001087983 */ /* 0x002ea80000300a00 */
[----:B------:R1:W-:Y:S01]  /*134990*/  STL.64 [R1+0x5a48], R14 ;  /* 0x005a480e01007387 */ /* 0x0003e20000100a00 */
[----:B----4-:R-:W-:Y:S02]  /*1349a0*/  SHF.R.S32.HI R29, RZ, 0x1f, R22 ;  /* 0x0000001fff1d7819 */ /* 0x010fe40000011416 */
[----:B-1----:R-:W-:-:S03]  /*1349b0*/  IADD3 R14, P6, PT, R22, R21, RZ ;  /* 0x00000015160e7210 */ /* 0x002fc60007fde0ff */
[----:B------:R1:W-:Y:S02]  /*1349c0*/  STL [R1+0x38], R29 ;  /* 0x0000381d01007387 */ /* 0x0003e40000100800 */
[----:B------:R-:W-:Y:S02]  /*1349d0*/  IMAD.X R15, R29, 0x1, R19, P6 ;  /* 0x000000011d0f7824 */ /* 0x000fe400030e0613 */
[----:B-1----:R-:W4:Y:S04]  /*1349e0*/  LDL.LU R29, [R1+0x5a50] ;  /* 0x005a5000011d7983 */ /* 0x002f280000300800 */
        /* <DEDUP_REMOVED lines=13> */
[----:B---3--:R1:W-:Y:S04]  /*134ac0*/  STL [R1+0x5a2c], R12 ;  /* 0x005a2c0c01007387 */ /* 0x0083e80000100800 */
[----:B-1----:R-:W3:Y:S04]  /*134ad0*/  LDL.LU R12, [R1+0x5e8] ;  /* 0x0005e800010c7983 */ /* 0x002ee80000300800 */
[----:B------:R1:W-:Y:S04]  /*134ae0*/  STL.64 [R1+0x5a30], R4 ;  /* 0x005a300401007387 */ /* 0x0003e80000100a00 */
[----:B-1----:R0:W2:Y:S02]  /*134af0*/  LDL.64 R4, [R1+0x828] ;  /* 0x0008280001047983 */ /* 0x0020a40000100a00 */
[----:B--2---:R-:W-:-:S02]  /*134b00*/  IMAD.X R5, R19, 0x1, R14, P6 ;  /* 0x0000000113057824 */ /* 0x004fc400030e060e */
[----:B------:R-:W2:Y:S04]  /*134b10*/  LDL.LU R19, [R1+0x5a38] ;  /* 0x005a380001137983 */ /* 0x000ea80000300800 */
[----:B------:R-:W-:Y:S04]  /*134b20*/  STL [R1+0x82c], R5 ;  /* 0x00082c0501007387 */ /* 0x000fe80000100800 */
[----:B------:R1:W-:Y:S01]  /*134b30*/  STL [R1+0x5a28], R26 ;  /* 0x005a281a01007387 */ /* 0x0003e20000100800 */
[----:B---3--:R-:W-:Y:S02]  /*134b40*/  IADD3 R4, P6, PT, R12, R21, RZ ;  /* 0x000000150c047210 */ /* 0x008fe40007fde0ff */
[----:B-1----:R-:W-:-:S05]  /*134b50*/  SHF.R.S32.HI R26, RZ, 0x1f, R12 ;  /* 0x0000001fff1a7819 */ /* 0x002fca000001140c */
[----:B--2---:R-:W-:-:S05]  /*134b60*/  IMAD.X R5, R26, 0x1, R19, P6 ;  /* 0x000000011a057824 */ /* 0x004fca00030e0613 */
        /* <DEDUP_REMOVED lines=17> */
[----:B---3--:R1:W-:Y:S04]  /*134c80*/  STL.64 [R1+0x5a08], R12 ;  /* 0x005a080c01007387 */ /* 0x0083e80000100a00 */
[----:B-1----:R-:W3:Y:S02]  /*134c90*/  LDL.LU R13, [R1+0x5f8] ;  /* 0x0005f800010d7983 */ /* 0x002ee40000300800 */
[----:B---3--:R-:W-:-:S02]  /*134ca0*/  SHF.R.S32.HI R10, RZ, 0x1f, R13 ;  /* 0x0000001fff0a7819 */ /* 0x008fc4000001140d */
        /* <DEDUP_REMOVED lines=65> */
[----:B------:R-:W-:Y:S01]  /*1350c0*/  STL.64 [R1+0x59c0], R20 ;  /* 0x0059c01401007387 */ /* 0x000fe20000100a00 */
[----:B-1----:R-:W-:-:S05]  /*1350d0*/  IADD3 R4, P6, PT, R11, R20, RZ ;  /* 0x000000140b047210 */ /* 0x002fca0007fde0ff */
[----:B------:R-:W-:-:S05]  /*1350e0*/  IMAD.X R5, R6, 0x1, R18, P6 ;  /* 0x0000000106057824 */ /* 0x000fca00030e0612 */
[----:B------:R1:W-:Y:S04]  /*1350f0*/  STL.64 [R1+0x760], R4 ;  /* 0x0007600401007387 */ /* 0x0003e80000100a00 */
[----:B-1----:R-:W3:Y:S01]  /*135100*/  LDL.LU.64 R4, [R1+0x59d0] ;  /* 0x0059d00001047983 */ /* 0x002ee20000300a00 */
[----:B------:R-:W-:-:S05]  /*135110*/  IADD3 R20, P6, PT, R11, R17, RZ ;  /* 0x000000110b147210 */ /* 0x000fca0007fde0ff */
[----:B------:R-:W-:-:S05]  /*135120*/  IMAD.X R21, R6, 0x1, R16, P6 ;  /* 0x0000000106157824 */ /* 0x000fca00030e0610 */
[----:B------:R1:W-:Y:S02]  /*135130*/  STL.64 [R1+0x758], R20 ;  /* 0x0007581401007387 */ /* 0x0003e40000100a00 */
[----:B-1----:R-:W-:Y:S02]  /*135140*/  IADD3 R20, P6, PT, R11, R15, RZ ;  /* 0x0000000f0b147210 */ /* 0x002fe40007fde0ff */
[----:B------:R-:W4:Y:S03]  /*135150*/  LDL.LU R11, [R1+0x59cc] ;  /* 0x0059cc00010b7983 */ /* 0x000f260000300800 */
[----:B------:R-:W-:Y:S01]  /*135160*/  IMAD.X R21, R6, 0x1, R14, P6 ;  /* 0x0000000106157824 */ /* 0x000fe200030e060e */
[----:B------:R-:W-:Y:S04]  /*135170*/  STL.64 [R1+0x59b8], R22 ;  /* 0x0059b81601007387 */ /* 0x000fe80000100a00 */
[----:B------:R-:W2:Y:S04]  /*135180*/  LDL.LU R6, [R1+0x59c8] ;  /* 0x0059c80001067983 */ /* 0x000ea80000300800 */
[----:B------:R1:W-:Y:S04]  /*135190*/  STL.64 [R1+0x750], R20 ;  /* 0x0007501401007387 */ /* 0x0003e80000100a00 */
[----:B-1----:R-:W2:Y:S04]  /*1351a0*/  LDL.LU.64 R20, [R1+0x59c0] ;  /* 0x0059c00001147983 */ /* 0x002ea80000300a00 */
[----:B---3--:R1:W-:Y:S04]  /*1351b0*/  STL.64 [R1+0x59a8], R4 ;  /* 0x0059a80401007387 */ /* 0x0083e80000100a00 */
[----:B-1----:R-:W3:Y:S04]  /*1351c0*/  LDL.LU R5, [R1+0x608] ;  /* 0x0006080001057983 */ /* 0x002ee80000300800 */
[----:B------:R3:W-:Y:S02]  /*1351d0*/  STL [R1+0x59b0], R13 ;  /* 0x0059b00d01007387 */ /* 0x0007e40000100800 */
        /* <DEDUP_REMOVED lines=16> */
[----:B------:R1:W-:Y:S04]  /*1352e0*/  STL [R1+0x599c], R14 ;  /* 0x00599c0e01007387 */ /* 0x0003e80000100800 */
[----:B-1----:R-:W3:Y:S04]  /*1352f0*/  LDL.LU R14, [R1+0x60c] ;  /* 0x00060c00010e7983 */ /* 0x002ee80000300800 */
[----:B--2---:R-:W-:Y:S04]  /*135300*/  STL.64 [R1+0x59a0], R4 ;  /* 0x0059a00401007387 */ /* 0x004fe80000100a00 */
[----:B----4-:R3:W-:Y:S02]  /*135310*/  STL [R1+0x5998], R11 ;  /* 0x0059980b01007387 */ /* 0x0107e40000100800 */
        /* <DEDUP_REMOVED lines=122> */
[----:B------:R-:W3:Y:S04]  /*135ac0*/  LDL.LU R6, [R1+0x5920] ;  /* 0x0059200001067983 */ /* 0x000ee80000300800 */
[----:B------:R1:W-:Y:S04]  /*135ad0*/  STL.64 [R1+0x628], R20 ;  /* 0x0006281401007387 */ /* 0x0003e80000100a00 */
[----:B-1----:R-:W3:Y:S04]  /*135ae0*/  LDL.LU.64 R20, [R1+0x5918] ;  /* 0x0059180001147983 */ /* 0x002ee80000300a00 */
[----:B----4-:R-:W-:Y:S04]  /*135af0*/  STL [R1+0x5908], R3 ;  /* 0x0059080301007387 */ /* 0x010fe80000100800 */
        /* <DEDUP_REMOVED lines=34> */
[----:B-1----:R-:W4:Y:S04]  /*135d20*/  LDL.LU.64 R22, [R1+0x58f8] ;  /* 0x0058f80001167983 */ /* 0x002f280000300a00 */
[----:B------:R-:W2:Y:S04]  /*135d30*/  LDL.LU R28, [R1+0x58f0] ;  /* 0x0058f000011c7983 */ /* 0x000ea80000300800 */
[----:B------:R1:W-:Y:S04]  /*135d40*/  STL.64 [R1+0x5d0], R4 ;  /* 0x0005d00401007387 */ /* 0x0003e80000100a00 */
[----:B-1----:R-:W2:Y:S04]  /*135d50*/  LDL.LU.64 R4, [R1+0x58e8] ;  /* 0x0058e80001047983 */ /* 0x002ea80000300a00 */
        /* <DEDUP_REMOVED lines=26> */
[----:B-1----:R-:W-:-:S05]  /*135f00*/  IADD3 R14, P6, PT, R22, R21, RZ ;  /* 0x00000015160e7210 */ /* 0x002fca0007fde0ff */
[----:B------:R-:W-:Y:S01]  /*135f10*/  IMAD.X R15, R29, 0x1, R19, P6 ;  /* 0x000000011d0f7824 */ /* 0x000fe200030e0613 */
[----:B------:R1:W-:Y:S04]  /*135f20*/  STL [R1+0x38], R29 ;  /* 0x0000381d01007387 */ /* 0x0003e80000100800 */
[----:B-1----:R-:W4:Y:S04]  /*135f30*/  LDL.LU R29, [R1+0x58c8] ;  /* 0x0058c800011d7983 */ /* 0x002f280000300800 */
        /* <DEDUP_REMOVED lines=18> */
[----:B------:R-:W2:Y:S04]  /*136060*/  LDL.LU R20, [R1+0x58b0] ;  /* 0x0058b00001147983 */ /* 0x000ea80000300800 */
[----:B------:R1:W-:Y:S01]  /*136070*/  STL [R1+0x58a0], R24 ;  /* 0x0058a01801007387 */ /* 0x0003e20000100800 */
[----:B------:R-:W-:-:S03]  /*136080*/  IADD3 R6, P6, PT, R2, R21, RZ ;  /* 0x0000001502067210 */ /* 0x000fc60007fde0ff */
[----:B------:R0:W-:Y:S01]  /*136090*/  STL [R1+0x57c], R7 ;  /* 0x00057c0701007387 */ /* 0x0001e20000100800 */
[----:B-1----:R-:W-:-:S05]  /*1360a0*/  SHF.R.S32.HI R24, RZ, 0x1f, R2 ;  /* 0x0000001fff187819 */ /* 0x002fca0000011402 */
[----:B0-----:R-:W-:-:S05]  /*1360b0*/  IMAD.X R7, R24, 0x1, R19, P6 ;  /* 0x0000000118077824 */ /* 0x001fca00030e0613 */
[----:B------:R2:W-:Y:S02]  /*1360c0*/  STL.64 [R1+0x568], R6 ;  /* 0x0005680601007387 */ /* 0x0005e40000100a00 */
[----:B--2---:R-:W-:Y:S02]  /*1360d0*/  IADD3 R6, P6, PT, R2, R20, RZ ;  /* 0x0000001402067210 */ /* 0x004fe40007fde0ff */
[----:B------:R0:W-:Y:S03]  /*1360e0*/  STL.64 [R1+0x5898], R20 ;  /* 0x0058981401007387 */ /* 0x0001e60000100a00 */
[----:B------:R-:W-:Y:S01]  /*1360f0*/  IMAD.X R7, R24, 0x1, R18, P6 ;  /* 0x0000000118077824 */ /* 0x000fe200030e0612 */
[----:B0-----:R-:W-:-:S04]  /*136100*/  IADD3 R20, P6, PT, R2, R17, RZ ;  /* 0x0000001102147210 */ /* 0x001fc80007fde0ff */
[----:B------:R0:W-:Y:S01]  /*136110*/  STL.64 [R1+0x560], R6 ;  /* 0x0005600601007387 */ /* 0x0001e20000100a00 */
[----:B------:R-:W-:-:S03]  /*136120*/  IMAD.X R21, R24, 0x1, R16, P6 ;  /* 0x0000000118157824 */ /* 0x000fc600030e0610 */
[----:B0-----:R-:W2:Y:S04]  /*136130*/  LDL.LU.64 R6, [R1+0x58a8] ;  /* 0x0058a80001067983 */ /* 0x001ea80000300a00 */
[----:B------:R0:W-:Y:S02]  /*136140*/  STL.64 [R1+0x558], R20 ;  /* 0x0005581401007387 */ /* 0x0001e40000100a00 */
[----:B0-----:R-:W-:Y:S02]  /*136150*/  IADD3 R20, P6, PT, R2, R15, RZ ;  /* 0x0000000f02147210 */ /* 0x001fe40007fde0ff */
[----:B------:R-:W2:Y:S03]  /*136160*/  LDL.LU R2, [R1+0x58a4] ;  /* 0x0058a40001027983 */ /* 0x000ea60000300800 */
[----:B------:R-:W-:Y:S01]  /*136170*/  IMAD.X R21, R24, 0x1, R14, P6 ;  /* 0x0000000118157824 */ /* 0x000fe200030e060e */
[----:B------:R-:W-:Y:S04]  /*136180*/  STL.64 [R1+0x5890], R22 ;  /* 0x0058901601007387 */ /* 0x000fe80000100a00 */
[----:B------:R-:W2:Y:S04]  /*136190*/  LDL.LU R24, [R1+0x58a0] ;  /* 0x0058a00001187983 */ /* 0x000ea80000300800 */
[----:B------:R0:W-:Y:S04]  /*1361a0*/  STL.64 [R1+0x550], R20 ;  /* 0x0005501401007387 */ /* 0x0001e80000100a00 */
[----:B0-----:R-:W2:Y:S04]  /*1361b0*/  LDL.LU.64 R20, [R1+0x5898] ;  /* 0x0058980001147983 */ /* 0x001ea80000300a00 */
[----:B------:R-:W-:Y:S04]  /*1361c0*/  STL [R1+0x5888], R28 ;  /* 0x0058881c01007387 */ /* 0x000fe80000100800 */
[----:B------:R0:W-:Y:S04]  /*1361d0*/  STL.64 [R1+0x5880], R4 ;  /* 0x0058800401007387 */ /* 0x0001e80000100a00 */
        /* <DEDUP_REMOVED lines=12> */
[----:B------:R-:W-:-:S05]  /*1362a0*/  IADD3 R4, P6, PT, R5, R15, RZ ;  /* 0x0000000f05047210 */ /* 0x000fca0007fde0ff */
[----:B------:R-:W-:Y:S01]  /*1362b0*/  IMAD.X R5, R28, 0x1, R14, P6 ;  /* 0x000000011c057824 */ /* 0x000fe200030e060e */
[----:B--2---:R-:W-:Y:S04]  /*1362c0*/  STL.64 [R1+0x5878], R22 ;  /* 0x0058781601007387 */ /* 0x004fe80000100a00 */
[----:B------:R-:W2:Y:S04]  /*1362d0*/  LDL.LU R28, [R1+0x5888] ;  /* 0x00588800011c7983 */ /* 0x000ea80000300800 */
[----:B------:R0:W-:Y:S04]  /*1362e0*/  STL.64 [R1+0x528], R4 ;  /* 0x0005280401007387 */ /* 0x0001e80000100a00 */
[----:B0-----:R-:W2:Y:S04]  /*1362f0*/  LDL.LU.64 R4, [R1+0x5880] ;  /* 0x0058800001047983 */ /* 0x001ea80000300a00 */
[----:B------:R-:W-:Y:S04]  /*136300*/  STL [R1+0x5870], R11 ;  /* 0x0058700b01007387 */ /* 0x000fe80000100800 */
        /* <DEDUP_REMOVED lines=19> */
[----:B------:R0:W-:Y:S04]  /*136440*/  STL.64 [R1+0x5850], R6 ;  /* 0x0058500601007387 */ /* 0x0001e80000100a00 */
[----:B0-----:R-:W2:Y:S04]  /*136450*/  LDL.LU R7, [R1+0x598] ;  /* 0x0005980001077983 */ /* 0x001ea80000300800 */
[----:B------:R2:W-:Y:S02]  /*136460*/  STL [R1+0x5858], R2 ;  /* 0x0058580201007387 */ /* 0x0005e40000100800 */
        /* <DEDUP_REMOVED lines=12> */
[----:B0-----:R-:W2:Y:S04]  /*136530*/  LDL.LU.64 R22, [R1+0x5860] ;  /* 0x0058600001167983 */ /* 0x001ea80000300a00 */
[----:B------:R-:W2:Y:S04]  /*136540*/  LDL.LU R2, [R1+0x5858] ;  /* 0x0058580001027983 */ /* 0x000ea80000300800 */
[----:B------:R0:W-:Y:S04]  /*136550*/  STL.64 [R1+0x4d0], R6 ;  /* 0x0004d00601007387 */ /* 0x0001e80000100a00 */
[----:B0-----:R-:W2:Y:S04]  /*136560*/  LDL.LU.64 R6, [R1+0x5850] ;  /* 0x0058500001067983 */ /* 0x001ea80000300a00 */
[----:B------:R0:W-:Y:S04]  /*136570*/  STL [R1+0x5844], R14 ;  /* 0x0058440e01007387 */ /* 0x0001e80000100800 */
[----:B0-----:R-:W4:Y:S04]  /*136580*/  LDL.LU R14, [R1+0x59c] ;  /* 0x00059c00010e7983 */ /* 0x001f280000300800 */
[----:B--2---:R-:W-:Y:S04]  /*136590*/  STL.64 [R1+0x5848], R6 ;  /* 0x0058480601007387 */ /* 0x004fe80000100a00 */
[----:B---3--:R4:W-:Y:S02]  /*1365a0*/  STL [R1+0x5840], R8 ;  /* 0x0058400801007387 */ /* 0x0089e40000100800 */
[----:B----4-:R-:W-:-:S02]  /*1365b0*/  SHF.R.S32.HI R8, RZ, 0x1f, R14 ;  /* 0x0000001fff087819 */ /* 0x010fc4000001140e */
[----:B------:R-:W-:-:S05]  /*1365c0*/  IADD3 R6, P6, PT, R14, R21, RZ ;  /* 0x000000150e067210 */ /* 0x000fca0007fde0ff */
        /* <DEDUP_REMOVED lines=8> */
[----:B0-----:R-:W2:Y:S04]  /*136650*/  LDL.LU.64 R6, [R1+0x5848] ;  /* 0x0058480001067983 */ /* 0x001ea80000300a00 */
[----:B------:R0:W-:Y:S02]  /*136660*/  STL.64 [R1+0x4b0], R20 ;  /* 0x0004b01401007387 */ /* 0x0001e40000100a00 */
[----:B0-----:R-:W-:-:S02]  /*136670*/  IADD3 R20, P6, PT, R14, R15, RZ ;  /* 0x0000000f0e147210 */ /* 0x001fc40007fde0ff */
[----:B------:R-:W3:Y:S04]  /*136680*/  LDL.LU R14, [R1+0x5844] ;  /* 0x00584400010e7983 */ /* 0x000ee80000300800 */
[----:B------:R-:W-:Y:S04]  /*136690*/  STL.64 [R1+0x5830], R22 ;  /* 0x0058301601007387 */ /* 0x000fe80000100a00 */
[----:B--2---:R0:W-:Y:S04]  /*1366a0*/  STL.64 [R1+0x5820], R6 ;  /* 0x0058200601007387 */ /* 0x0041e80000100a00 */
[----:B0-----:R-:W2:Y:S01]  /*1366b0*/  LDL.LU R7, [R1+0x5a0] ;  /* 0x0005a00001077983 */ /* 0x001ea20000300800 */
[----:B---3--:R-:W-:-:S03]  /*1366c0*/  IMAD.X R21, R8, 0x1, R14, P6 ;  /* 0x0000000108157824 */ /* 0x008fc600030e060e */
[----:B------:R-:W3:Y:S04]  /*1366d0*/  LDL.LU R8, [R1+0x5840] ;  /* 0x0058400001087983 */ /* 0x000ee80000300800 */
[----:B------:R0:W-:Y:S04]  /*1366e0*/  STL.64 [R1+0x4a8], R20 ;  /* 0x0004a81401007387 */ /* 0x0001e80000100a00 */
[----:B0-----:R-:W4:Y:S04]  /*1366f0*/  LDL.LU.64 R20, [R1+0x5838] ;  /* 0x0058380001147983 */ /* 0x001f280000300a00 */
[----:B------:R2:W-:Y:S02]  /*136700*/  STL [R1+0x5828], R26 ;  /* 0x0058281a01007387 */ /* 0x0005e40000100800 */
        /* <DEDUP_REMOVED lines=13> */
[----:B------:R-:W4:Y:S04]  /*1367e0*/  LDL.LU R26, [R1+0x5828] ;  /* 0x00582800011a7983 */ /* 0x000f280000300800 */
[----:B------:R0:W-:Y:S04]  /*1367f0*/  STL.64 [R1+0x478], R6 ;  /* 0x0004780601007387 */ /* 0x0001e80000100a00 */
[----:B0-----:R-:W2:Y:S04]  /*136800*/  LDL.LU.64 R6, [R1+0x5820] ;  /* 0x0058200001067983 */ /* 0x001ea80000300a00 */
[----:B------:R-:W-:Y:S04]  /*136810*/  STL.64 [R1+0x5818], R14 ;  /* 0x0058180e01007387 */ /* 0x000fe80000100a00 */
[----:B--2---:R0:W-:Y:S04]  /*136820*/  STL.64 [R1+0x5808], R6 ;  /* 0x0058080601007387 */ /* 0x0041e80000100a00 */
        /* <DEDUP_REMOVED lines=13> */
[----:B--2---:R-:W-:Y:S01]  /*136900*/  IADD3 R6, P6, PT, R7, R15, RZ ;  /* 0x0000000f07067210 */ /* 0x004fe20007fde0ff */
[----:B------:R-:W-:Y:S02]  /*136910*/  IMAD.MOV.U32 R7, RZ, RZ, R24 ;  /* 0x000000ffff077224 */ /* 0x000fe400078e0018 */
[----:B------:R-:W2:Y:S04]  /*136920*/  LDL.LU R24, [R1+0x5810] ;  /* 0x0058100001187983 */ /* 0x000ea80000300800 */
[----:B------:R-:W-:Y:S04]  /*136930*/  STL [R1+0x5800], R29 ;  /* 0x0058001d01007387 */ /* 0x000fe80000100800 */
[----:B------:R0:W-:Y:S04]  /*136940*/  STL.64 [R1+0x57f0], R22 ;  /* 0x0057f01601007387 */ /* 0x0001e80000100a00 */
[----:B0-----:R-:W2:Y:S01]  /*136950*/  LDL.LU R22, [R1+0x5c8] ;  /* 0x0005c80001167983 */ /* 0x001ea20000300800 */
[----:B------:R-:W-:-:S05]  /*136960*/  IMAD.X R7, R7, 0x1, R14, P6 ;  /* 0x0000000107077824 */ /* 0x000fca00030e060e */
[----:B------:R0:W-:Y:S04]  /*136970*/  STL.64 [R1+0x450], R6 ;  /* 0x0004500601007387 */ /* 0x0001e80000100a00 */
[----:B0-----:R-:W3:Y:S04]  /*136980*/  LDL.LU.64 R6, [R1+0x5808] ;  /* 0x0058080001067983 */ /* 0x001ee80000300a00 */
[----:B------:R0:W-:Y:S01]  /*136990*/  STL.64 [R1+0x57f8], R14 ;  /* 0x0057f80e01007387 */ /* 0x0001e20000100a00 */
[----:B--2---:R-:W-:Y:S02]  /*1369a0*/  SHF.R.S32.HI R29, RZ, 0x1f, R22 ;  /* 0x0000001fff1d7819 */ /* 0x004fe40000011416 */
[----:B0-----:R-:W-:-:S03]  /*1369b0*/  IADD3 R14, P6, PT, R22, R21, RZ ;  /* 0x00000015160e7210 */ /* 0x001fc60007fde0ff */
[----:B------:R0:W-:Y:S02]  /*1369c0*/  STL [R1+0x38], R29 ;  /* 0x0000381d01007387 */ /* 0x0001e40000100800 */
[----:B------:R-:W-:Y:S02]  /*1369d0*/  IMAD.X R15, R29, 0x1, R19, P6 ;  /* 0x000000011d0f7824 */ /* 0x000fe400030e0613 */
[----:B0-----:R-:W2:Y:S04]  /*1369e0*/  LDL.LU R29, [R1+0x5800] ;  /* 0x00580000011d7983 */ /* 0x001ea80000300800 */
[----:B------:R0:W-:Y:S04]  /*1369f0*/  STL [R1+0x57e8], R19 ;  /* 0x0057e81301007387 */ /* 0x0001e80000100800 */
[----:B0-----:R-:W2:Y:S04]  /*136a00*/  LDL.LU R19, [R1+0x38] ;  /* 0x0000380001137983 */ /* 0x001ea80000300800 */
[----:B------:R0:W-:Y:S02]  /*136a10*/  STL.64 [R1+0x440], R14 ;  /* 0x0004400e01007387 */ /* 0x0001e40000100a00 */
[----:B0-----:R-:W-:-:S05]  /*136a20*/  IADD3 R14, P6, PT, R22, R20, RZ ;  /* 0x00000014160e7210 */ /* 0x001fca0007fde0ff */
        /* <DEDUP_REMOVED lines=9> */
[----:B--2---:R0:W-:Y:S04]  /*136ac0*/  STL.64 [R1+0x57e0], R22 ;  /* 0x0057e01601007387 */ /* 0x0041e80000100a00 */
[----:B0-----:R0:W2:Y:S02]  /*136ad0*/  LDL.64 R22, [R1+0x2c8] ;  /* 0x0002c80001167983 */ /* 0x0010a40000100a00 */
        /* <DEDUP_REMOVED lines=130> */
[----:B------:R-:W3:Y:S04]  /*137300*/  LDL.LU R18, [R1+0x5750] ;  /* 0x0057500001127983 */ /* 0x000ee80000300800 */
[----:B------:R1:W-:Y:S01]  /*137310*/  STL [R1+0x5740], R7 ;  /* 0x0057400701007387 */ /* 0x0003e20000100800 */
[----:B--2---:R-:W-:-:S03]  /*137320*/  IADD3 R2, P6, PT, R12, R21, RZ ;  /* 0x000000150c027210 */ /* 0x004fc60007fde0ff */
        /* <DEDUP_REMOVED lines=121> */
[----:B----4-:R1:W-:Y:S04]  /*137ac0*/  STL [R1+0x56ac], R26 ;  /* 0x0056ac1a01007387 */ /* 0x0103e80000100800 */
[----:B-1----:R-:W4:Y:S04]  /*137ad0*/  LDL.LU R26, [R1+0xa98] ;  /* 0x000a9800011a7983 */ /* 0x002f280000300800 */
[----:B------:R1:W-:Y:S04]  /*137ae0*/  STL.64 [R1+0x56b0], R4 ;  /* 0x0056b00401007387 */ /* 0x0003e80000100a00 */
[----:B-1----:R0:W2:Y:S02]  /*137af0*/  LDL.64 R4, [R1+0xa20] ;  /* 0x000a200001047983 */ /* 0x0020a40000100a00 */
[----:B--2---:R-:W-:-:S02]  /*137b00*/  IMAD.X R5, R19, 0x1, R14, P6 ;  /* 0x0000000113057824 */ /* 0x004fc400030e060e */
[----:B------:R-:W2:Y:S04]  /*137b10*/  LDL.LU R19, [R1+0x56b8] ;  /* 0x0056b80001137983 */ /* 0x000ea80000300800 */
[----:B------:R-:W-:Y:S04]  /*137b20*/  STL [R1+0xa24], R5 ;  /* 0x000a240501007387 */ /* 0x000fe80000100800 */
[----:B---3--:R1:W-:Y:S01]  /*137b30*/  STL [R1+0x56a8], R12 ;  /* 0x0056a80c01007387 */ /* 0x0083e20000100800 */
[----:B----4-:R-:W-:Y:S02]  /*137b40*/  IADD3 R4, P6, PT, R26, R21, RZ ;  /* 0x000000151a047210 */ /* 0x010fe40007fde0ff */
        /* <DEDUP_REMOVED lines=158> */
[----:B------:R-:W3:Y:S04]  /*138530*/  LDL.LU R7, [R1+0x5600] ;  /* 0x0056000001077983 */ /* 0x000ee80000300800 */
[----:B------:R1:W-:Y:S04]  /*138540*/  STL.64 [R1+0xe20], R24 ;  /* 0x000e201801007387 */ /* 0x0003e80000100a00 */
[----:B-1----:R-:W4:Y:S04]  /*138550*/  LDL.LU.64 R24, [R1+0x55f8] ;  /* 0x0055f80001187983 */ /* 0x002f280000300a00 */
[----:B------:R-:W-:Y:S04]  /*138560*/  STL.64 [R1+0x55f0], R14 ;  /* 0x0055f00e01007387 */ /* 0x000fe80000100a00 */
[----:B--2---:R1:W-:Y:S04]  /*138570*/  STL.64 [R1+0x55e0], R22 ;  /* 0x0055e01601007387 */ /* 0x0043e80000100a00 */
[----:B-1----:R-:W2:Y:S04]  /*138580*/  LDL.LU R23, [R1+0xe98] ;  /* 0x000e980001177983 */ /* 0x002ea80000300800 */
[----:B---3--:R2:W-:Y:S02]  /*138590*/  STL [R1+0x55e8], R7 ;  /* 0x0055e80701007387 */ /* 0x0085e40000100800 */
        /* <DEDUP_REMOVED lines=15> */
[----:B-1----:R-:W3:Y:S04]  /*138690*/  LDL.LU.64 R22, [R1+0x55e0] ;  /* 0x0055e00001167983 */ /* 0x002ee80000300a00 */
[----:B------:R-:W-:Y:S04]  /*1386a0*/  STL.64 [R1+0x55d8], R14 ;  /* 0x0055d80e01007387 */ /* 0x000fe80000100a00 */
[----:B---3--:R-:W-:Y:S04]  /*1386b0*/  STL [R1+0x55d0], R22 ;  /* 0x0055d01601007387 */ /* 0x008fe80000100800 */
[----:B--2---:R1:W-:Y:S04]  /*1386c0*/  STL [R1+0x55d4], R7 ;  /* 0x0055d40701007387 */ /* 0x0043e80000100800 */
        /* <DEDUP_REMOVED lines=14> */
[----:B------:R-:W2:Y:S03]  /*1387b0*/  LDL.LU R7, [R1+0x55d4] ;  /* 0x0055d40001077983 */ /* 0x000ea60000300800 */
[----:B------:R-:W-:Y:S02]  /*1387c0*/  IMAD.X R17, R22, 0x1, R14, P6 ;  /* 0x0000000116117824 */ /* 0x000fe400030e060e */
[----:B------:R-:W3:Y:S04]  /*1387d0*/  LDL.LU R22, [R1+0x55d0] ;  /* 0x0055d00001167983 */ /* 0x000ee80000300800 */
[----:B------:R1:W-:Y:S04]  /*1387e0*/  STL [R1+0x55c4], R14 ;  /* 0x0055c40e01007387 */ /* 0x0003e80000100800 */
[----:B-1----:R-:W2:Y:S04]  /*1387f0*/  LDL.LU R14, [R1+0xf98] ;  /* 0x000f9800010e7983 */ /* 0x002ea80000300800 */
[----:B------:R2:W-:Y:S02]  /*138800*/  STL.64 [R1+0xf20], R16 ;  /* 0x000f201001007387 */ /* 0x0005e40000100a00 */
[----:B--2---:R-:W-:-:S02]  /*138810*/  SHF.R.S32.HI R17, RZ, 0x1f, R14 ;  /* 0x0000001fff117819 */ /* 0x004fc4000001140e */
[----:B------:R-:W-:-:S03]  /*138820*/  IADD3 R16, P6, PT, R14, R21, RZ ;  /* 0x000000150e107210 */ /* 0x000fc60007fde0ff */
[----:B------:R-:W-:Y:S04]  /*138830*/  STL [R1+0x38], R17 ;  /* 0x0000381101007387 */ /* 0x000fe80000100800 */
[----:B------:R1:W-:Y:S04]  /*138840*/  STL [R1+0x55c0], R21 ;  /* 0x0055c01501007387 */ /* 0x0003e80000100800 */
[----:B-1----:R-:W2:Y:S02]  /*138850*/  LDL.LU R21, [R1+0x38] ;  /* 0x0000380001157983 */ /* 0x002ea40000300800 */
[----:B--2---:R-:W-:-:S05]  /*138860*/  IMAD.X R17, R21, 0x1, R19, P6 ;  /* 0x0000000115117824 */ /* 0x004fca00030e0613 */
[----:B------:R1:W-:Y:S02]  /*138870*/  STL.64 [R1+0xf18], R16 ;  /* 0x000f181001007387 */ /* 0x0003e40000100a00 */
[----:B-1----:R-:W-:-:S05]  /*138880*/  IADD3 R16, P6, PT, R14, R20, RZ ;  /* 0x000000140e107210 */ /* 0x002fca0007fde0ff */
[----:B------:R-:W-:-:S05]  /*138890*/  IMAD.X R17, R21, 0x1, R18, P6 ;  /* 0x0000000115117824 */ /* 0x000fca00030e0612 */
[----:B------:R1:W-:Y:S04]  /*1388a0*/  STL.64 [R1+0xf48], R16 ;  /* 0x000f481001007387 */ /* 0x0003e80000100a00 */
[----:B-1----:R-:W2:Y:S04]  /*1388b0*/  LDL.LU.64 R16, [R1+0x55c8] ;  /* 0x0055c80001107983 */ /* 0x002ea80000300a00 */
[----:B------:R2:W-:Y:S02]  /*1388c0*/  STL.64 [R1+0x55b8], R18 ;  /* 0x0055b81201007387 */ /* 0x0005e40000100a00 */
[----:B--2---:R-:W-:-:S05]  /*1388d0*/  IADD3 R18, P6, PT, R14, R17, RZ ;  /* 0x000000110e127210 */ /* 0x004fca0007fde0ff */
[----:B------:R-:W-:-:S05]  /*1388e0*/  IMAD.X R19, R21, 0x1, R16, P6 ;  /* 0x0000000115137824 */ /* 0x000fca00030e0610 */
[----:B------:R1:W-:Y:S02]  /*1388f0*/  STL.64 [R1+0xf70], R18 ;  /* 0x000f701201007387 */ /* 0x0003e40000100a00 */
[----:B-1----:R-:W-:Y:S02]  /*138900*/  IADD3 R18, P6, PT, R14, R15, RZ ;  /* 0x0000000f0e127210 */ /* 0x002fe40007fde0ff */
[----:B------:R-:W2:Y:S04]  /*138910*/  LDL.LU R14, [R1+0x55c4] ;  /* 0x0055c400010e7983 */ /* 0x000ea80000300800 */
[----:B------:R1:W-:Y:S04]  /*138920*/  STL [R1+0x55ac], R7 ;  /* 0x0055ac0701007387 */ /* 0x0003e80000100800 */
[----:B-1----:R-:W3:Y:S04]  /*138930*/  LDL.LU R7, [R1+0x1018] ;  /* 0x0010180001077983 */ /* 0x002ee80000300800 */
[----:B------:R-:W-:Y:S01]  /*138940*/  STL.64 [R1+0x55b0], R2 ;  /* 0x0055b00201007387 */ /* 0x000fe20000100a00 */
[----:B--2---:R-:W-:-:S03]  /*138950*/  IMAD.X R19, R21, 0x1, R14, P6 ;  /* 0x0000000115137824 */ /* 0x004fc600030e060e */
[----:B------:R-:W2:Y:S04]  /*138960*/  LDL.LU R21, [R1+0x55c0] ;  /* 0x0055c00001157983 */ /* 0x000ea80000300800 */
[----:B------:R1:W-:Y:S04]  /*138970*/  STL.64 [R1+0xfa0], R18 ;  /* 0x000fa01201007387 */ /* 0x0003e80000100a00 */
[----:B-1----:R-:W4:Y:S04]  /*138980*/  LDL.LU.64 R18, [R1+0x55b8] ;  /* 0x0055b80001127983 */ /* 0x002f280000300a00 */
[----:B------:R3:W-:Y:S02]  /*138990*/  STL [R1+0x55a8], R12 ;  /* 0x0055a80c01007387 */ /* 0x0007e40000100800 */
[----:B---3--:R-:W-:-:S02]  /*1389a0*/  SHF.R.S32.HI R12, RZ, 0x1f, R7 ;  /* 0x0000001fff0c7819 */ /* 0x008fc40000011407 */
[----:B--2---:R-:W-:-:S05]  /*1389b0*/  IADD3 R2, P6, PT, R7, R21, RZ ;  /* 0x0000001507027210 */ /* 0x004fca0007fde0ff */
[----:B----4-:R-:W-:-:S05]  /*1389c0*/  IMAD.X R3, R12, 0x1, R19, P6 ;  /* 0x000000010c037824 */ /* 0x010fca00030e0613 */
        /* <DEDUP_REMOVED lines=94> */
[----:B------:R-:W4:Y:S04]  /*138fb0*/  LDL.LU R8, [R1+0x554c] ;  /* 0x00554c0001087983 */ /* 0x000f280000300800 */
[----:B------:R-:W-:Y:S01]  /*138fc0*/  STL.64 [R1+0x5538], R28 ;  /* 0x0055381c01007387 */ /* 0x000fe20000100a00 */
[----:B------:R-:W-:-:S03]  /*138fd0*/  IMAD.X R21, R9, 0x1, R14, P6 ;  /* 0x0000000109157824 */ /* 0x000fc600030e060e */
[----:B------:R-:W4:Y:S04]  /*138fe0*/  LDL.LU R9, [R1+0x5548] ;  /* 0x0055480001097983 */ /* 0x000f280000300800 */
        /* <DEDUP_REMOVED lines=60> */
[----:B-1----:R-:W2:Y:S04]  /*1393b0*/  LDL.LU.64 R4, [R1+0x54f8] ;  /* 0x0054f80001047983 */ /* 0x002ea80000300a00 */
[----:B------:R-:W-:Y:S04]  /*1393c0*/  STL.64 [R1+0x54f0], R14 ;  /* 0x0054f00e01007387 */ /* 0x000fe80000100a00 */
        /* <DEDUP_REMOVED lines=13> */
[----:B-1----:R-:W3:Y:S02]  /*1394a0*/  LDL.LU.64 R14, [R1+0x54f0] ;  /* 0x0054f000010e7983 */ /* 0x002ee40000300a00 */
[----:B---3--:R-:W-:Y:S02]  /*1394b0*/  IADD3 R28, P6, PT, R29, R15, RZ ;  /* 0x0000000f1d1c7210 */ /* 0x008fe40007fde0ff */
[----:B------:R-:W-:Y:S03]  /*1394c0*/  STL [R1+0x54d8], R15 ;  /* 0x0054d80f01007387 */ /* 0x000fe60000100800 */
[----:B------:R-:W-:-:S02]  /*1394d0*/  IMAD.X R29, R0, 0x1, R14, P6 ;  /* 0x00000001001d7824 */ /* 0x000fc400030e060e */
[----:B------:R-:W3:Y:S04]  /*1394e0*/  LDL.LU R0, [R1+0x54e8] ;  /* 0x0054e80001007983 */ /* 0x000ee80000300800 */
[----:B------:R1:W-:Y:S04]  /*1394f0*/  STL.64 [R1+0x1180], R28 ;  /* 0x0011801c01007387 */ /* 0x0003e80000100a00 */
[----:B-1----:R-:W2:Y:S04]  /*139500*/  LDL.LU.64 R28, [R1+0x54e0] ;  /* 0x0054e000011c7983 */ /* 0x002ea80000300a00 */
[----:B------:R1:W-:Y:S04]  /*139510*/  STL [R1+0x54c8], R14 ;  /* 0x0054c80e01007387 */ /* 0x0003e80000100800 */
[----:B-1----:R-:W3:Y:S04]  /*139520*/  LDL.LU R14, [R1+0x1198] ;  /* 0x00119800010e7983 */ /* 0x002ee80000300800 */
[----:B--2---:R1:W-:Y:S01]  /*139530*/  STL.64 [R1+0x54d0], R28 ;  /* 0x0054d01c01007387 */ /* 0x0043e20000100a00 */
[----:B---3--:R-:W-:-:S02]  /*139540*/  SHF.R.S32.HI R15, RZ, 0x1f, R14 ;  /* 0x0000001fff0f7819 */ /* 0x008fc4000001140e */
[----:B-1----:R-:W-:-:S05]  /*139550*/  IADD3 R28, P6, PT, R14, R21, RZ ;  /* 0x000000150e1c7210 */ /* 0x002fca0007fde0ff */
[----:B------:R-:W-:Y:S02]  /*139560*/  IMAD.X R29, R15, 0x1, R19, P6 ;  /* 0x000000010f1d7824 */ /* 0x000fe400030e0613 */
[----:B------:R-:W2:Y:S04]  /*139570*/  LDL.LU R15, [R1+0x54d8] ;  /* 0x0054d800010f7983 */ /* 0x000ea80000300800 */
[----:B------:R1:W-:Y:S04]  /*139580*/  STL.64 [R1+0x1178], R28 ;  /* 0x0011781c01007387 */ /* 0x0003e80000100a00 */
[----:B------:R3:W-:Y:S01]  /*139590*/  STL.64 [R1+0x54c0], R20 ;  /* 0x0054c01401007387 */ /* 0x0007e20000100a00 */
[----:B-1----:R-:W-:-:S02]  /*1395a0*/  IADD3 R28, P6, PT, R14, R20, RZ ;  /* 0x000000140e1c7210 */ /* 0x002fc40007fde0ff */
[----:B---3--:R-:W-:-:S05]  /*1395b0*/  SHF.R.S32.HI R21, RZ, 0x1f, R14 ;  /* 0x0000001fff157819 */ /* 0x008fca000001140e */
[----:B------:R-:W-:-:S05]  /*1395c0*/  IMAD.X R29, R21, 0x1, R18, P6 ;  /* 0x00000001151d7824 */ /* 0x000fca00030e0612 */
[----:B------:R1:W-:Y:S02]  /*1395d0*/  STL.64 [R1+0x1188], R28 ;  /* 0x0011881c01007387 */ /* 0x0003e40000100a00 */
[----:B-1----:R-:W-:-:S05]  /*1395e0*/  IADD3 R28, P6, PT, R14, R17, RZ ;  /* 0x000000110e1c7210 */ /* 0x002fca0007fde0ff */
[----:B------:R-:W-:-:S05]  /*1395f0*/  IMAD.X R29, R21, 0x1, R16, P6 ;  /* 0x00000001151d7824 */ /* 0x000fca00030e0610 */
[----:B------:R1:W-:Y:S04]  /*139600*/  STL.64 [R1+0x1190], R28 ;  /* 0x0011901c01007387 */ /* 0x0003e80000100a00 */
[----:B-1----:R-:W3:Y:S04]  /*139610*/  LDL.LU.64 R28, [R1+0x54d0] ;  /* 0x0054d000011c7983 */ /* 0x002ee80000300a00 */
[----:B------:R1:W-:Y:S04]  /*139620*/  STL.64 [R1+0x54b0], R16 ;  /* 0x0054b01001007387 */ /* 0x0003e80000100a00 */
[----:B-1----:R-:W4:Y:S01]  /*139630*/  LDL R17, [R1+0x11b8] ;  /* 0x0011b80001117983 */ /* 0x002f220000100800 */
[----:B--2---:R-:W-:-:S03]  /*139640*/  IADD3 R20, P6, PT, R14, R15, RZ ;  /* 0x0000000f0e147210 */ /* 0x004fc60007fde0ff */
[----:B---3--:R-:W-:Y:S04]  /*139650*/  STL [R1+0x54b8], R29 ;  /* 0x0054b81d01007387 */ /* 0x008fe80000100800 */
[----:B------:R-:W2:Y:S01]  /*139660*/  LDL.LU R14, [R1+0x54c8] ;  /* 0x0054c800010e7983 */ /* 0x000ea20000300800 */
[----:B------:R-:W-:-:S04]  /*139670*/  IMAD.MOV.U32 R16, RZ, RZ, R21 ;  /* 0x000000ffff107224 */ /* 0x000fc800078e0015 */
[----:B--2---:R-:W-:-:S05]  /*139680*/  IMAD.X R21, R16, 0x1, R14, P6 ;  /* 0x0000000110157824 */ /* 0x004fca00030e060e */
[----:B------:R1:W-:Y:S04]  /*139690*/  STL.64 [R1+0x11a0], R20 ;  /* 0x0011a01401007387 */ /* 0x0003e80000100a00 */
[----:B-1----:R-:W2:Y:S01]  /*1396a0*/  LDL.LU.64 R20, [R1+0x54c0] ;  /* 0x0054c00001147983 */ /* 0x002ea20000300a00 */
[----:B----4-:R-:W-:-:S05]  /*1396b0*/  SHF.R.S32.HI R29, RZ, 0x1f, R17 ;  /* 0x0000001fff1d7819 */ /* 0x010fca0000011411 */
[----:B------:R1:W-:Y:S01]  /*1396c0*/  STL [R1+0x38], R29 ;  /* 0x0000381d01007387 */ /* 0x0003e20000100800 */
[----:B--2---:R-:W-:Y:S01]  /*1396d0*/  IADD3 R16, P6, PT, R17, R21, RZ ;  /* 0x0000001511107210 */ /* 0x004fe20007fde0ff */
[----:B------:R-:W-:Y:S02]  /*1396e0*/  IMAD.MOV.U32 R17, RZ, RZ, R29 ;  /* 0x000000ffff117224 */ /* 0x000fe400078e001d */
[----:B-1----:R-:W2:Y:S04]  /*1396f0*/  LDL.LU R29, [R1+0x54b8] ;  /* 0x0054b800011d7983 */ /* 0x002ea80000300800 */
[----:B------:R1:W-:Y:S04]  /*139700*/  STL [R1+0x54ac], R21 ;  /* 0x0054ac1501007387 */ /* 0x0003e80000100800 */
[----:B-1----:R-:W3:Y:S01]  /*139710*/  LDL.LU R21, [R1+0x11b8] ;  /* 0x0011b80001157983 */ /* 0x002ee20000300800 */
[----:B------:R-:W-:-:S05]  /*139720*/  IMAD.X R17, R17, 0x1, R19, P6 ;  /* 0x0000000111117824 */ /* 0x000fca00030e0613 */
[----:B------:R3:W-:Y:S04]  /*139730*/  STL.64 [R1+0x1198], R16 ;  /* 0x0011981001007387 */ /* 0x0007e80000100a00 */
[----:B------:R1:W-:Y:S01]  /*139740*/  STL [R1+0x54a8], R20 ;  /* 0x0054a81401007387 */ /* 0x0003e20000100800 */
[----:B---3--:R-:W-:-:S03]  /*139750*/  IADD3 R16, P6, PT, R21, R20, RZ ;  /* 0x0000001415107210 */ /* 0x008fc60007fde0ff */
[----:B-1----:R-:W3:Y:S02]  /*139760*/  LDL.LU R20, [R1+0x38] ;  /* 0x0000380001147983 */ /* 0x002ee40000300800 */
[----:B---3--:R-:W-:-:S05]  /*139770*/  IMAD.X R17, R20, 0x1, R18, P6 ;  /* 0x0000000114117824 */ /* 0x008fca00030e0612 */
[----:B------:R1:W-:Y:S04]  /*139780*/  STL.64 [R1+0x11a8], R16 ;  /* 0x0011a81001007387 */ /* 0x0003e80000100a00 */
[----:B-1----:R-:W3:Y:S04]  /*139790*/  LDL.LU.64 R16, [R1+0x54b0] ;  /* 0x0054b00001107983 */ /* 0x002ee80000300a00 */
[----:B------:R3:W-:Y:S02]  /*1397a0*/  STL.64 [R1+0x54a0], R6 ;  /* 0x0054a00601007387 */ /* 0x0007e40000100a00 */
[----:B---3--:R-:W-:-:S05]  /*1397b0*/  IADD3 R6, P6, PT, R21, R17, RZ ;  /* 0x0000001115067210 */ /* 0x008fca0007fde0ff */
[----:B------:R-:W-:-:S05]  /*1397c0*/  IMAD.X R7, R20, 0x1, R16, P6 ;  /* 0x0000000114077824 */ /* 0x000fca00030e0610 */
[----:B------:R1:W-:Y:S02]  /*1397d0*/  STL.64 [R1+0x11b0], R6 ;  /* 0x0011b00601007387 */ /* 0x0003e40000100a00 */
[----:B-1----:R-:W-:Y:S02]  /*1397e0*/  IADD3 R6, P6, PT, R21, R15, RZ ;  /* 0x0000000f15067210 */ /* 0x002fe40007fde0ff */
[----:B------:R-:W3:Y:S03]  /*1397f0*/  LDL.LU R21, [R1+0x54ac] ;  /* 0x0054ac0001157983 */ /* 0x000ee60000300800 */
[----:B------:R-:W-:Y:S02]  /*139800*/  IMAD.X R7, R20, 0x1, R14, P6 ;  /* 0x0000000114077824 */ /* 0x000fe400030e060e */
[----:B------:R-:W4:Y:S04]  /*139810*/  LDL.LU R20, [R1+0x54a8] ;  /* 0x0054a80001147983 */ /* 0x000f280000300800 */
[----:B------:R-:W-:Y:S04]  /*139820*/  STL [R1+0x5498], R24 ;  /* 0x0054981801007387 */ /* 0x000fe80000100800 */
[----:B------:R-:W-:Y:S04]  /*139830*/  STL.64 [R1+0x11c0], R6 ;  /* 0x0011c00601007387 */ /* 0x000fe80000100a00 */
[----:B------:R1:W-:Y:S04]  /*139840*/  STL [R1+0x549c], R25 ;  /* 0x00549c1901007387 */ /* 0x0003e80000100800 */
[----:B-1----:R-:W2:Y:S02]  /*139850*/  LDL.LU R25, [R1+0x11d8] ;  /* 0x0011d80001197983 */ /* 0x002ea40000300800 */
[----:B--2---:R-:W-:-:S02]  /*139860*/  SHF.R.S32.HI R24, RZ, 0x1f, R25 ;  /* 0x0000001fff187819 */ /* 0x004fc40000011419 */
[----:B---3--:R-:W-:-:S05]  /*139870*/  IADD3 R6, P6, PT, R25, R21, RZ ;  /* 0x0000001519067210 */ /* 0x008fca0007fde0ff */
[----:B------:R-:W-:-:S05]  /*139880*/  IMAD.X R7, R24, 0x1, R19, P6 ;  /* 0x0000000118077824 */ /* 0x000fca00030e0613 */
[----:B------:R4:W-:Y:S02]  /*139890*/  STL.64 [R1+0x11b8], R6 ;  /* 0x0011b80601007387 */ /* 0x0009e40000100a00 */
[----:B----4-:R-:W-:-:S05]  /*1398a0*/  IADD3 R6, P6, PT, R25, R20, RZ ;  /* 0x0000001419067210 */ /* 0x010fca0007fde0ff */
        /* <DEDUP_REMOVED lines=9> */
[----:B------:R-:W-:Y:S02]  /*139940*/  IMAD.X R7, R24, 0x1, R14, P6 ;  /* 0x0000000118077824 */ /* 0x000fe400030e060e */
[----:B------:R-:W2:Y:S04]  /*139950*/  LDL.LU R24, [R1+0x5498] ;  /* 0x0054980001187983 */ /* 0x000ea80000300800 */
[----:B------:R1:W-:Y:S04]  /*139960*/  STL.64 [R1+0x5488], R14 ;  /* 0x0054880e01007387 */ /* 0x0003e80000100a00 */
[----:B------:R3:W-:Y:S01]  /*139970*/  STL.64 [R1+0x11e0], R6 ;  /* 0x0011e00601007387 */ /* 0x0007e20000100a00 */
[----:B-1----:R-:W-:-:S02]  /*139980*/  SHF.R.S32.HI R14, RZ, 0x1f, R2 ;  /* 0x0000001fff0e7819 */ /* 0x002fc40000011402 */
[----:B---3--:R-:W-:-:S05]  /*139990*/  IADD3 R6, P6, PT, R2, R21, RZ ;  /* 0x0000001502067210 */ /* 0x008fca0007fde0ff */
[----:B------:R-:W-:Y:S01]  /*1399a0*/  IMAD.X R7, R14, 0x1, R19, P6 ;  /* 0x000000010e077824 */ /* 0x000fe200030e0613 */
[----:B--2---:R1:W-:Y:S04]  /*1399b0*/  STL.64 [R1+0x5480], R24 ;  /* 0x0054801801007387 */ /* 0x0043e80000100a00 */
[----:B------:R2:W-:Y:S01]  /*1399c0*/  STL.64 [R1+0x11d8], R6 ;  /* 0x0011d80601007387 */ /* 0x0005e20000100a00 */
[----:B-1----:R-:W-:-:S05]  /*1399d0*/  IMAD.MOV.U32 R25, RZ, RZ, R2 ;  /* 0x000000ffff197224 */ /* 0x002fca00078e0002 */
[----:B--2---:R-:W-:-:S05]  /*1399e0*/  IADD3 R6, P6, PT, R25, R20, RZ ;  /* 0x0000001419067210 */ /* 0x004fca0007fde0ff */
[----:B------:R-:W-:-:S05]  /*1399f0*/  IMAD.X R7, R14, 0x1, R18, P6 ;  /* 0x000000010e077824 */ /* 0x000fca00030e0612 */
[----:B------:R1:W-:Y:S04]  /*139a00*/  STL.64 [R1+0x11e8], R6 ;  /* 0x0011e80601007387 */ /* 0x0003e80000100a00 */
[----:B-1----:R-:W2:Y:S04]  /*139a10*/  LDL.LU.64 R6, [R1+0x5490] ;  /* 0x0054900001067983 */ /* 0x002ea80000300a00 */
[----:B------:R-:W3:Y:S04]  /*139a20*/  LDL.LU R2, [R1+0x1258] ;  /* 0x0012580001027983 */ /* 0x000ee80000300800 */
[----:B---3--:R1:W-:Y:S02]  /*139a30*/  STL [R1+0x5478], R2 ;  /* 0x0054780201007387 */ /* 0x0083e40000100800 */
[----:B-1----:R-:W-:Y:S01]  /*139a40*/  IMAD.MOV.U32 R2, RZ, RZ, R14 ;  /* 0x000000ffff027224 */ /* 0x002fe200078e000e */
[----:B------:R-:W-:-:S05]  /*139a50*/  IADD3 R14, P6, PT, R25, R17, RZ ;  /* 0x00000011190e7210 */ /* 0x000fca0007fde0ff */
[----:B------:R-:W-:-:S05]  /*139a60*/  IMAD.X R15, R2, 0x1, R16, P6 ;  /* 0x00000001020f7824 */ /* 0x000fca00030e0610 */
[----:B------:R1:W-:Y:S04]  /*139a70*/  STL.64 [R1+0x11f0], R14 ;  /* 0x0011f00e01007387 */ /* 0x0003e80000100a00 */
[----:B-1----:R-:W3:Y:S04]  /*139a80*/  LDL.LU.64 R14, [R1+0x5488] ;  /* 0x00548800010e7983 */ /* 0x002ee80000300a00 */
[----:B------:R1:W-:Y:S04]  /*139a90*/  STL [R1+0x547c], R0 ;  /* 0x00547c0001007387 */ /* 0x0003e80000100800 */
[----:B-1----:R-:W4:Y:S01]  /*139aa0*/  LDL.LU R0, [R1+0x1218] ;  /* 0x0012180001007983 */ /* 0x002f220000300800 */
[----:B---3--:R-:W-:-:S05]  /*139ab0*/  IADD3 R24, P6, PT, R25, R15, RZ ;  /* 0x0000000f19187210 */ /* 0x008fca0007fde0ff */
[----:B------:R-:W-:-:S05]  /*139ac0*/  IMAD.X R25, R2, 0x1, R14, P6 ;  /* 0x0000000102197824 */ /* 0x000fca00030e060e */
[----:B------:R1:W-:Y:S01]  /*139ad0*/  STL.64 [R1+0x1200], R24 ;  /* 0x0012001801007387 */ /* 0x0003e20000100a00 */
[----:B----4-:R-:W-:Y:S02]  /*139ae0*/  SHF.R.S32.HI R2, RZ, 0x1f, R0 ;  /* 0x0000001fff027819 */ /* 0x010fe40000011400 */
[----:B-1----:R-:W-:-:S05]  /*139af0*/  IADD3 R24, P6, PT, R0, R21, RZ ;  /* 0x0000001500187210 */ /* 0x002fca0007fde0ff */
[----:B------:R-:W-:-:S05]  /*139b00*/  IMAD.X R25, R2, 0x1, R19, P6 ;  /* 0x0000000102197824 */ /* 0x000fca00030e0613 */
[----:B------:R1:W-:Y:S04]  /*139b10*/  STL.64 [R1+0x11f8], R24 ;  /* 0x0011f81801007387 */ /* 0x0003e80000100a00 */
[----:B-1----:R-:W3:Y:S04]  /*139b20*/  LDL.LU.64 R24, [R1+0x5480] ;  /* 0x0054800001187983 */ /* 0x002ee80000300a00 */
[----:B---3--:R1:W-:Y:S02]  /*139b30*/  STL.64 [R1+0x5470], R24 ;  /* 0x0054701801007387 */ /* 0x0083e40000100a00 */
[----:B-1----:R-:W-:-:S05]  /*139b40*/  IADD3 R24, P6, PT, R0, R20, RZ ;  /* 0x0000001400187210 */ /* 0x002fca0007fde0ff */
[----:B------:R-:W-:-:S05]  /*139b50*/  IMAD.X R25, R2, 0x1, R18, P6 ;  /* 0x0000000102197824 */ /* 0x000fca00030e0612 */
[----:B------:R1:W-:Y:S02]  /*139b60*/  STL.64 [R1+0x1208], R24 ;  /* 0x0012081801007387 */ /* 0x0003e40000100a00 */
[----:B-1----:R-:W-:-:S05]  /*139b70*/  IADD3 R24, P6, PT, R0, R17, RZ ;  /* 0x0000001100187210 */ /* 0x002fca0007fde0ff */
[----:B------:R-:W-:-:S05]  /*139b80*/  IMAD.X R25, R2, 0x1, R16, P6 ;  /* 0x0000000102197824 */ /* 0x000fca00030e0610 */
[----:B------:R1:W-:Y:S02]  /*139b90*/  STL.64 [R1+0x1210], R24 ;  /* 0x0012101801007387 */ /* 0x0003e40000100a00 */
[----:B-1----:R-:W-:Y:S02]  /*139ba0*/  IADD3 R24, P6, PT, R0, R15, RZ ;  /* 0x0000000f00187210 */ /* 0x002fe40007fde0ff */
[----:B------:R-:W3:Y:S04]  /*139bb0*/  LDL.LU R0, [R1+0x547c] ;  /* 0x00547c0001007983 */ /* 0x000ee80000300800 */
[----:B------:R1:W-:Y:S04]  /*139bc0*/  STL.64 [R1+0x5460], R12 ;  /* 0x0054600c01007387 */ /* 0x0003e80000100a00 */
[----:B-1----:R-:W4:Y:S01]  /*139bd0*/  LDL.LU R13, [R1+0x1238] ;  /* 0x00123800010d7983 */ /* 0x002f220000300800 */
[----:B------:R-:W-:-:S03]  /*139be0*/  IMAD.X R25, R2, 0x1, R14, P6 ;  /* 0x0000000102197824 */ /* 0x000fc600030e060e */
[----:B------:R-:W-:Y:S04]  /*139bf0*/  STL.64 [R1+0x5468], R4 ;  /* 0x0054680401007387 */ /* 0x000fe80000100a00 */
[----:B------:R-:W2:Y:S04]  /*139c00*/  LDL.LU R2, [R1+0x5478] ;  /* 0x0054780001027983 */ /* 0x000ea80000300800 */
[----:B------:R1:W-:Y:S04]  /*139c10*/  STL.64 [R1+0x1220], R24 ;  /* 0x0012201801007387 */ /* 0x0003e80000100a00 */
[----:B-1----:R-:W2:Y:S04]  /*139c20*/  LDL.LU.64 R24, [R1+0x5470] ;  /* 0x0054700001187983 */ /* 0x002ea80000300a00 */
        /* <DEDUP_REMOVED lines=13> */
[----:B------:R-:W-:-:S05]  /*139d00*/  IMAD.X R13, R3, 0x1, R14, P6 ;  /* 0x00000001030d7824 */ /* 0x000fca00030e060e */
[----:B------:R1:W-:Y:S04]  /*139d10*/  STL.64 [R1+0x1240], R12 ;  /* 0x0012400c01007387 */ /* 0x0003e80000100a00 */
[----:B-1----:R-:W3:Y:S04]  /*139d20*/  LDL.LU.64 R12, [R1+0x5460] ;  /* 0x00546000010c7983 */ /* 0x002ee80000300a00 */
        /* <DEDUP_REMOVED lines=17> */
[----:B-1----:R-:W4:Y:S04]  /*139e40*/  LDL.LU R3, [R1+0x5450] ;  /* 0x0054500001037983 */ /* 0x002f280000300800 */
[----:B------:R1:W-:Y:S01]  /*139e50*/  STL.64 [R1+0x5448], R14 ;  /* 0x0054480e01007387 */ /* 0x0003e20000100a00 */
[----:B----4-:R-:W-:-:S02]  /*139e60*/  SHF.R.S32.HI R2, RZ, 0x1f, R3 ;  /* 0x0000001fff027819 */ /* 0x010fc40000011403 */
[----:B-1----:R-:W-:-:S05]  /*139e70*/  IADD3 R14, P6, PT, R3, R21, RZ ;  /* 0x00000015030e7210 */ /* 0x002fca0007fde0ff */
[----:B------:R-:W-:-:S05]  /*139e80*/  IMAD.X R15, R2, 0x1, R19, P6 ;  /* 0x00000001020f7824 */ /* 0x000fca00030e0613 */
[----:B------:R1:W-:Y:S04]  /*139e90*/  STL.64 [R1+0x1258], R14 ;  /* 0x0012580e01007387 */ /* 0x0003e80000100a00 */
[----:B--2---:R2:W-:Y:S01]  /*139ea0*/  STL.64 [R1+0x5440], R4 ;  /* 0x0054400401007387 */ /* 0x0045e20000100a00 */
[----:B-1----:R-:W-:Y:S01]  /*139eb0*/  IADD3 R14, P6, PT, R3, R20, RZ ;  /* 0x00000014030e7210 */ /* 0x002fe20007fde0ff */
[----:B--2---:R-:W-:-:S04]  /*139ec0*/  IMAD.MOV.U32 R5, RZ, RZ, R3 ;  /* 0x000000ffff057224 */ /* 0x004fc800078e0003 */
[----:B------:R-:W-:-:S05]  /*139ed0*/  IMAD.X R15, R2, 0x1, R18, P6 ;  /* 0x00000001020f7824 */ /* 0x000fca00030e0612 */
[----:B------:R-:W-:Y:S04]  /*139ee0*/  STL.64 [R1+0x1268], R14 ;  /* 0x0012680e01007387 */ /* 0x000fe80000100a00 */
[----:B---3--:R1:W-:Y:S04]  /*139ef0*/  STL [R1+0x5438], R0 ;  /* 0x0054380001007387 */ /* 0x0083e80000100800 */
[----:B-1----:R-:W2:Y:S01]  /*139f00*/  LDL.LU R0, [R1+0x1298] ;  /* 0x0012980001007983 */ /* 0x002ea20000300800 */
[----:B------:R-:W-:-:S05]  /*139f10*/  IADD3 R14, P6, PT, R5, R17, RZ ;  /* 0x00000011050e7210 */ /* 0x000fca0007fde0ff */
[----:B------:R-:W-:-:S05]  /*139f20*/  IMAD.X R15, R2, 0x1, R16, P6 ;  /* 0x00000001020f7824 */ /* 0x000fca00030e0610 */
[----:B------:R1:W-:Y:S04]  /*139f30*/  STL.64 [R1+0x1270], R14 ;  /* 0x0012700e01007387 */ /* 0x0003e80000100a00 */
[----:B-1----:R-:W3:Y:S04]  /*139f40*/  LDL.LU.64 R14, [R1+0x5448] ;  /* 0x00544800010e7983 */ /* 0x002ee80000300a00 */
[----:B------:R-:W4:Y:S01]  /*139f50*/  LDL R3, [R1+0x12b8] ;  /* 0x0012b80001037983 */ /* 0x000f220000100800 */
[----:B---3--:R-:W-:-:S05]  /*139f60*/  IADD3 R4, P6, PT, R5, R15, RZ ;  /* 0x0000000f05047210 */ /* 0x008fca0007fde0ff */
[----:B------:R-:W-:Y:S01]  /*139f70*/  IMAD.X R5, R2, 0x1, R14, P6 ;  /* 0x0000000102057824 */ /* 0x000fe200030e060e */
[----:B--2---:R-:W-:-:S04]  /*139f80*/  SHF.R.S32.HI R2, RZ, 0x1f, R0 ;  /* 0x0000001fff027819 */ /* 0x004fc80000011400 */
        /* <DEDUP_REMOVED lines=15> */
[----:B----4-:R-:W-:-:S04]  /*13a080*/  SHF.R.S32.HI R2, RZ, 0x1f, R3 ;  /* 0x0000001fff027819 */ /* 0x010fc80000011403 */
[----:B------:R1:W-:Y:S02]  /*13a090*/  STL.64 [R1+0x12a0], R4 ;  /* 0x0012a00401007387 */ /* 0x0003e40000100a00 */
[----:B-1----:R-:W-:-:S05]  /*13a0a0*/  IADD3 R4, P6, PT, R3, R21, RZ ;  /* 0x0000001503047210 */ /* 0x002fca0007fde0ff */
[----:B------:R-:W-:-:S05]  /*13a0b0*/  IMAD.X R5, R2, 0x1, R19, P6 ;  /* 0x0000000102057824 */ /* 0x000fca00030e0613 */
[----:B------:R-:W-:Y:S04]  /*13a0c0*/  STL.64 [R1+0x1298], R4 ;  /* 0x0012980401007387 */ /* 0x000fe80000100a00 */
[----:B------:R1:W-:Y:S04]  /*13a0d0*/  STL [R1+0x5428], R11 ;  /* 0x0054280b01007387 */ /* 0x0003e80000100800 */
[----:B-1----:R-:W3:Y:S01]  /*13a0e0*/  LDL.LU R11, [R1+0x12b8] ;  /* 0x0012b800010b7983 */ /* 0x002ee20000300800 */
[----:B------:R-:W-:-:S05]  /*13a0f0*/  IADD3 R4, P6, PT, R3, R20, RZ ;  /* 0x0000001403047210 */ /* 0x000fca0007fde0ff */
[----:B------:R-:W-:-:S05]  /*13a100*/  IMAD.X R5, R2, 0x1, R18, P6 ;  /* 0x0000000102057824 */ /* 0x000fca00030e0612 */
[----:B------:R-:W-:Y:S04]  /*13a110*/  STL.64 [R1+0x12a8], R4 ;  /* 0x0012a80401007387 */ /* 0x000fe80000100a00 */
[----:B------:R1:W-:Y:S04]  /*13a120*/  STL.64 [R1+0x5418], R12 ;  /* 0x0054180c01007387 */ /* 0x0003e80000100a00 */
[----:B-1----:R-:W4:Y:S01]  /*13a130*/  LDL.LU R12, [R1+0x12d8] ;  /* 0x0012d800010c7983 */ /* 0x002f220000300800 */
[----:B---3--:R-:W-:-:S05]  /*13a140*/  IADD3 R4, P6, PT, R11, R17, RZ ;  /* 0x000000110b047210 */ /* 0x008fca0007fde0ff */
[----:B------:R-:W-:-:S05]  /*13a150*/  IMAD.X R5, R2, 0x1, R16, P6 ;  /* 0x0000000102057824 */ /* 0x000fca00030e0610 */
[----:B------:R1:W-:Y:S04]  /*13a160*/  STL.64 [R1+0x12b0], R4 ;  /* 0x0012b00401007387 */ /* 0x0003e80000100a00 */
[----:B-1----:R-:W3:Y:S01]  /*13a170*/  LDL.LU.64 R4, [R1+0x5430] ;  /* 0x0054300001047983 */ /* 0x002ee20000300a00 */
[----:B------:R-:W-:Y:S02]  /*13a180*/  IMAD.MOV.U32 R3, RZ, RZ, R7 ;  /* 0x000000ffff037224 */ /* 0x000fe400078e0007 */
[----:B------:R-:W-:Y:S02]  /*13a190*/  IMAD.MOV.U32 R7, RZ, RZ, R8 ;  /* 0x000000ffff077224 */ /* 0x000fe400078e0008 */
[----:B------:R-:W-:Y:S01]  /*13a1a0*/  IMAD.MOV.U32 R8, RZ, RZ, R23 ;  /* 0x000000ffff087224 */ /* 0x000fe200078e0017 */
[----:B---3--:R1:W-:Y:S04]  /*13a1b0*/  STL.64 [R1+0x5420], R4 ;  /* 0x0054200401007387 */ /* 0x0083e80000100a00 */
[----:B------:R-:W3:Y:S01]  /*13a1c0*/  LDL.LU R23, [R1+0x12f8] ;  /* 0x0012f80001177983 */ /* 0x000ee20000300800 */
[----:B-1----:R-:W-:-:S03]  /*13a1d0*/  IADD3 R4, P6, PT, R11, R15, RZ ;  /* 0x0000000f0b047210 */ /* 0x002fc60007fde0ff */
[----:B------:R-:W2:Y:S02]  /*13a1e0*/  LDL.LU R11, [R1+0x5428] ;  /* 0x00542800010b7983 */ /* 0x000ea40000300800 */
[----:B------:R-:W-:Y:S01]  /*13a1f0*/  IMAD.X R5, R2, 0x1, R14, P6 ;  /* 0x0000000102057824 */ /* 0x000fe200030e060e */
[----:B----4-:R-:W-:-:S04]  /*13a200*/  SHF.R.S32.HI R2, RZ, 0x1f, R12 ;  /* 0x0000001fff027819 */ /* 0x010fc8000001140c */
        /* <DEDUP_REMOVED lines=10> */
[----:B------:R1:W-:Y:S04]  /*13a2b0*/  STL.64 [R1+0x12d0], R4 ;  /* 0x0012d00401007387 */ /* 0x0003e80000100a00 */
[----:B-1----:R-:W4:Y:S04]  /*13a2c0*/  LDL.LU.64 R4, [R1+0x5420] ;  /* 0x0054200001047983 */ /* 0x002f280000300a00 */
[----:B------:R1:W-:Y:S04]  /*13a2d0*/  STL [R1+0x12e0], R12 ;  /* 0x0012e00c01007387 */ /* 0x0003e80000100800 */
[----:B-1----:R-:W2:Y:S04]  /*13a2e0*/  LDL.LU.64 R12, [R1+0x5418] ;  /* 0x00541800010c7983 */ /* 0x002ea80000300a00 */
[----:B--2---:R1:W-:Y:S04]  /*13a2f0*/  STL.64 [R1+0x5410], R12 ;  /* 0x0054100c01007387 */ /* 0x0043e80000100a00 */
[----:B-1----:R0:W2:Y:S04]  /*13a300*/  LDL.64 R12, [R1+0x12e0] ;  /* 0x0012e000010c7983 */ /* 0x0020a80000100a00 */
[----:B------:R3:W-:Y:S02]  /*13a310*/  STL [R1+0x5408], R28 ;  /* 0x0054081c01007387 */ /* 0x0007e40000100800 */
[----:B---3--:R-:W-:Y:S01]  /*13a320*/  SHF.R.S32.HI R28, RZ, 0x1f, R23 ;  /* 0x0000001fff1c7819 */ /* 0x008fe20000011417 */
        /* <DEDUP_REMOVED lines=16> */
[----:B------:R-:W3:Y:S04]  /*13a430*/  LDL.LU R28, [R1+0x5408] ;  /* 0x00540800011c7983 */ /* 0x000ee80000300800 */
[----:B------:R1:W-:Y:S04]  /*13a440*/  STL.64 [R1+0x5400], R14 ;  /* 0x0054000e01007387 */ /* 0x0003e80000100a00 */
[----:B-1----:R-:W2:Y:S04]  /*13a450*/  LDL.LU R14, [R1+0x177c] ;  /* 0x00177c00010e7983 */ /* 0x002ea80000300800 */
[----:B------:R-:W3:Y:S04]  /*13a460*/  LDL.LU R15, [R1+0x1458] ;  /* 0x00145800010f7983 */ /* 0x000ee80000300800 */
[----:B------:R-:W-:Y:S04]  /*13a470*/  STL [R1+0x53f8], R10 ;  /* 0x0053f80a01007387 */ /* 0x000fe80000100800 */
[----:B------:R1:W-:Y:S04]  /*13a480*/  STL.64 [R1+0x53f0], R6 ;  /* 0x0053f00601007387 */ /* 0x0003e80000100a00 */
[----:B-1----:R-:W4:Y:S04]  /*13a490*/  LDL.LU R7, [R1+0x1318] ;  /* 0x0013180001077983 */ /* 0x002f280000300800 */
[----:B------:R2:W-:Y:S02]  /*13a4a0*/  STL.64 [R1+0x4a28], R22 ;  /* 0x004a281601007387 */ /* 0x0005e40000100a00 */
[----:B--2---:R-:W-:-:S02]  /*13a4b0*/  IMAD.MOV.U32 R23, RZ, RZ, R14 ;  /* 0x000000ffff177224 */ /* 0x004fc400078e000e */
[----:B---3--:R-:W-:Y:S01]  /*13a4c0*/  IMAD.MOV.U32 R22, RZ, RZ, R15 ;  /* 0x000000ffff167224 */ /* 0x008fe200078e000f */
[----:B----4-:R-:W-:Y:S02]  /*13a4d0*/  SHF.R.S32.HI R10, RZ, 0x1f, R7 ;  /* 0x0000001fff0a7819 */ /* 0x010fe40000011407 */
        /* <DEDUP_REMOVED lines=10> */
[----:B------:R-:W-:Y:S01]  /*13a580*/  STL.64 [R1+0x53e8], R12 ;  /* 0x0053e80c01007387 */ /* 0x000fe20000100a00 */
[----:B--2---:R-:W-:-:S05]  /*13a590*/  IADD3 R6, P6, PT, R7, R15, RZ ;  /* 0x0000000f07067210 */ /* 0x004fca0007fde0ff */
[----:B------:R-:W-:Y:S02]  /*13a5a0*/  IMAD.X R7, R10, 0x1, R14, P6 ;  /* 0x000000010a077824 */ /* 0x000fe400030e060e */
[----:B------:R-:W2:Y:S04]  /*13a5b0*/  LDL.LU R10, [R1+0x53f8] ;  /* 0x0053f800010a7983 */ /* 0x000ea80000300800 */
[----:B------:R1:W-:Y:S04]  /*13a5c0*/  STL.64 [R1+0x1320], R6 ;  /* 0x0013200601007387 */ /* 0x0003e80000100a00 */
[----:B-1----:R-:W3:Y:S04]  /*13a5d0*/  LDL.LU.64 R6, [R1+0x53f0] ;  /* 0x0053f00001067983 */ /* 0x002ee80000300a00 */
[----:B--2---:R-:W-:Y:S04]  /*13a5e0*/  STL [R1+0x53e0], R10 ;  /* 0x0053e00a01007387 */ /* 0x004fe80000100800 */
[----:B---3--:R1:W-:Y:S04]  /*13a5f0*/  STL.64 [R1+0x53d8], R6 ;  /* 0x0053d80601007387 */ /* 0x0083e80000100a00 */
        /* <DEDUP_REMOVED lines=33> */
[----:B-1----:R-:W3:Y:S04]  /*13a810*/  LDL.LU.64 R12, [R1+0x53d0] ;  /* 0x0053d000010c7983 */ /* 0x002ee80000300a00 */
[----:B------:R-:W4:Y:S04]  /*13a820*/  LDL.LU R14, [R1+0x53c8] ;  /* 0x0053c800010e7983 */ /* 0x000f280000300800 */
[----:B------:R1:W-:Y:S04]  /*13a830*/  STL [R1+0x53b4], R5 ;  /* 0x0053b40501007387 */ /* 0x0003e80000100800 */
[----:B-1----:R-:W2:Y:S01]  /*13a840*/  LDL.LU R5, [R1+0x1378] ;  /* 0x0013780001057983 */ /* 0x002ea20000300800 */
[----:B----4-:R-:W-:-:S05]  /*13a850*/  IMAD.X R7, R7, 0x1, R14, P6 ;  /* 0x0000000107077824 */ /* 0x010fca00030e060e */
[----:B------:R1:W-:Y:S04]  /*13a860*/  STL.64 [R1+0x1360], R6 ;  /* 0x0013600601007387 */ /* 0x0003e80000100a00 */
[----:B-1----:R-:W4:Y:S04]  /*13a870*/  LDL.LU.64 R6, [R1+0x53c0] ;  /* 0x0053c00001067983 */ /* 0x002f280000300a00 */
[----:B------:R2:W-:Y:S02]  /*13a880*/  STL.64 [R1+0x53b8], R28 ;  /* 0x0053b81c01007387 */ /* 0x0005e40000100a00 */
[----:B--2---:R-:W-:-:S02]  /*13a890*/  IADD3 R28, P6, PT, R5, R21, RZ ;  /* 0x00000015051c7210 */ /* 0x004fc40007fde0ff */
[----:B----4-:R1:W-:Y:S02]  /*13a8a0*/  STL [R1+0x53b0], R7 ;  /* 0x0053b00701007387 */ /* 0x0103e40000100800 */
        /* <DEDUP_REMOVED lines=12> */
[----:B------:R-:W4:Y:S04]  /*13a970*/  LDL.LU R5, [R1+0x53b4] ;  /* 0x0053b40001057983 */ /* 0x000f280000300800 */
[----:B---3--:R-:W-:Y:S01]  /*13a980*/  STL.64 [R1+0x53a0], R12 ;  /* 0x0053a00c01007387 */ /* 0x008fe20000100a00 */
[----:B------:R-:W-:-:S03]  /*13a990*/  IMAD.X R21, R7, 0x1, R14, P6 ;  /* 0x0000000107157824 */ /* 0x000fc600030e060e */
[----:B------:R-:W3:Y:S04]  /*13a9a0*/  LDL.LU R7, [R1+0x53b0] ;  /* 0x0053b00001077983 */ /* 0x000ee80000300800 */
        /* <DEDUP_REMOVED lines=23> */
[----:B----4-:R1:W-:Y:S04]  /*13ab20*/  STL.64 [R1+0x5378], R4 ;  /* 0x0053780401007387 */ /* 0x0103e80000100a00 */
[----:B-1----:R-:W4:Y:S02]  /*13ab30*/  LDL.LU R5, [R1+0x13b8] ;  /* 0x0013b80001057983 */ /* 0x002f240000300800 */
        /* <DEDUP_REMOVED lines=16> */
[----:B------:R1:W-:Y:S04]  /*13ac40*/  STL [R1+0x536c], R14 ;  /* 0x00536c0e01007387 */ /* 0x0003e80000100800 */
[----:B-1----:R-:W3:Y:S04]  /*13ac50*/  LDL.LU R14, [R1+0x13d8] ;  /* 0x0013d800010e7983 */ /* 0x002ee80000300800 */
[----:B------:R3:W-:Y:S04]  /*13ac60*/  STL [R1+0x5368], R29 ;  /* 0x0053681d01007387 */ /* 0x0007e80000100800 */
[----:B--2---:R1:W-:Y:S01]  /*13ac70*/  STL.64 [R1+0x5370], R4 ;  /* 0x0053700401007387 */ /* 0x0043e20000100a00 */
[----:B---3--:R-:W-:-:S02]  /*13ac80*/  SHF.R.S32.HI R29, RZ, 0x1f, R14 ;  /* 0x0000001fff1d7819 */ /* 0x008fc4000001140e */
        /* <DEDUP_REMOVED lines=13> */
[----:B----4-:R1:W-:Y:S04]  /*13ad60*/  STL.64 [R1+0x5348], R12 ;  /* 0x0053480c01007387 */ /* 0x0103e80000100a00 */
[----:B-1----:R-:W4:Y:S04]  /*13ad70*/  LDL.LU R13, [R1+0x13f8] ;  /* 0x0013f800010d7983 */ /* 0x002f280000300800 */
[----:B------:R-:W-:Y:S04]  /*13ad80*/  STL.64 [R1+0x5358], R26 ;  /* 0x0053581a01007387 */ /* 0x000fe80000100a00 */
[----:B------:R-:W-:Y:S01]  /*13ad90*/  STL [R1+0x5350], R9 ;  /* 0x0053500901007387 */ /* 0x000fe20000100800 */
[----:B---3--:R-:W-:-:S03]  /*13ada0*/  IMAD.X R21, R29, 0x1, R14, P6 ;  /* 0x000000011d157824 */ /* 0x008fc600030e060e */
[----:B------:R-:W3:Y:S04]  /*13adb0*/  LDL.LU R29, [R1+0x5368] ;  /* 0x00536800011d7983 */ /* 0x000ee80000300800 */
[----:B------:R1:W-:Y:S04]  /*13adc0*/  STL.64 [R1+0x13e0], R20 ;  /* 0x0013e01401007387 */ /* 0x0003e80000100a00 */
[----:B-1----:R-:W2:Y:S01]  /*13add0*/  LDL.LU.64 R20, [R1+0x5360] ;  /* 0x0053600001147983 */ /* 0x002ea20000300a00 */
[----:B----4-:R-:W-:Y:S02]  /*13ade0*/  SHF.R.S32.HI R9, RZ, 0x1f, R13 ;  /* 0x0000001fff097819 */ /* 0x010fe4000001140d */
        /* <DEDUP_REMOVED lines=12> */
[----:B------:R-:W4:Y:S04]  /*13aeb0*/  LDL.LU R9, [R1+0x5350] ;  /* 0x0053500001097983 */ /* 0x000f280000300800 */
[----:B------:R1:W-:Y:S04]  /*13aec0*/  STL.64 [R1+0x1400], R12 ;  /* 0x0014000c01007387 */ /* 0x0003e80000100a00 */
[----:B-1----:R-:W2:Y:S04]  /*13aed0*/  LDL.LU.64 R12, [R1+0x5348] ;  /* 0x00534800010c7983 */ /* 0x002ea80000300a00 */
[----:B------:R-:W-:Y:S04]  /*13aee0*/  STL.64 [R1+0x5340], R14 ;  /* 0x0053400e01007387 */ /* 0x000fe80000100a00 */
        /* <DEDUP_REMOVED lines=14> */
[----:B------:R2:W-:Y:S04]  /*13afd0*/  STL.64 [R1+0x5328], R16 ;  /* 0x0053281001007387 */ /* 0x0005e80000100a00 */
[----:B------:R-:W-:Y:S01]  /*13afe0*/  STL [R1+0x5330], R27 ;  /* 0x0053301b01007387 */ /* 0x000fe20000100800 */
[----:B--2---:R-:W-:-:S03]  /*13aff0*/  IADD3 R16, P6, PT, R8, R15, RZ ;  /* 0x0000000f08107210 */ /* 0x004fc60007fde0ff */
[----:B------:R-:W2:Y:S02]  /*13b000*/  LDL.LU R8, [R1+0x5338] ;  /* 0x0053380001087983 */ /* 0x000ea40000300800 */
[----:B------:R-:W-:Y:S02]  /*13b010*/  IMAD.X R17, R24, 0x1, R14, P6 ;  /* 0x0000000118117824 */ /* 0x000fe400030e060e */
[----:B------:R-:W2:Y:S04]  /*13b020*/  LDL.LU R24, [R1+0x5334] ;  /* 0x0053340001187983 */ /* 0x000ea80000300800 */
[----:B------:R1:W-:Y:S04]  /*13b030*/  STL [R1+0x5324], R14 ;  /* 0x0053240e01007387 */ /* 0x0003e80000100800 */
[----:B-1----:R-:W2:Y:S04]  /*13b040*/  LDL.LU R14, [R1+0x1438] ;  /* 0x00143800010e7983 */ /* 0x002ea80000300800 */
[----:B------:R1:W-:Y:S01]  /*13b050*/  STL.64 [R1+0x1420], R16 ;  /* 0x0014201001007387 */ /* 0x0003e20000100a00 */
[----:B--2---:R-:W-:-:S02]  /*13b060*/  SHF.R.S32.HI R27, RZ, 0x1f, R14 ;  /* 0x0000001fff1b7819 */ /* 0x004fc4000001140e */
        /* <DEDUP_REMOVED lines=9> */
[----:B------:R0:W-:Y:S04]  /*13b100*/  STL.64 [R1+0x1428], R16 ;  /* 0x0014281001007387 */ /* 0x0001e80000100a00 */
[----:B0-----:R-:W2:Y:S04]  /*13b110*/  LDL.LU.64 R16, [R1+0x5328] ;  /* 0x0053280001107983 */ /* 0x001ea80000300a00 */
[----:B------:R2:W-:Y:S02]  /*13b120*/  STL.64 [R1+0x5318], R26 ;  /* 0x0053181a01007387 */ /* 0x0005e40000100a00 */
[----:B--2---:R-:W-:-:S05]  /*13b130*/  IADD3 R26, P6, PT, R14, R17, RZ ;  /* 0x000000110e1a7210 */ /* 0x004fca0007fde0ff */
[----:B------:R-:W-:-:S05]  /*13b140*/  IMAD.X R27, R20, 0x1, R16, P6 ;  /* 0x00000001141b7824 */ /* 0x000fca00030e0610 */
[----:B------:R0:W-:Y:S02]  /*13b150*/  STL.64 [R1+0x1430], R26 ;  /* 0x0014301a01007387 */ /* 0x0001e40000100a00 */
[----:B0-----:R-:W-:Y:S02]  /*13b160*/  IADD3 R26, P6, PT, R14, R15, RZ ;  /* 0x0000000f0e1a7210 */ /* 0x001fe40007fde0ff */
[----:B------:R-:W2:Y:S04]  /*13b170*/  LDL.LU R14, [R1+0x5324] ;  /* 0x00532400010e7983 */ /* 0x000ea80000300800 */
[----:B------:R0:W-:Y:S04]  /*13b180*/  STL.64 [R1+0x5310], R2 ;  /* 0x0053100201007387 */ /* 0x0001e80000100a00 */
[----:B0-----:R-:W3:Y:S01]  /*13b190*/  LDL.LU R3, [R1+0x1478] ;  /* 0x0014780001037983 */ /* 0x001ee20000300800 */
[----:B--2---:R-:W-:-:S03]  /*13b1a0*/  IMAD.X R27, R20, 0x1, R14, P6 ;  /* 0x00000001141b7824 */ /* 0x004fc600030e060e */
[----:B------:R-:W2:Y:S04]  /*13b1b0*/  LDL.LU R20, [R1+0x5320] ;  /* 0x0053200001147983 */ /* 0x000ea80000300800 */
[----:B------:R0:W-:Y:S04]  /*13b1c0*/  STL.64 [R1+0x5308], R4 ;  /* 0x0053080401007387 */ /* 0x0001e80000100a00 */
[----:B------:R1:W-:Y:S01]  /*13b1d0*/  STL.64 [R1+0x1440], R26 ;  /* 0x0014401a01007387 */ /* 0x0003e20000100a00 */
[----:B0-----:R-:W-:-:S05]  /*13b1e0*/  IMAD.MOV.U32 R5, RZ, RZ, R22 ;  /* 0x000000ffff057224 */ /* 0x001fca00078e0016 */
[----:B------:R-:W-:Y:S02]  /*13b1f0*/  SHF.R.S32.HI R22, RZ, 0x1f, R5 ;  /* 0x0000001fff167819 */ /* 0x000fe40000011405 */
[----:B-1----:R-:W-:-:S05]  /*13b200*/  IADD3 R26, P6, PT, R5, R21, RZ ;  /* 0x00000015051a7210 */ /* 0x002fca0007fde0ff */
[----:B------:R-:W-:-:S05]  /*13b210*/  IMAD.X R27, R22, 0x1, R19, P6 ;  /* 0x00000001161b7824 */ /* 0x000fca00030e0613 */
[----:B------:R2:W-:Y:S02]  /*13b220*/  STL.64 [R1+0x1438], R26 ;  /* 0x0014381a01007387 */ /* 0x0005e40000100a00 */
[----:B--2---:R-:W-:-:S05]  /*13b230*/  IADD3 R26, P6, PT, R5, R20, RZ ;  /* 0x00000014051a7210 */ /* 0x004fca0007fde0ff */
[----:B------:R-:W-:-:S05]  /*13b240*/  IMAD.X R27, R22, 0x1, R18, P6 ;  /* 0x00000001161b7824 */ /* 0x000fca00030e0612 */
[----:B------:R0:W-:Y:S04]  /*13b250*/  STL.64 [R1+0x1448], R26 ;  /* 0x0014481a01007387 */ /* 0x0001e80000100a00 */
[----:B0-----:R-:W2:Y:S01]  /*13b260*/  LDL.LU.64 R26, [R1+0x5318] ;  /* 0x00531800011a7983 */ /* 0x001ea20000300a00 */
[----:B------:R-:W-:-:S03]  /*13b270*/  IADD3 R2, P6, PT, R5, R17, RZ ;  /* 0x0000001105027210 */ /* 0x000fc60007fde0ff */
[----:B--2---:R3:W-:Y:S02]  /*13b280*/  STL.64 [R1+0x5300], R26 ;  /* 0x0053001a01007387 */ /* 0x0047e40000100a00 */
[----:B---3--:R-:W-:Y:S02]  /*13b290*/  IMAD.MOV.U32 R27, RZ, RZ, R3 ;  /* 0x000000ffff1b7224 */ /* 0x008fe400078e0003 */
        /* <DEDUP_REMOVED lines=10> */
[----:B0-----:R-:W3:Y:S04]  /*13b340*/  LDL.LU.64 R4, [R1+0x5308] ;  /* 0x0053080001047983 */ /* 0x001ee80000300a00 */
[----:B---3--:R0:W-:Y:S02]  /*13b350*/  STL.64 [R1+0x52f8], R4 ;  /* 0x0052f80401007387 */ /* 0x0081e40000100a00 */
[----:B0-----:R-:W-:-:S05]  /*13b360*/  IMAD.MOV.U32 R5, RZ, RZ, R27 ;  /* 0x000000ffff057224 */ /* 0x001fca00078e001b */
[----:B------:R-:W-:-:S05]  /*13b370*/  IADD3 R26, P6, PT, R5, R20, RZ ;  /* 0x00000014051a7210 */ /* 0x000fca0007fde0ff */
[----:B------:R-:W-:-:S05]  /*13b380*/  IMAD.X R27, R22, 0x1, R18, P6 ;  /* 0x00000001161b7824 */ /* 0x000fca00030e0612 */
[----:B------:R0:W-:Y:S02]  /*13b390*/  STL.64 [R1+0x1468], R26 ;  /* 0x0014681a01007387 */ /* 0x0001e40000100a00 */
[----:B0-----:R-:W-:-:S05]  /*13b3a0*/  IADD3 R26, P6, PT, R5, R17, RZ ;  /* 0x00000011051a7210 */ /* 0x001fca0007fde0ff */
[----:B------:R-:W-:-:S05]  /*13b3b0*/  IMAD.X R27, R22, 0x1, R16, P6 ;  /* 0x00000001161b7824 */ /* 0x000fca00030e0610 */
[----:B------:R0:W-:Y:S04]  /*13b3c0*/  STL.64 [R1+0x1470], R26 ;  /* 0x0014701a01007387 */ /* 0x0001e80000100a00 */
[----:B0-----:R-:W3:Y:S04]  /*13b3d0*/  LDL.LU.64 R26, [R1+0x5300] ;  /* 0x00530000011a7983 */ /* 0x001ee80000300a00 */
[----:B------:R0:W-:Y:S04]  /*13b3e0*/  STL [R1+0x52f0], R25 ;  /* 0x0052f01901007387 */ /* 0x0001e80000100800 */
[----:B0-----:R-:W2:Y:S01]  /*13b3f0*/  LDL.LU R25, [R1+0x1498] ;  /* 0x0014980001197983 */ /* 0x001ea20000300800 */
        /* <DEDUP_REMOVED lines=15> */
[----:B0-----:R-:W-:Y:S02]  /*13b4f0*/  IADD3 R4, P6, PT, R25, R15, RZ ;  /* 0x0000000f19047210 */ /* 0x001fe40007fde0ff */
[----:B------:R-:W2:Y:S03]  /*13b500*/  LDL.LU R25, [R1+0x52f0] ;  /* 0x0052f00001197983 */ /* 0x000ea60000300800 */
[----:B------:R-:W-:Y:S01]  /*13b510*/  IMAD.X R5, R22, 0x1, R14, P6 ;  /* 0x0000000116057824 */ /* 0x000fe200030e060e */
[----:B----4-:R2:W-:Y:S04]  /*13b520*/  STL [R1+0x52e0], R9 ;  /* 0x0052e00901007387 */ /* 0x0105e80000100800 */
[----:B------:R0:W-:Y:S01]  /*13b530*/  STL.64 [R1+0x14a0], R4 ;  /* 0x0014a00401007387 */ /* 0x0001e20000100a00 */
[----:B------:R-:W-:-:S02]  /*13b540*/  IMAD.MOV.U32 R22, RZ, RZ, R7 ;  /* 0x000000ffff167224 */ /* 0x000fc400078e0007 */
[----:B------:R-:W-:Y:S02]  /*13b550*/  IMAD.MOV.U32 R7, RZ, RZ, R8 ;  /* 0x000000ffff077224 */ /* 0x000fe400078e0008 */
[----:B------:R-:W-:Y:S01]  /*13b560*/  IMAD.MOV.U32 R8, RZ, RZ, R24 ;  /* 0x000000ffff087224 */ /* 0x000fe200078e0018 */
        /* <DEDUP_REMOVED lines=12> */
[----:B0-----:R-:W2:Y:S04]  /*13b630*/  LDL.LU.64 R4, [R1+0x52e8] ;  /* 0x0052e80001047983 */ /* 0x001ea80000300a00 */
[----:B------:R-:W4:Y:S04]  /*13b640*/  LDL.LU R9, [R1+0x52e0] ;  /* 0x0052e00001097983 */ /* 0x000f280000300800 */
[----:B------:R-:W-:Y:S04]  /*13b650*/  STL.64 [R1+0x52d8], R14 ;  /* 0x0052d80e01007387 */ /* 0x000fe80000100a00 */
[----:B------:R-:W-:Y:S04]  /*13b660*/  STL [R1+0x52d0], R23 ;  /* 0x0052d01701007387 */ /* 0x000fe80000100800 */
[----:B---3--:R0:W-:Y:S04]  /*13b670*/  STL.64 [R1+0x52c8], R26 ;  /* 0x0052c81a01007387 */ /* 0x0081e80000100a00 */
[----:B0-----:R-:W3:Y:S04]  /*13b680*/  LDL.LU R27, [R1+0x14d8] ;  /* 0x0014d800011b7983 */ /* 0x001ee80000300800 */
[----:B------:R0:W-:Y:S04]  /*13b690*/  STL.64 [R1+0x49e0], R24 ;  /* 0x0049e01801007387 */ /* 0x0001e80000100a00 */
[----:B0-----:R-:W2:Y:S04]  /*13b6a0*/  LDL.LU R24, [R1+0x17b0] ;  /* 0x0017b00001187983 */ /* 0x001ea80000300800 */
[----:B------:R-:W2:Y:S01]  /*13b6b0*/  LDL.LU R25, [R1+0x1784] ;  /* 0x0017840001197983 */ /* 0x000ea20000300800 */
[----:B---3--:R-:W-:-:S02]  /*13b6c0*/  SHF.R.S32.HI R23, RZ, 0x1f, R27 ;  /* 0x0000001fff177819 */ /* 0x008fc4000001141b */
        /* <DEDUP_REMOVED lines=10> */
[----:B--2---:R0:W-:Y:S04]  /*13b770*/  STL.64 [R1+0x52c0], R4 ;  /* 0x0052c00401007387 */ /* 0x0041e80000100a00 */
[----:B0-----:R-:W2:Y:S01]  /*13b780*/  LDL.LU R5, [R1+0x1500] ;  /* 0x0015000001057983 */ /* 0x001ea20000300800 */
[----:B---3--:R-:W-:-:S05]  /*13b790*/  IADD3 R26, P6, PT, R27, R15, RZ ;  /* 0x0000000f1b1a7210 */ /* 0x008fca0007fde0ff */
[----:B------:R-:W-:Y:S02]  /*13b7a0*/  IMAD.X R27, R23, 0x1, R14, P6 ;  /* 0x00000001171b7824 */ /* 0x000fe400030e060e */
[----:B------:R-:W3:Y:S04]  /*13b7b0*/  LDL.LU R23, [R1+0x52d0] ;  /* 0x0052d00001177983 */ /* 0x000ee80000300800 */
[----:B------:R0:W-:Y:S04]  /*13b7c0*/  STL.64 [R1+0x14e0], R26 ;  /* 0x0014e01a01007387 */ /* 0x0001e80000100a00 */
[----:B0-----:R-:W2:Y:S04]  /*13b7d0*/  LDL.LU.64 R26, [R1+0x52c8] ;  /* 0x0052c800011a7983 */ /* 0x001ea80000300a00 */
[----:B--2---:R0:W-:Y:S04]  /*13b7e0*/  STL.64 [R1+0x52b0], R26 ;  /* 0x0052b01a01007387 */ /* 0x0041e80000100a00 */
[----:B------:R1:W-:Y:S01]  /*13b7f0*/  STL [R1+0x52b8], R6 ;  /* 0x0052b80601007387 */ /* 0x0003e20000100800 */
[----:B0-----:R-:W-:-:S05]  /*13b800*/  IMAD.MOV.U32 R27, RZ, RZ, R5 ;  /* 0x000000ffff1b7224 */ /* 0x001fca00078e0005 */
[----:B-1----:R-:W-:Y:S02]  /*13b810*/  SHF.R.S32.HI R6, RZ, 0x1f, R27 ;  /* 0x0000001fff067819 */ /* 0x002fe4000001141b */
        /* <DEDUP_REMOVED lines=12> */
[----:B--2---:R0:W-:Y:S04]  /*13b8e0*/  STL.64 [R1+0x52a8], R4 ;  /* 0x0052a80401007387 */ /* 0x0041e80000100a00 */
[----:B0-----:R-:W2:Y:S04]  /*13b8f0*/  LDL.LU R5, [R1+0x1538] ;  /* 0x0015380001057983 */ /* 0x001ea80000300800 */
[----:B------:R-:W2:Y:S04]  /*13b900*/  LDL.LU R6, [R1+0x52b8] ;  /* 0x0052b80001067983 */ /* 0x000ea80000300800 */
        /* <DEDUP_REMOVED lines=125> */
[----:B------:R-:W3:Y:S04]  /*13c0e0*/  LDL.LU R6, [R1+0x5228] ;  /* 0x0052280001067983 */ /* 0x000ee80000300800 */
[----:B------:R0:W-:Y:S04]  /*13c0f0*/  STL.64 [R1+0x1620], R26 ;  /* 0x0016201a01007387 */ /* 0x0001e80000100a00 */
[----:B0-----:R-:W3:Y:S04]  /*13c100*/  LDL.LU.64 R26, [R1+0x5220] ;  /* 0x00522000011a7983 */ /* 0x001ee80000300a00 */
[----:B------:R-:W-:Y:S04]  /*13c110*/  STL.64 [R1+0x5218], R14 ;  /* 0x0052180e01007387 */ /* 0x000fe80000100a00 */
        /* <DEDUP_REMOVED lines=12> */
[----:B--2---:R-:W-:Y:S02]  /*13c1e0*/  IADD3 R4, P6, PT, R5, R15, RZ ;  /* 0x0000000f05047210 */ /* 0x004fe40007fde0ff */
[----:B------:R-:W-:Y:S03]  /*13c1f0*/  STL [R1+0x5200], R15 ;  /* 0x0052000f01007387 */ /* 0x000fe60000100800 */
[----:B------:R-:W-:-:S02]  /*13c200*/  IMAD.X R5, R28, 0x1, R14, P6 ;  /* 0x000000011c057824 */ /* 0x000fc400030e060e */
[----:B------:R-:W2:Y:S04]  /*13c210*/  LDL.LU R28, [R1+0x5210] ;  /* 0x00521000011c7983 */ /* 0x000ea80000300800 */
[----:B------:R0:W-:Y:S04]  /*13c220*/  STL.64 [R1+0x1640], R4 ;  /* 0x0016400401007387 */ /* 0x0001e80000100a00 */
[----:B0-----:R-:W2:Y:S04]  /*13c230*/  LDL.LU.64 R4, [R1+0x5208] ;  /* 0x0052080001047983 */ /* 0x001ea80000300a00 */
[----:B--2---:R-:W-:Y:S04]  /*13c240*/  STL.64 [R1+0x51f8], R4 ;  /* 0x0051f80401007387 */ /* 0x004fe80000100a00 */
[----:B------:R0:W-:Y:S04]  /*13c250*/  STL [R1+0x51f0], R14 ;  /* 0x0051f00e01007387 */ /* 0x0001e80000100800 */
[----:B0-----:R-:W2:Y:S02]  /*13c260*/  LDL.LU R14, [R1+0x1658] ;  /* 0x00165800010e7983 */ /* 0x001ea40000300800 */
[----:B--2---:R-:W-:-:S02]  /*13c270*/  SHF.R.S32.HI R15, RZ, 0x1f, R14 ;  /* 0x0000001fff0f7819 */ /* 0x004fc4000001140e */
[----:B------:R-:W-:-:S05]  /*13c280*/  IADD3 R4, P6, PT, R14, R21, RZ ;  /* 0x000000150e047210 */ /* 0x000fca0007fde0ff */
        /* <DEDUP_REMOVED lines=12> */
[----:B0-----:R-:W2:Y:S04]  /*13c350*/  LDL.LU.64 R4, [R1+0x51f8] ;  /* 0x0051f80001047983 */ /* 0x001ea80000300a00 */
[----:B------:R0:W-:Y:S04]  /*13c360*/  STL.64 [R1+0x51e0], R16 ;  /* 0x0051e01001007387 */ /* 0x0001e80000100a00 */
[----:B------:R-:W-:Y:S01]  /*13c370*/  STL [R1+0x51e8], R13 ;  /* 0x0051e80d01007387 */ /* 0x000fe20000100800 */
[----:B0-----:R-:W-:-:S03]  /*13c380*/  IADD3 R16, P6, PT, R14, R15, RZ ;  /* 0x0000000f0e107210 */ /* 0x001fc60007fde0ff */
[----:B------:R-:W2:Y:S04]  /*13c390*/  LDL.LU R14, [R1+0x51f0] ;  /* 0x0051f000010e7983 */ /* 0x000ea80000300800 */
[----:B------:R0:W-:Y:S04]  /*13c3a0*/  STL [R1+0x51dc], R28 ;  /* 0x0051dc1c01007387 */ /* 0x0001e80000100800 */
[----:B0-----:R-:W3:Y:S01]  /*13c3b0*/  LDL.LU R28, [R1+0x1678] ;  /* 0x00167800011c7983 */ /* 0x001ee20000300800 */
[----:B--2---:R-:W-:-:S03]  /*13c3c0*/  IMAD.X R17, R20, 0x1, R14, P6 ;  /* 0x0000000114117824 */ /* 0x004fc600030e060e */
[----:B------:R-:W2:Y:S04]  /*13c3d0*/  LDL.LU R20, [R1+0x51ec] ;  /* 0x0051ec0001147983 */ /* 0x000ea80000300800 */
[----:B------:R0:W-:Y:S01]  /*13c3e0*/  STL.64 [R1+0x1660], R16 ;  /* 0x0016601001007387 */ /* 0x0001e20000100a00 */
[----:B---3--:R-:W-:Y:S02]  /*13c3f0*/  SHF.R.S32.HI R13, RZ, 0x1f, R28 ;  /* 0x0000001fff0d7819 */ /* 0x008fe4000001141c */
[----:B0-----:R-:W-:-:S03]  /*13c400*/  IADD3 R16, P6, PT, R28, R21, RZ ;  /* 0x000000151c107210 */ /* 0x001fc60007fde0ff */
[----:B------:R0:W-:Y:S02]  /*13c410*/  STL [R1+0x38], R13 ;  /* 0x0000380d01007387 */ /* 0x0001e40000100800 */
[----:B------:R-:W-:Y:S02]  /*13c420*/  IMAD.X R17, R13, 0x1, R19, P6 ;  /* 0x000000010d117824 */ /* 0x000fe400030e0613 */
[----:B0-----:R-:W3:Y:S04]  /*13c430*/  LDL.LU R13, [R1+0x51e8] ;  /* 0x0051e800010d7983 */ /* 0x001ee80000300800 */
[----:B------:R0:W-:Y:S04]  /*13c440*/  STL [R1+0x51d8], R12 ;  /* 0x0051d80c01007387 */ /* 0x0001e80000100800 */
[----:B------:R2:W-:Y:S04]  /*13c450*/  STL.64 [R1+0x1658], R16 ;  /* 0x0016581001007387 */ /* 0x0005e80000100a00 */
[----:B0-----:R-:W3:Y:S01]  /*13c460*/  LDL.LU R12, [R1+0x38] ;  /* 0x00003800010c7983 */ /* 0x001ee20000300800 */
[----:B--2---:R-:W-:-:S05]  /*13c470*/  IADD3 R16, P6, PT, R28, R20, RZ ;  /* 0x000000141c107210 */ /* 0x004fca0007fde0ff */
[----:B---3--:R-:W-:-:S05]  /*13c480*/  IMAD.X R17, R12, 0x1, R18, P6 ;  /* 0x000000010c117824 */ /* 0x008fca00030e0612 */
[----:B------:R0:W-:Y:S04]  /*13c490*/  STL.64 [R1+0x1668], R16 ;  /* 0x0016681001007387 */ /* 0x0001e80000100a00 */
[----:B0-----:R-:W2:Y:S04]  /*13c4a0*/  LDL.LU.64 R16, [R1+0x51e0] ;  /* 0x0051e00001107983 */ /* 0x001ea80000300a00 */
[----:B------:R2:W-:Y:S02]  /*13c4b0*/  STL.64 [R1+0x51d0], R4 ;  /* 0x0051d00401007387 */ /* 0x0005e40000100a00 */
[----:B--2---:R-:W-:-:S05]  /*13c4c0*/  IADD3 R4, P6, PT, R28, R17, RZ ;  /* 0x000000111c047210 */ /* 0x004fca0007fde0ff */
[----:B------:R-:W-:-:S05]  /*13c4d0*/  IMAD.X R5, R12, 0x1, R16, P6 ;  /* 0x000000010c057824 */ /* 0x000fca00030e0610 */
[----:B------:R0:W-:Y:S02]  /*13c4e0*/  STL.64 [R1+0x1670], R4 ;  /* 0x0016700401007387 */ /* 0x0001e40000100a00 */
[----:B0-----:R-:W-:Y:S02]  /*13c4f0*/  IADD3 R4, P6, PT, R28, R15, RZ ;  /* 0x0000000f1c047210 */ /* 0x001fe40007fde0ff */
[----:B------:R-:W2:Y:S03]  /*13c500*/  LDL.LU R28, [R1+0x51dc] ;  /* 0x0051dc00011c7983 */ /* 0x000ea60000300800 */
[----:B------:R-:W-:Y:S02]  /*13c510*/  IMAD.X R5, R12, 0x1, R14, P6 ;  /* 0x000000010c057824 */ /* 0x000fe400030e060e */
[----:B------:R-:W3:Y:S04]  /*13c520*/  LDL.LU R12, [R1+0x51d8] ;  /* 0x0051d800010c7983 */ /* 0x000ee80000300800 */
[----:B------:R-:W-:Y:S04]  /*13c530*/  STL.64 [R1+0x1680], R4 ;  /* 0x0016800401007387 */ /* 0x000fe80000100a00 */
[----:B--2---:R0:W-:Y:S02]  /*13c540*/  STL.64 [R1+0x51c8], R28 ;  /* 0x0051c81c01007387 */ /* 0x0041e40000100a00 */
[----:B0-----:R-:W-:-:S05]  /*13c550*/  IMAD.MOV.U32 R29, RZ, RZ, R22 ;  /* 0x000000ffff1d7224 */ /* 0x001fca00078e0016 */
[----:B------:R-:W-:Y:S02]  /*13c560*/  SHF.R.S32.HI R22, RZ, 0x1f, R29 ;  /* 0x0000001fff167819 */ /* 0x000fe4000001141d */
        /* <DEDUP_REMOVED lines=10> */
[----:B------:R-:W-:-:S03]  /*13c610*/  IADD3 R28, P6, PT, R29, R15, RZ ;  /* 0x0000000f1d1c7210 */ /* 0x000fc60007fde0ff */
[----:B--2---:R0:W-:Y:S04]  /*13c620*/  STL.64 [R1+0x51c0], R4 ;  /* 0x0051c00401007387 */ /* 0x0041e80000100a00 */
[----:B0-----:R-:W2:Y:S01]  /*13c630*/  LDL.LU R5, [R1+0x16b8] ;  /* 0x0016b80001057983 */ /* 0x001ea20000300800 */
[----:B------:R-:W-:-:S05]  /*13c640*/  IMAD.X R29, R22, 0x1, R14, P6 ;  /* 0x00000001161d7824 */ /* 0x000fca00030e060e */
[----:B------:R0:W-:Y:S01]  /*13c650*/  STL.64 [R1+0x16a0], R28 ;  /* 0x0016a01c01007387 */ /* 0x0001e20000100a00 */
[----:B--2---:R-:W-:Y:S02]  /*13c660*/  SHF.R.S32.HI R22, RZ, 0x1f, R5 ;  /* 0x0000001fff167819 */ /* 0x004fe40000011405 */
[----:B0-----:R-:W-:-:S05]  /*13c670*/  IADD3 R28, P6, PT, R5, R21, RZ ;  /* 0x00000015051c7210 */ /* 0x001fca0007fde0ff */
[----:B------:R-:W-:-:S05]  /*13c680*/  IMAD.X R29, R22, 0x1, R19, P6 ;  /* 0x00000001161d7824 */ /* 0x000fca00030e0613 */
[----:B------:R0:W-:Y:S04]  /*13c690*/  STL.64 [R1+0x1698], R28 ;  /* 0x0016981c01007387 */ /* 0x0001e80000100a00 */
[----:B0-----:R-:W2:Y:S04]  /*13c6a0*/  LDL.LU.64 R28, [R1+0x51c8] ;  /* 0x0051c800011c7983 */ /* 0x001ea80000300a00 */
[----:B--2---:R0:W-:Y:S02]  /*13c6b0*/  STL.64 [R1+0x51b8], R28 ;  /* 0x0051b81c01007387 */ /* 0x0041e40000100a00 */
[----:B0-----:R-:W-:-:S05]  /*13c6c0*/  IMAD.MOV.U32 R29, RZ, RZ, R5 ;  /* 0x000000ffff1d7224 */ /* 0x001fca00078e0005 */
[----:B------:R-:W-:-:S05]  /*13c6d0*/  IADD3 R4, P6, PT, R29, R20, RZ ;  /* 0x000000141d047210 */ /* 0x000fca0007fde0ff */
[----:B------:R-:W-:-:S05]  /*13c6e0*/  IMAD.X R5, R22, 0x1, R18, P6 ;  /* 0x0000000116057824 */ /* 0x000fca00030e0612 */
[----:B------:R0:W-:Y:S02]  /*13c6f0*/  STL.64 [R1+0x16a8], R4 ;  /* 0x0016a80401007387 */ /* 0x0001e40000100a00 */
[----:B0-----:R-:W-:-:S05]  /*13c700*/  IADD3 R4, P6, PT, R29, R17, RZ ;  /* 0x000000111d047210 */ /* 0x001fca0007fde0ff */
[----:B------:R-:W-:-:S05]  /*13c710*/  IMAD.X R5, R22, 0x1, R16, P6 ;  /* 0x0000000116057824 */ /* 0x000fca00030e0610 */
[----:B------:R0:W-:Y:S04]  /*13c720*/  STL.64 [R1+0x16b0], R4 ;  /* 0x0016b00401007387 */ /* 0x0001e80000100a00 */
[----:B0-----:R-:W2:Y:S04]  /*13c730*/  LDL.LU.64 R4, [R1+0x51c0] ;  /* 0x0051c00001047983 */ /* 0x001ea80000300a00 */
        /* <DEDUP_REMOVED lines=20> */
[----:B------:R2:W-:Y:S04]  /*13c880*/  STL [R1+0x51a0], R23 ;  /* 0x0051a01701007387 */ /* 0x0005e80000100800 */
[----:B------:R0:W-:Y:S01]  /*13c890*/  STL.64 [R1+0x16e0], R28 ;  /* 0x0016e01c01007387 */ /* 0x0001e20000100a00 */
[----:B------:R-:W-:Y:S01]  /*13c8a0*/  IMAD.MOV.U32 R22, RZ, RZ, R26 ;  /* 0x000000ffff167224 */ /* 0x000fe200078e001a */
        /* <DEDUP_REMOVED lines=13> */
[----:B------:R-:W2:Y:S04]  /*13c980*/  LDL.LU R23, [R1+0x51a0] ;  /* 0x0051a00001177983 */ /* 0x000ea80000300800 */
[----:B------:R-:W-:Y:S04]  /*13c990*/  STL.64 [R1+0x5198], R14 ;  /* 0x0051980e01007387 */ /* 0x000fe80000100a00 */
[----:B------:R0:W-:Y:S04]  /*13c9a0*/  STL.64 [R1+0x5188], R24 ;  /* 0x0051881801007387 */ /* 0x0001e80000100a00 */
[----:B0-----:R-:W3:Y:S04]  /*13c9b0*/  LDL.LU R25, [R1+0x1718] ;  /* 0x0017180001197983 */ /* 0x001ee80000300800 */
[----:B--2---:R-:W-:Y:S04]  /*13c9c0*/  STL [R1+0x5190], R23 ;  /* 0x0051901701007387 */ /* 0x004fe80000100800 */
[----:B------:R0:W-:Y:S04]  /*13c9d0*/  STL.64 [R1+0x49a0], R26 ;  /* 0x0049a01a01007387 */ /* 0x0001e80000100a00 */
[----:B0-----:R-:W2:Y:S01]  /*13c9e0*/  LDL.LU R26, [R1+0x1750] ;  /* 0x00175000011a7983 */ /* 0x001ea20000300800 */
[----:B---3--:R-:W-:-:S02]  /*13c9f0*/  SHF.R.S32.HI R23, RZ, 0x1f, R25 ;  /* 0x0000001fff177819 */ /* 0x008fc40000011419 */
[----:B------:R-:W-:Y:S01]  /*13ca00*/  IADD3 R14, P6, PT, R25, R21, RZ ;  /* 0x00000015190e7210 */ /* 0x000fe20007fde0ff */
[----:B------:R-:W2:Y:S04]  /*13ca10*/  LDL.LU R27, [R1+0x1780] ;  /* 0x00178000011b7983 */ /* 0x000ea80000300800 */
        /* <DEDUP_REMOVED lines=9> */
[----:B------:R0:W-:Y:S04]  /*13cab0*/  STL.64 [R1+0x5180], R28 ;  /* 0x0051801c01007387 */ /* 0x0001e80000100a00 */
[----:B0-----:R-:W2:Y:S01]  /*13cac0*/  LDL.LU R29, [R1+0x17ec] ;  /* 0x0017ec00011d7983 */ /* 0x001ea20000300800 */
[----:B---3--:R-:W-:-:S05]  /*13cad0*/  IADD3 R24, P6, PT, R25, R15, RZ ;  /* 0x0000000f19187210 */ /* 0x008fca0007fde0ff */
[----:B------:R-:W-:Y:S02]  /*13cae0*/  IMAD.X R25, R23, 0x1, R14, P6 ;  /* 0x0000000117197824 */ /* 0x000fe400030e060e */
[----:B------:R-:W3:Y:S04]  /*13caf0*/  LDL.LU R23, [R1+0x5190] ;  /* 0x0051900001177983 */ /* 0x000ee80000300800 */
[----:B------:R0:W-:Y:S04]  /*13cb00*/  STL.64 [R1+0x1720], R24 ;  /* 0x0017201801007387 */ /* 0x0001e80000100a00 */
[----:B0-----:R-:W3:Y:S04]  /*13cb10*/  LDL.LU.64 R24, [R1+0x5188] ;  /* 0x0051880001187983 */ /* 0x001ee80000300a00 */
        /* <DEDUP_REMOVED lines=106> */
[----:B---3--:R1:W-:Y:S01]  /*13d1c0*/  STL [R1+0x5100], R23 ;  /* 0x0051001701007387 */ /* 0x0083e20000100800 */
        /* <DEDUP_REMOVED lines=101> */
[----:B------:R-:W-:Y:S04]  /*13d820*/  STL.64 [R1+0x5090], R14 ;  /* 0x0050900e01007387 */ /* 0x000fe80000100a00 */
[----:B----4-:R-:W-:Y:S04]  /*13d830*/  STL [R1+0x5088], R9 ;  /* 0x0050880901007387 */ /* 0x010fe80000100800 */
        /* <DEDUP_REMOVED lines=8> */
[----:B------:R0:W-:Y:S04]  /*13d8c0*/  STL.64 [R1+0x1a48], R14 ;  /* 0x001a480e01007387 */ /* 0x0001e80000100a00 */
[----:B------:R1:W-:Y:S01]  /*13d8d0*/  STL.64 [R1+0x5068], R28 ;  /* 0x0050681c01007387 */ /* 0x0003e20000100a00 */
[----:B0-----:R-:W-:-:S03]  /*13d8e0*/  IADD3 R14, P6, PT, R27, R17, RZ ;  /* 0x000000111b0e7210 */ /* 0x001fc60007fde0ff */
[----:B-1----:R-:W2:Y:S02]  /*13d8f0*/  LDL.LU R28, [R1+0x17c8] ;  /* 0x0017c800011c7983 */ /* 0x002ea40000300800 */
[----:B------:R-:W-:-:S05]  /*13d900*/  IMAD.X R15, R9, 0x1, R16, P6 ;  /* 0x00000001090f7824 */ /* 0x000fca00030e0610 */
[----:B------:R0:W-:Y:S04]  /*13d910*/  STL.64 [R1+0x1a60], R14 ;  /* 0x001a600e01007387 */ /* 0x0001e80000100a00 */
[----:B0-----:R-:W4:Y:S02]  /*13d920*/  LDL.LU.64 R14, [R1+0x5090] ;  /* 0x00509000010e7983 */ /* 0x001f240000300a00 */
[----:B----4-:R-:W-:-:S05]  /*13d930*/  IADD3 R26, P6, PT, R27, R15, RZ ;  /* 0x0000000f1b1a7210 */ /* 0x010fca0007fde0ff */
[----:B------:R-:W-:Y:S02]  /*13d940*/  IMAD.X R27, R9, 0x1, R14, P6 ;  /* 0x00000001091b7824 */ /* 0x000fe400030e060e */
[----:B------:R-:W4:Y:S04]  /*13d950*/  LDL.LU R9, [R1+0x5088] ;  /* 0x0050880001097983 */ /* 0x000f280000300800 */
[----:B------:R0:W-:Y:S04]  /*13d960*/  STL.64 [R1+0x1a58], R26 ;  /* 0x001a581a01007387 */ /* 0x0001e80000100a00 */
[----:B0-----:R-:W3:Y:S04]  /*13d970*/  LDL.LU.64 R26, [R1+0x5080] ;  /* 0x00508000011a7983 */ /* 0x001ee80000300a00 */
[----:B------:R-:W-:Y:S04]  /*13d980*/  STL.64 [R1+0x5070], R14 ;  /* 0x0050700e01007387 */ /* 0x000fe80000100a00 */
[----:B------:R2:W-:Y:S02]  /*13d990*/  STL [R1+0x5078], R13 ;  /* 0x0050780d01007387 */ /* 0x0005e40000100800 */
[----:B--2---:R-:W-:-:S02]  /*13d9a0*/  SHF.R.S32.HI R13, RZ, 0x1f, R28 ;  /* 0x0000001fff0d7819 */ /* 0x004fc4000001141c */
[----:B------:R-:W-:-:S05]  /*13d9b0*/  IADD3 R14, P6, PT, R28, R21, RZ ;  /* 0x000000151c0e7210 */ /* 0x000fca0007fde0ff */
[----:B------:R-:W-:Y:S01]  /*13d9c0*/  IMAD.X R15, R13, 0x1, R19, P6 ;  /* 0x000000010d0f7824 */ /* 0x000fe200030e0613 */
[----:B------:R-:W-:Y:S04]  /*13d9d0*/  STL [R1+0x38], R13 ;  /* 0x0000380d01007387 */ /* 0x000fe80000100800 */
[----:B------:R0:W-:Y:S02]  /*13d9e0*/  STL.64 [R1+0x17d0], R14 ;  /* 0x0017d00e01007387 */ /* 0x0001e40000100a00 */
[----:B0-----:R-:W-:-:S05]  /*13d9f0*/  IADD3 R14, P6, PT, R28, R20, RZ ;  /* 0x000000141c0e7210 */ /* 0x001fca0007fde0ff */
[----:B------:R-:W-:-:S05]  /*13da00*/  IMAD.X R15, R13, 0x1, R18, P6 ;  /* 0x000000010d0f7824 */ /* 0x000fca00030e0612 */
[----:B------:R0:W-:Y:S02]  /*13da10*/  STL.64 [R1+0x1a80], R14 ;  /* 0x001a800e01007387 */ /* 0x0001e40000100a00 */
[----:B0-----:R-:W-:-:S05]  /*13da20*/  IADD3 R14, P6, PT, R28, R17, RZ ;  /* 0x000000111c0e7210 */ /* 0x001fca0007fde0ff */
[----:B------:R-:W-:Y:S02]  /*13da30*/  IMAD.X R15, R13, 0x1, R16, P6 ;  /* 0x000000010d0f7824 */ /* 0x000fe400030e0610 */
[----:B------:R-:W2:Y:S04]  /*13da40*/  LDL.LU R13, [R1+0x5078] ;  /* 0x00507800010d7983 */ /* 0x000ea80000300800 */
[----:B------:R0:W-:Y:S04]  /*13da50*/  STL.64 [R1+0x1a98], R14 ;  /* 0x001a980e01007387 */ /* 0x0001e80000100a00 */
[----:B0-----:R-:W2:Y:S02]  /*13da60*/  LDL.LU.64 R14, [R1+0x5070] ;  /* 0x00507000010e7983 */ /* 0x001ea40000300a00 */
[----:B--2---:R-:W-:-:S05]  /*13da70*/  IADD3 R28, P6, PT, R28, R15, RZ ;  /* 0x0000000f1c1c7210 */ /* 0x004fca0007fde0ff */
[----:B------:R0:W-:Y:S04]  /*13da80*/  STL [R1+0x1a90], R28 ;  /* 0x001a901c01007387 */ /* 0x0001e80000100800 */
[----:B0-----:R-:W2:Y:S04]  /*13da90*/  LDL.LU.64 R28, [R1+0x5068] ;  /* 0x00506800011c7983 */ /* 0x001ea80000300a00 */
[----:B--2---:R0:W-:Y:S04]  /*13daa0*/  STL.64 [R1+0x5060], R28 ;  /* 0x0050601c01007387 */ /* 0x0041e80000100a00 */
[----:B0-----:R0:W2:Y:S04]  /*13dab0*/  LDL.64 R28, [R1+0x1a90] ;  /* 0x001a9000011c7983 */ /* 0x0010a80000100a00 */
[----:B--2---:R-:W2:Y:S04]  /*13dac0*/  LDL.LU R29, [R1+0x38] ;  /* 0x00003800011d7983 */ /* 0x004ea80000300800 */
[----:B---3--:R1:W-:Y:S04]  /*13dad0*/  STL.64 [R1+0x5050], R26 ;  /* 0x0050501a01007387 */ /* 0x0083e80000100a00 */
[----:B-1----:R-:W3:Y:S04]  /*13dae0*/  LDL.LU R27, [R1+0x17c0] ;  /* 0x0017c000011b7983 */ /* 0x002ee80000300800 */
[----:B------:R3:W-:Y:S01]  /*13daf0*/  STL [R1+0x5058], R2 ;  /* 0x0050580201007387 */ /* 0x0007e20000100800 */
[----:B--2---:R-:W-:-:S05]  /*13db00*/  IMAD.X R29, R29, 0x1, R14, P6 ;  /* 0x000000011d1d7824 */ /* 0x004fca00030e060e */
[----:B------:R1:W-:Y:S01]  /*13db10*/  STL [R1+0x1a94], R29 ;  /* 0x001a941d01007387 */ /* 0x0003e20000100800 */
[----:B---3--:R-:W-:Y:S02]  /*13db20*/  SHF.R.S32.HI R2, RZ, 0x1f, R27 ;  /* 0x0000001fff027819 */ /* 0x008fe4000001141b */
[----:B------:R-:W-:-:S05]  /*13db30*/  IADD3 R28, P6, PT, R27, R21, RZ ;  /* 0x000000151b1c7210 */ /* 0x000fca0007fde0ff */
[----:B-1----:R-:W-:-:S05]  /*13db40*/  IMAD.X R29, R2, 0x1, R19, P6 ;  /* 0x00000001021d7824 */ /* 0x002fca00030e0613 */
        /* <DEDUP_REMOVED lines=14> */
[----:B----4-:R1:W-:Y:S04]  /*13dc30*/  STL.64 [R1+0x5038], R8 ;  /* 0x0050380801007387 */ /* 0x0103e80000100a00 */
[----:B-1----:R-:W4:Y:S02]  /*13dc40*/  LDL.LU R9, [R1+0x17c4] ;  /* 0x0017c40001097983 */ /* 0x002f240000300800 */
[----:B----4-:R-:W-:-:S02]  /*13dc50*/  SHF.R.S32.HI R8, RZ, 0x1f, R9 ;  /* 0x0000001fff087819 */ /* 0x010fc40000011409 */
[----:B------:R-:W-:-:S03]  /*13dc60*/  IADD3 R14, P6, PT, R9, R21, RZ ;  /* 0x00000015090e7210 */ /* 0x000fc60007fde0ff */
[----:B------:R-:W-:Y:S02]  /*13dc70*/  STL [R1+0x38], R8 ;  /* 0x0000380801007387 */ /* 0x000fe40000100800 */
[----:B------:R-:W-:Y:S02]  /*13dc80*/  IMAD.X R15, R8, 0x1, R19, P6 ;  /* 0x00000001080f7824 */ /* 0x000fe400030e0613 */
[----:B------:R1:W-:Y:S04]  /*13dc90*/  STL [R1+0x5040], R19 ;  /* 0x0050401301007387 */ /* 0x0003e80000100800 */
[----:B-1----:R-:W4:Y:S04]  /*13dca0*/  LDL.LU R19, [R1+0x38] ;  /* 0x0000380001137983 */ /* 0x002f280000300800 */
[----:B------:R1:W-:Y:S02]  /*13dcb0*/  STL.64 [R1+0x1ac8], R14 ;  /* 0x001ac80e01007387 */ /* 0x0003e40000100a00 */
[----:B-1----:R-:W-:-:S05]  /*13dcc0*/  IADD3 R14, P6, PT, R9, R20, RZ ;  /* 0x00000014090e7210 */ /* 0x002fca0007fde0ff */
[----:B----4-:R-:W-:-:S05]  /*13dcd0*/  IMAD.X R15, R19, 0x1, R18, P6 ;  /* 0x00000001130f7824 */ /* 0x010fca00030e0612 */
[----:B------:R1:W-:Y:S02]  /*13dce0*/  STL.64 [R1+0x1af8], R14 ;  /* 0x001af80e01007387 */ /* 0x0003e40000100a00 */
[----:B-1----:R-:W-:-:S05]  /*13dcf0*/  IADD3 R14, P6, PT, R9, R17, RZ ;  /* 0x00000011090e7210 */ /* 0x002fca0007fde0ff */
[----:B------:R-:W-:-:S05]  /*13dd00*/  IMAD.X R15, R19, 0x1, R16, P6 ;  /* 0x00000001130f7824 */ /* 0x000fca00030e0610 */
[----:B------:R1:W-:Y:S04]  /*13dd10*/  STL.64 [R1+0x1b10], R14 ;  /* 0x001b100e01007387 */ /* 0x0003e80000100a00 */
[----:B-1----:R-:W4:Y:S04]  /*13dd20*/  LDL.LU.64 R14, [R1+0x5048] ;  /* 0x00504800010e7983 */ /* 0x002f280000300a00 */
[----:B------:R1:W-:Y:S04]  /*13dd30*/  STL.64 [R1+0x5020], R24 ;  /* 0x0050201801007387 */ /* 0x0003e80000100a00 */
[----:B-1----:R-:W2:Y:S01]  /*13dd40*/  LDL.LU R25, [R1+0x17bc] ;  /* 0x0017bc0001197983 */ /* 0x002ea20000300800 */
[----:B----4-:R-:W-:-:S05]  /*13dd50*/  IADD3 R8, P6, PT, R9, R15, RZ ;  /* 0x0000000f09087210 */ /* 0x010fca0007fde0ff */
[----:B------:R-:W-:Y:S02]  /*13dd60*/  IMAD.X R9, R19, 0x1, R14, P6 ;  /* 0x0000000113097824 */ /* 0x000fe400030e060e */
[----:B------:R-:W4:Y:S04]  /*13dd70*/  LDL.LU R19, [R1+0x5040] ;  /* 0x0050400001137983 */ /* 0x000f280000300800 */
[----:B------:R1:W-:Y:S04]  /*13dd80*/  STL.64 [R1+0x1b08], R8 ;  /* 0x001b080801007387 */ /* 0x0003e80000100a00 */
[----:B-1----:R-:W3:Y:S04]  /*13dd90*/  LDL.LU.64 R8, [R1+0x5038] ;  /* 0x0050380001087983 */ /* 0x002ee80000300a00 */
[----:B------:R2:W-:Y:S02]  /*13dda0*/  STL.64 [R1+0x5030], R14 ;  /* 0x0050300e01007387 */ /* 0x0005e40000100a00 */
[----:B--2---:R-:W-:-:S02]  /*13ddb0*/  IADD3 R14, P6, PT, R25, R21, RZ ;  /* 0x00000015190e7210 */ /* 0x004fc40007fde0ff */
[----:B---3--:R1:W-:Y:S02]  /*13ddc0*/  STL [R1+0x5028], R9 ;  /* 0x0050280901007387 */ /* 0x0083e40000100800 */
[----:B-1----:R-:W-:-:S05]  /*13ddd0*/  SHF.R.S32.HI R9, RZ, 0x1f, R25 ;  /* 0x0000001fff097819 */ /* 0x002fca0000011419 */
[----:B----4-:R-:W-:-:S05]  /*13dde0*/  IMAD.X R15, R9, 0x1, R19, P6 ;  /* 0x00000001090f7824 */ /* 0x010fca00030e0613 */
        /* <DEDUP_REMOVED lines=14> */
[----:B------:R-:W-:Y:S04]  /*13ded0*/  STL [R1+0x5010], R7 ;  /* 0x0050100701007387 */ /* 0x000fe80000100800 */
[----:B--2---:R1:W-:Y:S04]  /*13dee0*/  STL.64 [R1+0x5008], R8 ;  /* 0x0050080801007387 */ /* 0x0043e80000100a00 */
[----:B-1----:R-:W2:Y:S04]  /*13def0*/  LDL.LU R8, [R1+0x17b8] ;  /* 0x0017b80001087983 */ /* 0x002ea80000300800 */
[----:B------:R-:W4:Y:S02]  /*13df00*/  LDL.LU R9, [R1+0x17b4] ;  /* 0x0017b40001097983 */ /* 0x000f240000300800 */
        /* <DEDUP_REMOVED lines=11> */
[----:B------:R2:W-:Y:S02]  /*13dfc0*/  STL.64 [R1+0x5000], R16 ;  /* 0x0050001001007387 */ /* 0x0005e40000100a00 */
[----:B--2---:R-:W-:-:S02]  /*13dfd0*/  IMAD.MOV.U32 R17, RZ, RZ, R8 ;  /* 0x000000ffff117224 */ /* 0x004fc400078e0008 */
[----:B------:R-:W2:Y:S01]  /*13dfe0*/  LDL.LU R16, [R1+0x175c] ;  /* 0x00175c0001107983 */ /* 0x000ea20000300800 */
[----:B----4-:R-:W-:-:S05]  /*13dff0*/  IADD3 R8, P6, PT, R9, R15, RZ ;  /* 0x0000000f09087210 */ /* 0x010fca0007fde0ff */
[----:B------:R-:W-:Y:S02]  /*13e000*/  IMAD.X R9, R7, 0x1, R14, P6 ;  /* 0x0000000107097824 */ /* 0x000fe400030e060e */
[----:B------:R-:W4:Y:S04]  /*13e010*/  LDL.LU R7, [R1+0x5010] ;  /* 0x0050100001077983 */ /* 0x000f280000300800 */
[----:B------:R1:W-:Y:S04]  /*13e020*/  STL.64 [R1+0x1b88], R8 ;  /* 0x001b880801007387 */ /* 0x0003e80000100a00 */
[----:B-1----:R-:W3:Y:S04]  /*13e030*/  LDL.LU.64 R8, [R1+0x5008] ;  /* 0x0050080001087983 */ /* 0x002ee80000300a00 */
[----:B------:R2:W-:Y:S02]  /*13e040*/  STL.64 [R1+0x4ff8], R14 ;  /* 0x004ff80e01007387 */ /* 0x0005e40000100a00 */
[----:B--2---:R-:W-:-:S02]  /*13e050*/  IMAD.MOV.U32 R15, RZ, RZ, R16 ;  /* 0x000000ffff0f7224 */ /* 0x004fc400078e0010 */
[----:B----4-:R-:W-:Y:S04]  /*13e060*/  STL [R1+0x4ff0], R7 ;  /* 0x004ff00701007387 */ /* 0x010fe80000100800 */
[----:B------:R1:W-:Y:S02]  /*13e070*/  STL.64 [R1+0x4fe8], R26 ;  /* 0x004fe81a01007387 */ /* 0x0003e40000100a00 */
[----:B-1----:R-:W-:-:S05]  /*13e080*/  IMAD.MOV.U32 R27, RZ, RZ, R17 ;  /* 0x000000ffff1b7224 */ /* 0x002fca00078e0011 */
[----:B------:R-:W-:Y:S02]  /*13e090*/  SHF.R.S32.HI R7, RZ, 0x1f, R27 ;  /* 0x0000001fff077819 */ /* 0x000fe4000001141b */
[----:B------:R-:W-:-:S05]  /*13e0a0*/  IADD3 R16, P6, PT, R27, R21, RZ ;  /* 0x000000151b107210 */ /* 0x000fca0007fde0ff */
[----:B------:R-:W-:-:S05]  /*13e0b0*/  IMAD.X R17, R7, 0x1, R19, P6 ;  /* 0x0000000107117824 */ /* 0x000fca00030e0613 */
[----:B------:R1:W-:Y:S02]  /*13e0c0*/  STL.64 [R1+0x1b80], R16 ;  /* 0x001b801001007387 */ /* 0x0003e40000100a00 */
[----:B-1----:R-:W-:-:S05]  /*13e0d0*/  IADD3 R16, P6, PT, R27, R20, RZ ;  /* 0x000000141b107210 */ /* 0x002fca0007fde0ff */
[----:B------:R-:W-:-:S05]  /*13e0e0*/  IMAD.X R17, R7, 0x1, R18, P6 ;  /* 0x0000000107117824 */ /* 0x000fca00030e0612 */
[----:B------:R1:W-:Y:S04]  /*13e0f0*/  STL.64 [R1+0x1bb0], R16 ;  /* 0x001bb01001007387 */ /* 0x0003e80000100a00 */
[----:B-1----:R-:W2:Y:S04]  /*13e100*/  LDL.LU.64 R16, [R1+0x5000] ;  /* 0x0050000001107983 */ /* 0x002ea80000300a00 */
[----:B---3--:R1:W-:Y:S02]  /*13e110*/  STL [R1+0x4fe0], R25 ;  /* 0x004fe01901007387 */ /* 0x0083e40000100800 */
[----:B-1----:R-:W-:Y:S01]  /*13e120*/  IMAD.MOV.U32 R25, RZ, RZ, R15 ;  /* 0x000000ffff197224 */ /* 0x002fe200078e000f */
[----:B--2---:R-:W-:-:S05]  /*13e130*/  IADD3 R14, P6, PT, R27, R17, RZ ;  /* 0x000000111b0e7210 */ /* 0x004fca0007fde0ff */
        /* <DEDUP_REMOVED lines=8> */
[----:B------:R1:W-:Y:S04]  /*13e1c0*/  STL.64 [R1+0x4fd8], R14 ;  /* 0x004fd80e01007387 */ /* 0x0003e80000100a00 */
[----:B------:R-:W-:Y:S01]  /*13e1d0*/  STL [R1+0x4fd0], R10 ;  /* 0x004fd00a01007387 */ /* 0x000fe20000100800 */
[----:B-1----:R-:W-:-:S03]  /*13e1e0*/  IMAD.MOV.U32 R14, RZ, RZ, R25 ;  /* 0x000000ffff0e7224 */ /* 0x002fc600078e0019 */
[----:B--2---:R1:W-:Y:S02]  /*13e1f0*/  STL.64 [R1+0x4fc8], R6 ;  /* 0x004fc80601007387 */ /* 0x0043e40000100a00 */
[----:B-1----:R-:W-:-:S05]  /*13e200*/  IMAD.MOV.U32 R7, RZ, RZ, R24 ;  /* 0x000000ffff077224 */ /* 0x002fca00078e0018 */
[----:B------:R-:W-:Y:S02]  /*13e210*/  SHF.R.S32.HI R10, RZ, 0x1f, R7 ;  /* 0x0000001fff0a7819 */ /* 0x000fe40000011407 */
[----:B------:R-:W-:-:S05]  /*13e220*/  IADD3 R24, P6, PT, R7, R21, RZ ;  /* 0x0000001507187210 */ /* 0x000fca0007fde0ff */
[----:B------:R-:W-:-:S05]  /*13e230*/  IMAD.X R25, R10, 0x1, R19, P6 ;  /* 0x000000010a197824 */ /* 0x000fca00030e0613 */
[----:B------:R1:W-:Y:S04]  /*13e240*/  STL.64 [R1+0x17b8], R24 ;  /* 0x0017b81801007387 */ /* 0x0003e80000100a00 */
[----:B-1----:R-:W2:Y:S01]  /*13e250*/  LDL.LU R25, [R1+0x4fe0] ;  /* 0x004fe00001197983 */ /* 0x002ea20000300800 */
[----:B---3--:R-:W-:Y:S02]  /*13e260*/  IMAD.MOV.U32 R15, RZ, RZ, R26 ;  /* 0x000000ffff0f7224 */ /* 0x008fe400078e001a */
[----:B------:R-:W-:Y:S02]  /*13e270*/  IMAD.MOV.U32 R26, RZ, RZ, R27 ;  /* 0x000000ffff1a7224 */ /* 0x000fe400078e001b */
[----:B------:R-:W-:Y:S02]  /*13e280*/  IMAD.MOV.U32 R27, RZ, RZ, R3 ;  /* 0x000000ffff1b7224 */ /* 0x000fe400078e0003 */
[----:B------:R-:W-:-:S02]  /*13e290*/  IMAD.MOV.U32 R3, RZ, RZ, R29 ;  /* 0x000000ffff037224 */ /* 0x000fc400078e001d */
[----:B--2---:R-:W-:Y:S02]  /*13e2a0*/  IMAD.MOV.U32 R24, RZ, RZ, R25 ;  /* 0x000000ffff187224 */ /* 0x004fe400078e0019 */
[----:B------:R-:W-:Y:S02]  /*13e2b0*/  IMAD.MOV.U32 R25, RZ, RZ, R22 ;  /* 0x000000ffff197224 */ /* 0x000fe400078e0016 */
[----:B------:R-:W-:Y:S02]  /*13e2c0*/  IMAD.MOV.U32 R22, RZ, RZ, R11 ;  /* 0x000000ffff167224 */ /* 0x000fe400078e000b */
[----:B------:R-:W-:Y:S01]  /*13e2d0*/  IMAD.MOV.U32 R11, RZ, RZ, R28 ;  /* 0x000000ffff0b7224 */ /* 0x000fe200078e001c */
[----:B------:R-:W-:-:S05]  /*13e2e0*/  IADD3 R28, P6, PT, R7, R20, RZ ;  /* 0x00000014071c7210 */ /* 0x000fca0007fde0ff */
[----:B------:R-:W-:-:S05]  /*13e2f0*/  IMAD.X R29, R10, 0x1, R18, P6 ;  /* 0x000000010a1d7824 */ /* 0x000fca00030e0612 */
[----:B------:R1:W-:Y:S02]  /*13e300*/  STL.64 [R1+0x4948], R28 ;  /* 0x0049481c01007387 */ /* 0x0003e40000100a00 */
[----:B-1----:R-:W-:Y:S01]  /*13e310*/  IMAD.MOV.U32 R29, RZ, RZ, R14 ;  /* 0x000000ffff1d7224 */ /* 0x002fe200078e000e */
[----:B------:R-:W-:Y:S01]  /*13e320*/  IADD3 R14, P6, PT, R7, R17, RZ ;  /* 0x00000011070e7210 */ /* 0x000fe20007fde0ff */
[----:B------:R-:W-:-:S04]  /*13e330*/  IMAD.MOV.U32 R28, RZ, RZ, R15 ;  /* 0x000000ffff1c7224 */ /* 0x000fc800078e000f */
[----:B------:R-:W-:-:S05]  /*13e340*/  IMAD.X R15, R10, 0x1, R16, P6 ;  /* 0x000000010a0f7824 */ /* 0x000fca00030e0610 */
[----:B------:R1:W-:Y:S04]  /*13e350*/  STL.64 [R1+0x1c00], R14 ;  /* 0x001c000e01007387 */ /* 0x0003e80000100a00 */
[----:B-1----:R-:W2:Y:S04]  /*13e360*/  LDL.LU.64 R14, [R1+0x4fd8] ;  /* 0x004fd800010e7983 */ /* 0x002ea80000300a00 */
[----:B------:R1:W-:Y:S04]  /*13e370*/  STL.64 [R1+0x4fc0], R4 ;  /* 0x004fc00401007387 */ /* 0x0003e80000100a00 */
[----:B-1----:R-:W3:Y:S01]  /*13e380*/  LDL.LU R5, [R1+0x17a8] ;  /* 0x0017a80001057983 */ /* 0x002ee20000300800 */
[----:B--2---:R-:W-:-:S05]  /*13e390*/  IADD3 R6, P6, PT, R7, R15, RZ ;  /* 0x0000000f07067210 */ /* 0x004fca0007fde0ff */
[----:B------:R-:W-:Y:S02]  /*13e3a0*/  IMAD.X R7, R10, 0x1, R14, P6 ;  /* 0x000000010a077824 */ /* 0x000fe400030e060e */
[----:B------:R-:W2:Y:S04]  /*13e3b0*/  LDL.LU R10, [R1+0x4fd0] ;  /* 0x004fd000010a7983 */ /* 0x000ea80000300800 */
[----:B------:R1:W-:Y:S04]  /*13e3c0*/  STL.64 [R1+0x1bf8], R6 ;  /* 0x001bf80601007387 */ /* 0x0003e80000100a00 */
[----:B-1----:R-:W4:Y:S04]  /*13e3d0*/  LDL.LU.64 R6, [R1+0x4fc8] ;  /* 0x004fc80001067983 */ /* 0x002f280000300a00 */
[----:B----4-:R3:W-:Y:S04]  /*13e3e0*/  STL.64 [R1+0x4fb0], R6 ;  /* 0x004fb00601007387 */ /* 0x0107e80000100a00 */
[----:B--2---:R1:W-:Y:S01]  /*13e3f0*/  STL [R1+0x4fb8], R10 ;  /* 0x004fb80a01007387 */ /* 0x0043e20000100800 */
[----:B---3--:R-:W-:-:S05]  /*13e400*/  IMAD.MOV.U32 R7, RZ, RZ, R5 ;  /* 0x000000ffff077224 */ /* 0x008fca00078e0005 */
[----:B-1----:R-:W-:Y:S02]  /*13e410*/  SHF.R.S32.HI R10, RZ, 0x1f, R7 ;  /* 0x0000001fff0a7819 */ /* 0x002fe40000011407 */
        /* <DEDUP_REMOVED lines=14> */
[----:B------:R-:W3:Y:S04]  /*13e500*/  LDL.LU R10, [R1+0x4fb8] ;  /* 0x004fb800010a7983 */ /* 0x000ee80000300800 */
[----:B------:R1:W-:Y:S04]  /*13e510*/  STL.64 [R1+0x1c38], R6 ;  /* 0x001c380601007387 */ /* 0x0003e80000100a00 */
[----:B-1----:R-:W4:Y:S04]  /*13e520*/  LDL.LU.64 R6, [R1+0x4fb0] ;  /* 0x004fb00001067983 */ /* 0x002f280000300a00 */
[----:B----4-:R2:W-:Y:S04]  /*13e530*/  STL.64 [R1+0x4f98], R6 ;  /* 0x004f980601007387 */ /* 0x0105e80000100a00 */
[----:B------:R1:W-:Y:S01]  /*13e540*/  STL [R1+0x4fa0], R24 ;  /* 0x004fa01801007387 */ /* 0x0003e20000100800 */
[----:B--2---:R-:W-:-:S05]  /*13e550*/  IMAD.MOV.U32 R7, RZ, RZ, R5 ;  /* 0x000000ffff077224 */ /* 0x004fca00078e0005 */
        /* <DEDUP_REMOVED lines=15> */
[----:B------:R-:W4:Y:S04]  /*13e650*/  LDL.LU R24, [R1+0x4fa0] ;  /* 0x004fa00001187983 */ /* 0x000f280000300800 */
[----:B------:R1:W-:Y:S04]  /*13e660*/  STL.64 [R1+0x1c70], R6 ;  /* 0x001c700601007387 */ /* 0x0003e80000100a00 */
[----:B-1----:R-:W2:Y:S04]  /*13e670*/  LDL.LU.64 R6, [R1+0x4f98] ;  /* 0x004f980001067983 */ /* 0x002ea80000300a00 */
[----:B--2---:R1:W-:Y:S04]  /*13e680*/  STL.64 [R1+0x4f80], R6 ;  /* 0x004f800601007387 */ /* 0x0043e80000100a00 */
[----:B------:R2:W-:Y:S01]  /*13e690*/  STL [R1+0x4f88], R29 ;  /* 0x004f881d01007387 */ /* 0x0005e20000100800 */
[----:B-1----:R-:W-:-:S05]  /*13e6a0*/  IMAD.MOV.U32 R7, RZ, RZ, R5 ;  /* 0x000000ffff077224 */ /* 0x002fca00078e0005 */
[----:B--2---:R-:W-:Y:S02]  /*13e6b0*/  SHF.R.S32.HI R29, RZ, 0x1f, R7 ;  /* 0x0000001fff1d7819 */ /* 0x004fe40000011407 */
        /* <DEDUP_REMOVED lines=14> */
[----:B------:R-:W2:Y:S04]  /*13e7a0*/  LDL.LU R29, [R1+0x4f88] ;  /* 0x004f8800011d7983 */ /* 0x000ea80000300800 */
        /* <DEDUP_REMOVED lines=87> */
[----:B---3--:R2:W-:Y:S01]  /*13ed20*/  STL [R1+0x4f10], R10 ;  /* 0x004f100a01007387 */ /* 0x0085e20000100800 */
        /* <DEDUP_REMOVED lines=39> */
[----:B-1----:R-:W3:Y:S04]  /*13efa0*/  LDL.LU.64 R6, [R1+0x4ef0] ;  /* 0x004ef00001067983 */ /* 0x002ee80000300a00 */
[----:B------:R-:W-:Y:S04]  /*13efb0*/  STL [R1+0x4ee0], R0 ;  /* 0x004ee00001007387 */ /* 0x000fe80000100800 */
[----:B----4-:R2:W-:Y:S02]  /*13efc0*/  STL.64 [R1+0x4ed8], R24 ;  /* 0x004ed81801007387 */ /* 0x0105e40000100a00 */
[----:B--2---:R-:W-:-:S05]  /*13efd0*/  IMAD.MOV.U32 R25, RZ, RZ, R5 ;  /* 0x000000ffff197224 */ /* 0x004fca00078e0005 */
[----:B------:R-:W-:Y:S02]  /*13efe0*/  SHF.R.S32.HI R0, RZ, 0x1f, R25 ;  /* 0x0000001fff007819 */ /* 0x000fe40000011419 */
        /* <DEDUP_REMOVED lines=17> */
[----:B------:R-:W-:Y:S04]  /*13f100*/  STL [R1+0x4ec8], R23 ;  /* 0x004ec81701007387 */ /* 0x000fe80000100800 */
[----:B--2---:R1:W-:Y:S02]  /*13f110*/  STL.64 [R1+0x4ec0], R24 ;  /* 0x004ec01801007387 */ /* 0x0043e40000100a00 */
[----:B-1----:R-:W-:-:S05]  /*13f120*/  IMAD.MOV.U32 R25, RZ, RZ, R5 ;  /* 0x000000ffff197224 */ /* 0x002fca00078e0005 */
        /* <DEDUP_REMOVED lines=39> */
[----:B---3--:R-:W-:Y:S04]  /*13f3a0*/  STL [R1+0x4e98], R6 ;  /* 0x004e980601007387 */ /* 0x008fe80000100800 */
        /* <DEDUP_REMOVED lines=41> */
[----:B------:R-:W-:Y:S04]  /*13f640*/  STL.64 [R1+0x4e70], R14 ;  /* 0x004e700e01007387 */ /* 0x000fe80000100a00 */
        /* <DEDUP_REMOVED lines=12> */
[----:B--2---:R-:W-:Y:S02]  /*13f710*/  IADD3 R4, P6, PT, R5, R15, RZ ;  /* 0x0000000f05047210 */ /* 0x004fe40007fde0ff */
[----:B------:R-:W-:Y:S03]  /*13f720*/  STL [R1+0x4e58], R15 ;  /* 0x004e580f01007387 */ /* 0x000fe60000100800 */
[----:B------:R-:W-:-:S02]  /*13f730*/  IMAD.X R5, R29, 0x1, R14, P6 ;  /* 0x000000011d057824 */ /* 0x000fc400030e060e */
[----:B------:R-:W2:Y:S04]  /*13f740*/  LDL.LU R29, [R1+0x4e68] ;  /* 0x004e6800011d7983 */ /* 0x000ea80000300800 */
[----:B------:R1:W-:Y:S04]  /*13f750*/  STL.64 [R1+0x2070], R4 ;  /* 0x0020700401007387 */ /* 0x0003e80000100a00 */
[----:B-1----:R-:W2:Y:S04]  /*13f760*/  LDL.LU.64 R4, [R1+0x4e60] ;  /* 0x004e600001047983 */ /* 0x002ea80000300a00 */
[----:B--2---:R-:W-:Y:S04]  /*13f770*/  STL.64 [R1+0x4e50], R4 ;  /* 0x004e500401007387 */ /* 0x004fe80000100a00 */
[----:B------:R1:W-:Y:S04]  /*13f780*/  STL [R1+0x4e4c], R14 ;  /* 0x004e4c0e01007387 */ /* 0x0003e80000100800 */
[----:B-1----:R-:W2:Y:S02]  /*13f790*/  LDL.LU R14, [R1+0x1734] ;  /* 0x00173400010e7983 */ /* 0x002ea40000300800 */
[----:B--2---:R-:W-:-:S02]  /*13f7a0*/  SHF.R.S32.HI R15, RZ, 0x1f, R14 ;  /* 0x0000001fff0f7819 */ /* 0x004fc4000001140e */
[----:B------:R-:W-:-:S05]  /*13f7b0*/  IADD3 R4, P6, PT, R14, R21, RZ ;  /* 0x000000150e047210 */ /* 0x000fca0007fde0ff */
        /* <DEDUP_REMOVED lines=12> */
[----:B-1----:R-:W2:Y:S04]  /*13f880*/  LDL.LU.64 R4, [R1+0x4e50] ;  /* 0x004e500001047983 */ /* 0x002ea80000300a00 */
[----:B------:R1:W-:Y:S02]  /*13f890*/  STL.64 [R1+0x4e40], R16 ;  /* 0x004e401001007387 */ /* 0x0003e40000100a00 */
[----:B-1----:R-:W-:-:S02]  /*13f8a0*/  IADD3 R16, P6, PT, R14, R15, RZ ;  /* 0x0000000f0e107210 */ /* 0x002fc40007fde0ff */
[----:B------:R-:W2:Y:S04]  /*13f8b0*/  LDL.LU R14, [R1+0x4e4c] ;  /* 0x004e4c00010e7983 */ /* 0x000ea80000300800 */
[----:B------:R-:W-:Y:S04]  /*13f8c0*/  STL.64 [R1+0x4e38], R10 ;  /* 0x004e380a01007387 */ /* 0x000fe80000100a00 */
[----:B---3--:R1:W-:Y:S04]  /*13f8d0*/  STL.64 [R1+0x4e28], R2 ;  /* 0x004e280201007387 */ /* 0x0083e80000100a00 */
[----:B-1----:R-:W3:Y:S01]  /*13f8e0*/  LDL.LU R3, [R1+0x173c] ;  /* 0x00173c0001037983 */ /* 0x002ee20000300800 */
[----:B--2---:R-:W-:-:S03]  /*13f8f0*/  IMAD.X R17, R18, 0x1, R14, P6 ;  /* 0x0000000112117824 */ /* 0x004fc600030e060e */
[----:B------:R-:W2:Y:S04]  /*13f900*/  LDL.LU R18, [R1+0x4e48] ;  /* 0x004e480001127983 */ /* 0x000ea80000300800 */
[----:B------:R1:W-:Y:S04]  /*13f910*/  STL.64 [R1+0x20b0], R16 ;  /* 0x0020b01001007387 */ /* 0x0003e80000100a00 */
[----:B-1----:R-:W4:Y:S04]  /*13f920*/  LDL.LU.64 R16, [R1+0x4e40] ;  /* 0x004e400001107983 */ /* 0x002f280000300a00 */
[----:B------:R1:W-:Y:S01]  /*13f930*/  STL [R1+0x4e30], R29 ;  /* 0x004e301d01007387 */ /* 0x0003e20000100800 */
[----:B---3--:R-:W-:-:S02]  /*13f940*/  IADD3 R10, P6, PT, R3, R21, RZ ;  /* 0x00000015030a7210 */ /* 0x008fc40007fde0ff */
[----:B-1----:R-:W-:-:S05]  /*13f950*/  SHF.R.S32.HI R29, RZ, 0x1f, R3 ;  /* 0x0000001fff1d7819 */ /* 0x002fca0000011403 */
[----:B------:R-:W-:-:S05]  /*13f960*/  IMAD.X R11, R29, 0x1, R19, P6 ;  /* 0x000000011d0b7824 */ /* 0x000fca00030e0613 */
[----:B------:R1:W-:Y:S02]  /*13f970*/  STL.64 [R1+0x20a8], R10 ;  /* 0x0020a80a01007387 */ /* 0x0003e40000100a00 */
[----:B-1----:R-:W-:-:S05]  /*13f980*/  IADD3 R10, P6, PT, R3, R20, RZ ;  /* 0x00000014030a7210 */ /* 0x002fca0007fde0ff */
[----:B--2---:R-:W-:-:S05]  /*13f990*/  IMAD.X R11, R29, 0x1, R18, P6 ;  /* 0x000000011d0b7824 */ /* 0x004fca00030e0612 */
[----:B------:R4:W-:Y:S02]  /*13f9a0*/  STL.64 [R1+0x20c8], R10 ;  /* 0x0020c80a01007387 */ /* 0x0009e40000100a00 */
[----:B----4-:R-:W-:-:S05]  /*13f9b0*/  IADD3 R10, P6, PT, R3, R17, RZ ;  /* 0x00000011030a7210 */ /* 0x010fca0007fde0ff */
[----:B------:R-:W-:Y:S01]  /*13f9c0*/  IMAD.X R11, R29, 0x1, R16, P6 ;  /* 0x000000011d0b7824 */ /* 0x000fe200030e0610 */
[----:B------:R-:W-:-:S05]  /*13f9d0*/  IADD3 R2, P6, PT, R3, R15, RZ ;  /* 0x0000000f03027210 */ /* 0x000fca0007fde0ff */
[----:B------:R-:W-:Y:S01]  /*13f9e0*/  IMAD.X R3, R29, 0x1, R14, P6 ;  /* 0x000000011d037824 */ /* 0x000fe200030e060e */
[----:B------:R1:W-:Y:S04]  /*13f9f0*/  STL.64 [R1+0x20f8], R10 ;  /* 0x0020f80a01007387 */ /* 0x0003e80000100a00 */
[----:B-1----:R-:W2:Y:S04]  /*13fa00*/  LDL.LU.64 R10, [R1+0x4e38] ;  /* 0x004e3800010a7983 */ /* 0x002ea80000300a00 */
[----:B------:R-:W3:Y:S04]  /*13fa10*/  LDL.LU R29, [R1+0x4e30] ;  /* 0x004e3000011d7983 */ /* 0x000ee80000300800 */
[----:B------:R1:W-:Y:S04]  /*13fa20*/  STL.64 [R1+0x20f0], R2 ;  /* 0x0020f00201007387 */ /* 0x0003e80000100a00 */
[----:B-1----:R-:W4:Y:S04]  /*13fa30*/  LDL.LU.64 R2, [R1+0x4e28] ;  /* 0x004e280001027983 */ /* 0x002f280000300a00 */
[----:B------:R-:W-:Y:S04]  /*13fa40*/  STL.64 [R1+0x4e20], R14 ;  /* 0x004e200e01007387 */ /* 0x000fe80000100a00 */
[----:B----4-:R1:W-:Y:S04]  /*13fa50*/  STL.64 [R1+0x4e10], R2 ;  /* 0x004e100201007387 */ /* 0x0103e80000100a00 */
[----:B-1----:R-:W4:Y:S04]  /*13fa60*/  LDL.LU R3, [R1+0x1748] ;  /* 0x0017480001037983 */ /* 0x002f280000300800 */
[----:B------:R1:W-:Y:S01]  /*13fa70*/  STL [R1+0x4e18], R21 ;  /* 0x004e181501007387 */ /* 0x0003e20000100800 */
[----:B----4-:R-:W-:-:S02]  /*13fa80*/  SHF.R.S32.HI R2, RZ, 0x1f, R3 ;  /* 0x0000001fff027819 */ /* 0x010fc40000011403 */
[----:B------:R-:W-:-:S03]  /*13fa90*/  IADD3 R14, P6, PT, R3, R21, RZ ;  /* 0x00000015030e7210 */ /* 0x000fc60007fde0ff */
[----:B------:R-:W-:Y:S04]  /*13faa0*/  STL [R1+0x38], R2 ;  /* 0x0000380201007387 */ /* 0x000fe80000100800 */
[----:B-1----:R-:W4:Y:S02]  /*13fab0*/  LDL.LU R21, [R1+0x38] ;  /* 0x0000380001157983 */ /* 0x002f240000300800 */
        /* <DEDUP_REMOVED lines=14> */
[----:B------:R1:W-:Y:S04]  /*13fba0*/  STL.64 [R1+0x4e08], R14 ;  /* 0x004e080e01007387 */ /* 0x0003e80000100a00 */
[----:B-1----:R-:W2:Y:S04]  /*13fbb0*/  LDL R15, [R1+0x1744] ;  /* 0x00174400010f7983 */ /* 0x002ea80000100800 */
[----:B---3--:R2:W-:Y:S02]  /*13fbc0*/  STL [R1+0x4df8], R29 ;  /* 0x004df81d01007387 */ /* 0x0085e40000100800 */
[----:B--2---:R-:W-:-:S02]  /*13fbd0*/  SHF.R.S32.HI R29, RZ, 0x1f, R15 ;  /* 0x0000001fff1d7819 */ /* 0x004fc4000001140f */
[----:B----4-:R-:W-:-:S05]  /*13fbe0*/  IADD3 R14, P6, PT, R15, R21, RZ ;  /* 0x000000150f0e7210 */ /* 0x010fca0007fde0ff */
[----:B------:R-:W-:-:S05]  /*13fbf0*/  IMAD.X R15, R29, 0x1, R19, P6 ;  /* 0x000000011d0f7824 */ /* 0x000fca00030e0613 */
[----:B------:R-:W-:Y:S04]  /*13fc00*/  STL.64 [R1+0x2150], R14 ;  /* 0x0021500e01007387 */ /* 0x000fe80000100a00 */
[----:B------:R1:W-:Y:S04]  /*13fc10*/  STL.64 [R1+0x4e00], R4 ;  /* 0x004e000401007387 */ /* 0x0003e80000100a00 */
[----:B-1----:R-:W2:Y:S04]  /*13fc20*/  LDL.LU R5, [R1+0x1744] ;  /* 0x0017440001057983 */ /* 0x002ea80000300800 */
[----:B------:R-:W-:Y:S01]  /*13fc30*/  STL [R1+0x4dfc], R27 ;  /* 0x004dfc1b01007387 */ /* 0x000fe20000100800 */
[----:B--2---:R-:W-:-:S05]  /*13fc40*/  IADD3 R14, P6, PT, R5, R20, RZ ;  /* 0x00000014050e7210 */ /* 0x004fca0007fde0ff */
[----:B------:R-:W-:-:S05]  /*13fc50*/  IMAD.X R15, R29, 0x1, R18, P6 ;  /* 0x000000011d0f7824 */ /* 0x000fca00030e0612 */
[----:B------:R1:W-:Y:S02]  /*13fc60*/  STL.64 [R1+0x2178], R14 ;  /* 0x0021780e01007387 */ /* 0x0003e40000100a00 */
[----:B-1----:R-:W-:-:S05]  /*13fc70*/  IADD3 R14, P6, PT, R5, R17, RZ ;  /* 0x00000011050e7210 */ /* 0x002fca0007fde0ff */
[----:B------:R-:W-:-:S05]  /*13fc80*/  IMAD.X R15, R29, 0x1, R16, P6 ;  /* 0x000000011d0f7824 */ /* 0x000fca00030e0610 */
[----:B------:R1:W-:Y:S04]  /*13fc90*/  STL.64 [R1+0x2210], R14 ;  /* 0x0022100e01007387 */ /* 0x0003e80000100a00 */
[----:B-1----:R-:W2:Y:S01]  /*13fca0*/  LDL.LU.64 R14, [R1+0x4e08] ;  /* 0x004e0800010e7983 */ /* 0x002ea20000300a00 */
[----:B------:R-:W-:Y:S02]  /*13fcb0*/  SHF.R.S32.HI R27, RZ, 0x1f, R28 ;  /* 0x0000001fff1b7819 */ /* 0x000fe4000001141c */
        /* <DEDUP_REMOVED lines=17> */
[----:B-1----:R-:W4:Y:S04]  /*13fdd0*/  LDL.LU R29, [R1+0x4df8] ;  /* 0x004df800011d7983 */ /* 0x002f280000300800 */
[----:B------:R1:W-:Y:S01]  /*13fde0*/  STL.64 [R1+0x4df0], R12 ;  /* 0x004df00c01007387 */ /* 0x0003e20000100a00 */
[----:B----4-:R-:W-:-:S02]  /*13fdf0*/  SHF.R.S32.HI R28, RZ, 0x1f, R29 ;  /* 0x0000001fff1c7819 */ /* 0x010fc4000001141d */
        /* <DEDUP_REMOVED lines=10> */
[----:B------:R-:W-:Y:S02]  /*13fea0*/  IMAD.X R13, R28, 0x1, R14, P6 ;  /* 0x000000011c0d7824 */ /* 0x000fe400030e060e */
[----:B------:R-:W-:Y:S01]  /*13feb0*/  IMAD.MOV.U32 R29, RZ, RZ, R24 ;  /* 0x000000ffff1d7224 */ /* 0x000fe200078e0018 */
[----:B---3--:R-:W-:Y:S02]  /*13fec0*/  SHF.R.S32.HI R24, RZ, 0x1f, R27 ;  /* 0x0000001fff187819 */ /* 0x008fe4000001141b */
        /* <DEDUP_REMOVED lines=8> */
[----:B---3--:R-:W-:Y:S04]  /*13ff50*/  STL [R1+0x4de8], R13 ;  /* 0x004de80d01007387 */ /* 0x008fe80000100800 */
[----:B------:R1:W-:Y:S02]  /*13ff60*/  STL [R1+0x4dec], R12 ;  /* 0x004dec0c01007387 */ /* 0x0003e40000100800 */
[----:B-1----:R-:W-:-:S05]  /*13ff70*/  IADD3 R12, P6, PT, R27, R17, RZ ;  /* 0x000000111b0c7210 */ /* 0x002fca0007fde0ff */
[----:B------:R-:W-:-:S05]  /*13ff80*/  IMAD.X R13, R24, 0x1, R16, P6 ;  /* 0x00000001180d7824 */ /* 0x000fca00030e0610 */
[----:B------:R1:W-:Y:S02]  /*13ff90*/  STL.64 [R1+0x22b8], R12 ;  /* 0x0022b80c01007387 */ /* 0x0003e40000100a00 */
[----:B-1----:R-:W-:-:S05]  /*13ffa0*/  IADD3 R12, P6, PT, R27, R15, RZ ;  /* 0x0000000f1b0c7210 */ /* 0x002fca0007fde0ff */
[----:B------:R-:W-:Y:S02]  /*13ffb0*/  IMAD.X R13, R24, 0x1, R14, P6 ;  /* 0x00000001180d7824 */ /* 0x000fe400030e060e */
[----:B------:R-:W-:Y:S02]  /*13ffc0*/  IMAD.MOV.U32 R24, RZ, RZ, R2 ;  /* 0x000000ffff187224 */ /* 0x000fe400078e0002 */
[----:B------:R-:W-:Y:S01]  /*13ffd0*/  IMAD.MOV.U32 R2, RZ, RZ, R6 ;  /* 0x000000ffff027224 */ /* 0x000fe200078e0006 */
[----:B------:R-:W-:Y:S01]  /*13ffe0*/  SHF.R.S32.HI R6, RZ, 0x1f, R25 ;  /* 0x0000001fff067819 */ /* 0x000fe20000011419 */
        /* <DEDUP_REMOVED lines=9> */
[----:B------:R1:W-:Y:S01]  /*140080*/  STL.64 [R1+0x2318], R12 ;  /* 0x0023180c01007387 */ /* 0x0003e20000100a00 */
[----:B------:R-:W-:Y:S01]  /*140090*/  IMAD.MOV.U32 R27, RZ, RZ, R23 ;  /* 0x000000ffff1b7224 */ /* 0x000fe200078e0017 */
[----:B-1----:R-:W-:-:S05]  /*1400a0*/  IADD3 R12, P6, PT, R25, R15, RZ ;  /* 0x0000000f190c7210 */ /* 0x002fca0007fde0ff */
[----:B------:R-:W-:Y:S01]  /*1400b0*/  IMAD.X R13, R6, 0x1, R14, P6 ;  /* 0x00000001060d7824 */ /* 0x000fe200030e060e */
[----:B------:R-:W-:-:S04]  /*1400c0*/  SHF.R.S32.HI R23, RZ, 0x1f, R29 ;  /* 0x0000001fff177819 */ /* 0x000fc8000001141d */
[----:B------:R1:W-:Y:S02]  /*1400d0*/  STL.64 [R1+0x2310], R12 ;  /* 0x0023100c01007387 */ /* 0x0003e40000100a00 */
[----:B-1----:R-:W-:-:S05]  /*1400e0*/  IADD3 R12, P6, PT, R29, R21, RZ ;  /* 0x000000151d0c7210 */ /* 0x002fca0007fde0ff */
[----:B------:R-:W-:-:S05]  /*1400f0*/  IMAD.X R13, R23, 0x1, R19, P6 ;  /* 0x00000001170d7824 */ /* 0x000fca00030e0613 */
[----:B------:R1:W-:Y:S04]  /*140100*/  STL.64 [R1+0x1788], R12 ;  /* 0x0017880c01007387 */ /* 0x0003e80000100a00 */
[----:B-1----:R-:W3:Y:S02]  /*140110*/  LDL.LU R12, [R1+0x4dec] ;  /* 0x004dec00010c7983 */ /* 0x002ee40000300800 */
[----:B---3--:R-:W-:Y:S01]  /*140120*/  IMAD.MOV.U32 R6, RZ, RZ, R12 ;  /* 0x000000ffff067224 */ /* 0x008fe200078e000c */
[----:B------:R-:W-:-:S05]  /*140130*/  IADD3 R12, P6, PT, R29, R20, RZ ;  /* 0x000000141d0c7210 */ /* 0x000fca0007fde0ff */
[----:B------:R-:W-:-:S05]  /*140140*/  IMAD.X R13, R23, 0x1, R18, P6 ;  /* 0x00000001170d7824 */ /* 0x000fca00030e0612 */
[----:B------:R1:W-:Y:S04]  /*140150*/  STL.64 [R1+0x2320], R12 ;  /* 0x0023200c01007387 */ /* 0x0003e80000100a00 */
[----:B-1----:R-:W3:Y:S01]  /*140160*/  LDL.LU R13, [R1+0x4de8] ;  /* 0x004de800010d7983 */ /* 0x002ee20000300800 */
[----:B------:R-:W-:Y:S01]  /*140170*/  IADD3 R12, P6, PT, R29, R17, RZ ;  /* 0x000000111d0c7210 */ /* 0x000fe20007fde0ff */
[----:B------:R-:W-:Y:S02]  /*140180*/  IMAD.MOV.U32 R25, RZ, RZ, R22 ;  /* 0x000000ffff197224 */ /* 0x000fe400078e0016 */
[----:B---3--:R-:W-:Y:S02]  /*140190*/  IMAD.MOV.U32 R22, RZ, RZ, R13 ;  /* 0x000000ffff167224 */ /* 0x008fe400078e000d */
[----:B------:R-:W-:Y:S01]  /*1401a0*/  IMAD.X R13, R23, 0x1, R16, P6 ;  /* 0x00000001170d7824 */ /* 0x000fe200030e0610 */
[----:B------:R-:W-:-:S05]  /*1401b0*/  IADD3 R28, P6, PT, R29, R15, RZ ;  /* 0x0000000f1d1c7210 */ /* 0x000fca0007fde0ff */
[----:B------:R-:W-:Y:S01]  /*1401c0*/  IMAD.X R29, R23, 0x1, R14, P6 ;  /* 0x00000001171d7824 */ /* 0x000fe200030e060e */
[----:B------:R1:W-:Y:S01]  /*1401d0*/  STL.64 [R1+0x2338], R12 ;  /* 0x0023380c01007387 */ /* 0x0003e20000100a00 */
[----:B------:R-:W-:Y:S01]  /*1401e0*/  IMAD.MOV.U32 R23, RZ, RZ, R2 ;  /* 0x000000ffff177224 */ /* 0x000fe200078e0002 */
[----:B------:R-:W-:Y:S02]  /*1401f0*/  SHF.R.S32.HI R2, RZ, 0x1f, R26 ;  /* 0x0000001fff027819 */ /* 0x000fe4000001141a */
[----:B-1----:R-:W3:Y:S04]  /*140200*/  LDL.LU.64 R12, [R1+0x4de0] ;  /* 0x004de000010c7983 */ /* 0x002ee80000300a00 */
        /* <DEDUP_REMOVED lines=24> */
[----:B------:R-:W-:Y:S01]  /*140390*/  STL.64 [R1+0x2370], R28 ;  /* 0x0023701c01007387 */ /* 0x000fe20000100a00 */
[----:B------:R-:W-:-:S03]  /*1403a0*/  SHF.R.S32.HI R2, RZ, 0x1f, R24 ;  /* 0x0000001fff027819 */ /* 0x000fc60000011418 */
        /* <DEDUP_REMOVED lines=62> */
[----:B------:R-:W-:-:S05]  /*140790*/  IMAD.X R7, R2, 0x1, R14, P6 ;  /* 0x0000000102077824 */ /* 0x000fca00030e060e */
[----:B------:R1:W-:Y:S04]  /*1407a0*/  STL.64 [R1+0x1768], R6 ;  /* 0x0017680601007387 */ /* 0x0003e80000100a00 */
[----:B------:R4:W-:Y:S01]  /*1407b0*/  STL.64 [R1+0x1770], R24 ;  /* 0x0017701801007387 */ /* 0x0009e20000100a00 */
[----:B-1----:R-:W-:Y:S02]  /*1407c0*/  SHF.R.S32.HI R6, RZ, 0x1f, R3 ;  /* 0x0000001fff067819 */ /* 0x002fe40000011403 */
[----:B----4-:R-:W-:-:S05]  /*1407d0*/  IADD3 R24, P6, PT, R3, R21, RZ ;  /* 0x0000001503187210 */ /* 0x010fca0007fde0ff */
[----:B------:R-:W-:-:S05]  /*1407e0*/  IMAD.X R25, R6, 0x1, R19, P6 ;  /* 0x0000000106197824 */ /* 0x000fca00030e0613 */
[----:B------:R1:W-:Y:S04]  /*1407f0*/  STL.64 [R1+0x1758], R24 ;  /* 0x0017581801007387 */ /* 0x0003e80000100a00 */
[----:B------:R-:W4:Y:S01]  /*140800*/  LDL.LU R7, [R1+0x2c] ;  /* 0x00002c0001077983 */ /* 0x000f220000300800 */
        /* <DEDUP_REMOVED lines=9> */
[----:B--2---:R-:W-:Y:S01]  /*1408a0*/  IMAD.MOV.U32 R2, RZ, RZ, R4 ;  /* 0x000000ffff027224 */ /* 0x004fe200078e0004 */
[----:B------:R-:W-:Y:S02]  /*1408b0*/  SHF.R.S32.HI R4, RZ, 0x1f, R23 ;  /* 0x0000001fff047819 */ /* 0x000fe40000011417 */
[----:B-1----:R-:W-:-:S05]  /*1408c0*/  IADD3 R24, P6, PT, R23, R21, RZ ;  /* 0x0000001517187210 */ /* 0x002fca0007fde0ff */
[C---:B------:R-:W-:Y:S01]  /*1408d0*/  IMAD.X R25, R4.reuse, 0x1, R19, P6 ;  /* 0x0000000104197824 */ /* 0x040fe200030e0613 */
[C---:B------:R-:W-:Y:S01]  /*1408e0*/  IADD3 R20, P6, PT, R23.reuse, R20, RZ ;  /* 0x0000001417147210 */ /* 0x040fe20007fde0ff */
[----:B------:R-:W-:Y:S02]  /*1408f0*/  IMAD.MOV.U32 R3, RZ, RZ, R5 ;  /* 0x000000ffff037224 */ /* 0x000fe400078e0005 */
[----:B------:R-:W-:Y:S02]  /*140900*/  IMAD.MOV.U32 R6, RZ, RZ, R10 ;  /* 0x000000ffff067224 */ /* 0x000fe400078e000a */
[----:B------:R-:W-:Y:S01]  /*140910*/  IMAD.MOV.U32 R5, RZ, RZ, R11 ;  /* 0x000000ffff057224 */ /* 0x000fe200078e000b */
[----:B------:R-:W-:Y:S01]  /*140920*/  STL.64 [R1+0x1730], R24 ;  /* 0x0017301801007387 */ /* 0x000fe20000100a00 */
[C---:B------:R-:W-:Y:S01]  /*140930*/  IMAD.X R21, R4.reuse, 0x1, R18, P6 ;  /* 0x0000000104157824 */ /* 0x040fe200030e0612 */
[----:B------:R-:W-:Y:S02]  /*140940*/  IADD3 R18, P6, PT, R23, R17, RZ ;  /* 0x0000001117127210 */ /* 0x000fe40007fde0ff */
[----:B------:R-:W2:Y:S04]  /*140950*/  LDL.LU.64 R10, [R1+0x2358] ;  /* 0x00235800010a7983 */ /* 0x000ea80000300a00 */
[----:B------:R1:W-:Y:S01]  /*140960*/  STL [R1+0x48e8], R20 ;  /* 0x0048e81401007387 */ /* 0x0003e20000100800 */
[----:B------:R-:W-:-:S03]  /*140970*/  IMAD.X R19, R4, 0x1, R16, P6 ;  /* 0x0000000104137824 */ /* 0x000fc600030e0610 */
[----:B-1----:R-:W2:Y:S04]  /*140980*/  LDL.LU R20, [R1+0x74] ;  /* 0x0000740001147983 */ /* 0x002ea80000300800 */
[----:B------:R1:W-:Y:S01]  /*140990*/  STL [R1+0x48cc], R21 ;  /* 0x0048cc1501007387 */ /* 0x0003e20000100800 */
[----:B------:R-:W-:-:S03]  /*1409a0*/  IADD3 R16, P6, PT, R23, R15, RZ ;  /* 0x0000000f17107210 */ /* 0x000fc60007fde0ff */
[----:B-1----:R-:W2:Y:S04]  /*1409b0*/  LDL.LU R21, [R1+0x50] ;  /* 0x0000500001157983 */ /* 0x002ea80000300800 */
[----:B------:R1:W-:Y:S04]  /*1409c0*/  STL.64 [R1+0x48d0], R18 ;  /* 0x0048d01201007387 */ /* 0x0003e80000100a00 */
[----:B------:R-:W4:Y:S01]  /*1409d0*/  LDL.LU R15, [R1+0x34] ;  /* 0x00003400010f7983 */ /* 0x000f220000300800 */
[----:B------:R-:W-:Y:S01]  /*1409e0*/  IMAD.X R17, R4, 0x1, R14, P6 ;  /* 0x0000000104117824 */ /* 0x000fe200030e060e */
[----:B---3--:R-:W-:-:S02]  /*1409f0*/  LOP3.LUT P6, RZ, R13, 0x2, RZ, 0xc0, !PT ;  /* 0x000000020dff7812 */ /* 0x008fc400078cc0ff */
[----:B-1----:R-:W3:Y:S04]  /*140a00*/  LDL.LU.64 R18, [R1+0x22e8] ;  /* 0x0022e80001127983 */ /* 0x002ee80000300a00 */
[----:B------:R-:W3:Y:S04]  /*140a10*/  LDL.LU.64 R28, [R1+0x22c0] ;  /* 0x0022c000011c7983 */ /* 0x000ee80000300a00 */
[----:B------:R-:W3:Y:S04]  /*140a20*/  LDL.LU.64 R26, [R1+0x22e0] ;  /* 0x0022e000011a7983 */ /* 0x000ee80000300a00 */
[----:B------:R-:W3:Y:S04]  /*140a30*/  LDL.LU.64 R24, [R1+0x22d8] ;  /* 0x0022d80001187983 */ /* 0x000ee80000300a00 */
[----:B------:R-:W3:Y:S04]  /*140a40*/  LDL.LU R4, [R1+0x54] ;  /* 0x0000540001047983 */ /* 0x000ee80000300800 */
[----:B------:R1:W-:Y:S04]  /*140a50*/  STL.64 [R1+0x48d8], R16 ;  /* 0x0048d81001007387 */ /* 0x0003e80000100a00 */
[----:B-1----:R-:W3:Y:S04]  /*140a60*/  LDL.LU.64 R16, [R1+0x22f8] ;  /* 0x0022f80001107983 */ /* 0x002ee80000300a00 */
[----:B------:R1:W-:Y:S04]  /*140a70*/  STL.64 [R1+0x4b98], R12 ;  /* 0x004b980c01007387 */ /* 0x0003e80000100a00 */
[----:B-1----:R-:W3:Y:S04]  /*140a80*/  LDL.LU.64 R12, [R1+0x2300] ;  /* 0x00230000010c7983 */ /* 0x002ee80000300a00 */
[----:B------:R-:W3:Y:S01]  /*140a90*/  LDL.LU.64 R22, [R1+0x22d0] ;  /* 0x0022d00001167983 */ /* 0x000ee20000300a00 */
[----:B--2---:R-:W-:-:S05]  /*140aa0*/  PRMT R14, R21, 0x7770, RZ ;  /* 0x00007770150e7816 */ /* 0x004fca00000000ff */
[----:B------:R1:W-:Y:S01]  /*140ab0*/  @P0 STG.E.U8 desc[UR42][R2.64], R14 ;  /* 0x0000000e02000986 */ /* 0x0003e2000c10112a */
[----:B----4-:R-:W-:Y:S02]  /*140ac0*/  LOP3.LUT P0, RZ, R15, 0x4, RZ, 0xc0, !PT ;  /* 0x000000040fff7812 */ /* 0x010fe4000780c0ff */
[----:B-1----:R-:W-:Y:S01]  /*140ad0*/  PRMT R14, R21, 0x7771, RZ ;  /* 0x00007771150e7816 */ /* 0x002fe200000000ff */
[----:B------:R-:W2:Y:S10]  /*140ae0*/  LDL.LU.64 R2, [R1+0x2298] ;  /* 0x0022980001027983 */ /* 0x000eb40000300a00 */
[----:B------:R1:W-:Y:S04]  /*140af0*/  @P0 STG.E.U8 desc[UR42][R10.64], R14 ;  /* 0x0000000e0a000986 */ /* 0x0003e8000c10112a */
[----:B-1----:R-:W4:Y:S01]  /*140b00*/  LDL.LU.64 R10, [R1+0x4dd8] ;  /* 0x004dd800010a7983 */ /* 0x002f220000300a00 */
[----:B------:R-:W-:-:S02]  /*140b10*/  LOP3.LUT P0, RZ, R15, 0x2, RZ, 0xc0, !PT ;  /* 0x000000020fff7812 */ /* 0x000fc4000780c0ff */
[----:B------:R-:W-:-:S11]  /*140b20*/  PRMT R14, R21, 0x7772, RZ ;  /* 0x00007772150e7816 */ /* 0x000fd600000000ff */
[----:B----4-:R1:W-:Y:S04]  /*140b30*/  @P0 STG.E.U8 desc[UR42][R10.64], R14 ;  /* 0x0000000e0a000986 */ /* 0x0103e8000c10112a */
[----:B-1----:R-:W4:Y:S01]  /*140b40*/  LDL.LU.64 R10, [R1+0x4dd0] ;  /* 0x004dd000010a7983 */ /* 0x002f220000300a00 */
[----:B------:R-:W-:Y:S02]  /*140b50*/  LOP3.LUT P0, RZ, R15, 0x1, RZ, 0xc0, !PT ;  /* 0x000000010fff7812 */ /* 0x000fe4000780c0ff */
[----:B------:R-:W-:-:S11]  /*140b60*/  PRMT R14, R21, 0x7773, RZ ;  /* 0x00007773150e7816 */ /* 0x000fd600000000ff */
[----:B---3--:R1:W-:Y:S01]  /*140b70*/  @P0 STG.E.U8 desc[UR42][R12.64], R14 ;  /* 0x0000000e0c000986 */ /* 0x0083e2000c10112a */
[----:B------:R-:W-:Y:S02]  /*140b80*/  LOP3.LUT P0, RZ, R7, 0x80000000, RZ, 0xc0, !PT ;  /* 0x8000000007ff7812 */ /* 0x000fe4000780c0ff */
[----:B-1----:R-:W-:-:S11]  /*140b90*/  PRMT R14, R20, 0x7770, RZ ;  /* 0x00007770140e7816 */ /* 0x002fd600000000ff */
[----:B------:R1:W-:Y:S02]  /*140ba0*/  @P0 STG.E.U8 desc[UR42][R16.64], R14 ;  /* 0x0000000e10000986 */ /* 0x0003e4000c10112a */
[----:B-1----:R-:W-:Y:S02]  /*140bb0*/  PRMT R14, R20, 0x7771, RZ ;  /* 0x00007771140e7816 */ /* 0x002fe400000000ff */
[----:B------:R-:W-:-:S03]  /*140bc0*/  LOP3.LUT P0, RZ, R7, 0x40000000, RZ, 0xc0, !PT ;  /* 0x4000000007ff7812 */ /* 0x000fc6000780c0ff */
[----:B----4-:R1:W-:Y:S04]  /*140bd0*/  @P6 STG.E.U8 desc[UR42][R10.64], R14 ;  /* 0x0000000e0a006986 */ /* 0x0103e8000c10112a */
[----:B-1----:R-:W3:Y:S01]  /*140be0*/  LDL.LU.64 R10, [R1+0x4dc8] ;  /* 0x004dc800010a7983 */ /* 0x002ee20000300a00 */
[----:B------:R-:W-:-:S05]  /*140bf0*/  PRMT R14, R20, 0x7772, RZ ;  /* 0x00007772140e7816 */ /* 0x000fca00000000ff */
[----:B------:R1:W-:Y:S02]  /*140c00*/  @P0 STG.E.U8 desc[UR42][R18.64], R14 ;  /* 0x0000000e12000986 */ /* 0x0003e4000c10112a */
[----:B-1----:R-:W-:-:S05]  /*140c10*/  PRMT R14, R20, 0x7773, RZ ;  /* 0x00007773140e7816 */ /* 0x002fca00000000ff */
[----:B------:R1:W-:Y:S02]  /*140c20*/  @P1 STG.E.U8 desc[UR42][R28.64], R14 ;  /* 0x0000000e1c001986 */ /* 0x0003e4000c10112a */
[----:B-1----:R-:W-:-:S05]  /*140c30*/  PRMT R14, R4, 0x7770, RZ ;  /* 0x00007770040e7816 */ /* 0x002fca00000000ff */
[----:B------:R1:W-:Y:S02]  /*140c40*/  @P4 STG.E.U8 desc[UR42][R26.64], R14 ;  /* 0x0000000e1a004986 */ /* 0x0003e4000c10112a */
[----:B-1----:R-:W-:-:S05]  /*140c50*/  PRMT R14, R4, 0x7771, RZ ;  /* 0x00007771040e7816 */ /* 0x002fca00000000ff */
[----:B------:R1:W-:Y:S02]  /*140c60*/  @P3 STG.E.U8 desc[UR42][R24.64], R14 ;  /* 0x0000000e18003986 */ /* 0x0003e4000c10112a */
[C---:B-1----:R-:W-:Y:S02]  /*140c70*/  PRMT R14, R4.reuse, 0x7772, RZ ;  /* 0x00007772040e7816 */ /* 0x042fe400000000ff */
[----:B------:R-:W4:Y:S04]  /*140c80*/  LDL.LU.64 R24, [R1+0x2278] ;  /* 0x0022780001187983 */ /* 0x000f280000300a00 */
[----:B------:R-:W4:Y:S04]  /*140c90*/  LDL.LU.64 R28, [R1+0x2270] ;  /* 0x00227000011c7983 */ /* 0x000f280000300a00 */
[----:B------:R1:W-:Y:S02]  /*140ca0*/  @P2 STG.E.U8 desc[UR42][R22.64], R14 ;  /* 0x0000000e16002986 */ /* 0x0003e4000c10112a */
[----:B-1----:R-:W-:-:S02]  /*140cb0*/  PRMT R14, R4, 0x7773, RZ ;  /* 0x00007773040e7816 */ /* 0x002fc400000000ff */
[----:B------:R-:W4:Y:S04]  /*140cc0*/  LDL.LU.64 R22, [R1+0x2268] ;  /* 0x0022680001167983 */ /* 0x000f280000300a00 */
[----:B--2---:R1:W-:Y:S04]  /*140cd0*/  @P5 STG.E.U8 desc[UR42][R2.64], R14 ;  /* 0x0000000e02005986 */ /* 0x0043e8000c10112a */
[----:B-1----:R-:W2:Y:S04]  /*140ce0*/  LDL.LU R2, [R1+0x78] ;  /* 0x0000780001027983 */ /* 0x002ea80000300800 */
[----:B------:R-:W4:Y:S01]  /*140cf0*/  LDL.LU.64 R26, [R1+0x2258] ;  /* 0x00225800011a7983 */ /* 0x000f220000300a00 */
[----:B------:R-:W-:Y:S01]  /*140d00*/  LOP3.LUT R7, R7, 0xffbfffff, RZ, 0xc0, !PT ;  /* 0xffbfffff07077812 */ /* 0x000fe200078ec0ff */
[----:B------:R-:W-:-:S02]  /*140d10*/  IMAD.MOV.U32 R4, RZ, RZ, R5 ;  /* 0x000000ffff047224 */ /* 0x000fc400078e0005 */
[----:B------:R-:W-:Y:S02]  /*140d20*/  IMAD.MOV.U32 R3, RZ, RZ, R8 ;  /* 0x000000ffff037224 */ /* 0x000fe400078e0008 */
[----:B------:R-:W-:Y:S02]  /*140d30*/  IMAD.MOV.U32 R5, RZ, RZ, R9 ;  /* 0x000000ffff057224 */ /* 0x000fe400078e0009 */
[----:B------:R-:W4:Y:S04]  /*140d40*/  LDL.LU.64 R8, [R1+0x2238] ;  /* 0x0022380001087983 */ /* 0x000f280000300a00 */
[----:B------:R-:W4:Y:S01]  /*140d50*/  LDL.LU R15, [R1+0x58] ;  /* 0x00005800010f7983 */ /* 0x000f220000300800 */
[----:B---3--:R-:W-:-:S13]  /*140d60*/  LOP3.LUT P6, RZ, R10, 0x800000, RZ, 0xc0, !PT ;  /* 0x008000000aff7812 */ /* 0x008fda00078cc0ff */
[----:B------:R-:W-:Y:S02]  /*140d70*/  @P6 LOP3.LUT R7, R7, 0x400000, RZ, 0xfc, !PT ;  /* 0x0040000007076812 */ /* 0x000fe400078efcff */
[----:B------:R-:W-:Y:S02]  /*140d80*/  LOP3.LUT P6, RZ, R10, 0x400000, RZ, 0xc0, !PT ;  /* 0x004000000aff7812 */ /* 0x000fe400078cc0ff */
[----:B------:R-:W-:-:S11]  /*140d90*/  LOP3.LUT R7, R7, 0xff7fffff, RZ, 0xc0, !PT ;  /* 0xff7fffff07077812 */ /* 0x000fd600078ec0ff */
        /* <DEDUP_REMOVED lines=10> */
[C---:B------:R-:W-:Y:S02]  /*140e40*/  LOP3.LUT P6, RZ, R10.reuse, 0x40000, RZ, 0xc0, !PT ;  /* 0x000400000aff7812 */ /* 0x040fe400078cc0ff */
[C---:B------:R-:W-:Y:S02]  /*140e50*/  LOP3.LUT P4, RZ, R10.reuse, 0x800, RZ, 0xc0, !PT ;  /* 0x000008000aff7812 */ /* 0x040fe4000788c0ff */
[----:B------:R-:W-:Y:S02]  /*140e60*/  LOP3.LUT R7, R7, 0xf7ffffff, RZ, 0xc0, !PT ;  /* 0xf7ffffff07077812 */ /* 0x000fe400078ec0ff */
[----:B------:R-:W-:-:S07]  /*140e70*/  LOP3.LUT P3, RZ, R10, 0x1000, RZ, 0xc0, !PT ;  /* 0x000010000aff7812 */ /* 0x000fce000786c0ff */
[----:B------:R-:W-:Y:S02]  /*140e80*/  @P6 LOP3.LUT R7, R7, 0x8000000, RZ, 0xfc, !PT ;  /* 0x0800000007076812 */ /* 0x000fe400078efcff */
[C---:B------:R-:W-:Y:S02]  /*140e90*/  LOP3.LUT P6, RZ, R10.reuse, 0x20000, RZ, 0xc0, !PT ;  /* 0x000200000aff7812 */ /* 0x040fe400078cc0ff */
[C---:B------:R-:W-:Y:S02]  /*140ea0*/  LOP3.LUT P2, RZ, R10.reuse, 0x2000, RZ, 0xc0, !PT ;  /* 0x000020000aff7812 */ /* 0x040fe4000784c0ff */
[----:B------:R-:W-:Y:S02]  /*140eb0*/  LOP3.LUT R7, R7, 0xefffffff, RZ, 0xc0, !PT ;  /* 0xefffffff07077812 */ /* 0x000fe400078ec0ff */
[----:B------:R-:W-:Y:S02]  /*140ec0*/  LOP3.LUT P5, RZ, R10, 0x4000, RZ, 0xc0, !PT ;  /* 0x000040000aff7812 */ /* 0x000fe400078ac0ff */
[----:B--2---:R-:W-:-:S05]  /*140ed0*/  PRMT R14, R2, 0x7770, RZ ;  /* 0x00007770020e7816 */ /* 0x004fca00000000ff */
[----:B------:R-:W-:Y:S01]  /*140ee0*/  @P6 LOP3.LUT R7, R7, 0x10000000, RZ, 0xfc, !PT ;  /* 0x1000000007076812 */ /* 0x000fe200078efcff */
[----:B----4-:R1:W-:Y:S01]  /*140ef0*/  @P4 STG.E.U8 desc[UR42][R24.64], R14 ;  /* 0x0000000e18004986 */ /* 0x0103e2000c10112a */
[----:B------:R-:W-:Y:S02]  /*140f00*/  LOP3.LUT P6, RZ, R10, 0x10000, RZ, 0xc0, !PT ;  /* 0x000100000aff7812 */ /* 0x000fe400078cc0ff */
[C---:B-1----:R-:W-:Y:S02]  /*140f10*/  PRMT R14, R2.reuse, 0x7771, RZ ;  /* 0x00007771020e7816 */ /* 0x042fe400000000ff */
[----:B------:R-:W-:Y:S01]  /*140f20*/  LOP3.LUT R7, R7, 0xdfffffff, RZ, 0xc0, !PT ;  /* 0xdfffffff07077812 */ /* 0x000fe200078ec0ff */
[----:B------:R-:W2:Y:S04]  /*140f30*/  LDL.LU.64 R24, [R1+0x2230] ;  /* 0x0022300001187983 */ /* 0x000ea80000300a00 */
[----:B------:R1:W-:Y:S02]  /*140f40*/  @P3 STG.E.U8 desc[UR42][R28.64], R14 ;  /* 0x0000000e1c003986 */ /* 0x0003e4000c10112a */
[----:B-1----:R-:W-:-:S05]  /*140f50*/  PRMT R14, R2, 0x7772, RZ ;  /* 0x00007772020e7816 */ /* 0x002fca00000000ff */
[----:B------:R1:W-:Y:S01]  /*140f60*/  @P2 STG.E.U8 desc[UR42][R22.64], R14 ;  /* 0x0000000e16002986 */ /* 0x0003e2000c10112a */
[----:B------:R-:W-:Y:S02]  /*140f70*/  @P6 LOP3.LUT R7, R7, 0x20000000, RZ, 0xfc, !PT ;  /* 0x2000000007076812 */ /* 0x000fe400078efcff */
[C---:B------:R-:W-:Y:S02]  /*140f80*/  LOP3.LUT P6, RZ, R10.reuse, 0x8000, RZ, 0xc0, !PT ;  /* 0x000080000aff7812 */ /* 0x040fe400078cc0ff */
[C---:B------:R-:W-:Y:S02]  /*140f90*/  LOP3.LUT P0, RZ, R10.reuse, 0x1000000, RZ, 0xc0, !PT ;  /* 0x010000000aff7812 */ /* 0x040fe4000780c0ff */
[C---:B------:R-:W-:Y:S02]  /*140fa0*/  LOP3.LUT P1, RZ, R10.reuse, 0x2000000, RZ, 0xc0, !PT ;  /* 0x020000000aff7812 */ /* 0x040fe4000782c0ff */
[C---:B------:R-:W-:Y:S02]  /*140fb0*/  LOP3.LUT P4, RZ, R10.reuse, 0x4000000, RZ, 0xc0, !PT ;  /* 0x040000000aff7812 */ /* 0x040fe4000788c0ff */
[----:B------:R-:W-:-:S02]  /*140fc0*/  LOP3.LUT P3, RZ, R10, 0x8000000, RZ, 0xc0, !PT ;  /* 0x080000000aff7812 */ /* 0x000fc4000786c0ff */
[----:B-1----:R-:W-:Y:S01]  /*140fd0*/  PRMT R14, R2, 0x7773, RZ ;  /* 0x00007773020e7816 */ /* 0x002fe200000000ff */
[----:B------:R-:W3:Y:S04]  /*140fe0*/  LDL.LU.64 R22, [R1+0x2228] ;  /* 0x0022280001167983 */ /* 0x000ee80000300a00 */
[----:B------:R-:W4:Y:S04]  /*140ff0*/  LDL.LU R18, [R1+0x7c] ;  /* 0x00007c0001127983 */ /* 0x000f280000300800 */
[----:B------:R1:W-:Y:S01]  /*141000*/  STL.64 [R1+0x4dc0], R4 ;  /* 0x004dc00401007387 */ /* 0x0003e20000100a00 */
[----:B------:R-:W-:-:S03]  /*141010*/  LOP3.LUT P2, RZ, R10, 0x10000000, RZ, 0xc0, !PT ;  /* 0x100000000aff7812 */ /* 0x000fc6000784c0ff */
[----:B------:R-:W-:Y:S01]  /*141020*/  @P5 STG.E.U8 desc[UR42][R26.64], R14 ;  /* 0x0000000e1a005986 */ /* 0x000fe2000c10112a */
[----:B------:R-:W-:-:S03]  /*141030*/  LOP3.LUT P5, RZ, R10, 0x20000000, RZ, 0xc0, !PT ;  /* 0x200000000aff7812 */ /* 0x000fc600078ac0ff */
[----:B-1----:R-:W2:Y:S04]  /*141040*/  LDL.LU.64 R4, [R1+0x2218] ;  /* 0x0022180001047983 */ /* 0x002ea80000300a00 */
[----:B------:R1:W-:Y:S04]  /*141050*/  STL.64 [R1+0x4db0], R10 ;  /* 0x004db00a01007387 */ /* 0x0003e80000100a00 */
[----:B-1----:R-:W2:Y:S01]  /*141060*/  LDL.LU.64 R10, [R1+0x21f0] ;  /* 0x0021f000010a7983 */ /* 0x002ea20000300a00 */
[----:B------:R-:W-:-:S05]  /*141070*/  PRMT R14, R15, 0x7770, RZ ;  /* 0x000077700f0e7816 */ /* 0x000fca00000000ff */
[----:B------:R1:W-:Y:S01]  /*141080*/  @P6 STG.E.U8 desc[UR42][R8.64], R14 ;  /* 0x0000000e08006986 */ /* 0x0003e2000c10112a */
[----:B------:R-:W-:Y:S02]  /*141090*/  LOP3.LUT P6, RZ, R7, 0x20000000, RZ, 0xc0, !PT ;  /* 0x2000000007ff7812 */ /* 0x000fe400078cc0ff */
[----:B-1----:R-:W-:Y:S01]  /*1410a0*/  PRMT R14, R15, 0x7771, RZ ;  /* 0x000077710f0e7816 */ /* 0x002fe200000000ff */
[----:B--2---:R1:W-:Y:S04]  /*1410b0*/  STL.64 [R1+0x4db8], R10 ;  /* 0x004db80a01007387 */ /* 0x0043e80000100a00 */
[----:B-1----:R-:W2:Y:S06]  /*1410c0*/  LDL.LU.64 R10, [R1+0x21f8] ;  /* 0x0021f800010a7983 */ /* 0x002eac0000300a00 */
[----:B------:R1:W-:Y:S01]  /*1410d0*/  @P6 STG.E.U8 desc[UR42][R24.64], R14 ;  /* 0x0000000e18006986 */ /* 0x0003e2000c10112a */
[----:B------:R-:W-:-:S03]  /*1410e0*/  LOP3.LUT P6, RZ, R7, 0x10000000, RZ, 0xc0, !PT ;  /* 0x1000000007ff7812 */ /* 0x000fc600078cc0ff */
[----:B------:R-:W2:Y:S04]  /*1410f0*/  LDL.LU.64 R8, [R1+0x21e8] ;  /* 0x0021e80001087983 */ /* 0x000ea80000300a00 */
[----:B------:R-:W2:Y:S04]  /*141100*/  LDL.LU.64 R12, [R1+0x21e0] ;  /* 0x0021e000010c7983 */ /* 0x000ea80000300a00 */
[----:B------:R-:W2:Y:S04]  /*141110*/  LDL.LU R2, [R1+0x5c] ;  /* 0x00005c0001027983 */ /* 0x000ea80000300800 */
[----:B------:R-:W2:Y:S04]  /*141120*/  LDL.LU R19, [R1+0x60] ;  /* 0x0000600001137983 */ /* 0x000ea80000300800 */
[----:B------:R-:W2:Y:S04]  /*141130*/  LDL.LU.64 R16, [R1+0x21d8] ;  /* 0x0021d80001107983 */ /* 0x000ea80000300a00 */
[----:B------:R-:W2:Y:S04]  /*141140*/  LDL.LU.64 R20, [R1+0x21d0] ;  /* 0x0021d00001147983 */ /* 0x000ea80000300a00 */
[----:B------:R-:W2:Y:S04]  /*141150*/  LDL.LU.64 R28, [R1+0x21c8] ;  /* 0x0021c800011c7983 */ /* 0x000ea80000300a00 */
[----:B------:R-:W2:Y:S01]  /*141160*/  LDL.LU.64 R26, [R1+0x21c0] ;  /* 0x0021c000011a7983 */ /* 0x000ea20000300a00 */
[----:B-1----:R-:W-:-:S03]  /*141170*/  PRMT R14, R15, 0x7772, RZ ;  /* 0x000077720f0e7816 */ /* 0x002fc600000000ff */
[----:B------:R-:W2:Y:S04]  /*141180*/  LDL.LU.64 R24, [R1+0x21b8] ;  /* 0x0021b80001187983 */ /* 0x000ea80000300a00 */
[----:B---3--:R1:W-:Y:S01]  /*141190*/  @P6 STG.E.U8 desc[UR42][R22.64], R14 ;  /* 0x0000000e16006986 */ /* 0x0083e2000c10112a */
[----:B------:R-:W-:Y:S02]  /*1411a0*/  LOP3.LUT P6, RZ, R7, 0x8000000, RZ, 0xc0, !PT ;  /* 0x0800000007ff7812 */ /* 0x000fe400078cc0ff */
[----:B-1----:R-:W-:Y:S01]  /*1411b0*/  PRMT R14, R15, 0x7773, RZ ;  /* 0x000077730f0e7816 */ /* 0x002fe200000000ff */
[----:B------:R-:W3:Y:S10]  /*1411c0*/  LDL.LU.64 R22, [R1+0x21b0] ;  /* 0x0021b00001167983 */ /* 0x000ef40000300a00 */
[----:B------:R4:W-:Y:S01]  /*1411d0*/  @P6 STG.E.U8 desc[UR42][R4.64], R14 ;  /* 0x0000000e04006986 */ /* 0x0009e2000c10112a */
[----:B------:R-:W-:-:S02]  /*1411e0*/  LOP3.LUT P6, RZ, R7, 0x4000000, RZ, 0xc0, !PT ;  /* 0x0400000007ff7812 */ /* 0x000fc400078cc0ff */
[----:B----4-:R-:W-:Y:S01]  /*1411f0*/  PRMT R14, R18, 0x7770, RZ ;  /* 0x00007770120e7816 */ /* 0x010fe200000000ff */
[----:B------:R-:W4:Y:S10]  /*141200*/  LDL.LU.64 R4, [R1+0x4dc0] ;  /* 0x004dc00001047983 */ /* 0x000f340000300a00 */
[----:B--2---:R1:W-:Y:S04]  /*141210*/  @P6 STG.E.U8 desc[UR42][R10.64], R14 ;  /* 0x0000000e0a006986 */ /* 0x0043e8000c10112a */
[----:B-1----:R-:W2:Y:S01]  /*141220*/  LDL.LU.64 R10, [R1+0x4db8] ;  /* 0x004db800010a7983 */ /* 0x002ea20000300a00 */
[----:B------:R-:W-:-:S02]  /*141230*/  LOP3.LUT P6, RZ, R7, 0x2000000, RZ, 0xc0, !PT ;  /* 0x0200000007ff7812 */ /* 0x000fc400078cc0ff */
[----:B------:R-:W-:-:S11]  /*141240*/  PRMT R14, R18, 0x7771, RZ ;  /* 0x00007771120e7816 */ /* 0x000fd600000000ff */
[----:B--2---:R1:W-:Y:S01]  /*141250*/  @P6 STG.E.U8 desc[UR42][R10.64], R14 ;  /* 0x0000000e0a006986 */ /* 0x0043e2000c10112a */
[C---:B------:R-:W-:Y:S02]  /*141260*/  LOP3.LUT P6, RZ, R7.reuse, 0x1000000, RZ, 0xc0, !PT ;  /* 0x0100000007ff7812 */ /* 0x040fe400078cc0ff */
[----:B-1----:R-:W-:Y:S01]  /*141270*/  PRMT R14, R18, 0x7772, RZ ;  /* 0x00007772120e7816 */ /* 0x002fe200000000ff */
[----:B------:R-:W2:Y:S10]  /*141280*/  LDL.LU.64 R10, [R1+0x4db0] ;  /* 0x004db000010a7983 */ /* 0x000eb40000300a00 */
[----:B------:R1:W-:Y:S04]  /*141290*/  @P6 STG.E.U8 desc[UR42][R8.64], R14 ;  /* 0x0000000e08006986 */ /* 0x0003e8000c10112a */
[----:B-1----:R-:W2:Y:S01]  /*1412a0*/  LDL.LU.64 R8, [R1+0x4da8] ;  /* 0x004da80001087983 */ /* 0x002ea20000300a00 */
[----:B------:R-:W-:-:S02]  /*1412b0*/  LOP3.LUT P6, RZ, R7, 0x800000, RZ, 0xc0, !PT ;  /* 0x0080000007ff7812 */ /* 0x000fc400078cc0ff */
[----:B------:R-:W-:-:S11]  /*1412c0*/  PRMT R14, R18, 0x7773, RZ ;  /* 0x00007773120e7816 */ /* 0x000fd600000000ff */
[----:B------:R1:W-:Y:S01]  /*1412d0*/  @P6 STG.E.U8 desc[UR42][R12.64], R14 ;  /* 0x0000000e0c006986 */ /* 0x0003e2000c10112a */
[----:B------:R-:W-:Y:S02]  /*1412e0*/  LOP3.LUT P6, RZ, R7, 0x400000, RZ, 0xc0, !PT ;  /* 0x0040000007ff7812 */ /* 0x000fe400078cc0ff */
[----:B-1----:R-:W-:-:S11]  /*1412f0*/  PRMT R14, R2, 0x7770, RZ ;  /* 0x00007770020e7816 */ /* 0x002fd600000000ff */
[----:B------:R1:W-:Y:S02]  /*141300*/  @P6 STG.E.U8 desc[UR42][R16.64], R14 ;  /* 0x0000000e10006986 */ /* 0x0003e4000c10112a */
[----:B-1----:R-:W-:-:S05]  /*141310*/  PRMT R14, R2, 0x7771, RZ ;  /* 0x00007771020e7816 */ /* 0x002fca00000000ff */
        /* <DEDUP_REMOVED lines=8> */
[----:B---3--:R1:W-:Y:S02]  /*1413a0*/  @P2 STG.E.U8 desc[UR42][R22.64], R14 ;  /* 0x0000000e16002986 */ /* 0x0083e4000c10112a */
[----:B-1----:R-:W-:-:S05]  /*1413b0*/  PRMT R14, R19, 0x7772, RZ ;  /* 0x00007772130e7816 */ /* 0x002fca00000000ff */
[----:B--2---:R1:W-:Y:S04]  /*1413c0*/  @P5 STG.E.U8 desc[UR42][R8.64], R14 ;  /* 0x0000000e08005986 */ /* 0x0043e8000c10112a */
[----:B-1----:R-:W2:Y:S04]  /*1413d0*/  LDL.LU.64 R8, [R1+0x4da0] ;  /* 0x004da00001087983 */ /* 0x002ea80000300a00 */
[----:B------:R-:W3:Y:S04]  /*1413e0*/  LDL.LU.64 R26, [R1+0x21a0] ;  /* 0x0021a000011a7983 */ /* 0x000ee80000300a00 */
[----:B------:R-:W3:Y:S04]  /*1413f0*/  LDL.LU.64 R24, [R1+0x2198] ;  /* 0x0021980001187983 */ /* 0x000ee80000300a00 */
[----:B------:R-:W3:Y:S04]  /*141400*/  LDL.LU.64 R28, [R1+0x2190] ;  /* 0x00219000011c7983 */ /* 0x000ee80000300a00 */
[----:B------:R-:W3:Y:S04]  /*141410*/  LDL.LU.64 R22, [R1+0x2188] ;  /* 0x0021880001167983 */ /* 0x000ee80000300a00 */
[----:B------:R-:W3:Y:S01]  /*141420*/  LDL.LU R2, [R1+0x40] ;  /* 0x0000400001027983 */ /* 0x000ee20000300800 */
[----:B------:R-:W-:-:S02]  /*141430*/  LOP3.LUT R7, R7, 0xffffbfff, RZ, 0xc0, !PT ;  /* 0xffffbfff07077812 */ /* 0x000fc400078ec0ff */
[C---:B------:R-:W-:Y:S02]  /*141440*/  LOP3.LUT P4, RZ, R10.reuse, 0x40000000, RZ, 0xc0, !PT ;  /* 0x400000000aff7812 */ /* 0x040fe4000788c0ff */
[----:B------:R-:W-:Y:S02]  /*141450*/  LOP3.LUT P3, RZ, R10, 0x80000000, RZ, 0xc0, !PT ;  /* 0x800000000aff7812 */ /* 0x000fe4000786c0ff */
[----:B------:R-:W-:Y:S01]  /*141460*/  PRMT R14, R19, 0x7773, RZ ;  /* 0x00007773130e7816 */ /* 0x000fe200000000ff */
[----:B------:R-:W3:Y:S04]  /*141470*/  LDL.LU.64 R20, [R1+0x2180] ;  /* 0x0021800001147983 */ /* 0x000ee80000300a00 */
[----:B------:R-:W3:Y:S04]  /*141480*/  LDL.LU R15, [R1+0x64] ;  /* 0x00006400010f7983 */ /* 0x000ee80000300800 */
[----:B------:R-:W-:Y:S01]  /*141490*/  STL.64 [R1+0x4bb8], R10 ;  /* 0x004bb80a01007387 */ /* 0x000fe20000100a00 */
[----:B--2---:R-:W-:-:S13]  /*1414a0*/  LOP3.LUT P6, RZ, R9, 0x400, RZ, 0xc0, !PT ;  /* 0x0000040009ff7812 */ /* 0x004fda00078cc0ff */
        /* <DEDUP_REMOVED lines=14> */
[----:B------:R-:W-:Y:S02]  /*141590*/  LOP3.LUT R7, R7, 0xfff7ffff, RZ, 0xc0, !PT ;  /* 0xfff7ffff07077812 */ /* 0x000fe400078ec0ff */
[----:B------:R-:W-:Y:S01]  /*1415a0*/  LOP3.LUT P2, RZ, R9, 0x1, RZ, 0xc0, !PT ;  /* 0x0000000109ff7812 */ /* 0x000fe2000784c0ff */
[----:B---3--:R1:W-:Y:S08]  /*1415b0*/  @P4 STG.E.U8 desc[UR42][R26.64], R14 ;  /* 0x0000000e1a004986 */ /* 0x0083f0000c10112a */
[----:B------:R-:W-:-:S02]  /*1415c0*/  @P6 LOP3.LUT R7, R7, 0x80000, RZ, 0xfc, !PT ;  /* 0x0008000007076812 */ /* 0x000fc400078efcff */
[----:B------:R-:W-:Y:S02]  /*1415d0*/  LOP3.LUT P6, RZ, R9, 0x10, RZ, 0xc0, !PT ;  /* 0x0000001009ff7812 */ /* 0x000fe400078cc0ff */
[----:B-1----:R-:W-:Y:S02]  /*1415e0*/  PRMT R14, R2, 0x7770, RZ ;  /* 0x00007770020e7816 */ /* 0x002fe400000000ff */
[----:B------:R-:W-:Y:S02]  /*1415f0*/  LOP3.LUT R7, R7, 0xffefffff, RZ, 0xc0, !PT ;  /* 0xffefffff07077812 */ /* 0x000fe400078ec0ff */
[----:B------:R-:W-:Y:S01]  /*141600*/  LOP3.LUT P5, RZ, R9, 0x2, RZ, 0xc0, !PT ;  /* 0x0000000209ff7812 */ /* 0x000fe200078ac0ff */
[----:B------:R-:W2:Y:S04]  /*141610*/  LDL.LU.64 R26, [R1+0x2170] ;  /* 0x00217000011a7983 */ /* 0x000ea80000300a00 */
[----:B------:R1:W-:Y:S02]  /*141620*/  @P3 STG.E.U8 desc[UR42][R24.64], R14 ;  /* 0x0000000e18003986 */ /* 0x0003e4000c10112a */
[----:B------:R-:W-:-:S02]  /*141630*/  @P6 LOP3.LUT R7, R7, 0x100000, RZ, 0xfc, !PT ;  /* 0x0010000007076812 */ /* 0x000fc400078efcff */
[----:B------:R-:W-:Y:S02]  /*141640*/  LOP3.LUT P6, RZ, R9, 0x8, RZ, 0xc0, !PT ;  /* 0x0000000809ff7812 */ /* 0x000fe400078cc0ff */
[----:B-1----:R-:W-:Y:S02]  /*141650*/  PRMT R14, R2, 0x7771, RZ ;  /* 0x00007771020e7816 */ /* 0x002fe400000000ff */
[----:B------:R-:W-:Y:S01]  /*141660*/  LOP3.LUT R7, R7, 0xffdfffff, RZ, 0xc0, !PT ;  /* 0xffdfffff07077812 */ /* 0x000fe200078ec0ff */
[----:B------:R-:W3:Y:S04]  /*141670*/  LDL.LU.64 R24, [R1+0x2168] ;  /* 0x0021680001187983 */ /* 0x000ee80000300a00 */
[----:B------:R1:W-:Y:S01]  /*141680*/  @P2 STG.E.U8 desc[UR42][R28.64], R14 ;  /* 0x0000000e1c002986 */ /* 0x0003e2000c10112a */
[----:B------:R-:W-:-:S02]  /*141690*/  LOP3.LUT P0, RZ, R9, 0x800, RZ, 0xc0, !PT ;  /* 0x0000080009ff7812 */ /* 0x000fc4000780c0ff */
[C---:B------:R-:W-:Y:S02]  /*1416a0*/  LOP3.LUT P1, RZ, R9.reuse, 0x1000, RZ, 0xc0, !PT ;  /* 0x0000100009ff7812 */ /* 0x040fe4000782c0ff */
[C---:B------:R-:W-:Y:S02]  /*1416b0*/  LOP3.LUT P4, RZ, R9.reuse, 0x2000, RZ, 0xc0, !PT ;  /* 0x0000200009ff7812 */ /* 0x040fe4000788c0ff */
[----:B------:R-:W-:Y:S02]  /*1416c0*/  LOP3.LUT P3, RZ, R9, 0x4000, RZ, 0xc0, !PT ;  /* 0x0000400009ff7812 */ /* 0x000fe4000786c0ff */
[----:B------:R-:W-:Y:S02]  /*1416d0*/  @P6 LOP3.LUT R7, R7, 0x200000, RZ, 0xfc, !PT ;  /* 0x0020000007076812 */ /* 0x000fe400078efcff */
[----:B-1----:R-:W-:Y:S02]  /*1416e0*/  PRMT R14, R2, 0x7772, RZ ;  /* 0x00007772020e7816 */ /* 0x002fe400000000ff */
[----:B------:R-:W-:-:S02]  /*1416f0*/  LOP3.LUT P6, RZ, R9, 0x4, RZ, 0xc0, !PT ;  /* 0x0000000409ff7812 */ /* 0x000fc400078cc0ff */
[C---:B------:R-:W-:Y:S01]  /*141700*/  LOP3.LUT P2, RZ, R9.reuse, 0x8000, RZ, 0xc0, !PT ;  /* 0x0000800009ff7812 */ /* 0x040fe2000784c0ff */
[----:B------:R1:W-:Y:S01]  /*141710*/  @P5 STG.E.U8 desc[UR42][R22.64], R14 ;  /* 0x0000000e16005986 */ /* 0x0003e2000c10112a */
[----:B------:R-:W-:-:S03]  /*141720*/  LOP3.LUT P5, RZ, R9, 0x10000, RZ, 0xc0, !PT ;  /* 0x0001000009ff7812 */ /* 0x000fc600078ac0ff */
[----:B-1----:R-:W2:Y:S04]  /*141730*/  LDL.LU.64 R22, [R1+0x2160] ;  /* 0x0021600001167983 */ /* 0x002ea80000300a00 */
[----:B------:R-:W2:Y:S04]  /*141740*/  LDL.LU R29, [R1+0x44] ;  /* 0x00004400011d7983 */ /* 0x000ea80000300800 */
[----:B------:R1:W-:Y:S04]  /*141750*/  STL.64 [R1+0x4d88], R8 ;  /* 0x004d880801007387 */ /* 0x0003e80000100a00 */
[----:B-1----:R-:W2:Y:S04]  /*141760*/  LDL.LU.64 R8, [R1+0x2140] ;  /* 0x0021400001087983 */ /* 0x002ea80000300a00 */
[----:B--2---:R1:W-:Y:S04]  /*141770*/  STL.64 [R1+0x4d90], R8 ;  /* 0x004d900801007387 */ /* 0x0043e80000100a00 */
[----:B-1----:R-:W2:Y:S01]  /*141780*/  LDL.LU.64 R8, [R1+0x2148] ;  /* 0x0021480001087983 */ /* 0x002ea20000300a00 */
[----:B------:R-:W-:-:S05]  /*141790*/  PRMT R14, R2, 0x7773, RZ ;  /* 0x00007773020e7816 */ /* 0x000fca00000000ff */
[----:B------:R1:W-:Y:S01]  /*1417a0*/  @P6 STG.E.U8 desc[UR42][R20.64], R14 ;  /* 0x0000000e14006986 */ /* 0x0003e2000c10112a */
[----:B------:R-:W-:Y:S02]  /*1417b0*/  LOP3.LUT P6, RZ, R7, 0x200000, RZ, 0xc0, !PT ;  /* 0x0020000007ff7812 */ /* 0x000fe400078cc0ff */
[----:B-1----:R-:W-:-:S11]  /*1417c0*/  PRMT R14, R15, 0x7770, RZ ;  /* 0x000077700f0e7816 */ /* 0x002fd600000000ff */
[----:B------:R-:W-:Y:S01]  /*1417d0*/  @P6 STG.E.U8 desc[UR42][R26.64], R14 ;  /* 0x0000000e1a006986 */ /* 0x000fe2000c10112a */
[----:B------:R-:W-:-:S03]  /*1417e0*/  LOP3.LUT P6, RZ, R7, 0x100000, RZ, 0xc0, !PT ;  /* 0x0010000007ff7812 */ /* 0x000fc600078cc0ff */
[----:B--2---:R1:W-:Y:S04]  /*1417f0*/  STL.64 [R1+0x4d98], R8 ;  /* 0x004d980801007387 */ /* 0x0043e80000100a00 */
[----:B-1----:R-:W2:Y:S01]  /*141800*/  LDL.LU.64 R8, [R1+0x2158] ;  /* 0x0021580001087983 */ /* 0x002ea20000300a00 */
[----:B------:R-:W-:-:S03]  /*141810*/  PRMT R14, R15, 0x7771, RZ ;  /* 0x000077710f0e7816 */ /* 0x000fc600000000ff */
[----:B------:R-:W4:Y:S04]  /*141820*/  LDL.LU.64 R10, [R1+0x2138] ;  /* 0x00213800010a7983 */ /* 0x000f280000300a00 */
[----:B------:R-:W4:Y:S04]  /*141830*/  LDL.LU R2, [R1+0x68] ;  /* 0x0000680001027983 */ /* 0x000f280000300800 */
[----:B------:R-:W4:Y:S04]  /*141840*/  LDL.LU R28, [R1+0x48] ;  /* 0x00004800011c7983 */ /* 0x000f280000300800 */
[----:B---3--:R1:W-:Y:S01]  /*141850*/  @P6 STG.E.U8 desc[UR42][R24.64], R14 ;  /* 0x0000000e18006986 */ /* 0x0083e2000c10112a */
[----:B------:R-:W-:-:S03]  /*141860*/  LOP3.LUT P6, RZ, R7, 0x80000, RZ, 0xc0, !PT ;  /* 0x0008000007ff7812 */ /* 0x000fc600078cc0ff */
[----:B------:R-:W3:Y:S04]  /*141870*/  LDL.LU.64 R12, [R1+0x2130] ;  /* 0x00213000010c7983 */ /* 0x000ee80000300a00 */
[----:B------:R-:W3:Y:S04]  /*141880*/  LDL.LU.64 R16, [R1+0x2120] ;  /* 0x0021200001107983 */ /* 0x000ee80000300a00 */
[----:B------:R-:W3:Y:S04]  /*141890*/  LDL.LU.64 R18, [R1+0x2118] ;  /* 0x0021180001127983 */ /* 0x000ee80000300a00 */
[----:B------:R-:W3:Y:S04]  /*1418a0*/  LDL.LU.64 R20, [R1+0x2110] ;  /* 0x0021100001147983 */ /* 0x000ee80000300a00 */
[----:B------:R-:W3:Y:S01]  /*1418b0*/  LDL.LU.64 R26, [R1+0x2100] ;  /* 0x00210000011a7983 */ /* 0x000ee20000300a00 */
[----:B-1----:R-:W-:-:S03]  /*1418c0*/  PRMT R14, R15, 0x7772, RZ ;  /* 0x000077720f0e7816 */ /* 0x002fc600000000ff */
[----:B------:R-:W3:Y:S04]  /*1418d0*/  LDL.LU.64 R24, [R1+0x20e0] ;  /* 0x0020e00001187983 */ /* 0x000ee80000300a00 */
[----:B------:R1:W-:Y:S01]  /*1418e0*/  @P6 STG.E.U8 desc[UR42][R22.64], R14 ;  /* 0x0000000e16006986 */ /* 0x0003e2000c10112a */
[----:B------:R-:W-:Y:S02]  /*1418f0*/  LOP3.LUT P6, RZ, R7, 0x40000, RZ, 0xc0, !PT ;  /* 0x0004000007ff7812 */ /* 0x000fe400078cc0ff */
[----:B-1----:R-:W-:Y:S01]  /*141900*/  PRMT R14, R15, 0x7773, RZ ;  /* 0x000077730f0e7816 */ /* 0x002fe200000000ff */
[----:B------:R-:W3:Y:S10]  /*141910*/  LDL.LU.64 R22, [R1+0x20d8] ;  /* 0x0020d80001167983 */ /* 0x000ef40000300a00 */
[----:B--2---:R1:W-:Y:S04]  /*141920*/  @P6 STG.E.U8 desc[UR42][R8.64], R14 ;  /* 0x0000000e08006986 */ /* 0x0043e8000c10112a */
[----:B-1----:R-:W2:Y:S01]  /*141930*/  LDL.LU.64 R8, [R1+0x4d98] ;  /* 0x004d980001087983 */ /* 0x002ea20000300a00 */
[----:B------:R-:W-:-:S02]  /*141940*/  LOP3.LUT P6, RZ, R7, 0x20000, RZ, 0xc0, !PT ;  /* 0x0002000007ff7812 */ /* 0x000fc400078cc0ff */
[----:B------:R-:W-:-:S11]  /*141950*/  PRMT R14, R29, 0x7770, RZ ;  /* 0x000077701d0e7816 */ /* 0x000fd600000000ff */
[----:B--2---:R1:W-:Y:S04]  /*141960*/  @P6 STG.E.U8 desc[UR42][R8.64], R14 ;  /* 0x0000000e08006986 */ /* 0x0043e8000c10112a */
[----:B-1----:R-:W2:Y:S01]  /*141970*/  LDL.LU.64 R8, [R1+0x4d90] ;  /* 0x004d900001087983 */ /* 0x002ea20000300a00 */
[----:B------:R-:W-:Y:S02]  /*141980*/  LOP3.LUT P6, RZ, R7, 0x10000, RZ, 0xc0, !PT ;  /* 0x0001000007ff7812 */ /* 0x000fe400078cc0ff */
[----:B------:R-:W-:-:S11]  /*141990*/  PRMT R14, R29, 0x7771, RZ ;  /* 0x000077711d0e7816 */ /* 0x000fd600000000ff */
[----:B--2---:R1:W-:Y:S04]  /*1419a0*/  @P6 STG.E.U8 desc[UR42][R8.64], R14 ;  /* 0x0000000e08006986 */ /* 0x0043e8000c10112a */
[----:B-1----:R-:W2:Y:S01]  /*1419b0*/  LDL.LU.64 R8, [R1+0x4d88] ;  /* 0x004d880001087983 */ /* 0x002ea20000300a00 */
[----:B------:R-:W-:Y:S02]  /*1419c0*/  LOP3.LUT P6, RZ, R7, 0x8000, RZ, 0xc0, !PT ;  /* 0x0000800007ff7812 */ /* 0x000fe400078cc0ff */
[----:B------:R-:W-:-:S11]  /*1419d0*/  PRMT R14, R29, 0x7772, RZ ;  /* 0x000077721d0e7816 */ /* 0x000fd600000000ff */
[----:B----4-:R1:W-:Y:S01]  /*1419e0*/  @P6 STG.E.U8 desc[UR42][R10.64], R14 ;  /* 0x0000000e0a006986 */ /* 0x0103e2000c10112a */
[----:B------:R-:W-:Y:S02]  /*1419f0*/  LOP3.LUT P6, RZ, R7, 0x4000, RZ, 0xc0, !PT ;  /* 0x0000400007ff7812 */ /* 0x000fe400078cc0ff */
[----:B-1----:R-:W-:-:S11]  /*141a00*/  PRMT R14, R29, 0x7773, RZ ;  /* 0x000077731d0e7816 */ /* 0x002fd600000000ff */
[----:B---3--:R1:W-:Y:S02]  /*141a10*/  @P6 STG.E.U8 desc[UR42][R12.64], R14 ;  /* 0x0000000e0c006986 */ /* 0x0083e4000c10112a */
        /* <DEDUP_REMOVED lines=10> */
[----:B-1----:R-:W-:Y:S02]  /*141ac0*/  PRMT R14, R28, 0x7771, RZ ;  /* 0x000077711c0e7816 */ /* 0x002fe400000000ff */
[----:B------:R-:W3:Y:S04]  /*141ad0*/  LDL.LU.64 R24, [R1+0x20d0] ;  /* 0x0020d00001187983 */ /* 0x000ee80000300a00 */
[----:B------:R-:W4:Y:S04]  /*141ae0*/  LDL.LU.64 R26, [R1+0x20c0] ;  /* 0x0020c000011a7983 */ /* 0x000f280000300a00 */
[----:B------:R-:W4:Y:S04]  /*141af0*/  LDL.LU.64 R18, [R1+0x20a0] ;  /* 0x0020a00001127983 */ /* 0x000f280000300a00 */
[----:B------:R1:W-:Y:S04]  /*141b00*/  @P5 STG.E.U8 desc[UR42][R22.64], R14 ;  /* 0x0000000e16005986 */ /* 0x0003e8000c10112a */
[----:B-1----:R-:W4:Y:S04]  /*141b10*/  LDL.LU.64 R22, [R1+0x2098] ;  /* 0x0020980001167983 */ /* 0x002f280000300a00 */
[----:B------:R-:W4:Y:S04]  /*141b20*/  LDL.LU.64 R20, [R1+0x2090] ;  /* 0x0020900001147983 */ /* 0x000f280000300a00 */
[----:B------:R-:W4:Y:S01]  /*141b30*/  LDL.LU R29, [R1+0x6c] ;  /* 0x00006c00011d7983 */ /* 0x000f220000300800 */
[----:B------:R-:W-:-:S02]  /*141b40*/  LOP3.LUT R7, R7, 0xffffffbf, RZ, 0xc0, !PT ;  /* 0xffffffbf07077812 */ /* 0x000fc400078ec0ff */
[----:B------:R-:W-:Y:S01]  /*141b50*/  PRMT R14, R28, 0x7772, RZ ;  /* 0x000077721c0e7816 */ /* 0x000fe200000000ff */
[----:B------:R-:W-:Y:S02]  /*141b60*/  IMAD.MOV.U32 R2, RZ, RZ, R6 ;  /* 0x000000ffff027224 */ /* 0x000fe400078e0006 */
[----:B------:R-:W4:Y:S01]  /*141b70*/  LDL.LU R6, [R1+0x4c] ;  /* 0x00004c0001067983 */ /* 0x000f220000300800 */
        /* <DEDUP_REMOVED lines=13> */
[----:B------:R-:W-:-:S09]  /*141c50*/  LOP3.LUT P4, RZ, R9, 0x20000, RZ, 0xc0, !PT ;  /* 0x0002000009ff7812 */ /* 0x000fd2000788c0ff */
[----:B------:R-:W-:Y:S02]  /*141c60*/  @P6 LOP3.LUT R7, R7, 0x400, RZ, 0xfc, !PT ;  /* 0x0000040007076812 */ /* 0x000fe400078efcff */
[----:B------:R-:W-:Y:S02]  /*141c70*/  LOP3.LUT P6, RZ, R9, 0x1000000, RZ, 0xc0, !PT ;  /* 0x0100000009ff7812 */ /* 0x000fe400078cc0ff */
[----:B------:R-:W-:Y:S02]  /*141c80*/  LOP3.LUT R7, R7, 0xfffff7ff, RZ, 0xc0, !PT ;  /* 0xfffff7ff07077812 */ /* 0x000fe400078ec0ff */
[C---:B------:R-:W-:Y:S02]  /*141c90*/  LOP3.LUT P3, RZ, R9.reuse, 0x40000, RZ, 0xc0, !PT ;  /* 0x0004000009ff7812 */ /* 0x040fe4000786c0ff */
[----:B------:R-:W-:-:S07]  /*141ca0*/  LOP3.LUT P2, RZ, R9, 0x80000, RZ, 0xc0, !PT ;  /* 0x0008000009ff7812 */ /* 0x000fce000784c0ff */
        /* <DEDUP_REMOVED lines=8> */
[----:B------:R-:W-:Y:S01]  /*141d30*/  LOP3.LUT P1, RZ, R9, 0x80000000, RZ, 0xc0, !PT ;  /* 0x8000000009ff7812 */ /* 0x000fe2000782c0ff */
[----:B---3--:R1:W-:Y:S02]  /*141d40*/  @P4 STG.E.U8 desc[UR42][R24.64], R14 ;  /* 0x0000000e18004986 */ /* 0x0083e4000c10112a */
[----:B-1----:R-:W-:-:S02]  /*141d50*/  PRMT R14, R28, 0x7773, RZ ;  /* 0x000077731c0e7816 */ /* 0x002fc400000000ff */
[----:B------:R-:W2:Y:S04]  /*141d60*/  LDL.LU.64 R24, [R1+0x2080] ;  /* 0x0020800001187983 */ /* 0x000ea80000300a00 */
[----:B----4-:R1:W-:Y:S02]  /*141d70*/  @P3 STG.E.U8 desc[UR42][R26.64], R14 ;  /* 0x0000000e1a003986 */ /* 0x0103e4000c10112a */
[----:B-1----:R-:W-:Y:S02]  /*141d80*/  PRMT R14, R29, 0x7770, RZ ;  /* 0x000077701d0e7816 */ /* 0x002fe400000000ff */
[----:B------:R-:W3:Y:S04]  /*141d90*/  LDL.LU.64 R26, [R1+0x2060] ;  /* 0x00206000011a7983 */ /* 0x000ee80000300a00 */
[----:B------:R1:W-:Y:S01]  /*141da0*/  @P2 STG.E.U8 desc[UR42][R18.64], R14 ;  /* 0x0000000e12002986 */ /* 0x0003e2000c10112a */
[----:B------:R-:W-:-:S02]  /*141db0*/  @P6 LOP3.LUT R7, R7, 0x2000, RZ, 0xfc, !PT ;  /* 0x0000200007076812 */ /* 0x000fc400078efcff */
[----:B------:R-:W-:Y:S02]  /*141dc0*/  LOP3.LUT P6, RZ, R9, 0x200000, RZ, 0xc0, !PT ;  /* 0x0020000009ff7812 */ /* 0x000fe400078cc0ff */
[C---:B------:R-:W-:Y:S02]  /*141dd0*/  LOP3.LUT P4, RZ, R8.reuse, 0x1, RZ, 0xc0, !PT ;  /* 0x0000000108ff7812 */ /* 0x040fe4000788c0ff */
[C---:B------:R-:W-:Y:S02]  /*141de0*/  LOP3.LUT P3, RZ, R8.reuse, 0x2, RZ, 0xc0, !PT ;  /* 0x0000000208ff7812 */ /* 0x040fe4000786c0ff */
[----:B-1----:R-:W-:Y:S02]  /*141df0*/  PRMT R14, R29, 0x7771, RZ ;  /* 0x000077711d0e7816 */ /* 0x002fe400000000ff */
[----:B------:R-:W-:-:S03]  /*141e00*/  LOP3.LUT P2, RZ, R8, 0x4, RZ, 0xc0, !PT ;  /* 0x0000000408ff7812 */ /* 0x000fc6000784c0ff */
[----:B------:R1:W-:Y:S01]  /*141e10*/  @P5 STG.E.U8 desc[UR42][R22.64], R14 ;  /* 0x0000000e16005986 */ /* 0x0003e2000c10112a */
[----:B------:R-:W-:-:S03]  /*141e20*/  LOP3.LUT P5, RZ, R8, 0x8, RZ, 0xc0, !PT ;  /* 0x0000000808ff7812 */ /* 0x000fc600078ac0ff */
[----:B-1----:R-:W4:Y:S04]  /*141e30*/  LDL.LU.64 R22, [R1+0x2058] ;  /* 0x0020580001167983 */ /* 0x002f280000300a00 */
        /* <DEDUP_REMOVED lines=14> */
[----:B------:R-:W2:Y:S04]  /*141f20*/  LDL.LU.64 R10, [R1+0x2020] ;  /* 0x00202000010a7983 */ /* 0x000ea80000300a00 */
[----:B------:R-:W2:Y:S04]  /*141f30*/  LDL.LU.64 R12, [R1+0x2018] ;  /* 0x00201800010c7983 */ /* 0x000ea80000300a00 */
[----:B------:R-:W2:Y:S04]  /*141f40*/  LDL.LU.64 R16, [R1+0x2010] ;  /* 0x0020100001107983 */ /* 0x000ea80000300a00 */
[----:B---3--:R1:W-:Y:S01]  /*141f50*/  @P6 STG.E.U8 desc[UR42][R26.64], R14 ;  /* 0x0000000e1a006986 */ /* 0x0083e2000c10112a */
[----:B------:R-:W-:-:S03]  /*141f60*/  LOP3.LUT P6, RZ, R7, 0x800, RZ, 0xc0, !PT ;  /* 0x0000080007ff7812 */ /* 0x000fc600078cc0ff */
[----:B------:R-:W3:Y:S04]  /*141f70*/  LDL.LU R24, [R1+0x90] ;  /* 0x0000900001187983 */ /* 0x000ee80000300800 */
[----:B------:R-:W3:Y:S04]  /*141f80*/  LDL.LU R25, [R1+0xb4] ;  /* 0x0000b40001197983 */ /* 0x000ee80000300800 */
[----:B------:R-:W3:Y:S04]  /*141f90*/  LDL.LU.64 R18, [R1+0x2008] ;  /* 0x0020080001127983 */ /* 0x000ee80000300a00 */
[----:B------:R-:W3:Y:S04]  /*141fa0*/  LDL.LU.64 R20, [R1+0x2000] ;  /* 0x0020000001147983 */ /* 0x000ee80000300a00 */
[----:B------:R-:W3:Y:S01]  /*141fb0*/  LDL.LU.64 R28, [R1+0x1ff8] ;  /* 0x001ff800011c7983 */ /* 0x000ee20000300a00 */
[----:B-1----:R-:W-:-:S03]  /*141fc0*/  PRMT R14, R6, 0x7771, RZ ;  /* 0x00007771060e7816 */ /* 0x002fc600000000ff */
[----:B------:R-:W3:Y:S04]  /*141fd0*/  LDL.LU.64 R26, [R1+0x1ff0] ;  /* 0x001ff000011a7983 */ /* 0x000ee80000300a00 */
[----:B----4-:R1:W-:Y:S01]  /*141fe0*/  @P6 STG.E.U8 desc[UR42][R22.64], R14 ;  /* 0x0000000e16006986 */ /* 0x0103e2000c10112a */
[C---:B------:R-:W-:Y:S02]  /*141ff0*/  LOP3.LUT P6, RZ, R7.reuse, 0x400, RZ, 0xc0, !PT ;  /* 0x0000040007ff7812 */ /* 0x040fe400078cc0ff */
[----:B-1----:R-:W-:Y:S01]  /*142000*/  PRMT R14, R6, 0x7772, RZ ;  /* 0x00007772060e7816 */ /* 0x002fe200000000ff */
[----:B------:R-:W4:Y:S10]  /*142010*/  LDL.LU.64 R22, [R1+0x1fe8] ;  /* 0x001fe80001167983 */ /* 0x000f340000300a00 */
[----:B--2---:R1:W-:Y:S04]  /*142020*/  @P6 STG.E.U8 desc[UR42][R8.64], R14 ;  /* 0x0000000e08006986 */ /* 0x0043e8000c10112a */
[----:B-1----:R-:W2:Y:S01]  /*142030*/  LDL.LU.64 R8, [R1+0x4d80] ;  /* 0x004d800001087983 */ /* 0x002ea20000300a00 */
[----:B------:R-:W-:-:S02]  /*142040*/  LOP3.LUT P6, RZ, R7, 0x200, RZ, 0xc0, !PT ;  /* 0x0000020007ff7812 */ /* 0x000fc400078cc0ff */
[----:B------:R-:W-:Y:S02]  /*142050*/  PRMT R14, R6, 0x7773, RZ ;  /* 0x00007773060e7816 */ /* 0x000fe400000000ff */
[----:B------:R-:W3:Y:S09]  /*142060*/  LDL.LU R6, [R1+0x4d78] ;  /* 0x004d780001067983 */ /* 0x000ef20000300800 */
        /* <DEDUP_REMOVED lines=8> */
[----:B------:R1:W-:Y:S01]  /*1420f0*/  @P6 STG.E.U8 desc[UR42][R10.64], R14 ;  /* 0x0000000e0a006986 */ /* 0x0003e2000c10112a */
[----:B------:R-:W-:Y:S02]  /*142100*/  LOP3.LUT P6, RZ, R7, 0x40, RZ, 0xc0, !PT ;  /* 0x0000004007ff7812 */ /* 0x000fe400078cc0ff */
[----:B-1----:R-:W-:-:S11]  /*142110*/  PRMT R14, R15, 0x7772, RZ ;  /* 0x000077720f0e7816 */ /* 0x002fd600000000ff */
[----:B------:R1:W-:Y:S02]  /*142120*/  @P6 STG.E.U8 desc[UR42][R12.64], R14 ;  /* 0x0000000e0c006986 */ /* 0x0003e4000c10112a */
[----:B-1----:R-:W-:-:S05]  /*142130*/  PRMT R14, R15, 0x7773, RZ ;  /* 0x000077730f0e7816 */ /* 0x002fca00000000ff */
[----:B------:R3:W-:Y:S02]  /*142140*/  @P0 STG.E.U8 desc[UR42][R16.64], R14 ;  /* 0x0000000e10000986 */ /* 0x0007e4000c10112a */
[----:B---3--:R-:W-:-:S05]  /*142150*/  PRMT R14, R24, 0x7770, RZ ;  /* 0x00007770180e7816 */ /* 0x008fca00000000ff */
[----:B------:R1:W-:Y:S02]  /*142160*/  @P1 STG.E.U8 desc[UR42][R18.64], R14 ;  /* 0x0000000e12001986 */ /* 0x0003e4000c10112a */
[----:B-1----:R-:W-:-:S05]  /*142170*/  PRMT R14, R24, 0x7771, RZ ;  /* 0x00007771180e7816 */ /* 0x002fca00000000ff */
[----:B------:R1:W-:Y:S02]  /*142180*/  @P4 STG.E.U8 desc[UR42][R20.64], R14 ;  /* 0x0000000e14004986 */ /* 0x0003e4000c10112a */
[----:B-1----:R-:W-:-:S05]  /*142190*/  PRMT R14, R24, 0x7772, RZ ;  /* 0x00007772180e7816 */ /* 0x002fca00000000ff */
[----:B------:R1:W-:Y:S02]  /*1421a0*/  @P3 STG.E.U8 desc[UR42][R28.64], R14 ;  /* 0x0000000e1c003986 */ /* 0x0003e4000c10112a */
[----:B-1----:R-:W-:Y:S02]  /*1421b0*/  PRMT R14, R24, 0x7773, RZ ;  /* 0x00007773180e7816 */ /* 0x002fe400000000ff */
[----:B------:R-:W3:Y:S04]  /*1421c0*/  LDL.LU.64 R28, [R1+0x1fe0] ;  /* 0x001fe000011c7983 */ /* 0x000ee80000300a00 */
[----:B------:R-:W3:Y:S04]  /*1421d0*/  LDL.LU.64 R16, [R1+0x1fd8] ;  /* 0x001fd80001107983 */ /* 0x000ee80000300a00 */
[----:B------:R-:W3:Y:S04]  /*1421e0*/  LDL.LU.64 R18, [R1+0x1fc8] ;  /* 0x001fc80001127983 */ /* 0x000ee80000300a00 */
[----:B------:R1:W-:Y:S02]  /*1421f0*/  @P2 STG.E.U8 desc[UR42][R26.64], R14 ;  /* 0x0000000e1a002986 */ /* 0x0003e4000c10112a */
[----:B-1----:R-:W-:-:S05]  /*142200*/  PRMT R14, R25, 0x7770, RZ ;  /* 0x00007770190e7816 */ /* 0x002fca00000000ff */
[----:B----4-:R1:W-:Y:S04]  /*142210*/  @P5 STG.E.U8 desc[UR42][R22.64], R14 ;  /* 0x0000000e16005986 */ /* 0x0103e8000c10112a */
[----:B-1----:R-:W4:Y:S04]  /*142220*/  LDL.LU.64 R22, [R1+0x1fc0] ;  /* 0x001fc00001167983 */ /* 0x002f280000300a00 */
[----:B------:R-:W4:Y:S04]  /*142230*/  LDL.LU.64 R20, [R1+0x1fb8] ;  /* 0x001fb80001147983 */ /* 0x000f280000300a00 */
[----:B------:R-:W4:Y:S01]  /*142240*/  LDL.LU R27, [R1+0x94] ;  /* 0x00009400011b7983 */ /* 0x000f220000300800 */
[----:B------:R-:W-:-:S02]  /*142250*/  LOP3.LUT R7, R7, 0xfffffffe, RZ, 0xc0, !PT ;  /* 0xfffffffe07077812 */ /* 0x000fc400078ec0ff */
[----:B------:R-:W-:Y:S02]  /*142260*/  PRMT R14, R25, 0x7771, RZ ;  /* 0x00007771190e7816 */ /* 0x000fe400000000ff */
[----:B--2---:R-:W-:Y:S02]  /*142270*/  LOP3.LUT P6, RZ, R8, 0x10000, RZ, 0xc0, !PT ;  /* 0x0001000008ff7812 */ /* 0x004fe400078cc0ff */
[----:B------:R-:W-:-:S11]  /*142280*/  LOP3.LUT R9, R9, 0xbfffffff, RZ, 0xc0, !PT ;  /* 0xbfffffff09097812 */ /* 0x000fd600078ec0ff */
[----:B------:R-:W-:Y:S02]  /*142290*/  @P6 LOP3.LUT R9, R9, 0x40000000, RZ, 0xfc, !PT ;  /* 0x4000000009096812 */ /* 0x000fe400078efcff */
[----:B------:R-:W-:Y:S02]  /*1422a0*/  LOP3.LUT P6, RZ, R8, 0x8000, RZ, 0xc0, !PT ;  /* 0x0000800008ff7812 */ /* 0x000fe400078cc0ff */
[----:B------:R-:W-:-:S11]  /*1422b0*/  LOP3.LUT R9, R9, 0x7fffffff, RZ, 0xc0, !PT ;  /* 0x7fffffff09097812 */ /* 0x000fd600078ec0ff */
[----:B------:R-:W-:Y:S02]  /*1422c0*/  @P6 LOP3.LUT R9, R9, 0x80000000, RZ, 0xfc, !PT ;  /* 0x8000000009096812 */ /* 0x000fe400078efcff */
[----:B------:R-:W-:-:S13]  /*1422d0*/  LOP3.LUT P6, RZ, R8, 0x4000, RZ, 0xc0, !PT ;  /* 0x0000400008ff7812 */ /* 0x000fda00078cc0ff */
        /* <DEDUP_REMOVED lines=10> */
[C---:B------:R-:W-:Y:S02]  /*142380*/  LOP3.LUT P3, RZ, R8.reuse, 0x20, RZ, 0xc0, !PT ;  /* 0x0000002008ff7812 */ /* 0x040fe4000786c0ff */
[----:B------:R-:W-:-:S05]  /*142390*/  LOP3.LUT P2, RZ, R8, 0x40, RZ, 0xc0, !PT ;  /* 0x0000004008ff7812 */ /* 0x000fca000784c0ff */
[----:B------:R-:W-:Y:S02]  /*1423a0*/  @P6 LOP3.LUT R7, R7, 0x8, RZ, 0xfc, !PT ;  /* 0x0000000807076812 */ /* 0x000fe400078efcff */
[C---:B------:R-:W-:Y:S02]  /*1423b0*/  LOP3.LUT P6, RZ, R8.reuse, 0x400, RZ, 0xc0, !PT ;  /* 0x0000040008ff7812 */ /* 0x040fe400078cc0ff */
[----:B------:R-:W-:Y:S02]  /*1423c0*/  LOP3.LUT R7, R7, 0xffffffef, RZ, 0xc0, !PT ;  /* 0xffffffef07077812 */ /* 0x000fe400078ec0ff */
[----:B------:R-:W-:-:S09]  /*1423d0*/  LOP3.LUT P5, RZ, R8, 0x80, RZ, 0xc0, !PT ;  /* 0x0000008008ff7812 */ /* 0x000fd200078ac0ff */
[----:B------:R-:W-:Y:S02]  /*1423e0*/  @P6 LOP3.LUT R7, R7, 0x10, RZ, 0xfc, !PT ;  /* 0x0000001007076812 */ /* 0x000fe400078efcff */
[----:B------:R-:W-:Y:S01]  /*1423f0*/  LOP3.LUT P6, RZ, R8, 0x200, RZ, 0xc0, !PT ;  /* 0x0000020008ff7812 */ /* 0x000fe200078cc0ff */
[----:B---3--:R1:W-:Y:S02]  /*142400*/  @P4 STG.E.U8 desc[UR42][R28.64], R14 ;  /* 0x0000000e1c004986 */ /* 0x0083e4000c10112a */
[----:B-1----:R-:W-:Y:S02]  /*142410*/  PRMT R14, R25, 0x7772, RZ ;  /* 0x00007772190e7816 */ /* 0x002fe400000000ff */
[----:B------:R-:W2:Y:S01]  /*142420*/  LDL.LU.64 R28, [R1+0x1fb0] ;  /* 0x001fb000011c7983 */ /* 0x000ea20000300a00 */
[----:B------:R-:W-:-:S03]  /*142430*/  LOP3.LUT R7, R7, 0xffffffdf, RZ, 0xc0, !PT ;  /* 0xffffffdf07077812 */ /* 0x000fc600078ec0ff */
[----:B------:R-:W3:Y:S04]  /*142440*/  LDL.LU R15, [R1+0xb8] ;  /* 0x0000b800010f7983 */ /* 0x000ee80000300800 */
[----:B------:R1:W-:Y:S02]  /*142450*/  @P3 STG.E.U8 desc[UR42][R16.64], R14 ;  /* 0x0000000e10003986 */ /* 0x0003e4000c10112a */
[----:B-1----:R-:W-:Y:S02]  /*142460*/  PRMT R14, R25, 0x7773, RZ ;  /* 0x00007773190e7816 */ /* 0x002fe400000000ff */
[----:B------:R-:W2:Y:S04]  /*142470*/  LDL.LU.64 R24, [R1+0x1fa0] ;  /* 0x001fa00001187983 */ /* 0x000ea80000300a00 */
[----:B------:R4:W-:Y:S04]  /*142480*/  @P2 STG.E.U8 desc[UR42][R18.64], R14 ;  /* 0x0000000e12002986 */ /* 0x0009e8000c10112a */
[----:B------:R1:W-:Y:S01]  /*142490*/  STL.64 [R1+0x4d60], R4 ;  /* 0x004d600401007387 */ /* 0x0003e20000100a00 */
[----:B------:R-:W-:-:S02]  /*1424a0*/  @P6 LOP3.LUT R7, R7, 0x20, RZ, 0xfc, !PT ;  /* 0x0000002007076812 */ /* 0x000fc400078efcff */
[C---:B------:R-:W-:Y:S02]  /*1424b0*/  LOP3.LUT P6, RZ, R8.reuse, 0x100, RZ, 0xc0, !PT ;  /* 0x0000010008ff7812 */ /* 0x040fe400078cc0ff */
[C---:B------:R-:W-:Y:S02]  /*1424c0*/  LOP3.LUT P0, RZ, R8.reuse, 0x20000, RZ, 0xc0, !PT ;  /* 0x0002000008ff7812 */ /* 0x040fe4000780c0ff */
[C---:B------:R-:W-:Y:S02]  /*1424d0*/  LOP3.LUT P1, RZ, R8.reuse, 0x40000, RZ, 0xc0, !PT ;  /* 0x0004000008ff7812 */ /* 0x040fe4000782c0ff */
[----:B----4-:R-:W-:Y:S01]  /*1424e0*/  PRMT R14, R27, 0x7770, RZ ;  /* 0x000077701b0e7816 */ /* 0x010fe200000000ff */
[----:B-1----:R-:W4:Y:S01]  /*1424f0*/  LDL.LU.64 R4, [R1+0x1f98] ;  /* 0x001f980001047983 */ /* 0x002f220000300a00 */
[C---:B------:R-:W-:Y:S02]  /*142500*/  LOP3.LUT P4, RZ, R8.reuse, 0x80000, RZ, 0xc0, !PT ;  /* 0x0008000008ff7812 */ /* 0x040fe4000788c0ff */
[C---:B------:R-:W-:Y:S01]  /*142510*/  LOP3.LUT P3, RZ, R8.reuse, 0x100000, RZ, 0xc0, !PT ;  /* 0x0010000008ff7812 */ /* 0x040fe2000786c0ff */
[----:B------:R1:W-:Y:S01]  /*142520*/  @P5 STG.E.U8 desc[UR42][R22.64], R14 ;  /* 0x0000000e16005986 */ /* 0x0003e2000c10112a */
[----:B------:R-:W-:-:S02]  /*142530*/  LOP3.LUT P2, RZ, R8, 0x200000, RZ, 0xc0, !PT ;  /* 0x0020000008ff7812 */ /* 0x000fc4000784c0ff */
[----:B------:R-:W-:Y:S01]  /*142540*/  LOP3.LUT P5, RZ, R8, 0x400000, RZ, 0xc0, !PT ;  /* 0x0040000008ff7812 */ /* 0x000fe200078ac0ff */
[----:B-1----:R-:W2:Y:S04]  /*142550*/  LDL.LU R22, [R1+0x98] ;  /* 0x0000980001167983 */ /* 0x002ea80000300800 */
        /* <DEDUP_REMOVED lines=12> */
[----:B------:R-:W2:Y:S04]  /*142620*/  LDL.LU.64 R16, [R1+0x1f50] ;  /* 0x001f500001107983 */ /* 0x000ea80000300a00 */
[----:B------:R-:W2:Y:S04]  /*142630*/  LDL.LU.64 R18, [R1+0x1f48] ;  /* 0x001f480001127983 */ /* 0x000ea80000300a00 */
[----:B------:R-:W2:Y:S04]  /*142640*/  LDL.LU.64 R20, [R1+0x1f28] ;  /* 0x001f280001147983 */ /* 0x000ea80000300a00 */
[----:B------:R-:W2:Y:S01]  /*142650*/  LDL.LU R23, [R1+0xbc] ;  /* 0x0000bc0001177983 */ /* 0x000ea20000300800 */
[----:B-1----:R-:W-:-:S03]  /*142660*/  PRMT R14, R27, 0x7773, RZ ;  /* 0x000077731b0e7816 */ /* 0x002fc600000000ff */
[----:B------:R-:W2:Y:S04]  /*142670*/  LDL.LU.64 R28, [R1+0x1f18] ;  /* 0x001f1800011c7983 */ /* 0x000ea80000300a00 */
[----:B------:R-:W2:Y:S04]  /*142680*/  LDL.LU.64 R26, [R1+0x1f10] ;  /* 0x001f1000011a7983 */ /* 0x000ea80000300a00 */
[----:B------:R3:W-:Y:S01]  /*142690*/  @P6 STG.E.U8 desc[UR42][R24.64], R14 ;  /* 0x0000000e18006986 */ /* 0x0007e2000c10112a */
[----:B------:R-:W-:Y:S02]  /*1426a0*/  LOP3.LUT P6, RZ, R7, 0x8, RZ, 0xc0, !PT ;  /* 0x0000000807ff7812 */ /* 0x000fe400078cc0ff */
[----:B---3--:R-:W-:Y:S01]  /*1426b0*/  PRMT R14, R15, 0x7770, RZ ;  /* 0x000077700f0e7816 */ /* 0x008fe200000000ff */
[----:B------:R-:W3:Y:S10]  /*1426c0*/  LDL.LU.64 R24, [R1+0x1f08] ;  /* 0x001f080001187983 */ /* 0x000ef40000300a00 */
[----:B----4-:R1:W-:Y:S01]  /*1426d0*/  @P6 STG.E.U8 desc[UR42][R4.64], R14 ;  /* 0x0000000e04006986 */ /* 0x0103e2000c10112a */
[----:B------:R-:W-:-:S02]  /*1426e0*/  LOP3.LUT P6, RZ, R7, 0x4, RZ, 0xc0, !PT ;  /* 0x0000000407ff7812 */ /* 0x000fc400078cc0ff */
[----:B-1----:R-:W-:Y:S01]  /*1426f0*/  PRMT R14, R15, 0x7771, RZ ;  /* 0x000077710f0e7816 */ /* 0x002fe200000000ff */
[----:B------:R-:W4:Y:S10]  /*142700*/  LDL.LU.64 R4, [R1+0x4d60] ;  /* 0x004d600001047983 */ /* 0x000f340000300a00 */
[----:B--2---:R1:W-:Y:S04]  /*142710*/  @P6 STG.E.U8 desc[UR42][R8.64], R14 ;  /* 0x0000000e08006986 */ /* 0x0043e8000c10112a */
[----:B-1----:R-:W2:Y:S01]  /*142720*/  LDL.LU.64 R8, [R1+0x4d58] ;  /* 0x004d580001087983 */ /* 0x002ea20000300a00 */
[----:B------:R-:W-:-:S02]  /*142730*/  LOP3.LUT P6, RZ, R7, 0x2, RZ, 0xc0, !PT ;  /* 0x0000000207ff7812 */ /* 0x000fc400078cc0ff */
[----:B------:R-:W-:-:S11]  /*142740*/  PRMT R14, R15, 0x7772, RZ ;  /* 0x000077720f0e7816 */ /* 0x000fd600000000ff */
[----:B--2---:R1:W-:Y:S04]  /*142750*/  @P6 STG.E.U8 desc[UR42][R8.64], R14 ;  /* 0x0000000e08006986 */ /* 0x0043e8000c10112a */
[----:B-1----:R-:W2:Y:S01]  /*142760*/  LDL.LU.64 R8, [R1+0x4d50] ;  /* 0x004d500001087983 */ /* 0x002ea20000300a00 */
[----:B------:R-:W-:-:S03]  /*142770*/  LOP3.LUT P6, RZ, R7, 0x1, RZ, 0xc0, !PT ;  /* 0x0000000107ff7812 */ /* 0x000fc600078cc0ff */
[----:B------:R-:W3:Y:S01]  /*142780*/  LDL.LU R7, [R1+0x4d48] ;  /* 0x004d480001077983 */ /* 0x000ee20000300800 */
[----:B------:R-:W-:-:S09]  /*142790*/  PRMT R14, R15, 0x7773, RZ ;  /* 0x000077730f0e7816 */ /* 0x000fd200000000ff */
[----:B------:R1:W-:Y:S02]  /*1427a0*/  @P6 STG.E.U8 desc[UR42][R10.64], R14 ;  /* 0x0000000e0a006986 */ /* 0x0003e4000c10112a */
[----:B-1----:R-:W-:Y:S02]  /*1427b0*/  PRMT R14, R22, 0x7770, RZ ;  /* 0x00007770160e7816 */ /* 0x002fe400000000ff */
[----:B--2---:R-:W-:-:S13]  /*1427c0*/  LOP3.LUT P6, RZ, R9, 0x80000000, RZ, 0xc0, !PT ;  /* 0x8000000009ff7812 */ /* 0x004fda00078cc0ff */
        /* <DEDUP_REMOVED lines=15> */
[----:B------:R1:W-:Y:S04]  /*1428c0*/  @P5 STG.E.U8 desc[UR42][R6.64], R14 ;  /* 0x0000000e06005986 */ /* 0x0003e8000c10112a */
[----:B-1----:R-:W2:Y:S04]  /*1428d0*/  LDL.LU.64 R6, [R1+0x4d40] ;  /* 0x004d400001067983 */ /* 0x002ea80000300a00 */
[----:B------:R-:W3:Y:S04]  /*1428e0*/  LDL.LU.64 R28, [R1+0x1ed8] ;  /* 0x001ed800011c7983 */ /* 0x000ee80000300a00 */
[----:B------:R-:W3:Y:S04]  /*1428f0*/  LDL.LU.64 R26, [R1+0x1ed0] ;  /* 0x001ed000011a7983 */ /* 0x000ee80000300a00 */
[----:B------:R-:W3:Y:S04]  /*142900*/  LDL.LU.64 R18, [R1+0x1ec8] ;  /* 0x001ec80001127983 */ /* 0x000ee80000300a00 */
[----:B------:R-:W3:Y:S04]  /*142910*/  LDL.LU R24, [R1+0x9c] ;  /* 0x00009c0001187983 */ /* 0x000ee80000300800 */
[----:B------:R-:W4:Y:S01]  /*142920*/  LDL.LU.64 R22, [R1+0x1ea8] ;  /* 0x001ea80001167983 */ /* 0x000f220000300a00 */
[----:B------:R-:W-:-:S02]  /*142930*/  LOP3.LUT P4, RZ, R8, 0x800000, RZ, 0xc0, !PT ;  /* 0x0080000008ff7812 */ /* 0x000fc4000788c0ff */
[----:B------:R-:W-:Y:S02]  /*142940*/  LOP3.LUT R9, R9, 0xffbfffff, RZ, 0xc0, !PT ;  /* 0xffbfffff09097812 */ /* 0x000fe400078ec0ff */
[C---:B------:R-:W-:Y:S02]  /*142950*/  LOP3.LUT P3, RZ, R8.reuse, 0x1000000, RZ, 0xc0, !PT ;  /* 0x0100000008ff7812 */ /* 0x040fe4000786c0ff */
[C---:B------:R-:W-:Y:S02]  /*142960*/  LOP3.LUT P2, RZ, R8.reuse, 0x2000000, RZ, 0xc0, !PT ;  /* 0x0200000008ff7812 */ /* 0x040fe4000784c0ff */
[----:B------:R-:W-:Y:S01]  /*142970*/  LOP3.LUT P5, RZ, R8, 0x4000000, RZ, 0xc0, !PT ;  /* 0x0400000008ff7812 */ /* 0x000fe200078ac0ff */
[----:B------:R-:W4:Y:S04]  /*142980*/  LDL.LU.64 R20, [R1+0x1e98] ;  /* 0x001e980001147983 */ /* 0x000f280000300a00 */
[----:B------:R-:W4:Y:S04]  /*142990*/  LDL.LU R25, [R1+0xa0] ;  /* 0x0000a00001197983 */ /* 0x000f280000300800 */
[----:B------:R-:W-:Y:S01]  /*1429a0*/  STL [R1+0x4d00], R8 ;  /* 0x004d000801007387 */ /* 0x000fe20000100800 */
[----:B--2---:R-:W-:-:S02]  /*1429b0*/  LOP3.LUT P6, RZ, R7, 0x8, RZ, 0xc0, !PT ;  /* 0x0000000807ff7812 */ /* 0x004fc400078cc0ff */
[----:B---3--:R-:W-:-:S11]  /*1429c0*/  PRMT R14, R24, 0x7770, RZ ;  /* 0x00007770180e7816 */ /* 0x008fd600000000ff */
[----:B------:R-:W-:Y:S02]  /*1429d0*/  @P6 LOP3.LUT R9, R9, 0x400000, RZ, 0xfc, !PT ;  /* 0x0040000009096812 */ /* 0x000fe400078efcff */
[----:B------:R-:W-:Y:S01]  /*1429e0*/  LOP3.LUT P6, RZ, R7, 0x4, RZ, 0xc0, !PT ;  /* 0x0000000407ff7812 */ /* 0x000fe200078cc0ff */
[----:B------:R1:W-:Y:S01]  /*1429f0*/  @P4 STG.E.U8 desc[UR42][R28.64], R14 ;  /* 0x0000000e1c004986 */ /* 0x0003e2000c10112a */
[----:B------:R-:W-:Y:S02]  /*142a00*/  LOP3.LUT R9, R9, 0xff7fffff, RZ, 0xc0, !PT ;  /* 0xff7fffff09097812 */ /* 0x000fe400078ec0ff */
[----:B-1----:R-:W-:-:S09]  /*142a10*/  PRMT R14, R24, 0x7771, RZ ;  /* 0x00007771180e7816 */ /* 0x002fd200000000ff */
[----:B------:R-:W-:Y:S02]  /*142a20*/  @P6 LOP3.LUT R9, R9, 0x800000, RZ, 0xfc, !PT ;  /* 0x0080000009096812 */ /* 0x000fe400078efcff */
[----:B------:R-:W-:Y:S01]  /*142a30*/  LOP3.LUT P6, RZ, R7, 0x2, RZ, 0xc0, !PT ;  /* 0x0000000207ff7812 */ /* 0x000fe200078cc0ff */
[----:B------:R-:W2:Y:S04]  /*142a40*/  LDL.LU.64 R28, [R1+0x1e90] ;  /* 0x001e9000011c7983 */ /* 0x000ea80000300a00 */
[----:B------:R1:W-:Y:S01]  /*142a50*/  @P3 STG.E.U8 desc[UR42][R26.64], R14 ;  /* 0x0000000e1a003986 */ /* 0x0003e2000c10112a */
[----:B------:R-:W-:Y:S02]  /*142a60*/  LOP3.LUT R9, R9, 0xfeffffff, RZ, 0xc0, !PT ;  /* 0xfeffffff09097812 */ /* 0x000fe400078ec0ff */
[----:B-1----:R-:W-:Y:S01]  /*142a70*/  PRMT R14, R24, 0x7772, RZ ;  /* 0x00007772180e7816 */ /* 0x002fe200000000ff */
[----:B------:R-:W3:Y:S04]  /*142a80*/  LDL.LU.64 R26, [R1+0x1e88] ;  /* 0x001e8800011a7983 */ /* 0x000ee80000300a00 */
[----:B------:R-:W2:Y:S04]  /*142a90*/  LDL.LU R15, [R1+0x80] ;  /* 0x00008000010f7983 */ /* 0x000ea80000300800 */
[----:B------:R1:W-:Y:S01]  /*142aa0*/  @P2 STG.E.U8 desc[UR42][R18.64], R14 ;  /* 0x0000000e12002986 */ /* 0x0003e2000c10112a */
[----:B------:R-:W-:-:S02]  /*142ab0*/  @P6 LOP3.LUT R9, R9, 0x1000000, RZ, 0xfc, !PT ;  /* 0x0100000009096812 */ /* 0x000fc400078efcff */
[C---:B------:R-:W-:Y:S02]  /*142ac0*/  LOP3.LUT P6, RZ, R7.reuse, 0x1, RZ, 0xc0, !PT ;  /* 0x0000000107ff7812 */ /* 0x040fe400078cc0ff */
[C---:B------:R-:W-:Y:S02]  /*142ad0*/  LOP3.LUT P0, RZ, R7.reuse, 0x10, RZ, 0xc0, !PT ;  /* 0x0000001007ff7812 */ /* 0x040fe4000780c0ff */
[C---:B------:R-:W-:Y:S02]  /*142ae0*/  LOP3.LUT P1, RZ, R7.reuse, 0x20, RZ, 0xc0, !PT ;  /* 0x0000002007ff7812 */ /* 0x040fe4000782c0ff */
[C---:B------:R-:W-:Y:S02]  /*142af0*/  LOP3.LUT P4, RZ, R7.reuse, 0x40, RZ, 0xc0, !PT ;  /* 0x0000004007ff7812 */ /* 0x040fe4000788c0ff */
[----:B-1----:R-:W-:Y:S02]  /*142b00*/  PRMT R14, R24, 0x7773, RZ ;  /* 0x00007773180e7816 */ /* 0x002fe400000000ff */
[----:B------:R-:W-:-:S02]  /*142b10*/  LOP3.LUT P3, RZ, R7, 0x80, RZ, 0xc0, !PT ;  /* 0x0000008007ff7812 */ /* 0x000fc4000786c0ff */
[C---:B------:R-:W-:Y:S01]  /*142b20*/  LOP3.LUT P2, RZ, R7.reuse, 0x100, RZ, 0xc0, !PT ;  /* 0x0000010007ff7812 */ /* 0x040fe2000784c0ff */
[----:B----4-:R1:W-:Y:S01]  /*142b30*/  @P5 STG.E.U8 desc[UR42][R22.64], R14 ;  /* 0x0000000e16005986 */ /* 0x0103e2000c10112a */
[----:B------:R-:W-:-:S03]  /*142b40*/  LOP3.LUT P5, RZ, R7, 0x200, RZ, 0xc0, !PT ;  /* 0x0000020007ff7812 */ /* 0x000fc600078ac0ff */
[----:B-1----:R-:W4:Y:S04]  /*142b50*/  LDL.LU.64 R22, [R1+0x1e78] ;  /* 0x001e780001167983 */ /* 0x002f280000300a00 */
[----:B------:R1:W-:Y:S04]  /*142b60*/  STL.64 [R1+0x4d28], R6 ;  /* 0x004d280601007387 */ /* 0x0003e80000100a00 */
[----:B-1----:R-:W2:Y:S04]  /*142b70*/  LDL.LU.64 R6, [R1+0x1e60] ;  /* 0x001e600001067983 */ /* 0x002ea80000300a00 */
[----:B--2---:R1:W-:Y:S04]  /*142b80*/  STL.64 [R1+0x4d30], R6 ;  /* 0x004d300601007387 */ /* 0x0043e80000100a00 */
[----:B-1----:R-:W2:Y:S01]  /*142b90*/  LDL.LU.64 R6, [R1+0x1e68] ;  /* 0x001e680001067983 */ /* 0x002ea20000300a00 */
[----:B------:R-:W-:-:S04]  /*142ba0*/  LOP3.LUT R9, R9, 0xfdffffff, RZ, 0xc0, !PT ;  /* 0xfdffffff09097812 */ /* 0x000fc800078ec0ff */
        /* <DEDUP_REMOVED lines=12> */
[----:B------:R-:W-:-:S09]  /*142c70*/  PRMT R14, R25, 0x7770, RZ ;  /* 0x00007770190e7816 */ /* 0x000fd200000000ff */
[----:B------:R-:W-:Y:S02]  /*142c80*/  @P6 LOP3.LUT R9, R9, 0x20000000, RZ, 0xfc, !PT ;  /* 0x2000000009096812 */ /* 0x000fe400078efcff */
[----:B------:R-:W-:Y:S01]  /*142c90*/  LOP3.LUT P6, RZ, R8, 0x8000000, RZ, 0xc0, !PT ;  /* 0x0800000008ff7812 */ /* 0x000fe200078cc0ff */
[----:B--2---:R1:W-:Y:S04]  /*142ca0*/  STL.64 [R1+0x4d38], R6 ;  /* 0x004d380601007387 */ /* 0x0043e80000100a00 */
[----:B-1----:R-:W2:Y:S08]  /*142cb0*/  LDL.LU.64 R6, [R1+0x1e70] ;  /* 0x001e700001067983 */ /* 0x002eb00000300a00 */
[----:B------:R1:W-:Y:S01]  /*142cc0*/  @P6 STG.E.U8 desc[UR42][R20.64], R14 ;  /* 0x0000000e14006986 */ /* 0x0003e2000c10112a */
[----:B------:R-:W-:-:S03]  /*142cd0*/  LOP3.LUT P6, RZ, R9, 0x20000000, RZ, 0xc0, !PT ;  /* 0x2000000009ff7812 */ /* 0x000fc600078cc0ff */
[----:B------:R-:W2:Y:S01]  /*142ce0*/  LDL.LU.64 R10, [R1+0x1e58] ;  /* 0x001e5800010a7983 */ /* 0x000ea20000300a00 */
[----:B-1----:R-:W-:-:S03]  /*142cf0*/  PRMT R14, R25, 0x7771, RZ ;  /* 0x00007771190e7816 */ /* 0x002fc600000000ff */
[----:B------:R-:W2:Y:S04]  /*142d00*/  LDL.LU R20, [R1+0xa4] ;  /* 0x0000a40001147983 */ /* 0x000ea80000300800 */
[----:B------:R-:W2:Y:S04]  /*142d10*/  LDL.LU R21, [R1+0x84] ;  /* 0x0000840001157983 */ /* 0x000ea80000300800 */
[----:B------:R-:W2:Y:S04]  /*142d20*/  LDL.LU.64 R12, [R1+0x1e50] ;  /* 0x001e5000010c7983 */ /* 0x000ea80000300a00 */
[----:B------:R-:W2:Y:S04]  /*142d30*/  LDL.LU.64 R16, [R1+0x1e48] ;  /* 0x001e480001107983 */ /* 0x000ea80000300a00 */
[----:B------:R1:W-:Y:S01]  /*142d40*/  @P6 STG.E.U8 desc[UR42][R28.64], R14 ;  /* 0x0000000e1c006986 */ /* 0x0003e2000c10112a */
[----:B------:R-:W-:-:S03]  /*142d50*/  LOP3.LUT P6, RZ, R9, 0x10000000, RZ, 0xc0, !PT ;  /* 0x1000000009ff7812 */ /* 0x000fc600078cc0ff */
[----:B------:R-:W2:Y:S01]  /*142d60*/  LDL.LU.64 R18, [R1+0x1e40] ;  /* 0x001e400001127983 */ /* 0x000ea20000300a00 */
[----:B-1----:R-:W-:-:S03]  /*142d70*/  PRMT R14, R25, 0x7772, RZ ;  /* 0x00007772190e7816 */ /* 0x002fc600000000ff */
[----:B------:R-:W2:Y:S06]  /*142d80*/  LDL.LU.64 R28, [R1+0x1e30] ;  /* 0x001e3000011c7983 */ /* 0x000eac0000300a00 */
[----:B---3--:R1:W-:Y:S01]  /*142d90*/  @P6 STG.E.U8 desc[UR42][R26.64], R14 ;  /* 0x0000000e1a006986 */ /* 0x0083e2000c10112a */
[----:B------:R-:W-:Y:S02]  /*142da0*/  LOP3.LUT P6, RZ, R9, 0x8000000, RZ, 0xc0, !PT ;  /* 0x0800000009ff7812 */ /* 0x000fe400078cc0ff */
[----:B-1----:R-:W-:Y:S01]  /*142db0*/  PRMT R14, R25, 0x7773, RZ ;  /* 0x00007773190e7816 */ /* 0x002fe200000000ff */
[----:B------:R-:W3:Y:S04]  /*142dc0*/  LDL.LU.64 R26, [R1+0x1e20] ;  /* 0x001e2000011a7983 */ /* 0x000ee80000300a00 */
[----:B------:R-:W3:Y:S06]  /*142dd0*/  LDL.LU.64 R24, [R1+0x1e18] ;  /* 0x001e180001187983 */ /* 0x000eec0000300a00 */
        /* <DEDUP_REMOVED lines=27> */
[----:B------:R-:W2:Y:S04]  /*142f90*/  LDL.LU.64 R28, [R1+0x1e08] ;  /* 0x001e0800011c7983 */ /* 0x000ea80000300a00 */
[----:B---3--:R1:W-:Y:S02]  /*142fa0*/  @P3 STG.E.U8 desc[UR42][R26.64], R14 ;  /* 0x0000000e1a003986 */ /* 0x0083e4000c10112a */
[----:B-1----:R-:W-:-:S02]  /*142fb0*/  PRMT R14, R21, 0x7771, RZ ;  /* 0x00007771150e7816 */ /* 0x002fc400000000ff */
[----:B------:R-:W3:Y:S04]  /*142fc0*/  LDL.LU.64 R26, [R1+0x1df8] ;  /* 0x001df800011a7983 */ /* 0x000ee80000300a00 */
[----:B------:R-:W3:Y:S04]  /*142fd0*/  LDL.LU.64 R18, [R1+0x1df0] ;  /* 0x001df00001127983 */ /* 0x000ee80000300a00 */
[----:B------:R1:W-:Y:S02]  /*142fe0*/  @P2 STG.E.U8 desc[UR42][R24.64], R14 ;  /* 0x0000000e18002986 */ /* 0x0003e4000c10112a */
[----:B-1----:R-:W-:-:S05]  /*142ff0*/  PRMT R14, R21, 0x7772, RZ ;  /* 0x00007772150e7816 */ /* 0x002fca00000000ff */
[----:B----4-:R1:W-:Y:S04]  /*143000*/  @P5 STG.E.U8 desc[UR42][R22.64], R14 ;  /* 0x0000000e16005986 */ /* 0x0103e8000c10112a */
[----:B-1----:R-:W4:Y:S04]  /*143010*/  LDL.LU.64 R22, [R1+0x1de8] ;  /* 0x001de80001167983 */ /* 0x002f280000300a00 */
[----:B------:R-:W3:Y:S01]  /*143020*/  LDL.LU R20, [R1+0xa8] ;  /* 0x0000a80001147983 */ /* 0x000ee20000300800 */
[----:B------:R-:W-:Y:S02]  /*143030*/  LOP3.LUT R9, R9, 0xffffbfff, RZ, 0xc0, !PT ;  /* 0xffffbfff09097812 */ /* 0x000fe400078ec0ff */
[----:B------:R-:W-:Y:S01]  /*143040*/  PRMT R14, R21, 0x7773, RZ ;  /* 0x00007773150e7816 */ /* 0x000fe200000000ff */
[----:B------:R-:W4:Y:S04]  /*143050*/  LDL.LU.64 R24, [R1+0x1dd0] ;  /* 0x001dd00001187983 */ /* 0x000f280000300a00 */
        /* <DEDUP_REMOVED lines=23> */
[----:B------:R-:W-:Y:S01]  /*1431d0*/  LOP3.LUT P5, RZ, R7, 0x2000, RZ, 0xc0, !PT ;  /* 0x0000200007ff7812 */ /* 0x000fe200078ac0ff */
[----:B------:R1:W-:Y:S08]  /*1431e0*/  @P4 STG.E.U8 desc[UR42][R28.64], R14 ;  /* 0x0000000e1c004986 */ /* 0x0003f0000c10112a */
[----:B------:R-:W-:-:S02]  /*1431f0*/  @P6 LOP3.LUT R9, R9, 0x100000, RZ, 0xfc, !PT ;  /* 0x0010000009096812 */ /* 0x000fc400078efcff */
[----:B------:R-:W-:Y:S02]  /*143200*/  LOP3.LUT P6, RZ, R7, 0x8000, RZ, 0xc0, !PT ;  /* 0x0000800007ff7812 */ /* 0x000fe400078cc0ff */
[----:B------:R-:W-:Y:S02]  /*143210*/  LOP3.LUT R9, R9, 0xffdfffff, RZ, 0xc0, !PT ;  /* 0xffdfffff09097812 */ /* 0x000fe400078ec0ff */
[C---:B------:R-:W-:Y:S02]  /*143220*/  LOP3.LUT P0, RZ, R7.reuse, 0x800000, RZ, 0xc0, !PT ;  /* 0x0080000007ff7812 */ /* 0x040fe4000780c0ff */
[C---:B------:R-:W-:Y:S01]  /*143230*/  LOP3.LUT P1, RZ, R7.reuse, 0x1000000, RZ, 0xc0, !PT ;  /* 0x0100000007ff7812 */ /* 0x040fe2000782c0ff */
[----:B-1----:R-:W2:Y:S01]  /*143240*/  LDL.LU.64 R28, [R1+0x1dc0] ;  /* 0x001dc000011c7983 */ /* 0x002ea20000300a00 */
[----:B------:R-:W-:-:S05]  /*143250*/  LOP3.LUT P4, RZ, R7, 0x2000000, RZ, 0xc0, !PT ;  /* 0x0200000007ff7812 */ /* 0x000fca000788c0ff */
[----:B------:R-:W-:Y:S02]  /*143260*/  @P6 LOP3.LUT R9, R9, 0x200000, RZ, 0xfc, !PT ;  /* 0x0020000009096812 */ /* 0x000fe400078efcff */
[----:B------:R-:W-:Y:S02]  /*143270*/  LOP3.LUT P6, RZ, R7, 0x4000, RZ, 0xc0, !PT ;  /* 0x0000400007ff7812 */ /* 0x000fe400078cc0ff */
[----:B---3--:R-:W-:-:S05]  /*143280*/  PRMT R14, R20, 0x7770, RZ ;  /* 0x00007770140e7816 */ /* 0x008fca00000000ff */
[----:B------:R1:W-:Y:S02]  /*143290*/  @P3 STG.E.U8 desc[UR42][R26.64], R14 ;  /* 0x0000000e1a003986 */ /* 0x0003e4000c10112a */
[----:B-1----:R-:W-:Y:S02]  /*1432a0*/  PRMT R14, R20, 0x7771, RZ ;  /* 0x00007771140e7816 */ /* 0x002fe400000000ff */
[----:B------:R-:W3:Y:S04]  /*1432b0*/  LDL.LU.64 R26, [R1+0x1db8] ;  /* 0x001db800011a7983 */ /* 0x000ee80000300a00 */
[----:B------:R1:W-:Y:S01]  /*1432c0*/  @P2 STG.E.U8 desc[UR42][R18.64], R14 ;  /* 0x0000000e12002986 */ /* 0x0003e2000c10112a */
[C---:B------:R-:W-:Y:S02]  /*1432d0*/  LOP3.LUT P3, RZ, R7.reuse, 0x4000000, RZ, 0xc0, !PT ;  /* 0x0400000007ff7812 */ /* 0x040fe4000786c0ff */
[----:B------:R-:W-:-:S02]  /*1432e0*/  LOP3.LUT P2, RZ, R7, 0x8000000, RZ, 0xc0, !PT ;  /* 0x0800000007ff7812 */ /* 0x000fc4000784c0ff */
[----:B-1----:R-:W-:-:S05]  /*1432f0*/  PRMT R14, R20, 0x7772, RZ ;  /* 0x00007772140e7816 */ /* 0x002fca00000000ff */
[----:B----4-:R1:W-:Y:S01]  /*143300*/  @P5 STG.E.U8 desc[UR42][R22.64], R14 ;  /* 0x0000000e16005986 */ /* 0x0103e2000c10112a */
        /* <DEDUP_REMOVED lines=17> */
[----:B------:R-:W2:Y:S04]  /*143420*/  LDL.LU R25, [R1+0x8c] ;  /* 0x00008c0001197983 */ /* 0x000ea80000300800 */
[----:B------:R-:W2:Y:S04]  /*143430*/  LDL.LU R24, [R1+0x110] ;  /* 0x0001100001187983 */ /* 0x000ea80000300800 */
        /* <DEDUP_REMOVED lines=40> */
[----:B----4-:R1:W-:Y:S02]  /*1436c0*/  @P5 STG.E.U8 desc[UR42][R22.64], R14 ;  /* 0x0000000e16005986 */ /* 0x0103e4000c10112a */
[----:B-1----:R-:W-:Y:S02]  /*1436d0*/  IMAD.MOV.U32 R23, RZ, RZ, R2 ;  /* 0x000000ffff177224 */ /* 0x002fe400078e0002 */
[----:B------:R-:W-:Y:S02]  /*1436e0*/  IMAD.MOV.U32 R2, RZ, RZ, R3 ;  /* 0x000000ffff027224 */ /* 0x000fe400078e0003 */
[----:B------:R-:W-:Y:S02]  /*1436f0*/  IMAD.MOV.U32 R3, RZ, RZ, R4 ;  /* 0x000000ffff037224 */ /* 0x000fe400078e0004 */
[----:B------:R-:W-:Y:S02]  /*143700*/  IMAD.MOV.U32 R22, RZ, RZ, R5 ;  /* 0x000000ffff167224 */ /* 0x000fe400078e0005 */
[----:B------:R-:W3:Y:S04]  /*143710*/  LDL.LU.64 R4, [R1+0x1cf8] ;  /* 0x001cf80001047983 */ /* 0x000ee80000300a00 */
[----:B------:R-:W4:Y:S04]  /*143720*/  LDL.LU.64 R28, [R1+0x1ce0] ;  /* 0x001ce000011c7983 */ /* 0x000f280000300a00 */
[----:B------:R-:W4:Y:S04]  /*143730*/  LDL.LU.64 R18, [R1+0x1cd0] ;  /* 0x001cd00001127983 */ /* 0x000f280000300a00 */
[----:B------:R-:W4:Y:S04]  /*143740*/  LDL.LU.64 R26, [R1+0x1cc8] ;  /* 0x001cc800011a7983 */ /* 0x000f280000300a00 */
[----:B------:R-:W4:Y:S04]  /*143750*/  LDL.LU.64 R20, [R1+0x1cc0] ;  /* 0x001cc00001147983 */ /* 0x000f280000300a00 */
[----:B------:R-:W4:Y:S01]  /*143760*/  LDL.LU R25, [R1+0xf0] ;  /* 0x0000f00001197983 */ /* 0x000f220000300800 */
[----:B------:R-:W-:-:S02]  /*143770*/  LOP3.LUT R9, R9, 0xffffffbf, RZ, 0xc0, !PT ;  /* 0xffffffbf09097812 */ /* 0x000fc400078ec0ff */
[----:B------:R-:W-:Y:S01]  /*143780*/  PRMT R14, R24, 0x7772, RZ ;  /* 0x00007772180e7816 */ /* 0x000fe200000000ff */
        /* <DEDUP_REMOVED lines=21> */
[C---:B------:R-:W-:Y:S02]  /*1438e0*/  LOP3.LUT P6, RZ, R6.reuse, 0x8, RZ, 0xc0, !PT ;  /* 0x0000000806ff7812 */ /* 0x040fe400078cc0ff */
[----:B------:R-:W-:Y:S02]  /*1438f0*/  LOP3.LUT R9, R9, 0xffffefff, RZ, 0xc0, !PT ;  /* 0xffffefff09097812 */ /* 0x000fe400078ec0ff */
[----:B------:R-:W-:-:S09]  /*143900*/  LOP3.LUT P5, RZ, R6, 0x1, RZ, 0xc0, !PT ;  /* 0x0000000106ff7812 */ /* 0x000fd200078ac0ff */
[----:B------:R-:W-:Y:S02]  /*143910*/  @P6 LOP3.LUT R9, R9, 0x1000, RZ, 0xfc, !PT ;  /* 0x0000100009096812 */ /* 0x000fe400078efcff */
[C---:B------:R-:W-:Y:S02]  /*143920*/  LOP3.LUT P6, RZ, R6.reuse, 0x4, RZ, 0xc0, !PT ;  /* 0x0000000406ff7812 */ /* 0x040fe400078cc0ff */
[----:B------:R-:W-:Y:S02]  /*143930*/  LOP3.LUT R9, R9, 0xffffdfff, RZ, 0xc0, !PT ;  /* 0xffffdfff09097812 */ /* 0x000fe400078ec0ff */
[C---:B------:R-:W-:Y:S02]  /*143940*/  LOP3.LUT P0, RZ, R6.reuse, 0x400, RZ, 0xc0, !PT ;  /* 0x0000040006ff7812 */ /* 0x040fe4000780c0ff */
[----:B------:R-:W-:-:S07]  /*143950*/  LOP3.LUT P1, RZ, R6, 0x800, RZ, 0xc0, !PT ;  /* 0x0000080006ff7812 */ /* 0x000fce000782c0ff */
[----:B------:R-:W-:Y:S02]  /*143960*/  @P6 LOP3.LUT R9, R9, 0x2000, RZ, 0xfc, !PT ;  /* 0x0000200009096812 */ /* 0x000fe400078efcff */
[----:B------:R-:W-:Y:S01]  /*143970*/  LOP3.LUT P6, RZ, R6, 0x2, RZ, 0xc0, !PT ;  /* 0x0000000206ff7812 */ /* 0x000fe200078cc0ff */
[----:B---3--:R1:W-:Y:S02]  /*143980*/  @P4 STG.E.U8 desc[UR42][R4.64], R14 ;  /* 0x0000000e04004986 */ /* 0x0083e4000c10112a */
[----:B-1----:R-:W-:Y:S02]  /*143990*/  PRMT R14, R24, 0x7773, RZ ;  /* 0x00007773180e7816 */ /* 0x002fe400000000ff */
[----:B------:R-:W2:Y:S04]  /*1439a0*/  LDL.LU.64 R4, [R1+0x1ca0] ;  /* 0x001ca00001047983 */ /* 0x000ea80000300a00 */
[----:B----4-:R1:W-:Y:S02]  /*1439b0*/  @P3 STG.E.U8 desc[UR42][R28.64], R14 ;  /* 0x0000000e1c003986 */ /* 0x0103e4000c10112a */
[----:B-1----:R-:W-:-:S02]  /*1439c0*/  PRMT R14, R25, 0x7770, RZ ;  /* 0x00007770190e7816 */ /* 0x002fc400000000ff */
[----:B------:R-:W3:Y:S04]  /*1439d0*/  LDL.LU.64 R28, [R1+0x1c90] ;  /* 0x001c9000011c7983 */ /* 0x000ee80000300a00 */
[----:B------:R1:W-:Y:S01]  /*1439e0*/  @P2 STG.E.U8 desc[UR42][R18.64], R14 ;  /* 0x0000000e12002986 */ /* 0x0003e2000c10112a */
[C---:B------:R-:W-:Y:S02]  /*1439f0*/  LOP3.LUT P4, RZ, R6.reuse, 0x1000, RZ, 0xc0, !PT ;  /* 0x0000100006ff7812 */ /* 0x040fe4000788c0ff */
[C---:B------:R-:W-:Y:S02]  /*143a00*/  LOP3.LUT P3, RZ, R6.reuse, 0x2000, RZ, 0xc0, !PT ;  /* 0x0000200006ff7812 */ /* 0x040fe4000786c0ff */
[----:B------:R-:W-:Y:S02]  /*143a10*/  LOP3.LUT P2, RZ, R6, 0x4000, RZ, 0xc0, !PT ;  /* 0x0000400006ff7812 */ /* 0x000fe4000784c0ff */
[----:B-1----:R-:W-:-:S05]  /*143a20*/  PRMT R14, R25, 0x7771, RZ ;  /* 0x00007771190e7816 */ /* 0x002fca00000000ff */
        /* <DEDUP_REMOVED lines=42> */
[----:B--2---:R1:W-:Y:S01]  /*143cd0*/  @P6 STG.E.U8 desc[UR42][R6.64], R14 ;  /* 0x0000000e06006986 */ /* 0x0043e2000c10112a */
[----:B------:R-:W-:-:S03]  /*143ce0*/  LOP3.LUT P6, RZ, R9, 0x80, RZ, 0xc0, !PT ;  /* 0x0000008009ff7812 */ /* 0x000fc600078cc0ff */
[----:B-1----:R-:W2:Y:S01]  /*143cf0*/  LDL.LU.64 R6, [R1+0x4cf0] ;  /* 0x004cf00001067983 */ /* 0x002ea20000300a00 */
[----:B------:R-:W-:-:S09]  /*143d00*/  PRMT R14, R15, 0x7771, RZ ;  /* 0x000077710f0e7816 */ /* 0x000fd200000000ff */
[----:B------:R1:W-:Y:S04]  /*143d10*/  @P6 STG.E.U8 desc[UR42][R4.64], R14 ;  /* 0x0000000e04006986 */ /* 0x0003e8000c10112a */
[----:B-1----:R-:W2:Y:S01]  /*143d20*/  LDL.LU.64 R4, [R1+0x4ce8] ;  /* 0x004ce80001047983 */ /* 0x002ea20000300a00 */
[----:B------:R-:W-:Y:S02]  /*143d30*/  LOP3.LUT P6, RZ, R9, 0x40, RZ, 0xc0, !PT ;  /* 0x0000004009ff7812 */ /* 0x000fe400078cc0ff */
[----:B------:R-:W-:-:S11]  /*143d40*/  PRMT R14, R15, 0x7772, RZ ;  /* 0x000077720f0e7816 */ /* 0x000fd600000000ff */
        /* <DEDUP_REMOVED lines=12> */
[----:B------:R-:W3:Y:S04]  /*143e10*/  LDL.LU.64 R28, [R1+0x1bd0] ;  /* 0x001bd000011c7983 */ /* 0x000ee80000300a00 */
[----:B------:R-:W3:Y:S04]  /*143e20*/  LDL.LU.64 R12, [R1+0x1bb8] ;  /* 0x001bb800010c7983 */ /* 0x000ee80000300a00 */
[----:B----4-:R1:W-:Y:S04]  /*143e30*/  @P5 STG.E.U8 desc[UR42][R26.64], R14 ;  /* 0x0000000e1a005986 */ /* 0x0103e8000c10112a */
[----:B-1----:R-:W4:Y:S04]  /*143e40*/  LDL.LU.64 R26, [R1+0x1ba8] ;  /* 0x001ba800011a7983 */ /* 0x002f280000300a00 */
[----:B------:R-:W4:Y:S04]  /*143e50*/  LDL.LU.64 R16, [R1+0x1ba0] ;  /* 0x001ba00001107983 */ /* 0x000f280000300a00 */
[----:B------:R-:W4:Y:S01]  /*143e60*/  LDL.LU R20, [R1+0x11c] ;  /* 0x00011c0001147983 */ /* 0x000f220000300800 */
[----:B------:R-:W-:-:S02]  /*143e70*/  PRMT R14, R24, 0x7771, RZ ;  /* 0x00007771180e7816 */ /* 0x000fc400000000ff */
[----:B--2---:R-:W-:-:S13]  /*143e80*/  LOP3.LUT P4, RZ, R6, 0x10000, RZ, 0xc0, !PT ;  /* 0x0001000006ff7812 */ /* 0x004fda000788c0ff */
[----:B------:R1:W-:Y:S04]  /*143e90*/  @P4 STG.E.U8 desc[UR42][R4.64], R14 ;  /* 0x0000000e04004986 */ /* 0x0003e8000c10112a */
[----:B-1----:R-:W2:Y:S01]  /*143ea0*/  LDL.LU.64 R4, [R1+0x4ce0] ;  /* 0x004ce00001047983 */ /* 0x002ea20000300a00 */
[C---:B------:R-:W-:Y:S02]  /*143eb0*/  LOP3.LUT P6, RZ, R6.reuse, 0x10000000, RZ, 0xc0, !PT ;  /* 0x1000000006ff7812 */ /* 0x040fe400078cc0ff */
[----:B------:R-:W-:Y:S02]  /*143ec0*/  LOP3.LUT R7, R7, 0xbfffffff, RZ, 0xc0, !PT ;  /* 0xbfffffff07077812 */ /* 0x000fe400078ec0ff */
[----:B------:R-:W-:Y:S02]  /*143ed0*/  LOP3.LUT R9, R9, 0xfffffffe, RZ, 0xc0, !PT ;  /* 0xfffffffe09097812 */ /* 0x000fe400078ec0ff */
[----:B------:R-:W-:-:S02]  /*143ee0*/  LOP3.LUT P3, RZ, R6, 0x20000, RZ, 0xc0, !PT ;  /* 0x0002000006ff7812 */ /* 0x000fc4000786c0ff */
[----:B------:R-:W-:Y:S02]  /*143ef0*/  LOP3.LUT P2, RZ, R6, 0x40000, RZ, 0xc0, !PT ;  /* 0x0004000006ff7812 */ /* 0x000fe4000784c0ff */
[----:B------:R-:W-:Y:S02]  /*143f00*/  PRMT R14, R24, 0x7772, RZ ;  /* 0x00007772180e7816 */ /* 0x000fe400000000ff */
[C---:B------:R-:W-:Y:S01]  /*143f10*/  LOP3.LUT P5, RZ, R6.reuse, 0x80000, RZ, 0xc0, !PT ;  /* 0x0008000006ff7812 */ /* 0x040fe200078ac0ff */
[----:B------:R-:W-:Y:S01]  /*143f20*/  IMAD.MOV.U32 R25, RZ, RZ, R22 ;  /* 0x000000ffff197224 */ /* 0x000fe200078e0016 */
[----:B------:R-:W2:Y:S01]  /*143f30*/  LDL.LU.64 R18, [R1+0x1b98] ;  /* 0x001b980001127983 */ /* 0x000ea20000300a00 */
        /* <DEDUP_REMOVED lines=16> */
[----:B------:R-:W-:Y:S01]  /*144040*/  LOP3.LUT R9, R9, 0xffffffef, RZ, 0xc0, !PT ;  /* 0xffffffef09097812 */ /* 0x000fe200078ec0ff */
[----:B------:R-:W-:-:S10]  /*144050*/  IMAD.MOV.U32 R22, RZ, RZ, R2 ;  /* 0x000000ffff167224 */ /* 0x000fd400078e0002 */
[----:B------:R-:W-:Y:S02]  /*144060*/  @P6 LOP3.LUT R9, R9, 0x10, RZ, 0xfc, !PT ;  /* 0x0000001009096812 */ /* 0x000fe400078efcff */
[----:B------:R-:W-:Y:S01]  /*144070*/  LOP3.LUT P6, RZ, R6, 0x200000, RZ, 0xc0, !PT ;  /* 0x0020000006ff7812 */ /* 0x000fe200078cc0ff */
[----:B---3--:R1:W-:Y:S01]  /*144080*/  @P3 STG.E.U8 desc[UR42][R28.64], R14 ;  /* 0x0000000e1c003986 */ /* 0x0083e2000c10112a */
[----:B------:R-:W-:Y:S01]  /*144090*/  IMAD.MOV.U32 R2, RZ, RZ, R0 ;  /* 0x000000ffff027224 */ /* 0x000fe200078e0000 */
[----:B------:R-:W-:Y:S02]  /*1440a0*/  LOP3.LUT R9, R9, 0xffffffdf, RZ, 0xc0, !PT ;  /* 0xffffffdf09097812 */ /* 0x000fe400078ec0ff */
[----:B------:R-:W3:Y:S01]  /*1440b0*/  LDL.LU R0, [R1+0xfc] ;  /* 0x0000fc0001007983 */ /* 0x000ee20000300800 */
[----:B-1----:R-:W-:-:S03]  /*1440c0*/  PRMT R14, R24, 0x7773, RZ ;  /* 0x00007773180e7816 */ /* 0x002fc600000000ff */
[----:B------:R-:W3:Y:S04]  /*1440d0*/  LDL.LU.64 R28, [R1+0x1b78] ;  /* 0x001b7800011c7983 */ /* 0x000ee80000300a00 */
[----:B------:R4:W-:Y:S04]  /*1440e0*/  @P2 STG.E.U8 desc[UR42][R12.64], R14 ;  /* 0x0000000e0c002986 */ /* 0x0009e8000c10112a */
[----:B------:R-:W-:Y:S04]  /*1440f0*/  STL [R1+0x4be8], R6 ;  /* 0x004be80601007387 */ /* 0x000fe80000100800 */
[----:B------:R-:W-:Y:S01]  /*144100*/  STL [R1+0x4cc8], R7 ;  /* 0x004cc80701007387 */ /* 0x000fe20000100800 */
[----:B------:R-:W-:-:S02]  /*144110*/  @P6 LOP3.LUT R9, R9, 0x20, RZ, 0xfc, !PT ;  /* 0x0000002009096812 */ /* 0x000fc400078efcff */
[C---:B------:R-:W-:Y:S02]  /*144120*/  LOP3.LUT P6, RZ, R6.reuse, 0x100000, RZ, 0xc0, !PT ;  /* 0x0010000006ff7812 */ /* 0x040fe400078cc0ff */
[----:B------:R-:W-:Y:S02]  /*144130*/  LOP3.LUT P0, RZ, R6, 0x20000000, RZ, 0xc0, !PT ;  /* 0x2000000006ff7812 */ /* 0x000fe4000780c0ff */
[----:B----4-:R-:W-:Y:S02]  /*144140*/  PRMT R14, R20, 0x7770, RZ ;  /* 0x00007770140e7816 */ /* 0x010fe400000000ff */
[C---:B------:R-:W-:Y:S02]  /*144150*/  LOP3.LUT P1, RZ, R6.reuse, 0x40000000, RZ, 0xc0, !PT ;  /* 0x4000000006ff7812 */ /* 0x040fe4000782c0ff */
[----:B------:R-:W-:Y:S01]  /*144160*/  LOP3.LUT P4, RZ, R6, 0x80000000, RZ, 0xc0, !PT ;  /* 0x8000000006ff7812 */ /* 0x000fe2000788c0ff */
[----:B------:R1:W-:Y:S04]  /*144170*/  @P5 STG.E.U8 desc[UR42][R26.64], R14 ;  /* 0x0000000e1a005986 */ /* 0x0003e8000c10112a */
[----:B-1----:R-:W4:Y:S04]  /*144180*/  LDL.LU.64 R26, [R1+0x1b68] ;  /* 0x001b6800011a7983 */ /* 0x002f280000300a00 */
[----:B--2---:R-:W-:Y:S04]  /*144190*/  STL.64 [R1+0x4cc0], R4 ;  /* 0x004cc00401007387 */ /* 0x004fe80000100a00 */
[----:B------:R-:W2:Y:S04]  /*1441a0*/  LDL.LU.64 R6, [R1+0x1b38] ;  /* 0x001b380001067983 */ /* 0x000ea80000300a00 */
        /* <DEDUP_REMOVED lines=10> */
[----:B------:R-:W-:Y:S02]  /*144250*/  PRMT R14, R20, 0x7773, RZ ;  /* 0x00007773140e7816 */ /* 0x000fe400000000ff */
[C---:B------:R-:W-:Y:S02]  /*144260*/  LOP3.LUT P3, RZ, R5.reuse, 0x1, RZ, 0xc0, !PT ;  /* 0x0000000105ff7812 */ /* 0x040fe4000786c0ff */
[C---:B------:R-:W-:Y:S02]  /*144270*/  LOP3.LUT P2, RZ, R5.reuse, 0x2, RZ, 0xc0, !PT ;  /* 0x0000000205ff7812 */ /* 0x040fe4000784c0ff */
[----:B------:R-:W-:Y:S01]  /*144280*/  LOP3.LUT P5, RZ, R5, 0x4, RZ, 0xc0, !PT ;  /* 0x0000000405ff7812 */ /* 0x000fe200078ac0ff */
[----:B------:R-:W2:Y:S04]  /*144290*/  LDL.LU R15, [R1+0x100] ;  /* 0x00010000010f7983 */ /* 0x000ea80000300800 */
[----:B---3--:R1:W-:Y:S01]  /*1442a0*/  @P6 STG.E.U8 desc[UR42][R28.64], R14 ;  /* 0x0000000e1c006986 */ /* 0x0083e2000c10112a */
[----:B------:R-:W-:-:S03]  /*1442b0*/  LOP3.LUT P6, RZ, R9, 0x8, RZ, 0xc0, !PT ;  /* 0x0000000809ff7812 */ /* 0x000fc600078cc0ff */
[----:B------:R-:W3:Y:S04]  /*1442c0*/  LDL.LU.64 R4, [R1+0x1b28] ;  /* 0x001b280001047983 */ /* 0x000ee80000300a00 */
[----:B------:R-:W3:Y:S04]  /*1442d0*/  LDL.LU.64 R10, [R1+0x1b20] ;  /* 0x001b2000010a7983 */ /* 0x000ee80000300a00 */
[----:B------:R-:W3:Y:S04]  /*1442e0*/  LDL.LU R24, [R1+0xe0] ;  /* 0x0000e00001187983 */ /* 0x000ee80000300800 */
        /* <DEDUP_REMOVED lines=17> */
[----:B------:R-:W-:Y:S02]  /*144400*/  PRMT R9, R0, 0x7773, RZ ;  /* 0x0000777300097816 */ /* 0x000fe400000000ff */
[----:B------:R-:W3:Y:S09]  /*144410*/  LDL.LU R0, [R1+0x4ccc] ;  /* 0x004ccc0001007983 */ /* 0x000ef20000300800 */
[----:B--2---:R1:W-:Y:S04]  /*144420*/  @P6 STG.E.U8 desc[UR42][R6.64], R9 ;  /* 0x0000000906006986 */ /* 0x0043e8000c10112a */
[----:B-1----:R-:W2:Y:S01]  /*144430*/  LDL.LU R7, [R1+0x4cc8] ;  /* 0x004cc80001077983 */ /* 0x002ea20000300800 */
[----:B------:R-:W-:-:S02]  /*144440*/  PRMT R9, R15, 0x7770, RZ ;  /* 0x000077700f097816 */ /* 0x000fc400000000ff */
[----:B--2---:R-:W-:-:S13]  /*144450*/  LOP3.LUT P6, RZ, R7, 0x80000000, RZ, 0xc0, !PT ;  /* 0x8000000007ff7812 */ /* 0x004fda00078cc0ff */
[----:B---3--:R1:W-:Y:S04]  /*144460*/  @P6 STG.E.U8 desc[UR42][R4.64], R9 ;  /* 0x0000000904006986 */ /* 0x0083e8000c10112a */
[----:B-1----:R-:W2:Y:S01]  /*144470*/  LDL.LU.64 R4, [R1+0x4cc0] ;  /* 0x004cc00001047983 */ /* 0x002ea20000300a00 */
[----:B------:R-:W-:Y:S02]  /*144480*/  LOP3.LUT P6, RZ, R7, 0x40000000, RZ, 0xc0, !PT ;  /* 0x4000000007ff7812 */ /* 0x000fe400078cc0ff */
[----:B------:R-:W-:-:S11]  /*144490*/  PRMT R9, R15, 0x7771, RZ ;  /* 0x000077710f097816 */ /* 0x000fd600000000ff */
[----:B------:R1:W-:Y:S02]  /*1444a0*/  @P6 STG.E.U8 desc[UR42][R10.64], R9 ;  /* 0x000000090a006986 */ /* 0x0003e4000c10112a */
[----:B-1----:R-:W-:-:S05]  /*1444b0*/  PRMT R9, R15, 0x7772, RZ ;  /* 0x000077720f097816 */ /* 0x002fca00000000ff */
[----:B------:R1:W-:Y:S02]  /*1444c0*/  @P0 STG.E.U8 desc[UR42][R12.64], R9 ;  /* 0x000000090c000986 */ /* 0x0003e4000c10112a */
[----:B-1----:R-:W-:Y:S02]  /*1444d0*/  PRMT R9, R15, 0x7773, RZ ;  /* 0x000077730f097816 */ /* 0x002fe400000000ff */
[----:B------:R-:W3:Y:S04]  /*1444e0*/  LDL.LU.64 R12, [R1+0x1ab0] ;  /* 0x001ab000010c7983 */ /* 0x000ee80000300a00 */
[----:B------:R1:W-:Y:S02]  /*1444f0*/  @P1 STG.E.U8 desc[UR42][R16.64], R9 ;  /* 0x0000000910001986 */ /* 0x0003e4000c10112a */
[----:B-1----:R-:W-:-:S05]  /*144500*/  PRMT R9, R24, 0x7770, RZ ;  /* 0x0000777018097816 */ /* 0x002fca00000000ff */
[----:B------:R1:W-:Y:S02]  /*144510*/  @P4 STG.E.U8 desc[UR42][R18.64], R9 ;  /* 0x0000000912004986 */ /* 0x0003e4000c10112a */
[C---:B-1----:R-:W-:Y:S02]  /*144520*/  PRMT R9, R24.reuse, 0x7771, RZ ;  /* 0x0000777118097816 */ /* 0x042fe400000000ff */
[----:B------:R-:W3:Y:S04]  /*144530*/  LDL.LU.64 R18, [R1+0x1aa8] ;  /* 0x001aa80001127983 */ /* 0x000ee80000300a00 */
[----:B------:R1:W-:Y:S02]  /*144540*/  @P3 STG.E.U8 desc[UR42][R20.64], R9 ;  /* 0x0000000914003986 */ /* 0x0003e4000c10112a */
[----:B-1----:R-:W-:-:S02]  /*144550*/  PRMT R9, R24, 0x7772, RZ ;  /* 0x0000777218097816 */ /* 0x002fc400000000ff */
[----:B------:R-:W3:Y:S04]  /*144560*/  LDL.LU.64 R20, [R1+0x1aa0] ;  /* 0x001aa00001147983 */ /* 0x000ee80000300a00 */
[----:B------:R1:W-:Y:S02]  /*144570*/  @P2 STG.E.U8 desc[UR42][R28.64], R9 ;  /* 0x000000091c002986 */ /* 0x0003e4000c10112a */
[----:B-1----:R-:W-:Y:S02]  /*144580*/  PRMT R9, R24, 0x7773, RZ ;  /* 0x0000777318097816 */ /* 0x002fe400000000ff */
[----:B------:R-:W3:Y:S04]  /*144590*/  LDL.LU R24, [R1+0x104] ;  /* 0x0001040001187983 */ /* 0x000ee80000300800 */
[----:B----4-:R1:W-:Y:S04]  /*1445a0*/  @P5 STG.E.U8 desc[UR42][R26.64], R9 ;  /* 0x000000091a005986 */ /* 0x0103e8000c10112a */
[----:B-1----:R-:W4:Y:S01]  /*1445b0*/  LDL.LU.64 R26, [R1+0x1a88] ;  /* 0x001a8800011a7983 */ /* 0x002f220000300a00 */
[----:B------:R-:W-:-:S03]  /*1445c0*/  LOP3.LUT R7, R7, 0xffbfffff, RZ, 0xc0, !PT ;  /* 0xffbfffff07077812 */ /* 0x000fc600078ec0ff */
        /* <DEDUP_REMOVED lines=17> */
[----:B------:R-:W-:Y:S02]  /*1446e0*/  LOP3.LUT P4, RZ, R5, 0x8, RZ, 0xc0, !PT ;  /* 0x0000000805ff7812 */ /* 0x000fe4000788c0ff */
[----:B------:R-:W-:Y:S02]  /*1446f0*/  LOP3.LUT R7, R7, 0xf7ffffff, RZ, 0xc0, !PT ;  /* 0xf7ffffff07077812 */ /* 0x000fe400078ec0ff */
[C---:B------:R-:W-:Y:S02]  /*144700*/  LOP3.LUT P3, RZ, R5.reuse, 0x10, RZ, 0xc0, !PT ;  /* 0x0000001005ff7812 */ /* 0x040fe4000786c0ff */
[----:B------:R-:W-:-:S05]  /*144710*/  LOP3.LUT P2, RZ, R5, 0x20, RZ, 0xc0, !PT ;  /* 0x0000002005ff7812 */ /* 0x000fca000784c0ff */
[----:B------:R-:W-:Y:S02]  /*144720*/  @P6 LOP3.LUT R7, R7, 0x8000000, RZ, 0xfc, !PT ;  /* 0x0800000007076812 */ /* 0x000fe400078efcff */
[----:B------:R-:W-:Y:S02]  /*144730*/  LOP3.LUT P6, RZ, R5, 0x200, RZ, 0xc0, !PT ;  /* 0x0000020005ff7812 */ /* 0x000fe400078cc0ff */
[----:B------:R-:W-:Y:S02]  /*144740*/  LOP3.LUT R7, R7, 0xefffffff, RZ, 0xc0, !PT ;  /* 0xefffffff07077812 */ /* 0x000fe400078ec0ff */
[----:B------:R-:W-:-:S09]  /*144750*/  LOP3.LUT P5, RZ, R5, 0x40, RZ, 0xc0, !PT ;  /* 0x0000004005ff7812 */ /* 0x000fd200078ac0ff */
[----:B------:R-:W-:Y:S02]  /*144760*/  @P6 LOP3.LUT R7, R7, 0x10000000, RZ, 0xfc, !PT ;  /* 0x1000000007076812 */ /* 0x000fe400078efcff */
[----:B------:R-:W-:Y:S02]  /*144770*/  LOP3.LUT P6, RZ, R5, 0x100, RZ, 0xc0, !PT ;  /* 0x0000010005ff7812 */ /* 0x000fe400078cc0ff */
[----:B---3--:R-:W-:-:S05]  /*144780*/  PRMT R9, R24, 0x7770, RZ ;  /* 0x0000777018097816 */ /* 0x008fca00000000ff */
[----:B------:R1:W-:Y:S02]  /*144790*/  @P4 STG.E.U8 desc[UR42][R12.64], R9 ;  /* 0x000000090c004986 */ /* 0x0003e4000c10112a */
[----:B-1----:R-:W-:-:S05]  /*1447a0*/  PRMT R9, R24, 0x7771, RZ ;  /* 0x0000777118097816 */ /* 0x002fca00000000ff */
[----:B------:R1:W-:Y:S01]  /*1447b0*/  @P3 STG.E.U8 desc[UR42][R18.64], R9 ;  /* 0x0000000912003986 */ /* 0x0003e2000c10112a */
[----:B------:R-:W-:Y:S02]  /*1447c0*/  LOP3.LUT R7, R7, 0xdfffffff, RZ, 0xc0, !PT ;  /* 0xdfffffff07077812 */ /* 0x000fe400078ec0ff */
[----:B-1----:R-:W-:Y:S01]  /*1447d0*/  PRMT R9, R24, 0x7772, RZ ;  /* 0x0000777218097816 */ /* 0x002fe200000000ff */
[----:B------:R-:W2:Y:S04]  /*1447e0*/  LDL.LU.64 R18, [R1+0x1a70] ;  /* 0x001a700001127983 */ /* 0x000ea80000300a00 */
[----:B------:R1:W-:Y:S01]  /*1447f0*/  @P2 STG.E.U8 desc[UR42][R20.64], R9 ;  /* 0x0000000914002986 */ /* 0x0003e2000c10112a */
[----:B------:R-:W-:Y:S02]  /*144800*/  @P6 LOP3.LUT R7, R7, 0x20000000, RZ, 0xfc, !PT ;  /* 0x2000000007076812 */ /* 0x000fe400078efcff */
[----:B------:R-:W-:-:S02]  /*144810*/  LOP3.LUT P6, RZ, R5, 0x80, RZ, 0xc0, !PT ;  /* 0x0000008005ff7812 */ /* 0x000fc400078cc0ff */
[C---:B------:R-:W-:Y:S02]  /*144820*/  LOP3.LUT P0, RZ, R5.reuse, 0x10000, RZ, 0xc0, !PT ;  /* 0x0001000005ff7812 */ /* 0x040fe4000780c0ff */
[C---:B------:R-:W-:Y:S02]  /*144830*/  LOP3.LUT P1, RZ, R5.reuse, 0x20000, RZ, 0xc0, !PT ;  /* 0x0002000005ff7812 */ /* 0x040fe4000782c0ff */
[C---:B------:R-:W-:Y:S02]  /*144840*/  LOP3.LUT P4, RZ, R5.reuse, 0x40000, RZ, 0xc0, !PT ;  /* 0x0004000005ff7812 */ /* 0x040fe4000788c0ff */
[----:B-1----:R-:W-:Y:S01]  /*144850*/  PRMT R9, R24, 0x7773, RZ ;  /* 0x0000777318097816 */ /* 0x002fe200000000ff */
[----:B------:R-:W3:Y:S04]  /*144860*/  LDL.LU.64 R20, [R1+0x1a68] ;  /* 0x001a680001147983 */ /* 0x000ee80000300a00 */
[----:B------:R-:W2:Y:S01]  /*144870*/  LDL.LU R6, [R1+0x108] ;  /* 0x0001080001067983 */ /* 0x000ea20000300800 */
[----:B------:R-:W-:-:S03]  /*144880*/  LOP3.LUT P3, RZ, R5, 0x80000, RZ, 0xc0, !PT ;  /* 0x0008000005ff7812 */ /* 0x000fc6000786c0ff */
[----:B----4-:R1:W-:Y:S01]  /*144890*/  @P5 STG.E.U8 desc[UR42][R26.64], R9 ;  /* 0x000000091a005986 */ /* 0x0103e2000c10112a */
[C---:B------:R-:W-:Y:S02]  /*1448a0*/  LOP3.LUT P2, RZ, R5.reuse, 0x100000, RZ, 0xc0, !PT ;  /* 0x0010000005ff7812 */ /* 0x040fe4000784c0ff */
[----:B------:R-:W-:Y:S01]  /*1448b0*/  LOP3.LUT P5, RZ, R5, 0x200000, RZ, 0xc0, !PT ;  /* 0x0020000005ff7812 */ /* 0x000fe200078ac0ff */
[----:B-1----:R-:W4:Y:S04]  /*1448c0*/  LDL.LU.64 R26, [R1+0x1a50] ;  /* 0x001a5000011a7983 */ /* 0x002f280000300a00 */
[----:B------:R1:W-:Y:S04]  /*1448d0*/  STL.64 [R1+0x4ca0], R4 ;  /* 0x004ca00401007387 */ /* 0x0003e80000100a00 */
[----:B-1----:R-:W2:Y:S04]  /*1448e0*/  LDL.LU.64 R4, [R1+0x1a10] ;  /* 0x001a100001047983 */ /* 0x002ea80000300a00 */
[----:B--2---:R1:W-:Y:S04]  /*1448f0*/  STL.64 [R1+0x4ca8], R4 ;  /* 0x004ca80401007387 */ /* 0x0043e80000100a00 */
        /* <DEDUP_REMOVED lines=12> */
[----:B------:R-:W2:Y:S04]  /*1449c0*/  LDL.LU R24, [R1+0xe8] ;  /* 0x0000e80001187983 */ /* 0x000ea80000300800 */
[----:B------:R-:W2:Y:S04]  /*1449d0*/  LDL.LU R15, [R1+0x10c] ;  /* 0x00010c00010f7983 */ /* 0x000ea80000300800 */
[----:B------:R-:W2:Y:S04]  /*1449e0*/  LDL.LU.64 R10, [R1+0x1a00] ;  /* 0x001a0000010a7983 */ /* 0x000ea80000300a00 */
[----:B---3--:R1:W-:Y:S01]  /*1449f0*/  @P6 STG.E.U8 desc[UR42][R20.64], R9 ;  /* 0x0000000914006986 */ /* 0x0083e2000c10112a */
[----:B------:R-:W-:-:S03]  /*144a00*/  LOP3.LUT P6, RZ, R7, 0x8000000, RZ, 0xc0, !PT ;  /* 0x0800000007ff7812 */ /* 0x000fc600078cc0ff */
[----:B------:R-:W3:Y:S04]  /*144a10*/  LDL.LU.64 R12, [R1+0x19f8] ;  /* 0x0019f800010c7983 */ /* 0x000ee80000300a00 */
[----:B------:R-:W3:Y:S04]  /*144a20*/  LDL.LU.64 R16, [R1+0x19f0] ;  /* 0x0019f00001107983 */ /* 0x000ee80000300a00 */
[----:B------:R-:W3:Y:S01]  /*144a30*/  LDL.LU.64 R18, [R1+0x19d0] ;  /* 0x0019d00001127983 */ /* 0x000ee20000300a00 */
[----:B-1----:R-:W-:-:S03]  /*144a40*/  PRMT R9, R29, 0x7773, RZ ;  /* 0x000077731d097816 */ /* 0x002fc600000000ff */
[----:B------:R-:W3:Y:S04]  /*144a50*/  LDL.LU.64 R20, [R1+0x19c0] ;  /* 0x0019c00001147983 */ /* 0x000ee80000300a00 */
        /* <DEDUP_REMOVED lines=21> */
[----:B------:R1:W-:Y:S02]  /*144bb0*/  @P6 STG.E.U8 desc[UR42][R10.64], R9 ;  /* 0x000000090a006986 */ /* 0x0003e4000c10112a */
[----:B-1----:R-:W-:-:S05]  /*144bc0*/  PRMT R9, R24, 0x7771, RZ ;  /* 0x0000777118097816 */ /* 0x002fca00000000ff */
[----:B---3--:R1:W-:Y:S02]  /*144bd0*/  @P0 STG.E.U8 desc[UR42][R12.64], R9 ;  /* 0x000000090c000986 */ /* 0x0083e4000c10112a */
        /* <DEDUP_REMOVED lines=12> */
[----:B----4-:R1:W-:Y:S04]  /*144ca0*/  @P5 STG.E.U8 desc[UR42][R26.64], R9 ;  /* 0x000000091a005986 */ /* 0x0103e8000c10112a */
[----:B-1----:R-:W4:Y:S04]  /*144cb0*/  LDL.LU.64 R26, [R1+0x1978] ;  /* 0x00197800011a7983 */ /* 0x002f280000300a00 */
[----:B------:R-:W4:Y:S01]  /*144cc0*/  LDL.LU R24, [R1+0xec] ;  /* 0x0000ec0001187983 */ /* 0x000f220000300800 */
[----:B------:R-:W-:-:S02]  /*144cd0*/  LOP3.LUT R7, R7, 0xffffbfff, RZ, 0xc0, !PT ;  /* 0xffffbfff07077812 */ /* 0x000fc400078ec0ff */
        /* <DEDUP_REMOVED lines=23> */
[----:B------:R-:W-:Y:S01]  /*144e50*/  LOP3.LUT P6, RZ, R5, 0x10000000, RZ, 0xc0, !PT ;  /* 0x1000000005ff7812 */ /* 0x000fe200078cc0ff */
[----:B---3--:R4:W-:Y:S01]  /*144e60*/  @P4 STG.E.U8 desc[UR42][R16.64], R9 ;  /* 0x0000000910004986 */ /* 0x0089e2000c10112a */
[----:B------:R-:W-:Y:S02]  /*144e70*/  LOP3.LUT R7, R7, 0xffefffff, RZ, 0xc0, !PT ;  /* 0xffefffff07077812 */ /* 0x000fe400078ec0ff */
[----:B------:R-:W-:-:S09]  /*144e80*/  LOP3.LUT P5, RZ, R5, 0x2000000, RZ, 0xc0, !PT ;  /* 0x0200000005ff7812 */ /* 0x000fd200078ac0ff */
[----:B------:R-:W-:Y:S02]  /*144e90*/  @P6 LOP3.LUT R7, R7, 0x100000, RZ, 0xfc, !PT ;  /* 0x0010000007076812 */ /* 0x000fe400078efcff */
[----:B------:R-:W-:Y:S02]  /*144ea0*/  LOP3.LUT P6, RZ, R5, 0x8000000, RZ, 0xc0, !PT ;  /* 0x0800000005ff7812 */ /* 0x000fe400078cc0ff */
[----:B------:R-:W-:Y:S02]  /*144eb0*/  LOP3.LUT R7, R7, 0xffdfffff, RZ, 0xc0, !PT ;  /* 0xffdfffff07077812 */ /* 0x000fe400078ec0ff */
[C---:B------:R-:W-:Y:S02]  /*144ec0*/  LOP3.LUT P0, RZ, R4.reuse, 0x8, RZ, 0xc0, !PT ;  /* 0x0000000804ff7812 */ /* 0x040fe4000780c0ff */
[C---:B------:R-:W-:Y:S02]  /*144ed0*/  LOP3.LUT P1, RZ, R4.reuse, 0x10, RZ, 0xc0, !PT ;  /* 0x0000001004ff7812 */ /* 0x040fe4000782c0ff */
[----:B------:R-:W-:-:S02]  /*144ee0*/  LOP3.LUT P4, RZ, R4, 0x20, RZ, 0xc0, !PT ;  /* 0x0000002004ff7812 */ /* 0x000fc4000788c0ff */
[----:B----4-:R-:W-:-:S05]  /*144ef0*/  PRMT R9, R24, 0x7770, RZ ;  /* 0x0000777018097816 */ /* 0x010fca00000000ff */
[----:B------:R1:W-:Y:S02]  /*144f00*/  @P3 STG.E.U8 desc[UR42][R20.64], R9 ;  /* 0x0000000914003986 */ /* 0x0003e4000c10112a */
[----:B-1----:R-:W-:Y:S02]  /*144f10*/  PRMT R9, R24, 0x7771, RZ ;  /* 0x0000777118097816 */ /* 0x002fe400000000ff */
[----:B------:R-:W2:Y:S04]  /*144f20*/  LDL.LU.64 R20, [R1+0x1948] ;  /* 0x0019480001147983 */ /* 0x000ea80000300a00 */
[----:B------:R1:W-:Y:S01]  /*144f30*/  @P2 STG.E.U8 desc[UR42][R28.64], R9 ;  /* 0x000000091c002986 */ /* 0x0003e2000c10112a */
[----:B------:R-:W-:Y:S02]  /*144f40*/  @P6 LOP3.LUT R7, R7, 0x200000, RZ, 0xfc, !PT ;  /* 0x0020000007076812 */ /* 0x000fe400078efcff */
[----:B------:R-:W-:-:S02]  /*144f50*/  LOP3.LUT P6, RZ, R5, 0x4000000, RZ, 0xc0, !PT ;  /* 0x0400000005ff7812 */ /* 0x000fc400078cc0ff */
[C---:B------:R-:W-:Y:S02]  /*144f60*/  LOP3.LUT P3, RZ, R4.reuse, 0x40, RZ, 0xc0, !PT ;  /* 0x0000004004ff7812 */ /* 0x040fe4000786c0ff */
[----:B------:R-:W-:Y:S02]  /*144f70*/  LOP3.LUT P2, RZ, R4, 0x80, RZ, 0xc0, !PT ;  /* 0x0000008004ff7812 */ /* 0x000fe4000784c0ff */
[----:B-1----:R-:W-:Y:S01]  /*144f80*/  PRMT R9, R24, 0x7772, RZ ;  /* 0x0000777218097816 */ /* 0x002fe200000000ff */
[----:B------:R-:W3:Y:S04]  /*144f90*/  LDL.LU.64 R28, [R1+0x1940] ;  /* 0x00194000011c7983 */ /* 0x000ee80000300a00 */
[----:B------:R1:W-:Y:S01]  /*144fa0*/  @P5 STG.E.U8 desc[UR42][R26.64], R9 ;  /* 0x000000091a005986 */ /* 0x0003e2000c10112a */
[----:B------:R-:W-:-:S03]  /*144fb0*/  LOP3.LUT P5, RZ, R4, 0x100, RZ, 0xc0, !PT ;  /* 0x0000010004ff7812 */ /* 0x000fc600078ac0ff */
[----:B-1----:R-:W4:Y:S04]  /*144fc0*/  LDL.LU.64 R26, [R1+0x1938] ;  /* 0x00193800011a7983 */ /* 0x002f280000300a00 */
[----:B------:R-:W2:Y:S04]  /*144fd0*/  LDL.LU R6, [R1+0xc0] ;  /* 0x0000c00001067983 */ /* 0x000ea80000300800 */
        /* <DEDUP_REMOVED lines=56> */
[----:B------:R1:W-:Y:S01]  /*145360*/  @P2 STG.E.U8 desc[UR42][R28.64], R9 ;  /* 0x000000091c002986 */ /* 0x0003e2000c10112a */
[----:B------:R-:W-:Y:S02]  /*145370*/  IMAD.MOV.U32 R24, RZ, RZ, R23 ;  /* 0x000000ffff187224 */ /* 0x000fe400078e0017 */
[----:B------:R-:W-:Y:S01]  /*145380*/  IMAD.MOV.U32 R23, RZ, RZ, R3 ;  /* 0x000000ffff177224 */ /* 0x000fe200078e0003 */
[----:B-1----:R-:W-:-:S05]  /*145390*/  PRMT R9, R15, 0x7771, RZ ;  /* 0x000077710f097816 */ /* 0x002fca00000000ff */
[----:B----4-:R1:W-:Y:S02]  /*1453a0*/  @P5 STG.E.U8 desc[UR42][R26.64], R9 ;  /* 0x000000091a005986 */ /* 0x0103e4000c10112a */
[----:B-1----:R-:W-:Y:S02]  /*1453b0*/  IMAD.MOV.U32 R27, RZ, RZ, R25 ;  /* 0x000000ffff1b7224 */ /* 0x002fe400078e0019 */
        /* <DEDUP_REMOVED lines=38> */
[----:B------:R-:W-:Y:S01]  /*145620*/  @P6 LOP3.LUT R7, R7, 0x2000, RZ, 0xfc, !PT ;  /* 0x0000200007076812 */ /* 0x000fe200078efcff */
[----:B---3--:R1:W-:Y:S02]  /*145630*/  @P4 STG.E.U8 desc[UR42][R2.64], R9 ;  /* 0x0000000902004986 */ /* 0x0083e4000c10112a */
[----:B-1----:R-:W-:Y:S02]  /*145640*/  PRMT R9, R15, 0x7773, RZ ;  /* 0x000077730f097816 */ /* 0x002fe400000000ff */
[----:B------:R-:W2:Y:S04]  /*145650*/  LDL.LU.64 R2, [R1+0x1810] ;  /* 0x0018100001027983 */ /* 0x000ea80000300a00 */
[----:B----4-:R1:W-:Y:S02]  /*145660*/  @P3 STG.E.U8 desc[UR42][R16.64], R9 ;  /* 0x0000000910003986 */ /* 0x0103e4000c10112a */
[----:B-1----:R-:W-:-:S05]  /*145670*/  PRMT R9, R26, 0x7770, RZ ;  /* 0x000077701a097816 */ /* 0x002fca00000000ff */
[----:B------:R1:W-:Y:S01]  /*145680*/  @P2 STG.E.U8 desc[UR42][R28.64], R9 ;  /* 0x000000091c002986 */ /* 0x0003e2000c10112a */
[C---:B------:R-:W-:Y:S02]  /*145690*/  LOP3.LUT P6, RZ, R4.reuse, 0x2000, RZ, 0xc0, !PT ;  /* 0x0000200004ff7812 */ /* 0x040fe400078cc0ff */
[C---:B------:R-:W-:Y:S02]  /*1456a0*/  LOP3.LUT P4, RZ, R4.reuse, 0x1000000, RZ, 0xc0, !PT ;  /* 0x0100000004ff7812 */ /* 0x040fe4000788c0ff */
[C---:B------:R-:W-:Y:S02]  /*1456b0*/  LOP3.LUT P3, RZ, R4.reuse, 0x2000000, RZ, 0xc0, !PT ;  /* 0x0200000004ff7812 */ /* 0x040fe4000786c0ff */
[----:B------:R-:W-:Y:S02]  /*1456c0*/  LOP3.LUT P2, RZ, R4, 0x4000000, RZ, 0xc0, !PT ;  /* 0x0400000004ff7812 */ /* 0x000fe4000784c0ff */
[----:B-1----:R-:W-:Y:S01]  /*1456d0*/  PRMT R9, R26, 0x7771, RZ ;  /* 0x000077711a097816 */ /* 0x002fe200000000ff */
[----:B------:R-:W3:Y:S04]  /*1456e0*/  LDL.LU.64 R28, [R1+0x15f0] ;  /* 0x0015f000011c7983 */ /* 0x000ee80000300a00 */
[----:B------:R1:W-:Y:S04]  /*1456f0*/  STL.64 [R1+0x4c78], R24 ;  /* 0x004c781801007387 */ /* 0x0003e80000100a00 */
[----:B------:R4:W-:Y:S01]  /*145700*/  @P5 STG.E.U8 desc[UR42][R20.64], R9 ;  /* 0x0000000914005986 */ /* 0x0009e2000c10112a */
[----:B------:R-:W-:-:S03]  /*145710*/  LOP3.LUT P5, RZ, R4, 0x8000000, RZ, 0xc0, !PT ;  /* 0x0800000004ff7812 */ /* 0x000fc600078ac0ff */
[----:B-1----:R-:W2:Y:S04]  /*145720*/  LDL.LU.64 R24, [R1+0x15e8] ;  /* 0x0015e80001187983 */ /* 0x002ea80000300a00 */
[----:B----4-:R-:W4:Y:S04]  /*145730*/  LDL.LU R21, [R1+0xdc] ;  /* 0x0000dc0001157983 */ /* 0x010f280000300800 */
        /* <DEDUP_REMOVED lines=14> */
[----:B------:R-:W4:Y:S04]  /*145820*/  LDL.LU.64 R14, [R1+0x1578] ;  /* 0x00157800010e7983 */ /* 0x000f280000300a00 */
[----:B------:R-:W4:Y:S04]  /*145830*/  LDL.LU.64 R10, [R1+0x1558] ;  /* 0x00155800010a7983 */ /* 0x000f280000300a00 */
[----:B---3--:R1:W-:Y:S01]  /*145840*/  @P6 STG.E.U8 desc[UR42][R28.64], R9 ;  /* 0x000000091c006986 */ /* 0x0083e2000c10112a */
[----:B------:R-:W-:-:S03]  /*145850*/  LOP3.LUT P6, RZ, R7, 0x800, RZ, 0xc0, !PT ;  /* 0x0000080007ff7812 */ /* 0x000fc600078cc0ff */
[----:B------:R-:W3:Y:S04]  /*145860*/  LDL.LU.64 R12, [R1+0x1528] ;  /* 0x00152800010c7983 */ /* 0x000ee80000300a00 */
[----:B------:R-:W3:Y:S04]  /*145870*/  LDL.LU R20, [R1+0xcc] ;  /* 0x0000cc0001147983 */ /* 0x000ee80000300800 */
[----:B------:R-:W3:Y:S04]  /*145880*/  LDL.LU R26, [R1+0x150] ;  /* 0x00015000011a7983 */ /* 0x000ee80000300800 */
[----:B------:R-:W3:Y:S04]  /*145890*/  LDL.LU.64 R16, [R1+0x1520] ;  /* 0x0015200001107983 */ /* 0x000ee80000300a00 */
[----:B------:R-:W3:Y:S01]  /*1458a0*/  LDL.LU.64 R18, [R1+0x1518] ;  /* 0x0015180001127983 */ /* 0x000ee20000300a00 */
[----:B-1----:R-:W-:-:S03]  /*1458b0*/  PRMT R9, R6, 0x7771, RZ ;  /* 0x0000777106097816 */ /* 0x002fc600000000ff */
[----:B------:R-:W3:Y:S04]  /*1458c0*/  LDL.LU.64 R28, [R1+0x14f0] ;  /* 0x0014f000011c7983 */ /* 0x000ee80000300a00 */
[----:B------:R1:W-:Y:S01]  /*1458d0*/  @P6 STG.E.U8 desc[UR42][R24.64], R9 ;  /* 0x0000000918006986 */ /* 0x0003e2000c10112a */
[C---:B------:R-:W-:Y:S02]  /*1458e0*/  LOP3.LUT P6, RZ, R7.reuse, 0x400, RZ, 0xc0, !PT ;  /* 0x0000040007ff7812 */ /* 0x040fe400078cc0ff */
        /* <DEDUP_REMOVED lines=9> */
[----:B----4-:R-:W-:-:S11]  /*145980*/  PRMT R9, R21, 0x7770, RZ ;  /* 0x0000777015097816 */ /* 0x010fd600000000ff */
[----:B--2---:R1:W-:Y:S01]  /*145990*/  @P6 STG.E.U8 desc[UR42][R4.64], R9 ;  /* 0x0000000904006986 */ /* 0x0043e2000c10112a */
[----:B------:R-:W-:Y:S02]  /*1459a0*/  LOP3.LUT P6, RZ, R7, 0x80, RZ, 0xc0, !PT ;  /* 0x0000008007ff7812 */ /* 0x000fe400078cc0ff */
[----:B-1----:R-:W-:Y:S01]  /*1459b0*/  PRMT R9, R21, 0x7771, RZ ;  /* 0x0000777115097816 */ /* 0x002fe200000000ff */
[----:B------:R-:W2:Y:S10]  /*1459c0*/  LDL.LU.64 R4, [R1+0x4c60] ;  /* 0x004c600001047983 */ /* 0x000eb40000300a00 */
[----:B------:R1:W-:Y:S04]  /*1459d0*/  @P6 STG.E.U8 desc[UR42][R2.64], R9 ;  /* 0x0000000902006986 */ /* 0x0003e8000c10112a */
[----:B-1----:R-:W4:Y:S01]  /*1459e0*/  LDL.LU.64 R2, [R1+0x4c58] ;  /* 0x004c580001027983 */ /* 0x002f220000300a00 */
[----:B------:R-:W-:-:S02]  /*1459f0*/  LOP3.LUT P6, RZ, R7, 0x40, RZ, 0xc0, !PT ;  /* 0x0000004007ff7812 */ /* 0x000fc400078cc0ff */
        /* <DEDUP_REMOVED lines=13> */
[----:B----4-:R1:W-:Y:S04]  /*145ad0*/  @P5 STG.E.U8 desc[UR42][R2.64], R9 ;  /* 0x0000000902005986 */ /* 0x0103e8000c10112a */
[----:B-1----:R-:W3:Y:S04]  /*145ae0*/  LDL.LU.64 R2, [R1+0x4c50] ;  /* 0x004c500001027983 */ /* 0x002ee80000300a00 */
[----:B------:R-:W4:Y:S04]  /*145af0*/  LDL.LU.64 R18, [R1+0x10c0] ;  /* 0x0010c00001127983 */ /* 0x000f280000300a00 */
[----:B------:R-:W4:Y:S04]  /*145b00*/  LDL.LU.64 R14, [R1+0x10b8] ;  /* 0x0010b800010e7983 */ /* 0x000f280000300a00 */
[----:B------:R-:W4:Y:S04]  /*145b10*/  LDL.LU.64 R20, [R1+0x10a8] ;  /* 0x0010a80001147983 */ /* 0x000f280000300a00 */
[----:B------:R-:W4:Y:S04]  /*145b20*/  LDL.LU.64 R28, [R1+0x1088] ;  /* 0x00108800011c7983 */ /* 0x000f280000300a00 */
[----:B------:R-:W4:Y:S04]  /*145b30*/  LDL.LU.64 R10, [R1+0x1080] ;  /* 0x00108000010a7983 */ /* 0x000f280000300a00 */
[----:B------:R-:W4:Y:S04]  /*145b40*/  LDL.LU.64 R12, [R1+0x1078] ;  /* 0x00107800010c7983 */ /* 0x000f280000300a00 */
[----:B------:R-:W4:Y:S01]  /*145b50*/  LDL.LU R17, [R1+0x140] ;  /* 0x0001400001117983 */ /* 0x000f220000300800 */
[----:B--2---:R-:W-:-:S02]  /*145b60*/  LOP3.LUT P4, RZ, R4, 0x10000000, RZ, 0xc0, !PT ;  /* 0x1000000004ff7812 */ /* 0x004fc4000788c0ff */
[C---:B------:R-:W-:Y:S02]  /*145b70*/  LOP3.LUT P3, RZ, R4.reuse, 0x20000000, RZ, 0xc0, !PT ;  /* 0x2000000004ff7812 */ /* 0x040fe4000786c0ff */
[C---:B------:R-:W-:Y:S02]  /*145b80*/  LOP3.LUT P2, RZ, R4.reuse, 0x40000000, RZ, 0xc0, !PT ;  /* 0x4000000004ff7812 */ /* 0x040fe4000784c0ff */
[C---:B------:R-:W-:Y:S02]  /*145b90*/  LOP3.LUT P5, RZ, R4.reuse, 0x80000000, RZ, 0xc0, !PT ;  /* 0x8000000004ff7812 */ /* 0x040fe400078ac0ff */
[----:B------:R-:W-:Y:S02]  /*145ba0*/  LOP3.LUT R4, R4, 0xbfffffff, RZ, 0xc0, !PT ;  /* 0xbfffffff04047812 */ /* 0x000fe400078ec0ff */
[----:B------:R-:W-:Y:S01]  /*145bb0*/  PRMT R9, R26, 0x7771, RZ ;  /* 0x000077711a097816 */ /* 0x000fe200000000ff */
[----:B------:R-:W2:Y:S01]  /*145bc0*/  LDL.LU R6, [R1+0x154] ;  /* 0x0001540001067983 */ /* 0x000ea20000300800 */
[----:B---3--:R-:W-:-:S03]  /*145bd0*/  LOP3.LUT P6, RZ, R3, 0x100, RZ, 0xc0, !PT ;  /* 0x0000010003ff7812 */ /* 0x008fc600078cc0ff */
[----:B----4-:R1:W-:Y:S10]  /*145be0*/  @P4 STG.E.U8 desc[UR42][R18.64], R9 ;  /* 0x0000000912004986 */ /* 0x0103f4000c10112a */
[----:B------:R-:W-:-:S02]  /*145bf0*/  @P6 LOP3.LUT R4, R4, 0x40000000, RZ, 0xfc, !PT ;  /* 0x4000000004046812 */ /* 0x000fc400078efcff */
[----:B------:R-:W-:Y:S02]  /*145c00*/  LOP3.LUT P6, RZ, R3, 0x80, RZ, 0xc0, !PT ;  /* 0x0000008003ff7812 */ /* 0x000fe400078cc0ff */
[----:B-1----:R-:W-:Y:S02]  /*145c10*/  PRMT R9, R26, 0x7772, RZ ;  /* 0x000077721a097816 */ /* 0x002fe400000000ff */
[----:B------:R-:W-:-:S03]  /*145c20*/  LOP3.LUT R4, R4, 0x7fffffff, RZ, 0xc0, !PT ;  /* 0x7fffffff04047812 */ /* 0x000fc600078ec0ff */
[----:B------:R1:W-:Y:S06]  /*145c30*/  @P3 STG.E.U8 desc[UR42][R14.64], R9 ;  /* 0x000000090e003986 */ /* 0x0003ec000c10112a */
[----:B------:R-:W-:Y:S02]  /*145c40*/  @P6 LOP3.LUT R4, R4, 0x80000000, RZ, 0xfc, !PT ;  /* 0x8000000004046812 */ /* 0x000fe400078efcff */
[----:B-1----:R-:W-:-:S03]  /*145c50*/  PRMT R9, R26, 0x7773, RZ ;  /* 0x000077731a097816 */ /* 0x002fc600000000ff */
[----:B------:R-:W-:Y:S04]  /*145c60*/  STL.64 [R1+0x4c40], R4 ;  /* 0x004c400401007387 */ /* 0x000fe80000100a00 */
[----:B------:R-:W3:Y:S04]  /*145c70*/  LDL.LU.64 R18, [R1+0x1068] ;  /* 0x0010680001127983 */ /* 0x000ee80000300a00 */
[----:B------:R1:W-:Y:S02]  /*145c80*/  @P2 STG.E.U8 desc[UR42][R20.64], R9 ;  /* 0x0000000914002986 */ /* 0x0003e4000c10112a */
[----:B-1----:R-:W-:-:S02]  /*145c90*/  PRMT R9, R17, 0x7770, RZ ;  /* 0x0000777011097816 */ /* 0x002fc400000000ff */
[----:B------:R-:W4:Y:S04]  /*145ca0*/  LDL.LU.64 R20, [R1+0x1048] ;  /* 0x0010480001147983 */ /* 0x000f280000300a00 */
[----:B------:R1:W-:Y:S04]  /*145cb0*/  @P5 STG.E.U8 desc[UR42][R28.64], R9 ;  /* 0x000000091c005986 */ /* 0x0003e8000c10112a */
[----:B-1----:R-:W2:Y:S04]  /*145cc0*/  LDL.LU.64 R28, [R1+0x1040] ;  /* 0x00104000011c7983 */ /* 0x002ea80000300a00 */
[----:B------:R-:W-:Y:S04]  /*145cd0*/  STL.64 [R1+0x4c38], R2 ;  /* 0x004c380201007387 */ /* 0x000fe80000100a00 */
[----:B------:R-:W2:Y:S01]  /*145ce0*/  LDL.LU.64 R4, [R1+0x1028] ;  /* 0x0010280001047983 */ /* 0x000ea20000300a00 */
[----:B------:R-:W-:-:S02]  /*145cf0*/  LOP3.LUT P6, RZ, R3, 0x40, RZ, 0xc0, !PT ;  /* 0x0000004003ff7812 */ /* 0x000fc400078cc0ff */
        /* <DEDUP_REMOVED lines=16> */
[----:B--2---:R1:W-:Y:S04]  /*145e00*/  STL.64 [R1+0x4c48], R4 ;  /* 0x004c480401007387 */ /* 0x0043e80000100a00 */
[----:B-1----:R-:W2:Y:S06]  /*145e10*/  LDL.LU.64 R4, [R1+0x1038] ;  /* 0x0010380001047983 */ /* 0x002eac0000300a00 */
[----:B------:R-:W-:-:S02]  /*145e20*/  @P6 LOP3.LUT R7, R7, 0x20, RZ, 0xfc, !PT ;  /* 0x0000002007076812 */ /* 0x000fc400078efcff */
[----:B------:R-:W-:Y:S02]  /*145e30*/  LOP3.LUT P6, RZ, R3, 0x1, RZ, 0xc0, !PT ;  /* 0x0000000103ff7812 */ /* 0x000fe400078cc0ff */
[----:B------:R-:W-:Y:S02]  /*145e40*/  PRMT R9, R17, 0x7771, RZ ;  /* 0x0000777111097816 */ /* 0x000fe400000000ff */
[C---:B------:R-:W-:Y:S02]  /*145e50*/  LOP3.LUT P0, RZ, R3.reuse, 0x200, RZ, 0xc0, !PT ;  /* 0x0000020003ff7812 */ /* 0x040fe4000780c0ff */
[C---:B------:R-:W-:Y:S02]  /*145e60*/  LOP3.LUT P1, RZ, R3.reuse, 0x400, RZ, 0xc0, !PT ;  /* 0x0000040003ff7812 */ /* 0x040fe4000782c0ff */
[C---:B------:R-:W-:Y:S02]  /*145e70*/  LOP3.LUT P4, RZ, R3.reuse, 0x800, RZ, 0xc0, !PT ;  /* 0x0000080003ff7812 */ /* 0x040fe4000788c0ff */
[----:B------:R-:W-:-:S02]  /*145e80*/  LOP3.LUT P3, RZ, R3, 0x1000, RZ, 0xc0, !PT ;  /* 0x0000100003ff7812 */ /* 0x000fc4000786c0ff */
[C---:B------:R-:W-:Y:S02]  /*145e90*/  LOP3.LUT P2, RZ, R3.reuse, 0x2000, RZ, 0xc0, !PT ;  /* 0x0000200003ff7812 */ /* 0x040fe4000784c0ff */
[----:B------:R-:W-:Y:S01]  /*145ea0*/  LOP3.LUT P5, RZ, R3, 0x4000, RZ, 0xc0, !PT ;  /* 0x0000400003ff7812 */ /* 0x000fe200078ac0ff */
[----:B------:R-:W2:Y:S04]  /*145eb0*/  LDL.LU R15, [R1+0x144] ;  /* 0x00014400010f7983 */ /* 0x000ea80000300800 */
[----:B------:R-:W2:Y:S04]  /*145ec0*/  LDL.LU.64 R2, [R1+0x1010] ;  /* 0x0010100001027983 */ /* 0x000ea80000300a00 */
[----:B------:R-:W2:Y:S04]  /*145ed0*/  LDL.LU R26, [R1+0x158] ;  /* 0x00015800011a7983 */ /* 0x000ea80000300800 */
[----:B------:R1:W-:Y:S01]  /*145ee0*/  @P6 STG.E.U8 desc[UR42][R10.64], R9 ;  /* 0x000000090a006986 */ /* 0x0003e2000c10112a */
[----:B------:R-:W-:-:S02]  /*145ef0*/  LOP3.LUT P6, RZ, R7, 0x20, RZ, 0xc0, !PT ;  /* 0x0000002007ff7812 */ /* 0x000fc400078cc0ff */
[----:B-1----:R-:W-:Y:S01]  /*145f00*/  PRMT R9, R17, 0x7772, RZ ;  /* 0x0000777211097816 */ /* 0x002fe200000000ff */
[----:B------:R-:W2:Y:S10]  /*145f10*/  LDL.LU.64 R10, [R1+0x1000] ;  /* 0x00100000010a7983 */ /* 0x000eb40000300a00 */
[----:B------:R1:W-:Y:S01]  /*145f20*/  @P6 STG.E.U8 desc[UR42][R12.64], R9 ;  /* 0x000000090c006986 */ /* 0x0003e2000c10112a */
[----:B------:R-:W-:-:S02]  /*145f30*/  LOP3.LUT P6, RZ, R7, 0x10, RZ, 0xc0, !PT ;  /* 0x0000001007ff7812 */ /* 0x000fc400078cc0ff */
[----:B-1----:R-:W-:Y:S01]  /*145f40*/  PRMT R9, R17, 0x7773, RZ ;  /* 0x0000777311097816 */ /* 0x002fe200000000ff */
[----:B------:R-:W2:Y:S04]  /*145f50*/  LDL.LU.64 R12, [R1+0xff8] ;  /* 0x000ff800010c7983 */ /* 0x000ea80000300a00 */
[----:B------:R-:W2:Y:S06]  /*145f60*/  LDL.LU.64 R16, [R1+0xfe8] ;  /* 0x000fe80001107983 */ /* 0x000eac0000300a00 */
[----:B---3--:R1:W-:Y:S01]  /*145f70*/  @P6 STG.E.U8 desc[UR42][R18.64], R9 ;  /* 0x0000000912006986 */ /* 0x0083e2000c10112a */
[----:B------:R-:W-:-:S02]  /*145f80*/  LOP3.LUT P6, RZ, R7, 0x8, RZ, 0xc0, !PT ;  /* 0x0000000807ff7812 */ /* 0x000fc400078cc0ff */
[----:B-1----:R-:W-:Y:S01]  /*145f90*/  PRMT R9, R6, 0x7770, RZ ;  /* 0x0000777006097816 */ /* 0x002fe200000000ff */
[----:B------:R-:W3:Y:S10]  /*145fa0*/  LDL.LU.64 R18, [R1+0xfe0] ;  /* 0x000fe00001127983 */ /* 0x000ef40000300a00 */
[----:B----4-:R1:W-:Y:S01]  /*145fb0*/  @P6 STG.E.U8 desc[UR42][R20.64], R9 ;  /* 0x0000000914006986 */ /* 0x0103e2000c10112a */
[----:B------:R-:W-:-:S02]  /*145fc0*/  LOP3.LUT P6, RZ, R7, 0x4, RZ, 0xc0, !PT ;  /* 0x0000000407ff7812 */ /* 0x000fc400078cc0ff */
[----:B-1----:R-:W-:Y:S01]  /*145fd0*/  PRMT R9, R6, 0x7771, RZ ;  /* 0x0000777106097816 */ /* 0x002fe200000000ff */
[----:B------:R-:W4:Y:S10]  /*145fe0*/  LDL.LU.64 R20, [R1+0xfd8] ;  /* 0x000fd80001147983 */ /* 0x000f340000300a00 */
[----:B------:R1:W-:Y:S01]  /*145ff0*/  @P6 STG.E.U8 desc[UR42][R28.64], R9 ;  /* 0x000000091c006986 */ /* 0x0003e2000c10112a */
[----:B------:R-:W-:-:S02]  /*146000*/  LOP3.LUT P6, RZ, R7, 0x2, RZ, 0xc0, !PT ;  /* 0x0000000207ff7812 */ /* 0x000fc400078cc0ff */
[----:B-1----:R-:W-:Y:S01]  /*146010*/  PRMT R9, R6, 0x7772, RZ ;  /* 0x0000777206097816 */ /* 0x002fe200000000ff */
[----:B------:R-:W3:Y:S10]  /*146020*/  LDL.LU.64 R28, [R1+0xfd0] ;  /* 0x000fd000011c7983 */ /* 0x000ef40000300a00 */
[----:B--2---:R1:W-:Y:S04]  /*146030*/  @P6 STG.E.U8 desc[UR42][R4.64], R9 ;  /* 0x0000000904006986 */ /* 0x0043e8000c10112a */
[----:B-1----:R-:W2:Y:S01]  /*146040*/  LDL.LU.64 R4, [R1+0x4c48] ;  /* 0x004c480001047983 */ /* 0x002ea20000300a00 */
[----:B------:R-:W-:-:S02]  /*146050*/  LOP3.LUT P6, RZ, R7, 0x1, RZ, 0xc0, !PT ;  /* 0x0000000107ff7812 */ /* 0x000fc400078cc0ff */
[----:B------:R-:W-:Y:S01]  /*146060*/  PRMT R7, R6, 0x7773, RZ ;  /* 0x0000777306077816 */ /* 0x000fe200000000ff */
[----:B------:R1:W-:Y:S04]  /*146070*/  STL [R1+0x4a48], R8 ;  /* 0x004a480801007387 */ /* 0x0003e80000100800 */
[----:B-1----:R-:W3:Y:S06]  /*146080*/  LDL.LU.64 R8, [R1+0x1008] ;  /* 0x0010080001087983 */ /* 0x002eec0000300a00 */
[----:B--2---:R1:W-:Y:S04]  /*146090*/  @P6 STG.E.U8 desc[UR42][R4.64], R7 ;  /* 0x0000000704006986 */ /* 0x0043e8000c10112a */
[----:B-1----:R-:W2:Y:S01]  /*1460a0*/  LDL.LU.64 R4, [R1+0x4c40] ;  /* 0x004c400001047983 */ /* 0x002ea20000300a00 */
[----:B------:R-:W-:-:S02]  /*1460b0*/  PRMT R7, R15, 0x7770, RZ ;  /* 0x000077700f077816 */ /* 0x000fc400000000ff */
[----:B--2---:R-:W-:-:S13]  /*1460c0*/  LOP3.LUT P6, RZ, R4, 0x80000000, RZ, 0xc0, !PT ;  /* 0x8000000004ff7812 */ /* 0x004fda00078cc0ff */
[----:B------:R1:W-:Y:S04]  /*1460d0*/  @P6 STG.E.U8 desc[UR42][R2.64], R7 ;  /* 0x0000000702006986 */ /* 0x0003e8000c10112a */
[----:B-1----:R-:W2:Y:S01]  /*1460e0*/  LDL.LU.64 R2, [R1+0x4c38] ;  /* 0x004c380001027983 */ /* 0x002ea20000300a00 */
[----:B------:R-:W-:Y:S02]  /*1460f0*/  LOP3.LUT P6, RZ, R4, 0x40000000, RZ, 0xc0, !PT ;  /* 0x4000000004ff7812 */ /* 0x000fe400078cc0ff */
[----:B------:R-:W-:-:S11]  /*146100*/  PRMT R7, R15, 0x7771, RZ ;  /* 0x000077710f077816 */ /* 0x000fd600000000ff */
        /* <DEDUP_REMOVED lines=13> */
[----:B----4-:R1:W-:Y:S02]  /*1461e0*/  @P2 STG.E.U8 desc[UR42][R20.64], R7 ;  /* 0x0000000714002986 */ /* 0x0103e4000c10112a */
[----:B-1----:R-:W-:Y:S02]  /*1461f0*/  PRMT R7, R26, 0x7773, RZ ;  /* 0x000077731a077816 */ /* 0x002fe400000000ff */
[----:B------:R-:W4:Y:S04]  /*146200*/  LDL.LU R26, [R1+0x148] ;  /* 0x00014800011a7983 */ /* 0x000f280000300800 */
[----:B------:R1:W-:Y:S04]  /*146210*/  @P5 STG.E.U8 desc[UR42][R28.64], R7 ;  /* 0x000000071c005986 */ /* 0x0003e8000c10112a */
[----:B-1----:R-:W3:Y:S01]  /*146220*/  LDL.LU.64 R28, [R1+0xfa8] ;  /* 0x000fa800011c7983 */ /* 0x002ee20000300a00 */
[----:B------:R-:W-:-:S03]  /*146230*/  LOP3.LUT R4, R4, 0xffbfffff, RZ, 0xc0, !PT ;  /* 0xffbfffff04047812 */ /* 0x000fc600078ec0ff */
[----:B------:R-:W3:Y:S04]  /*146240*/  LDL.LU.64 R12, [R1+0xf90] ;  /* 0x000f9000010c7983 */ /* 0x000ee80000300a00 */
[----:B------:R-:W3:Y:S01]  /*146250*/  LDL.LU R20, [R1+0x15c] ;  /* 0x00015c0001147983 */ /* 0x000ee20000300800 */
        /* <DEDUP_REMOVED lines=24> */
[----:B------:R-:W-:Y:S02]  /*1463e0*/  LOP3.LUT P6, RZ, R3, 0x100000, RZ, 0xc0, !PT ;  /* 0x0010000003ff7812 */ /* 0x000fe400078cc0ff */
[----:B----4-:R-:W-:-:S05]  /*1463f0*/  PRMT R7, R26, 0x7770, RZ ;  /* 0x000077701a077816 */ /* 0x010fca00000000ff */
[----:B---3--:R1:W-:Y:S02]  /*146400*/  @P4 STG.E.U8 desc[UR42][R10.64], R7 ;  /* 0x000000070a004986 */ /* 0x0083e4000c10112a */
[----:B-1----:R-:W-:-:S05]  /*146410*/  PRMT R7, R26, 0x7771, RZ ;  /* 0x000077711a077816 */ /* 0x002fca00000000ff */
[----:B------:R1:W-:Y:S01]  /*146420*/  @P3 STG.E.U8 desc[UR42][R16.64], R7 ;  /* 0x0000000710003986 */ /* 0x0003e2000c10112a */
[----:B------:R-:W-:Y:S02]  /*146430*/  LOP3.LUT R4, R4, 0xdfffffff, RZ, 0xc0, !PT ;  /* 0xdfffffff04047812 */ /* 0x000fe400078ec0ff */
[----:B-1----:R-:W-:Y:S01]  /*146440*/  PRMT R7, R26, 0x7772, RZ ;  /* 0x000077721a077816 */ /* 0x002fe200000000ff */
[----:B------:R-:W2:Y:S04]  /*146450*/  LDL.LU.64 R16, [R1+0xf88] ;  /* 0x000f880001107983 */ /* 0x000ea80000300a00 */
[----:B------:R1:W-:Y:S04]  /*146460*/  @P2 STG.E.U8 desc[UR42][R18.64], R7 ;  /* 0x0000000712002986 */ /* 0x0003e8000c10112a */
[----:B------:R-:W-:Y:S01]  /*146470*/  STL [R1+0x4b28], R3 ;  /* 0x004b280301007387 */ /* 0x000fe20000100800 */
[----:B------:R-:W-:-:S02]  /*146480*/  @P6 LOP3.LUT R4, R4, 0x20000000, RZ, 0xfc, !PT ;  /* 0x2000000004046812 */ /* 0x000fc400078efcff */
[C---:B------:R-:W-:Y:S02]  /*146490*/  LOP3.LUT P6, RZ, R3.reuse, 0x80000, RZ, 0xc0, !PT ;  /* 0x0008000003ff7812 */ /* 0x040fe400078cc0ff */
[C---:B------:R-:W-:Y:S02]  /*1464a0*/  LOP3.LUT P0, RZ, R3.reuse, 0x10000000, RZ, 0xc0, !PT ;  /* 0x1000000003ff7812 */ /* 0x040fe4000780c0ff */
[C---:B------:R-:W-:Y:S02]  /*1464b0*/  LOP3.LUT P1, RZ, R3.reuse, 0x20000000, RZ, 0xc0, !PT ;  /* 0x2000000003ff7812 */ /* 0x040fe4000782c0ff */
[----:B-1----:R-:W-:Y:S01]  /*1464c0*/  PRMT R7, R26, 0x7773, RZ ;  /* 0x000077731a077816 */ /* 0x002fe200000000ff */
[----:B------:R-:W3:Y:S04]  /*1464d0*/  LDL.LU.64 R18, [R1+0xf80] ;  /* 0x000f800001127983 */ /* 0x000ee80000300a00 */
[----:B------:R-:W4:Y:S01]  /*1464e0*/  LDL.LU R6, [R1+0x14c] ;  /* 0x00014c0001067983 */ /* 0x000f220000300800 */
[----:B------:R-:W-:-:S03]  /*1464f0*/  LOP3.LUT P4, RZ, R3, 0x40000000, RZ, 0xc0, !PT ;  /* 0x4000000003ff7812 */ /* 0x000fc6000788c0ff */
[----:B------:R1:W-:Y:S01]  /*146500*/  @P5 STG.E.U8 desc[UR42][R28.64], R7 ;  /* 0x000000071c005986 */ /* 0x0003e2000c10112a */
[----:B------:R-:W-:Y:S02]  /*146510*/  LOP3.LUT P3, RZ, R3, 0x80000000, RZ, 0xc0, !PT ;  /* 0x8000000003ff7812 */ /* 0x000fe4000786c0ff */
[C---:B------:R-:W-:Y:S02]  /*146520*/  LOP3.LUT P2, RZ, R2.reuse, 0x1, RZ, 0xc0, !PT ;  /* 0x0000000102ff7812 */ /* 0x040fe4000784c0ff */
[----:B------:R-:W-:Y:S01]  /*146530*/  LOP3.LUT P5, RZ, R2, 0x2, RZ, 0xc0, !PT ;  /* 0x0000000202ff7812 */ /* 0x000fe200078ac0ff */
[----:B-1----:R-:W2:Y:S04]  /*146540*/  LDL.LU.64 R28, [R1+0xf78] ;  /* 0x000f7800011c7983 */ /* 0x002ea80000300a00 */
[----:B------:R1:W-:Y:S04]  /*146550*/  STL [R1+0x4c18], R2 ;  /* 0x004c180201007387 */ /* 0x0003e80000100800 */
        /* <DEDUP_REMOVED lines=25> */
[----:B------:R4:W-:Y:S01]  /*1466f0*/  @P6 STG.E.U8 desc[UR42][R28.64], R7 ;  /* 0x000000071c006986 */ /* 0x0009e2000c10112a */
[----:B------:R-:W-:Y:S02]  /*146700*/  LOP3.LUT P6, RZ, R4, 0x4000000, RZ, 0xc0, !PT ;  /* 0x0400000004ff7812 */ /* 0x000fe400078cc0ff */
[----:B----4-:R-:W-:Y:S01]  /*146710*/  PRMT R7, R6, 0x7770, RZ ;  /* 0x0000777006077816 */ /* 0x010fe200000000ff */
        /* <DEDUP_REMOVED lines=14> */
[----:B-1----:R-:W2:Y:S01]  /*146800*/  LDL.LU R2, [R1+0x4c18] ;  /* 0x004c180001027983 */ /* 0x002ea20000300800 */
        /* <DEDUP_REMOVED lines=96> */
[----:B------:R-:W-:Y:S02]  /*146e10*/  LOP3.LUT P6, RZ, R4, 0x40000, RZ, 0xc0, !PT ;  /* 0x0004000004ff7812 */ /* 0x000fe400078cc0ff */
        /* <DEDUP_REMOVED lines=21> */
[C---:B-1----:R-:W-:Y:S02]  /*146f70*/  PRMT R7, R26.reuse, 0x7771, RZ ;  /* 0x000077711a077816 */ /* 0x042fe400000000ff */
[----:B------:R-:W3:Y:S04]  /*146f80*/  LDL.LU.64 R10, [R1+0xe30] ;  /* 0x000e3000010a7983 */ /* 0x000ee80000300a00 */
        /* <DEDUP_REMOVED lines=10> */
[----:B----4-:R1:W-:Y:S04]  /*147030*/  @P5 STG.E.U8 desc[UR42][R28.64], R7 ;  /* 0x000000071c005986 */ /* 0x0103e8000c10112a */
[----:B-1----:R-:W4:Y:S04]  /*147040*/  LDL.LU.64 R28, [R1+0xe08] ;  /* 0x000e0800011c7983 */ /* 0x002f280000300a00 */
[----:B------:R-:W4:Y:S04]  /*147050*/  LDL.LU.64 R12, [R1+0xe00] ;  /* 0x000e0000010c7983 */ /* 0x000f280000300a00 */
[----:B------:R-:W4:Y:S01]  /*147060*/  LDL.LU R26, [R1+0x12c] ;  /* 0x00012c00011a7983 */ /* 0x000f220000300800 */
[----:B------:R-:W-:-:S02]  /*147070*/  LOP3.LUT P6, RZ, R0, 0x2, RZ, 0xc0, !PT ;  /* 0x0000000200ff7812 */ /* 0x000fc400078cc0ff */
[----:B------:R-:W-:Y:S02]  /*147080*/  LOP3.LUT R4, R4, 0xffffffbf, RZ, 0xc0, !PT ;  /* 0xffffffbf04047812 */ /* 0x000fe400078ec0ff */
[----:B------:R-:W-:Y:S01]  /*147090*/  PRMT R7, R15, 0x7772, RZ ;  /* 0x000077720f077816 */ /* 0x000fe200000000ff */
[----:B------:R-:W4:Y:S04]  /*1470a0*/  LDL.LU.64 R16, [R1+0xdf8] ;  /* 0x000df80001107983 */ /* 0x000f280000300a00 */
[----:B------:R-:W4:Y:S04]  /*1470b0*/  LDL.LU R6, [R1+0x190] ;  /* 0x0001900001067983 */ /* 0x000f280000300800 */
[----:B------:R-:W-:-:S02]  /*1470c0*/  @P6 LOP3.LUT R4, R4, 0x40, RZ, 0xfc, !PT ;  /* 0x0000004004046812 */ /* 0x000fc400078efcff */
[----:B------:R-:W-:Y:S02]  /*1470d0*/  LOP3.LUT P6, RZ, R0, 0x1, RZ, 0xc0, !PT ;  /* 0x0000000100ff7812 */ /* 0x000fe400078cc0ff */
[----:B------:R-:W-:-:S11]  /*1470e0*/  LOP3.LUT R4, R4, 0xffffff7f, RZ, 0xc0, !PT ;  /* 0xffffff7f04047812 */ /* 0x000fd600078ec0ff */
[----:B------:R-:W-:-:S04]  /*1470f0*/  @P6 LOP3.LUT R4, R4, 0x80, RZ, 0xfc, !PT ;  /* 0x0000008004046812 */ /* 0x000fc800078efcff */
[----:B------:R-:W-:Y:S02]  /*147100*/  LOP3.LUT R4, R4, 0xfffffeff, RZ, 0xc0, !PT ;  /* 0xfffffeff04047812 */ /* 0x000fe400078ec0ff */
        /* <DEDUP_REMOVED lines=14> */
[----:B------:R-:W-:Y:S01]  /*1471f0*/  LOP3.LUT P6, RZ, R2, 0x8000000, RZ, 0xc0, !PT ;  /* 0x0800000002ff7812 */ /* 0x000fe200078cc0ff */
[----:B---3--:R1:W-:Y:S01]  /*147200*/  @P4 STG.E.U8 desc[UR42][R10.64], R7 ;  /* 0x000000070a004986 */ /* 0x0083e2000c10112a */
[----:B------:R-:W-:Y:S02]  /*147210*/  LOP3.LUT R4, R4, 0xffffefff, RZ, 0xc0, !PT ;  /* 0xffffefff04047812 */ /* 0x000fe400078ec0ff */
[----:B------:R-:W-:Y:S02]  /*147220*/  LOP3.LUT P5, RZ, R2, 0x1000000, RZ, 0xc0, !PT ;  /* 0x0100000002ff7812 */ /* 0x000fe400078ac0ff */
[----:B-1----:R-:W-:-:S07]  /*147230*/  PRMT R7, R15, 0x7773, RZ ;  /* 0x000077730f077816 */ /* 0x002fce00000000ff */
[----:B------:R-:W-:Y:S02]  /*147240*/  @P6 LOP3.LUT R4, R4, 0x1000, RZ, 0xfc, !PT ;  /* 0x0000100004046812 */ /* 0x000fe400078efcff */
[----:B------:R-:W-:Y:S01]  /*147250*/  LOP3.LUT P6, RZ, R2, 0x4000000, RZ, 0xc0, !PT ;  /* 0x0400000002ff7812 */ /* 0x000fe200078cc0ff */
[----:B------:R-:W-:Y:S01]  /*147260*/  STL [R1+0x4bd0], R2 ;  /* 0x004bd00201007387 */ /* 0x000fe20000100800 */
[----:B------:R-:W-:-:S11]  /*147270*/  LOP3.LUT R4, R4, 0xffffdfff, RZ, 0xc0, !PT ;  /* 0xffffdfff04047812 */ /* 0x000fd600078ec0ff */
[----:B------:R-:W-:Y:S02]  /*147280*/  @P6 LOP3.LUT R4, R4, 0x2000, RZ, 0xfc, !PT ;  /* 0x0000200004046812 */ /* 0x000fe400078efcff */
[----:B------:R-:W-:Y:S01]  /*147290*/  LOP3.LUT P6, RZ, R2, 0x2000000, RZ, 0xc0, !PT ;  /* 0x0200000002ff7812 */ /* 0x000fe200078cc0ff */
[----:B------:R1:W-:Y:S04]  /*1472a0*/  @P3 STG.E.U8 desc[UR42][R20.64], R7 ;  /* 0x0000000714003986 */ /* 0x0003e8000c10112a */
[----:B-1----:R-:W2:Y:S01]  /*1472b0*/  LDL.LU.64 R20, [R1+0xde8] ;  /* 0x000de80001147983 */ /* 0x002ea20000300a00 */
[----:B----4-:R-:W-:-:S05]  /*1472c0*/  PRMT R7, R26, 0x7770, RZ ;  /* 0x000077701a077816 */ /* 0x010fca00000000ff */
[----:B------:R1:W-:Y:S02]  /*1472d0*/  @P2 STG.E.U8 desc[UR42][R18.64], R7 ;  /* 0x0000000712002986 */ /* 0x0003e4000c10112a */
[----:B-1----:R-:W-:-:S05]  /*1472e0*/  PRMT R7, R26, 0x7771, RZ ;  /* 0x000077711a077816 */ /* 0x002fca00000000ff */
[----:B------:R1:W-:Y:S04]  /*1472f0*/  @P5 STG.E.U8 desc[UR42][R28.64], R7 ;  /* 0x000000071c005986 */ /* 0x0003e8000c10112a */
[----:B-1----:R-:W3:Y:S04]  /*147300*/  LDL.LU.64 R28, [R1+0xde0] ;  /* 0x000de000011c7983 */ /* 0x002ee80000300a00 */
[----:B------:R-:W4:Y:S04]  /*147310*/  LDL.LU R18, [R1+0x180] ;  /* 0x0001800001127983 */ /* 0x000f280000300800 */
[----:B------:R-:W2:Y:S04]  /*147320*/  LDL.LU.64 R2, [R1+0xdb8] ;  /* 0x000db80001027983 */ /* 0x000ea80000300a00 */
        /* <DEDUP_REMOVED lines=15> */
[----:B------:R-:W4:Y:S04]  /*147420*/  LDL.LU R19, [R1+0x194] ;  /* 0x0001940001137983 */ /* 0x000f280000300800 */
[----:B------:R1:W-:Y:S01]  /*147430*/  @P6 STG.E.U8 desc[UR42][R20.64], R7 ;  /* 0x0000000714006986 */ /* 0x0003e2000c10112a */
[----:B------:R-:W-:-:S03]  /*147440*/  LOP3.LUT P6, RZ, R4, 0x800, RZ, 0xc0, !PT ;  /* 0x0000080004ff7812 */ /* 0x000fc600078cc0ff */
[----:B------:R-:W4:Y:S04]  /*147450*/  LDL.LU R26, [R1+0x184] ;  /* 0x00018400011a7983 */ /* 0x000f280000300800 */
[----:B------:R-:W4:Y:S04]  /*147460*/  LDL.LU.64 R10, [R1+0xd90] ;  /* 0x000d9000010a7983 */ /* 0x000f280000300a00 */
[----:B------:R-:W4:Y:S04]  /*147470*/  LDL.LU.64 R12, [R1+0xd88] ;  /* 0x000d8800010c7983 */ /* 0x000f280000300a00 */
[----:B------:R-:W4:Y:S01]  /*147480*/  LDL.LU.64 R16, [R1+0xd80] ;  /* 0x000d800001107983 */ /* 0x000f220000300a00 */
[----:B-1----:R-:W-:-:S03]  /*147490*/  PRMT R7, R6, 0x7771, RZ ;  /* 0x0000777106077816 */ /* 0x002fc600000000ff */
[----:B------:R-:W4:Y:S04]  /*1474a0*/  LDL.LU.64 R20, [R1+0xd78] ;  /* 0x000d780001147983 */ /* 0x000f280000300a00 */
[----:B---3--:R1:W-:Y:S01]  /*1474b0*/  @P6 STG.E.U8 desc[UR42][R28.64], R7 ;  /* 0x000000071c006986 */ /* 0x0083e2000c10112a */
[----:B------:R-:W-:Y:S02]  /*1474c0*/  LOP3.LUT P6, RZ, R4, 0x400, RZ, 0xc0, !PT ;  /* 0x0000040004ff7812 */ /* 0x000fe400078cc0ff */
[----:B-1----:R-:W-:Y:S01]  /*1474d0*/  PRMT R7, R6, 0x7772, RZ ;  /* 0x0000777206077816 */ /* 0x002fe200000000ff */
[----:B------:R-:W3:Y:S10]  /*1474e0*/  LDL.LU.64 R28, [R1+0xd68] ;  /* 0x000d6800011c7983 */ /* 0x000ef40000300a00 */
        /* <DEDUP_REMOVED lines=8> */
[----:B----4-:R-:W-:-:S11]  /*147570*/  PRMT R7, R18, 0x7770, RZ ;  /* 0x0000777012077816 */ /* 0x010fd600000000ff */
[----:B--2---:R1:W-:Y:S04]  /*147580*/  @P6 STG.E.U8 desc[UR42][R2.64], R7 ;  /* 0x0000000702006986 */ /* 0x0043e8000c10112a */
[----:B-1----:R-:W2:Y:S01]  /*147590*/  LDL.LU.64 R2, [R1+0x4bd8] ;  /* 0x004bd80001027983 */ /* 0x002ea20000300a00 */
[----:B------:R-:W-:Y:S02]  /*1475a0*/  LOP3.LUT P6, RZ, R4, 0x80, RZ, 0xc0, !PT ;  /* 0x0000008004ff7812 */ /* 0x000fe400078cc0ff */
[----:B------:R-:W-:Y:S02]  /*1475b0*/  PRMT R7, R18, 0x7771, RZ ;  /* 0x0000777112077816 */ /* 0x000fe400000000ff */
[C---:B------:R-:W-:Y:S02]  /*1475c0*/  LOP3.LUT P0, RZ, R0.reuse, 0x4, RZ, 0xc0, !PT ;  /* 0x0000000400ff7812 */ /* 0x040fe4000780c0ff */
[----:B------:R-:W-:-:S02]  /*1475d0*/  LOP3.LUT P1, RZ, R0, 0x8, RZ, 0xc0, !PT ;  /* 0x0000000800ff7812 */ /* 0x000fc4000782c0ff */
[C---:B------:R-:W-:Y:S02]  /*1475e0*/  LOP3.LUT P4, RZ, R0.reuse, 0x10, RZ, 0xc0, !PT ;  /* 0x0000001000ff7812 */ /* 0x040fe4000788c0ff */
[C---:B------:R-:W-:Y:S02]  /*1475f0*/  LOP3.LUT P3, RZ, R0.reuse, 0x20, RZ, 0xc0, !PT ;  /* 0x0000002000ff7812 */ /* 0x040fe4000786c0ff */
[C---:B------:R-:W-:Y:S02]  /*147600*/  LOP3.LUT P2, RZ, R0.reuse, 0x40, RZ, 0xc0, !PT ;  /* 0x0000004000ff7812 */ /* 0x040fe4000784c0ff */
[----:B------:R-:W-:Y:S01]  /*147610*/  LOP3.LUT P5, RZ, R0, 0x80, RZ, 0xc0, !PT ;  /* 0x0000008000ff7812 */ /* 0x000fe200078ac0ff */
[----:B--2---:R1:W-:Y:S01]  /*147620*/  @P6 STG.E.U8 desc[UR42][R2.64], R7 ;  /* 0x0000000702006986 */ /* 0x0043e2000c10112a */
[----:B------:R-:W-:Y:S02]  /*147630*/  LOP3.LUT P6, RZ, R4, 0x40, RZ, 0xc0, !PT ;  /* 0x0000004004ff7812 */ /* 0x000fe400078cc0ff */
[C---:B-1----:R-:W-:Y:S01]  /*147640*/  PRMT R7, R18.reuse, 0x7772, RZ ;  /* 0x0000777212077816 */ /* 0x042fe200000000ff */
[----:B------:R-:W2:Y:S10]  /*147650*/  LDL.LU R2, [R1+0x4bd0] ;  /* 0x004bd00001027983 */ /* 0x000eb40000300800 */
        /* <DEDUP_REMOVED lines=10> */
[----:B------:R-:W4:Y:S04]  /*147700*/  LDL.LU.64 R18, [R1+0xd60] ;  /* 0x000d600001127983 */ /* 0x000f280000300a00 */
[----:B------:R1:W-:Y:S02]  /*147710*/  @P2 STG.E.U8 desc[UR42][R20.64], R7 ;  /* 0x0000000714002986 */ /* 0x0003e4000c10112a */
[----:B-1----:R-:W-:-:S02]  /*147720*/  PRMT R7, R26, 0x7770, RZ ;  /* 0x000077701a077816 */ /* 0x002fc400000000ff */
[----:B------:R-:W4:Y:S04]  /*147730*/  LDL.LU.64 R20, [R1+0xd58] ;  /* 0x000d580001147983 */ /* 0x000f280000300a00 */
[----:B------:R-:W4:Y:S04]  /*147740*/  LDL.LU.64 R8, [R1+0xd50] ;  /* 0x000d500001087983 */ /* 0x000f280000300a00 */
[----:B---3--:R1:W-:Y:S04]  /*147750*/  @P5 STG.E.U8 desc[UR42][R28.64], R7 ;  /* 0x000000071c005986 */ /* 0x0083e8000c10112a */
[----:B-1----:R-:W3:Y:S04]  /*147760*/  LDL.LU.64 R28, [R1+0xd40] ;  /* 0x000d4000011c7983 */ /* 0x002ee80000300a00 */
[----:B------:R-:W3:Y:S04]  /*147770*/  LDL.LU.64 R10, [R1+0xd38] ;  /* 0x000d3800010a7983 */ /* 0x000ee80000300a00 */
[----:B------:R-:W3:Y:S04]  /*147780*/  LDL.LU.64 R12, [R1+0xd30] ;  /* 0x000d3000010c7983 */ /* 0x000ee80000300a00 */
[----:B------:R-:W3:Y:S01]  /*147790*/  LDL.LU R17, [R1+0x198] ;  /* 0x0001980001117983 */ /* 0x000ee20000300800 */
[----:B------:R-:W-:-:S02]  /*1477a0*/  LOP3.LUT P6, RZ, R0, 0x100000, RZ, 0xc0, !PT ;  /* 0x0010000000ff7812 */ /* 0x000fc400078cc0ff */
[C---:B------:R-:W-:Y:S02]  /*1477b0*/  LOP3.LUT P4, RZ, R0.reuse, 0x100, RZ, 0xc0, !PT ;  /* 0x0000010000ff7812 */ /* 0x040fe4000788c0ff */
[----:B------:R-:W-:Y:S02]  /*1477c0*/  LOP3.LUT P3, RZ, R0, 0x200, RZ, 0xc0, !PT ;  /* 0x0000020000ff7812 */ /* 0x000fe4000786c0ff */
[----:B------:R-:W-:Y:S02]  /*1477d0*/  PRMT R7, R26, 0x7771, RZ ;  /* 0x000077711a077816 */ /* 0x000fe400000000ff */
[C---:B------:R-:W-:Y:S02]  /*1477e0*/  LOP3.LUT P2, RZ, R0.reuse, 0x400, RZ, 0xc0, !PT ;  /* 0x0000040000ff7812 */ /* 0x040fe4000784c0ff */
[----:B------:R-:W-:Y:S01]  /*1477f0*/  LOP3.LUT P5, RZ, R0, 0x800, RZ, 0xc0, !PT ;  /* 0x0000080000ff7812 */ /* 0x000fe200078ac0ff */
[----:B------:R-:W3:Y:S01]  /*147800*/  LDL.LU R14, [R1+0x188] ;  /* 0x00018800010e7983 */ /* 0x000ee20000300800 */
[----:B--2---:R-:W-:-:S04]  /*147810*/  LOP3.LUT R2, R2, 0xbfffffff, RZ, 0xc0, !PT ;  /* 0xbfffffff02027812 */ /* 0x004fc800078ec0ff */
[----:B------:R-:W-:Y:S02]  /*147820*/  @P6 LOP3.LUT R2, R2, 0x40000000, RZ, 0xfc, !PT ;  /* 0x4000000002026812 */ /* 0x000fe400078efcff */
[----:B------:R-:W-:Y:S02]  /*147830*/  LOP3.LUT P6, RZ, R0, 0x80000, RZ, 0xc0, !PT ;  /* 0x0008000000ff7812 */ /* 0x000fe400078cc0ff */
[----:B------:R-:W-:-:S11]  /*147840*/  LOP3.LUT R2, R2, 0x7fffffff, RZ, 0xc0, !PT ;  /* 0x7fffffff02027812 */ /* 0x000fd600078ec0ff */
[----:B------:R-:W-:-:S05]  /*147850*/  @P6 LOP3.LUT R2, R2, 0x80000000, RZ, 0xfc, !PT ;  /* 0x8000000002026812 */ /* 0x000fca00078efcff */
[----:B------:R-:W-:Y:S04]  /*147860*/  STL [R1+0x4bc0], R2 ;  /* 0x004bc00201007387 */ /* 0x000fe80000100800 */
[----:B----4-:R1:W-:Y:S02]  /*147870*/  @P4 STG.E.U8 desc[UR42][R18.64], R7 ;  /* 0x0000000712004986 */ /* 0x0103e4000c10112a */
[C---:B-1----:R-:W-:Y:S02]  /*147880*/  PRMT R7, R26.reuse, 0x7772, RZ ;  /* 0x000077721a077816 */ /* 0x042fe400000000ff */
[----:B------:R-:W2:Y:S04]  /*147890*/  LDL.LU.64 R18, [R1+0xd28] ;  /* 0x000d280001127983 */ /* 0x000ea80000300a00 */
[----:B------:R1:W-:Y:S02]  /*1478a0*/  @P3 STG.E.U8 desc[UR42][R20.64], R7 ;  /* 0x0000000714003986 */ /* 0x0003e4000c10112a */
[----:B-1----:R-:W-:-:S02]  /*1478b0*/  PRMT R7, R26, 0x7773, RZ ;  /* 0x000077731a077816 */ /* 0x002fc400000000ff */
[----:B------:R-:W4:Y:S04]  /*1478c0*/  LDL.LU.64 R20, [R1+0xd10] ;  /* 0x000d100001147983 */ /* 0x000f280000300a00 */
[----:B------:R3:W-:Y:S02]  /*1478d0*/  @P2 STG.E.U8 desc[UR42][R8.64], R7 ;  /* 0x0000000708002986 */ /* 0x0007e4000c10112a */
[----:B---3--:R-:W-:-:S05]  /*1478e0*/  PRMT R7, R17, 0x7770, RZ ;  /* 0x0000777011077816 */ /* 0x008fca00000000ff */
[----:B------:R1:W-:Y:S04]  /*1478f0*/  @P5 STG.E.U8 desc[UR42][R28.64], R7 ;  /* 0x000000071c005986 */ /* 0x0003e8000c10112a */
[----:B-1----:R-:W3:Y:S04]  /*147900*/  LDL.LU.64 R28, [R1+0xd08] ;  /* 0x000d0800011c7983 */ /* 0x002ee80000300a00 */
[----:B------:R-:W2:Y:S01]  /*147910*/  LDL.LU.64 R2, [R1+0xcf8] ;  /* 0x000cf80001027983 */ /* 0x000ea20000300a00 */
        /* <DEDUP_REMOVED lines=21> */
[----:B------:R-:W-:Y:S01]  /*147a70*/  PRMT R7, R17, 0x7771, RZ ;  /* 0x0000777111077816 */ /* 0x000fe200000000ff */
[----:B------:R-:W2:Y:S10]  /*147a80*/  LDL.LU R15, [R1+0x19c] ;  /* 0x00019c00010f7983 */ /* 0x000eb40000300800 */
[----:B------:R1:W-:Y:S01]  /*147a90*/  @P6 STG.E.U8 desc[UR42][R10.64], R7 ;  /* 0x000000070a006986 */ /* 0x0003e2000c10112a */
[----:B------:R-:W-:-:S02]  /*147aa0*/  LOP3.LUT P6, RZ, R4, 0x20, RZ, 0xc0, !PT ;  /* 0x0000002004ff7812 */ /* 0x000fc400078cc0ff */
[----:B-1----:R-:W-:Y:S01]  /*147ab0*/  PRMT R7, R17, 0x7772, RZ ;  /* 0x0000777211077816 */ /* 0x002fe200000000ff */
[----:B------:R-:W2:Y:S04]  /*147ac0*/  LDL.LU.64 R10, [R1+0xce8] ;  /* 0x000ce800010a7983 */ /* 0x000ea80000300a00 */
[----:B------:R-:W2:Y:S04]  /*147ad0*/  LDL.LU R26, [R1+0x18c] ;  /* 0x00018c00011a7983 */ /* 0x000ea80000300800 */
[----:B------:R-:W2:Y:S04]  /*147ae0*/  LDL.LU.64 R8, [R1+0xcd8] ;  /* 0x000cd80001087983 */ /* 0x000ea80000300a00 */
[----:B------:R1:W-:Y:S01]  /*147af0*/  @P6 STG.E.U8 desc[UR42][R12.64], R7 ;  /* 0x000000070c006986 */ /* 0x0003e2000c10112a */
[----:B------:R-:W-:-:S02]  /*147b00*/  LOP3.LUT P6, RZ, R4, 0x10, RZ, 0xc0, !PT ;  /* 0x0000001004ff7812 */ /* 0x000fc400078cc0ff */
[----:B-1----:R-:W-:Y:S01]  /*147b10*/  PRMT R7, R17, 0x7773, RZ ;  /* 0x0000777311077816 */ /* 0x002fe200000000ff */
[----:B------:R-:W2:Y:S04]  /*147b20*/  LDL.LU.64 R12, [R1+0xcd0] ;  /* 0x000cd000010c7983 */ /* 0x000ea80000300a00 */
[----:B------:R-:W2:Y:S06]  /*147b30*/  LDL.LU.64 R16, [R1+0xcc0] ;  /* 0x000cc00001107983 */ /* 0x000eac0000300a00 */
[----:B------:R1:W-:Y:S01]  /*147b40*/  @P6 STG.E.U8 desc[UR42][R18.64], R7 ;  /* 0x0000000712006986 */ /* 0x0003e2000c10112a */
[----:B------:R-:W-:-:S02]  /*147b50*/  LOP3.LUT P6, RZ, R4, 0x8, RZ, 0xc0, !PT ;  /* 0x0000000804ff7812 */ /* 0x000fc400078cc0ff */
[----:B-1----:R-:W-:Y:S01]  /*147b60*/  PRMT R7, R14, 0x7770, RZ ;  /* 0x000077700e077816 */ /* 0x002fe200000000ff */
[----:B------:R-:W2:Y:S10]  /*147b70*/  LDL.LU.64 R18, [R1+0xcb8] ;  /* 0x000cb80001127983 */ /* 0x000eb40000300a00 */
[----:B----4-:R1:W-:Y:S01]  /*147b80*/  @P6 STG.E.U8 desc[UR42][R20.64], R7 ;  /* 0x0000000714006986 */ /* 0x0103e2000c10112a */
[----:B------:R-:W-:-:S02]  /*147b90*/  LOP3.LUT P6, RZ, R4, 0x4, RZ, 0xc0, !PT ;  /* 0x0000000404ff7812 */ /* 0x000fc400078cc0ff */
[----:B-1----:R-:W-:Y:S01]  /*147ba0*/  PRMT R7, R14, 0x7771, RZ ;  /* 0x000077710e077816 */ /* 0x002fe200000000ff */
[----:B------:R-:W4:Y:S10]  /*147bb0*/  LDL.LU.64 R20, [R1+0xcb0] ;  /* 0x000cb00001147983 */ /* 0x000f340000300a00 */
[----:B---3--:R1:W-:Y:S01]  /*147bc0*/  @P6 STG.E.U8 desc[UR42][R28.64], R7 ;  /* 0x000000071c006986 */ /* 0x0083e2000c10112a */
        /* <DEDUP_REMOVED lines=10> */
[----:B-1----:R-:W2:Y:S01]  /*147c70*/  LDL.LU R2, [R1+0x4bc0] ;  /* 0x004bc00001027983 */ /* 0x002ea20000300800 */
[----:B------:R-:W-:-:S02]  /*147c80*/  PRMT R4, R15, 0x7770, RZ ;  /* 0x000077700f047816 */ /* 0x000fc400000000ff */
[C---:B------:R-:W-:Y:S02]  /*147c90*/  LOP3.LUT P0, RZ, R0.reuse, 0x200000, RZ, 0xc0, !PT ;  /* 0x0020000000ff7812 */ /* 0x040fe4000780c0ff */
[C---:B------:R-:W-:Y:S02]  /*147ca0*/  LOP3.LUT P1, RZ, R0.reuse, 0x400000, RZ, 0xc0, !PT ;  /* 0x0040000000ff7812 */ /* 0x040fe4000782c0ff */
[C---:B------:R-:W-:Y:S02]  /*147cb0*/  LOP3.LUT P4, RZ, R0.reuse, 0x800000, RZ, 0xc0, !PT ;  /* 0x0080000000ff7812 */ /* 0x040fe4000788c0ff */
[C---:B------:R-:W-:Y:S02]  /*147cc0*/  LOP3.LUT P3, RZ, R0.reuse, 0x1000000, RZ, 0xc0, !PT ;  /* 0x0100000000ff7812 */ /* 0x040fe4000786c0ff */
[C---:B------:R-:W-:Y:S02]  /*147cd0*/  LOP3.LUT P2, RZ, R0.reuse, 0x2000000, RZ, 0xc0, !PT ;  /* 0x0200000000ff7812 */ /* 0x040fe4000784c0ff */
[----:B------:R-:W-:-:S02]  /*147ce0*/  LOP3.LUT P5, RZ, R0, 0x4000000, RZ, 0xc0, !PT ;  /* 0x0400000000ff7812 */ /* 0x000fc400078ac0ff */
        /* <DEDUP_REMOVED lines=14> */
[----:B------:R1:W-:Y:S02]  /*147dd0*/  @P3 STG.E.U8 desc[UR42][R18.64], R4 ;  /* 0x0000000412003986 */ /* 0x0003e4000c10112a */
[----:B-1----:R-:W-:-:S05]  /*147de0*/  PRMT R4, R26, 0x7772, RZ ;  /* 0x000077721a047816 */ /* 0x002fca00000000ff */
[----:B----4-:R1:W-:Y:S02]  /*147df0*/  @P2 STG.E.U8 desc[UR42][R20.64], R4 ;  /* 0x0000000414002986 */ /* 0x0103e4000c10112a */
[----:B-1----:R-:W-:Y:S02]  /*147e00*/  PRMT R4, R26, 0x7773, RZ ;  /* 0x000077731a047816 */ /* 0x002fe400000000ff */
[----:B------:R-:W4:Y:S04]  /*147e10*/  LDL.LU.64 R20, [R1+0xc88] ;  /* 0x000c880001147983 */ /* 0x000f280000300a00 */
[----:B------:R-:W3:Y:S04]  /*147e20*/  LDL.LU.64 R12, [R1+0xc80] ;  /* 0x000c8000010c7983 */ /* 0x000ee80000300a00 */
[----:B------:R1:W-:Y:S04]  /*147e30*/  @P5 STG.E.U8 desc[UR42][R28.64], R4 ;  /* 0x000000041c005986 */ /* 0x0003e8000c10112a */
[----:B-1----:R-:W3:Y:S01]  /*147e40*/  LDL.LU R28, [R1+0x170] ;  /* 0x00017000011c7983 */ /* 0x002ee20000300800 */
[----:B------:R-:W-:-:S03]  /*147e50*/  IMAD.MOV.U32 R29, RZ, RZ, R27 ;  /* 0x000000ffff1d7224 */ /* 0x000fc600078e001b */
[----:B------:R-:W4:Y:S01]  /*147e60*/  LDL.LU.64 R26, [R1+0xc78] ;  /* 0x000c7800011a7983 */ /* 0x000f220000300a00 */
[----:B------:R-:W-:Y:S02]  /*147e70*/  LOP3.LUT R2, R2, 0xffbfffff, RZ, 0xc0, !PT ;  /* 0xffbfffff02027812 */ /* 0x000fe400078ec0ff */
[C---:B------:R-:W-:Y:S02]  /*147e80*/  LOP3.LUT P4, RZ, R0.reuse, 0x8000000, RZ, 0xc0, !PT ;  /* 0x0800000000ff7812 */ /* 0x040fe4000788c0ff */
[C---:B------:R-:W-:Y:S02]  /*147e90*/  LOP3.LUT P3, RZ, R0.reuse, 0x10000000, RZ, 0xc0, !PT ;  /* 0x1000000000ff7812 */ /* 0x040fe4000786c0ff */
[C---:B------:R-:W-:Y:S02]  /*147ea0*/  LOP3.LUT P2, RZ, R0.reuse, 0x20000000, RZ, 0xc0, !PT ;  /* 0x2000000000ff7812 */ /* 0x040fe4000784c0ff */
[----:B------:R-:W-:Y:S01]  /*147eb0*/  LOP3.LUT P5, RZ, R0, 0x40000000, RZ, 0xc0, !PT ;  /* 0x4000000000ff7812 */ /* 0x000fe200078ac0ff */
[----:B------:R-:W4:Y:S01]  /*147ec0*/  LDL.LU.64 R18, [R1+0xc68] ;  /* 0x000c680001127983 */ /* 0x000f220000300a00 */
        /* <DEDUP_REMOVED lines=18> */
[----:B------:R-:W-:Y:S02]  /*147ff0*/  LOP3.LUT R2, R2, 0xefffffff, RZ, 0xc0, !PT ;  /* 0xefffffff02027812 */ /* 0x000fe400078ec0ff */
[C---:B------:R-:W-:Y:S02]  /*148000*/  LOP3.LUT P0, RZ, R11.reuse, 0x100, RZ, 0xc0, !PT ;  /* 0x000001000bff7812 */ /* 0x040fe4000780c0ff */
[----:B------:R-:W-:-:S07]  /*148010*/  LOP3.LUT P1, RZ, R11, 0x200, RZ, 0xc0, !PT ;  /* 0x000002000bff7812 */ /* 0x000fce000782c0ff */
[----:B------:R-:W-:Y:S02]  /*148020*/  @P6 LOP3.LUT R2, R2, 0x10000000, RZ, 0xfc, !PT ;  /* 0x1000000002026812 */ /* 0x000fe400078efcff */
[----:B------:R-:W-:Y:S02]  /*148030*/  LOP3.LUT P6, RZ, R11, 0x1, RZ, 0xc0, !PT ;  /* 0x000000010bff7812 */ /* 0x000fe400078cc0ff */
[----:B---3--:R-:W-:-:S05]  /*148040*/  PRMT R4, R28, 0x7770, RZ ;  /* 0x000077701c047816 */ /* 0x008fca00000000ff */
[----:B------:R1:W-:Y:S02]  /*148050*/  @P4 STG.E.U8 desc[UR42][R16.64], R4 ;  /* 0x0000000410004986 */ /* 0x0003e4000c10112a */
[C---:B-1----:R-:W-:Y:S02]  /*148060*/  PRMT R4, R28.reuse, 0x7771, RZ ;  /* 0x000077711c047816 */ /* 0x042fe400000000ff */
[----:B------:R-:W2:Y:S04]  /*148070*/  LDL.LU.64 R16, [R1+0xc60] ;  /* 0x000c600001107983 */ /* 0x000ea80000300a00 */
[----:B----4-:R1:W-:Y:S02]  /*148080*/  @P3 STG.E.U8 desc[UR42][R20.64], R4 ;  /* 0x0000000414003986 */ /* 0x0103e4000c10112a */
[----:B-1----:R-:W-:-:S02]  /*148090*/  PRMT R4, R28, 0x7772, RZ ;  /* 0x000077721c047816 */ /* 0x002fc400000000ff */
[----:B------:R-:W3:Y:S04]  /*1480a0*/  LDL.LU.64 R20, [R1+0xc58] ;  /* 0x000c580001147983 */ /* 0x000ee80000300a00 */
[----:B------:R-:W4:Y:S04]  /*1480b0*/  LDL.LU R3, [R1+0x174] ;  /* 0x0001740001037983 */ /* 0x000f280000300800 */
[----:B------:R1:W-:Y:S01]  /*1480c0*/  @P2 STG.E.U8 desc[UR42][R12.64], R4 ;  /* 0x000000040c002986 */ /* 0x0003e2000c10112a */
[C---:B------:R-:W-:Y:S02]  /*1480d0*/  LOP3.LUT P4, RZ, R11.reuse, 0x400, RZ, 0xc0, !PT ;  /* 0x000004000bff7812 */ /* 0x040fe4000788c0ff */
[----:B------:R-:W-:-:S02]  /*1480e0*/  LOP3.LUT P3, RZ, R11, 0x800, RZ, 0xc0, !PT ;  /* 0x000008000bff7812 */ /* 0x000fc4000786c0ff */
[----:B------:R-:W-:Y:S02]  /*1480f0*/  LOP3.LUT P2, RZ, R11, 0x1000, RZ, 0xc0, !PT ;  /* 0x000010000bff7812 */ /* 0x000fe4000784c0ff */
[----:B-1----:R-:W-:-:S05]  /*148100*/  PRMT R4, R28, 0x7773, RZ ;  /* 0x000077731c047816 */ /* 0x002fca00000000ff */
[----:B------:R1:W-:Y:S01]  /*148110*/  @P5 STG.E.U8 desc[UR42][R26.64], R4 ;  /* 0x000000041a005986 */ /* 0x0003e2000c10112a */
[----:B------:R-:W-:-:S03]  /*148120*/  LOP3.LUT P5, RZ, R11, 0x2000, RZ, 0xc0, !PT ;  /* 0x000020000bff7812 */ /* 0x000fc600078ac0ff */
[----:B-1----:R-:W2:Y:S04]  /*148130*/  LDL.LU.64 R26, [R1+0xc50] ;  /* 0x000c5000011a7983 */ /* 0x002ea80000300a00 */
[----:B------:R1:W-:Y:S04]  /*148140*/  STL.64 [R1+0x4ba0], R10 ;  /* 0x004ba00a01007387 */ /* 0x0003e80000100a00 */
[----:B-1----:R-:W2:Y:S04]  /*148150*/  LDL.LU.64 R10, [R1+0xc30] ;  /* 0x000c3000010a7983 */ /* 0x002ea80000300a00 */
[----:B--2---:R1:W-:Y:S04]  /*148160*/  STL.64 [R1+0x4ba8], R10 ;  /* 0x004ba80a01007387 */ /* 0x0043e80000100a00 */
[----:B-1----:R-:W2:Y:S01]  /*148170*/  LDL.LU.64 R10, [R1+0xc38] ;  /* 0x000c3800010a7983 */ /* 0x002ea20000300a00 */
[----:B------:R-:W-:-:S04]  /*148180*/  LOP3.LUT R2, R2, 0xdfffffff, RZ, 0xc0, !PT ;  /* 0xdfffffff02027812 */ /* 0x000fc800078ec0ff */
[----:B------:R-:W-:Y:S02]  /*148190*/  @P6 LOP3.LUT R2, R2, 0x20000000, RZ, 0xfc, !PT ;  /* 0x2000000002026812 */ /* 0x000fe400078efcff */
[----:B------:R-:W-:Y:S02]  /*1481a0*/  LOP3.LUT P6, RZ, R0, 0x80000000, RZ, 0xc0, !PT ;  /* 0x8000000000ff7812 */ /* 0x000fe400078cc0ff */
[----:B------:R-:W-:-:S11]  /*1481b0*/  PRMT R4, R29, 0x7770, RZ ;  /* 0x000077701d047816 */ /* 0x000fd600000000ff */
        /* <DEDUP_REMOVED lines=16> */
[----:B------:R-:W3:Y:S01]  /*1482c0*/  LDL.LU.64 R16, [R1+0xbf8] ;  /* 0x000bf80001107983 */ /* 0x000ee20000300a00 */
[----:B-1----:R-:W-:-:S03]  /*1482d0*/  IMAD.MOV.U32 R4, RZ, RZ, R29 ;  /* 0x000000ffff047224 */ /* 0x002fc600078e001d */
[----:B------:R-:W3:Y:S04]  /*1482e0*/  LDL.LU.64 R20, [R1+0xbe8] ;  /* 0x000be80001147983 */ /* 0x000ee80000300a00 */
[----:B------:R-:W3:Y:S01]  /*1482f0*/  LDL.LU.64 R28, [R1+0xbe0] ;  /* 0x000be000011c7983 */ /* 0x000ee20000300a00 */
[----:B------:R-:W-:-:S05]  /*148300*/  PRMT R4, R4, 0x7773, RZ ;  /* 0x0000777304047816 */ /* 0x000fca00000000ff */
[----:B------:R4:W-:Y:S01]  /*148310*/  @P6 STG.E.U8 desc[UR42][R26.64], R4 ;  /* 0x000000041a006986 */ /* 0x0009e2000c10112a */
[C---:B------:R-:W-:Y:S02]  /*148320*/  LOP3.LUT P6, RZ, R2.reuse, 0x4000000, RZ, 0xc0, !PT ;  /* 0x0400000002ff7812 */ /* 0x040fe400078cc0ff */
        /* <DEDUP_REMOVED lines=10> */
[----:B--2---:R1:W-:Y:S01]  /*1483d0*/  @P6 STG.E.U8 desc[UR42][R10.64], R4 ;  /* 0x000000040a006986 */ /* 0x0043e2000c10112a */
[C---:B------:R-:W-:Y:S02]  /*1483e0*/  LOP3.LUT P6, RZ, R2.reuse, 0x800000, RZ, 0xc0, !PT ;  /* 0x0080000002ff7812 */ /* 0x040fe400078cc0ff */
[----:B-1----:R-:W-:Y:S01]  /*1483f0*/  PRMT R4, R3, 0x7773, RZ ;  /* 0x0000777303047816 */ /* 0x002fe200000000ff */
[----:B------:R-:W2:Y:S10]  /*148400*/  LDL.LU.64 R10, [R1+0x4ba0] ;  /* 0x004ba000010a7983 */ /* 0x000eb40000300a00 */
[----:B------:R1:W-:Y:S01]  /*148410*/  @P6 STG.E.U8 desc[UR42][R12.64], R4 ;  /* 0x000000040c006986 */ /* 0x0003e2000c10112a */
[----:B------:R-:W-:-:S02]  /*148420*/  LOP3.LUT P6, RZ, R2, 0x400000, RZ, 0xc0, !PT ;  /* 0x0040000002ff7812 */ /* 0x000fc400078cc0ff */
[C---:B-1----:R-:W-:Y:S01]  /*148430*/  PRMT R4, R19.reuse, 0x7770, RZ ;  /* 0x0000777013047816 */ /* 0x042fe200000000ff */
[----:B------:R-:W2:Y:S10]  /*148440*/  LDL.LU.64 R12, [R1+0x4b98] ;  /* 0x004b9800010c7983 */ /* 0x000eb40000300a00 */
        /* <DEDUP_REMOVED lines=22> */
[----:B--2---:R-:W-:Y:S02]  /*1485b0*/  LOP3.LUT P6, RZ, R13, 0x100, RZ, 0xc0, !PT ;  /* 0x000001000dff7812 */ /* 0x004fe400078cc0ff */
[----:B------:R-:W-:-:S11]  /*1485c0*/  LOP3.LUT P4, RZ, R11, 0x4000, RZ, 0xc0, !PT ;  /* 0x000040000bff7812 */ /* 0x000fd6000788c0ff */
        /* <DEDUP_REMOVED lines=10> */
[C---:B------:R-:W-:Y:S01]  /*148670*/  LOP3.LUT P6, RZ, R13.reuse, 0x20, RZ, 0xc0, !PT ;  /* 0x000000200dff7812 */ /* 0x040fe200078cc0ff */
[----:B------:R-:W-:Y:S01]  /*148680*/  STL.64 [R1+0x4a50], R10 ;  /* 0x004a500a01007387 */ /* 0x000fe20000100a00 */
[----:B------:R-:W-:Y:S02]  /*148690*/  LOP3.LUT R2, R2, 0xfffdffff, RZ, 0xc0, !PT ;  /* 0xfffdffff02027812 */ /* 0x000fe400078ec0ff */
[C---:B------:R-:W-:Y:S02]  /*1486a0*/  LOP3.LUT P0, RZ, R13.reuse, 0x200, RZ, 0xc0, !PT ;  /* 0x000002000dff7812 */ /* 0x040fe4000780c0ff */
[----:B------:R-:W-:-:S07]  /*1486b0*/  LOP3.LUT P1, RZ, R13, 0x400, RZ, 0xc0, !PT ;  /* 0x000004000dff7812 */ /* 0x000fce000782c0ff */
[----:B------:R-:W-:Y:S02]  /*1486c0*/  @P6 LOP3.LUT R2, R2, 0x20000, RZ, 0xfc, !PT ;  /* 0x0002000002026812 */ /* 0x000fe400078efcff */
[C---:B------:R-:W-:Y:S01]  /*1486d0*/  LOP3.LUT P6, RZ, R13.reuse, 0x10, RZ, 0xc0, !PT ;  /* 0x000000100dff7812 */ /* 0x040fe200078cc0ff */
[----:B---3--:R1:W-:Y:S01]  /*1486e0*/  @P4 STG.E.U8 desc[UR42][R20.64], R4 ;  /* 0x0000000414004986 */ /* 0x0083e2000c10112a */
[----:B------:R-:W-:-:S03]  /*1486f0*/  LOP3.LUT P4, RZ, R13, 0x800, RZ, 0xc0, !PT ;  /* 0x000008000dff7812 */ /* 0x000fc6000788c0ff */
[----:B-1----:R-:W2:Y:S01]  /*148700*/  LDL.LU.64 R20, [R1+0xb90] ;  /* 0x000b900001147983 */ /* 0x002ea20000300a00 */
[----:B----4-:R-:W-:-:S05]  /*148710*/  PRMT R4, R19, 0x7770, RZ ;  /* 0x0000777013047816 */ /* 0x010fca00000000ff */
[----:B------:R1:W-:Y:S02]  /*148720*/  @P3 STG.E.U8 desc[UR42][R14.64], R4 ;  /* 0x000000040e003986 */ /* 0x0003e4000c10112a */
[----:B-1----:R-:W-:-:S05]  /*148730*/  PRMT R4, R19, 0x7771, RZ ;  /* 0x0000777113047816 */ /* 0x002fca00000000ff */
[----:B------:R1:W-:Y:S01]  /*148740*/  @P2 STG.E.U8 desc[UR42][R28.64], R4 ;  /* 0x000000041c002986 */ /* 0x0003e2000c10112a */
[C---:B------:R-:W-:Y:S02]  /*148750*/  LOP3.LUT P3, RZ, R13.reuse, 0x4000, RZ, 0xc0, !PT ;  /* 0x000040000dff7812 */ /* 0x040fe4000786c0ff */
[----:B------:R-:W-:Y:S02]  /*148760*/  LOP3.LUT P2, RZ, R13, 0x8000, RZ, 0xc0, !PT ;  /* 0x000080000dff7812 */ /* 0x000fe4000784c0ff */
[----:B-1----:R-:W-:Y:S01]  /*148770*/  PRMT R4, R19, 0x7772, RZ ;  /* 0x0000777213047816 */ /* 0x002fe200000000ff */
[----:B------:R-:W3:Y:S04]  /*148780*/  LDL.LU.64 R28, [R1+0xb88] ;  /* 0x000b8800011c7983 */ /* 0x000ee80000300a00 */
[----:B------:R-:W4:Y:S04]  /*148790*/  LDL.LU R18, [R1+0x16c] ;  /* 0x00016c0001127983 */ /* 0x000f280000300800 */
[----:B------:R1:W-:Y:S01]  /*1487a0*/  @P5 STG.E.U8 desc[UR42][R26.64], R4 ;  /* 0x000000041a005986 */ /* 0x0003e2000c10112a */
[----:B------:R-:W-:-:S03]  /*1487b0*/  LOP3.LUT P5, RZ, R13, 0x10000, RZ, 0xc0, !PT ;  /* 0x000100000dff7812 */ /* 0x000fc600078ac0ff */
[----:B-1----:R-:W2:Y:S04]  /*1487c0*/  LDL.LU.64 R26, [R1+0xb80] ;  /* 0x000b8000011a7983 */ /* 0x002ea80000300a00 */
[----:B------:R1:W-:Y:S04]  /*1487d0*/  STL.64 [R1+0x4b78], R12 ;  /* 0x004b780c01007387 */ /* 0x0003e80000100a00 */
[----:B-1----:R-:W2:Y:S04]  /*1487e0*/  LDL.LU.64 R12, [R1+0xb58] ;  /* 0x000b5800010c7983 */ /* 0x002ea80000300a00 */
[----:B--2---:R1:W-:Y:S04]  /*1487f0*/  STL.64 [R1+0x4b80], R12 ;  /* 0x004b800c01007387 */ /* 0x0043e80000100a00 */
        /* <DEDUP_REMOVED lines=20> */
[----:B------:R-:W4:Y:S04]  /*148940*/  LDL.LU R19, [R1+0x1f0] ;  /* 0x0001f00001137983 */ /* 0x000f280000300800 */
[----:B------:R-:W4:Y:S04]  /*148950*/  LDL.LU R9, [R1+0x1e0] ;  /* 0x0001e00001097983 */ /* 0x000f280000300800 */
[----:B------:R-:W4:Y:S04]  /*148960*/  LDL.LU.64 R10, [R1+0xb50] ;  /* 0x000b5000010a7983 */ /* 0x000f280000300a00 */
[----:B------:R-:W4:Y:S04]  /*148970*/  LDL.LU.64 R6, [R1+0xb40] ;  /* 0x000b400001067983 */ /* 0x000f280000300a00 */
[----:B------:R-:W4:Y:S01]  /*148980*/  LDL.LU.64 R14, [R1+0xb38] ;  /* 0x000b3800010e7983 */ /* 0x000f220000300a00 */
[----:B-1----:R-:W-:-:S03]  /*148990*/  PRMT R4, R8, 0x7770, RZ ;  /* 0x0000777008047816 */ /* 0x002fc600000000ff */
[----:B------:R-:W4:Y:S04]  /*1489a0*/  LDL.LU.64 R16, [R1+0xb30] ;  /* 0x000b300001107983 */ /* 0x000f280000300a00 */
[----:B------:R1:W-:Y:S01]  /*1489b0*/  @P6 STG.E.U8 desc[UR42][R20.64], R4 ;  /* 0x0000000414006986 */ /* 0x0003e2000c10112a */
[----:B------:R-:W-:Y:S02]  /*1489c0*/  LOP3.LUT P6, RZ, R2, 0x100000, RZ, 0xc0, !PT ;  /* 0x0010000002ff7812 */ /* 0x000fe400078cc0ff */
[----:B-1----:R-:W-:Y:S01]  /*1489d0*/  PRMT R4, R8, 0x7771, RZ ;  /* 0x0000777108047816 */ /* 0x002fe200000000ff */
[----:B------:R-:W4:Y:S10]  /*1489e0*/  LDL.LU.64 R20, [R1+0xb28] ;  /* 0x000b280001147983 */ /* 0x000f340000300a00 */
[----:B---3--:R1:W-:Y:S01]  /*1489f0*/  @P6 STG.E.U8 desc[UR42][R28.64], R4 ;  /* 0x000000041c006986 */ /* 0x0083e2000c10112a */
[----:B------:R-:W-:-:S02]  /*148a00*/  LOP3.LUT P6, RZ, R2, 0x80000, RZ, 0xc0, !PT ;  /* 0x0008000002ff7812 */ /* 0x000fc400078cc0ff */
[----:B-1----:R-:W-:Y:S01]  /*148a10*/  PRMT R4, R8, 0x7772, RZ ;  /* 0x0000777208047816 */ /* 0x002fe200000000ff */
[----:B------:R-:W3:Y:S10]  /*148a20*/  LDL.LU.64 R28, [R1+0xb10] ;  /* 0x000b1000011c7983 */ /* 0x000ef40000300a00 */
[----:B------:R1:W-:Y:S01]  /*148a30*/  @P6 STG.E.U8 desc[UR42][R26.64], R4 ;  /* 0x000000041a006986 */ /* 0x0003e2000c10112a */
[----:B------:R-:W-:-:S02]  /*148a40*/  LOP3.LUT P6, RZ, R2, 0x40000, RZ, 0xc0, !PT ;  /* 0x0004000002ff7812 */ /* 0x000fc400078cc0ff */
[----:B-1----:R-:W-:Y:S01]  /*148a50*/  PRMT R4, R8, 0x7773, RZ ;  /* 0x0000777308047816 */ /* 0x002fe200000000ff */
[----:B------:R-:W3:Y:S10]  /*148a60*/  LDL.LU.64 R26, [R1+0xb08] ;  /* 0x000b0800011a7983 */ /* 0x000ef40000300a00 */
[----:B--2---:R1:W-:Y:S04]  /*148a70*/  @P6 STG.E.U8 desc[UR42][R12.64], R4 ;  /* 0x000000040c006986 */ /* 0x0043e8000c10112a */
[----:B-1----:R-:W2:Y:S01]  /*148a80*/  LDL.LU.64 R12, [R1+0x4b90] ;  /* 0x004b9000010c7983 */ /* 0x002ea20000300a00 */
[----:B------:R-:W-:-:S02]  /*148a90*/  LOP3.LUT P6, RZ, R2, 0x20000, RZ, 0xc0, !PT ;  /* 0x0002000002ff7812 */ /* 0x000fc400078cc0ff */
[----:B----4-:R-:W-:-:S11]  /*148aa0*/  PRMT R4, R18, 0x7770, RZ ;  /* 0x0000777012047816 */ /* 0x010fd600000000ff */
        /* <DEDUP_REMOVED lines=14> */
[----:B------:R1:W-:Y:S02]  /*148b90*/  @P0 STG.E.U8 desc[UR42][R6.64], R4 ;  /* 0x0000000406000986 */ /* 0x0003e4000c10112a */
[C---:B-1----:R-:W-:Y:S02]  /*148ba0*/  PRMT R4, R19.reuse, 0x7771, RZ ;  /* 0x0000777113047816 */ /* 0x042fe400000000ff */
[----:B------:R-:W4:Y:S04]  /*148bb0*/  LDL.LU.64 R6, [R1+0xb00] ;  /* 0x000b000001067983 */ /* 0x000f280000300a00 */
        /* <DEDUP_REMOVED lines=8> */
[----:B---3--:R1:W-:Y:S02]  /*148c40*/  @P2 STG.E.U8 desc[UR42][R28.64], R4 ;  /* 0x000000041c002986 */ /* 0x0083e4000c10112a */
[----:B-1----:R-:W-:Y:S02]  /*148c50*/  PRMT R4, R9, 0x7771, RZ ;  /* 0x0000777109047816 */ /* 0x002fe400000000ff */
[----:B------:R-:W3:Y:S04]  /*148c60*/  LDL.LU.64 R28, [R1+0xae0] ;  /* 0x000ae000011c7983 */ /* 0x000ee80000300a00 */
[----:B------:R-:W3:Y:S04]  /*148c70*/  LDL.LU.64 R14, [R1+0xad8] ;  /* 0x000ad800010e7983 */ /* 0x000ee80000300a00 */
[----:B------:R1:W-:Y:S04]  /*148c80*/  @P5 STG.E.U8 desc[UR42][R26.64], R4 ;  /* 0x000000041a005986 */ /* 0x0003e8000c10112a */
[----:B-1----:R-:W3:Y:S01]  /*148c90*/  LDL.LU R27, [R1+0x1f4] ;  /* 0x0001f400011b7983 */ /* 0x002ee20000300800 */
[----:B------:R-:W-:-:S02]  /*148ca0*/  LOP3.LUT R2, R2, 0xffffffbf, RZ, 0xc0, !PT ;  /* 0xffffffbf02027812 */ /* 0x000fc400078ec0ff */
[----:B------:R-:W-:Y:S01]  /*148cb0*/  PRMT R4, R9, 0x7772, RZ ;  /* 0x0000777209047816 */ /* 0x000fe200000000ff */
[----:B------:R-:W3:Y:S04]  /*148cc0*/  LDL.LU.64 R16, [R1+0xad0] ;  /* 0x000ad00001107983 */ /* 0x000ee80000300a00 */
[----:B------:R-:W3:Y:S04]  /*148cd0*/  LDL.LU R26, [R1] ;  /* 0x00000000011a7983 */ /* 0x000ee80000300800 */
        /* <DEDUP_REMOVED lines=21> */
[C---:B------:R-:W-:Y:S01]  /*148e30*/  LOP3.LUT P2, RZ, R13.reuse, 0x80000, RZ, 0xc0, !PT ;  /* 0x000800000dff7812 */ /* 0x040fe2000784c0ff */
[----:B----4-:R1:W-:Y:S01]  /*148e40*/  @P4 STG.E.U8 desc[UR42][R6.64], R4 ;  /* 0x0000000406004986 */ /* 0x0103e2000c10112a */
[----:B------:R-:W-:Y:S02]  /*148e50*/  LOP3.LUT R2, R2, 0xffffefff, RZ, 0xc0, !PT ;  /* 0xffffefff02027812 */ /* 0x000fe400078ec0ff */
[----:B------:R-:W-:Y:S02]  /*148e60*/  LOP3.LUT P5, RZ, R13, 0x100000, RZ, 0xc0, !PT ;  /* 0x001000000dff7812 */ /* 0x000fe400078ac0ff */
[----:B-1----:R-:W-:-:S05]  /*148e70*/  PRMT R4, R9, 0x7773, RZ ;  /* 0x0000777309047816 */ /* 0x002fca00000000ff */
[----:B------:R-:W-:Y:S02]  /*148e80*/  @P6 LOP3.LUT R2, R2, 0x1000, RZ, 0xfc, !PT ;  /* 0x0000100002026812 */ /* 0x000fe400078efcff */
[----:B------:R-:W-:Y:S01]  /*148e90*/  LOP3.LUT P6, RZ, R13, 0x400000, RZ, 0xc0, !PT ;  /* 0x004000000dff7812 */ /* 0x000fe200078cc0ff */
[----:B------:R1:W-:Y:S01]  /*148ea0*/  @P3 STG.E.U8 desc[UR42][R18.64], R4 ;  /* 0x0000000412003986 */ /* 0x0003e2000c10112a */
[----:B------:R-:W-:-:S03]  /*148eb0*/  LOP3.LUT R2, R2, 0xffffdfff, RZ, 0xc0, !PT ;  /* 0xffffdfff02027812 */ /* 0x000fc600078ec0ff */
[----:B------:R-:W-:Y:S01]  /*148ec0*/  STL.64 [R1+0x4a58], R12 ;  /* 0x004a580c01007387 */ /* 0x000fe20000100a00 */
[C---:B------:R-:W-:Y:S02]  /*148ed0*/  LOP3.LUT P0, RZ, R13.reuse, 0x40000000, RZ, 0xc0, !PT ;  /* 0x400000000dff7812 */ /* 0x040fe4000780c0ff */
[----:B------:R-:W-:-:S05]  /*148ee0*/  LOP3.LUT P1, RZ, R13, 0x80000000, RZ, 0xc0, !PT ;  /* 0x800000000dff7812 */ /* 0x000fca000782c0ff */
[----:B------:R-:W-:Y:S01]  /*148ef0*/  @P6 LOP3.LUT R2, R2, 0x2000, RZ, 0xfc, !PT ;  /* 0x0000200002026812 */ /* 0x000fe200078efcff */
[----:B-1----:R-:W2:Y:S01]  /*148f00*/  LDL.LU.64 R18, [R1+0xac0] ;  /* 0x000ac00001127983 */ /* 0x002ea20000300a00 */
[----:B---3--:R-:W-:-:S05]  /*148f10*/  PRMT R4, R27, 0x7770, RZ ;  /* 0x000077701b047816 */ /* 0x008fca00000000ff */
[----:B------:R1:W-:Y:S01]  /*148f20*/  @P2 STG.E.U8 desc[UR42][R20.64], R4 ;  /* 0x0000000414002986 */ /* 0x0003e2000c10112a */
[----:B------:R-:W-:Y:S02]  /*148f30*/  LOP3.LUT P6, RZ, R13, 0x200000, RZ, 0xc0, !PT ;  /* 0x002000000dff7812 */ /* 0x000fe400078cc0ff */
[C---:B-1----:R-:W-:Y:S01]  /*148f40*/  PRMT R4, R27.reuse, 0x7771, RZ ;  /* 0x000077711b047816 */ /* 0x042fe200000000ff */
[----:B------:R-:W3:Y:S04]  /*148f50*/  LDL.LU.64 R20, [R1+0xab8] ;  /* 0x000ab80001147983 */ /* 0x000ee80000300a00 */
[----:B------:R1:W-:Y:S04]  /*148f60*/  @P5 STG.E.U8 desc[UR42][R28.64], R4 ;  /* 0x000000041c005986 */ /* 0x0003e8000c10112a */
[----:B-1----:R-:W4:Y:S04]  /*148f70*/  LDL.LU R28, [R1+0x1f8] ;  /* 0x0001f800011c7983 */ /* 0x002f280000300800 */
        /* <DEDUP_REMOVED lines=17> */
[----:B------:R1:W-:Y:S01]  /*149090*/  @P6 STG.E.U8 desc[UR42][R18.64], R4 ;  /* 0x0000000412006986 */ /* 0x0003e2000c10112a */
[----:B------:R-:W-:-:S03]  /*1490a0*/  LOP3.LUT P6, RZ, R2, 0x800, RZ, 0xc0, !PT ;  /* 0x0000080002ff7812 */ /* 0x000fc600078cc0ff */
[----:B------:R-:W4:Y:S04]  /*1490b0*/  LDL.LU R27, [R1+0x1e8] ;  /* 0x0001e800011b7983 */ /* 0x000f280000300800 */
[----:B------:R-:W4:Y:S04]  /*1490c0*/  LDL.LU R29, [R1+0x1fc] ;  /* 0x0001fc00011d7983 */ /* 0x000f280000300800 */
[----:B------:R-:W4:Y:S04]  /*1490d0*/  LDL.LU.64 R14, [R1+0xa60] ;  /* 0x000a6000010e7983 */ /* 0x000f280000300a00 */
[----:B------:R-:W4:Y:S01]  /*1490e0*/  LDL.LU.64 R16, [R1+0xa58] ;  /* 0x000a580001107983 */ /* 0x000f220000300a00 */
[----:B-1----:R-:W-:-:S03]  /*1490f0*/  PRMT R4, R3, 0x7771, RZ ;  /* 0x0000777103047816 */ /* 0x002fc600000000ff */
[----:B------:R-:W4:Y:S04]  /*149100*/  LDL.LU.64 R18, [R1+0xa50] ;  /* 0x000a500001127983 */ /* 0x000f280000300a00 */
[----:B---3--:R1:W-:Y:S01]  /*149110*/  @P6 STG.E.U8 desc[UR42][R20.64], R4 ;  /* 0x0000000414006986 */ /* 0x0083e2000c10112a */
        /* <DEDUP_REMOVED lines=18> */
[----:B------:R-:W-:Y:S02]  /*149240*/  LOP3.LUT P5, RZ, R26, 0x8, RZ, 0xc0, !PT ;  /* 0x000000081aff7812 */ /* 0x000fe400078ac0ff */
[----:B------:R-:W-:Y:S01]  /*149250*/  LOP3.LUT R0, R0, 0xbfffffff, RZ, 0xc0, !PT ;  /* 0xbfffffff00007812 */ /* 0x000fe200078ec0ff */
[----:B--2---:R1:W-:Y:S01]  /*149260*/  @P6 STG.E.U8 desc[UR42][R12.64], R4 ;  /* 0x000000040c006986 */ /* 0x0043e2000c10112a */
        /* <DEDUP_REMOVED lines=12> */
[----:B------:R1:W-:Y:S04]  /*149330*/  @P2 STG.E.U8 desc[UR42][R18.64], R4 ;  /* 0x0000000412002986 */ /* 0x0003e8000c10112a */
[----:B-1----:R-:W2:Y:S01]  /*149340*/  LDL.LU.64 R18, [R1+0xa38] ;  /* 0x000a380001127983 */ /* 0x002ea20000300a00 */
[----:B------:R-:W-:-:S03]  /*149350*/  PRMT R4, R29, 0x7770, RZ ;  /* 0x000077701d047816 */ /* 0x000fc600000000ff */
[----:B------:R-:W4:Y:S04]  /*149360*/  LDL.LU.64 R6, [R1+0xa30] ;  /* 0x000a300001067983 */ /* 0x000f280000300a00 */
[----:B------:R-:W4:Y:S04]  /*149370*/  LDL.LU.64 R8, [R1+0xa28] ;  /* 0x000a280001087983 */ /* 0x000f280000300a00 */
[----:B------:R-:W4:Y:S04]  /*149380*/  LDL.LU.64 R14, [R1+0xa10] ;  /* 0x000a1000010e7983 */ /* 0x000f280000300a00 */
[----:B---3--:R1:W-:Y:S04]  /*149390*/  @P5 STG.E.U8 desc[UR42][R20.64], R4 ;  /* 0x0000000414005986 */ /* 0x0083e8000c10112a */
[----:B-1----:R-:W3:Y:S04]  /*1493a0*/  LDL.LU.64 R20, [R1+0xa08] ;  /* 0x000a080001147983 */ /* 0x002ee80000300a00 */
[----:B------:R-:W3:Y:S04]  /*1493b0*/  LDL.LU.64 R16, [R1+0xa00] ;  /* 0x000a000001107983 */ /* 0x000ee80000300a00 */
[----:B------:R-:W3:Y:S01]  /*1493c0*/  LDL.LU R27, [R1+0x1ec] ;  /* 0x0001ec00011b7983 */ /* 0x000ee20000300800 */
[----:B------:R-:W-:-:S02]  /*1493d0*/  LOP3.LUT P6, RZ, R26, 0x10000, RZ, 0xc0, !PT ;  /* 0x000100001aff7812 */ /* 0x000fc400078cc0ff */
[----:B------:R-:W-:Y:S02]  /*1493e0*/  LOP3.LUT R2, R2, 0xfffffffe, RZ, 0xc0, !PT ;  /* 0xfffffffe02027812 */ /* 0x000fe400078ec0ff */
[C---:B------:R-:W-:Y:S02]  /*1493f0*/  LOP3.LUT P4, RZ, R26.reuse, 0x10, RZ, 0xc0, !PT ;  /* 0x000000101aff7812 */ /* 0x040fe4000788c0ff */
[C---:B------:R-:W-:Y:S02]  /*149400*/  LOP3.LUT P3, RZ, R26.reuse, 0x20, RZ, 0xc0, !PT ;  /* 0x000000201aff7812 */ /* 0x040fe4000786c0ff */
[----:B------:R-:W-:Y:S02]  /*149410*/  PRMT R4, R29, 0x7771, RZ ;  /* 0x000077711d047816 */ /* 0x000fe400000000ff */
[C---:B------:R-:W-:Y:S02]  /*149420*/  LOP3.LUT P2, RZ, R26.reuse, 0x40, RZ, 0xc0, !PT ;  /* 0x000000401aff7812 */ /* 0x040fe4000784c0ff */
[----:B------:R-:W-:Y:S01]  /*149430*/  LOP3.LUT P5, RZ, R26, 0x80, RZ, 0xc0, !PT ;  /* 0x000000801aff7812 */ /* 0x000fe200078ac0ff */
[----:B------:R-:W3:Y:S01]  /*149440*/  LDL.LU R3, [R1+0x1d0] ;  /* 0x0001d00001037983 */ /* 0x000ee20000300800 */
[----:B------:R-:W-:-:S02]  /*149450*/  @P6 LOP3.LUT R0, R0, 0x40000000, RZ, 0xfc, !PT ;  /* 0x4000000000006812 */ /* 0x000fc400078efcff */
        /* <DEDUP_REMOVED lines=20> */
[----:B------:R-:W-:Y:S01]  /*1495a0*/  LOP3.LUT P6, RZ, R26, 0x100, RZ, 0xc0, !PT ;  /* 0x000001001aff7812 */ /* 0x000fe200078cc0ff */
[----:B--2---:R1:W-:Y:S02]  /*1495b0*/  @P4 STG.E.U8 desc[UR42][R18.64], R4 ;  /* 0x0000000412004986 */ /* 0x0043e4000c10112a */
[C---:B-1----:R-:W-:Y:S02]  /*1495c0*/  PRMT R4, R29.reuse, 0x7772, RZ ;  /* 0x000077721d047816 */ /* 0x042fe400000000ff */
[----:B------:R-:W2:Y:S04]  /*1495d0*/  LDL.LU.64 R18, [R1+0x9f8] ;  /* 0x0009f80001127983 */ /* 0x000ea80000300a00 */
[----:B----4-:R1:W-:Y:S02]  /*1495e0*/  @P3 STG.E.U8 desc[UR42][R6.64], R4 ;  /* 0x0000000406003986 */ /* 0x0103e4000c10112a */
[----:B-1----:R-:W-:-:S02]  /*1495f0*/  PRMT R4, R29, 0x7773, RZ ;  /* 0x000077731d047816 */ /* 0x002fc400000000ff */
[----:B------:R-:W4:Y:S04]  /*149600*/  LDL.LU.64 R28, [R1+0x9e8] ;  /* 0x0009e800011c7983 */ /* 0x000f280000300a00 */
[----:B------:R3:W-:Y:S02]  /*149610*/  @P2 STG.E.U8 desc[UR42][R8.64], R4 ;  /* 0x0000000408002986 */ /* 0x0007e4000c10112a */
[----:B---3--:R-:W-:-:S05]  /*149620*/  PRMT R4, R27, 0x7770, RZ ;  /* 0x000077701b047816 */ /* 0x008fca00000000ff */
[----:B------:R1:W-:Y:S02]  /*149630*/  @P5 STG.E.U8 desc[UR42][R14.64], R4 ;  /* 0x000000040e005986 */ /* 0x0003e4000c10112a */
[----:B-1----:R-:W-:-:S05]  /*149640*/  PRMT R4, R27, 0x7771, RZ ;  /* 0x000077711b047816 */ /* 0x002fca00000000ff */
[----:B------:R1:W-:Y:S04]  /*149650*/  @P6 STG.E.U8 desc[UR42][R20.64], R4 ;  /* 0x0000000414006986 */ /* 0x0003e8000c10112a */
[----:B-1----:R-:W3:Y:S04]  /*149660*/  LDL.LU R21, [R1+0x1b0] ;  /* 0x0001b00001157983 */ /* 0x002ee80000300800 */
[----:B------:R-:W2:Y:S04]  /*149670*/  LDL.LU.64 R12, [R1+0x9c0] ;  /* 0x0009c000010c7983 */ /* 0x000ea80000300a00 */
[----:B--2---:R1:W-:Y:S04]  /*149680*/  STL.64 [R1+0x4b50], R12 ;  /* 0x004b500c01007387 */ /* 0x0043e80000100a00 */
[----:B-1----:R-:W2:Y:S01]  /*149690*/  LDL.LU.64 R12, [R1+0x9d8] ;  /* 0x0009d800010c7983 */ /* 0x002ea20000300a00 */
[----:B------:R-:W-:-:S02]  /*1496a0*/  LOP3.LUT P6, RZ, R2, 0x20, RZ, 0xc0, !PT ;  /* 0x0000002002ff7812 */ /* 0x000fc400078cc0ff */
[----:B------:R-:W-:-:S11]  /*1496b0*/  PRMT R4, R27, 0x7772, RZ ;  /* 0x000077721b047816 */ /* 0x000fd600000000ff */
[----:B------:R1:W-:Y:S01]  /*1496c0*/  @P6 STG.E.U8 desc[UR42][R16.64], R4 ;  /* 0x0000000410006986 */ /* 0x0003e2000c10112a */
[C---:B------:R-:W-:Y:S02]  /*1496d0*/  LOP3.LUT P6, RZ, R2.reuse, 0x10, RZ, 0xc0, !PT ;  /* 0x0000001002ff7812 */ /* 0x040fe400078cc0ff */
[----:B-1----:R-:W-:Y:S01]  /*1496e0*/  PRMT R4, R27, 0x7773, RZ ;  /* 0x000077731b047816 */ /* 0x002fe200000000ff */
[----:B--2---:R1:W-:Y:S04]  /*1496f0*/  STL.64 [R1+0x4b58], R12 ;  /* 0x004b580c01007387 */ /* 0x0043e80000100a00 */
[----:B-1----:R-:W2:Y:S06]  /*149700*/  LDL.LU.64 R12, [R1+0x9e0] ;  /* 0x0009e000010c7983 */ /* 0x002eac0000300a00 */
[----:B------:R1:W-:Y:S01]  /*149710*/  @P6 STG.E.U8 desc[UR42][R18.64], R4 ;  /* 0x0000000412006986 */ /* 0x0003e2000c10112a */
[----:B------:R-:W-:-:S03]  /*149720*/  LOP3.LUT P6, RZ, R2, 0x8, RZ, 0xc0, !PT ;  /* 0x0000000802ff7812 */ /* 0x000fc600078cc0ff */
        /* <DEDUP_REMOVED lines=11> */
[----:B------:R-:W4:Y:S04]  /*1497e0*/  LDL.LU.64 R28, [R1+0x978] ;  /* 0x00097800011c7983 */ /* 0x000f280000300a00 */
[----:B------:R-:W3:Y:S06]  /*1497f0*/  LDL.LU R27, [R1+0x4] ;  /* 0x00000400011b7983 */ /* 0x000eec0000300800 */
[----:B--2---:R1:W-:Y:S04]  /*149800*/  @P6 STG.E.U8 desc[UR42][R12.64], R4 ;  /* 0x000000040c006986 */ /* 0x0043e8000c10112a */
[----:B-1----:R-:W2:Y:S01]  /*149810*/  LDL.LU.64 R12, [R1+0x4b58] ;  /* 0x004b5800010c7983 */ /* 0x002ea20000300a00 */
[----:B------:R-:W-:-:S02]  /*149820*/  LOP3.LUT P6, RZ, R2, 0x2, RZ, 0xc0, !PT ;  /* 0x0000000202ff7812 */ /* 0x000fc400078cc0ff */
[----:B------:R-:W-:-:S11]  /*149830*/  PRMT R4, R3, 0x7772, RZ ;  /* 0x0000777203047816 */ /* 0x000fd600000000ff */
[----:B--2---:R1:W-:Y:S04]  /*149840*/  @P6 STG.E.U8 desc[UR42][R12.64], R4 ;  /* 0x000000040c006986 */ /* 0x0043e8000c10112a */
[----:B-1----:R-:W2:Y:S04]  /*149850*/  LDL.LU.64 R12, [R1+0x4b50] ;  /* 0x004b5000010c7983 */ /* 0x002ea80000300a00 */
[----:B------:R1:W-:Y:S04]  /*149860*/  STL [R1+0x4ae8], R5 ;  /* 0x004ae80501007387 */ /* 0x0003e80000100800 */
[----:B-1----:R-:W2:Y:S01]  /*149870*/  LDL.LU.64 R4, [R1+0x9d0] ;  /* 0x0009d00001047983 */ /* 0x002ea20000300a00 */
[----:B------:R-:W-:-:S02]  /*149880*/  LOP3.LUT P6, RZ, R2, 0x1, RZ, 0xc0, !PT ;  /* 0x0000000102ff7812 */ /* 0x000fc400078cc0ff */
[----:B------:R-:W-:Y:S02]  /*149890*/  PRMT R2, R3, 0x7773, RZ ;  /* 0x0000777303027816 */ /* 0x000fe400000000ff */
[C---:B------:R-:W-:Y:S02]  /*1498a0*/  LOP3.LUT P0, RZ, R26.reuse, 0x20000, RZ, 0xc0, !PT ;  /* 0x000200001aff7812 */ /* 0x040fe4000780c0ff */
[C---:B------:R-:W-:Y:S02]  /*1498b0*/  LOP3.LUT P1, RZ, R26.reuse, 0x40000, RZ, 0xc0, !PT ;  /* 0x000400001aff7812 */ /* 0x040fe4000782c0ff */
[C---:B------:R-:W-:Y:S02]  /*1498c0*/  LOP3.LUT P4, RZ, R26.reuse, 0x80000, RZ, 0xc0, !PT ;  /* 0x000800001aff7812 */ /* 0x040fe4000788c0ff */
[C---:B------:R-:W-:Y:S02]  /*1498d0*/  LOP3.LUT P3, RZ, R26.reuse, 0x100000, RZ, 0xc0, !PT ;  /* 0x001000001aff7812 */ /* 0x040fe4000786c0ff */
[----:B------:R-:W-:-:S02]  /*1498e0*/  LOP3.LUT P2, RZ, R26, 0x200000, RZ, 0xc0, !PT ;  /* 0x002000001aff7812 */ /* 0x000fc4000784c0ff */
[----:B------:R-:W-:Y:S01]  /*1498f0*/  LOP3.LUT P5, RZ, R26, 0x400000, RZ, 0xc0, !PT ;  /* 0x004000001aff7812 */ /* 0x000fe200078ac0ff */
[----:B--2---:R3:W-:Y:S01]  /*149900*/  @P6 STG.E.U8 desc[UR42][R4.64], R2 ;  /* 0x0000000204006986 */ /* 0x0047e2000c10112a */
[----:B------:R-:W-:Y:S02]  /*149910*/  LOP3.LUT P6, RZ, R0, 0x80000000, RZ, 0xc0, !PT ;  /* 0x8000000000ff7812 */ /* 0x000fe400078cc0ff */
[----:B---3--:R-:W-:-:S11]  /*149920*/  PRMT R2, R21, 0x7770, RZ ;  /* 0x0000777015027816 */ /* 0x008fd600000000ff */
        /* <DEDUP_REMOVED lines=14> */
[----:B------:R1:W-:Y:S02]  /*149a10*/  @P2 STG.E.U8 desc[UR42][R18.64], R2 ;  /* 0x0000000212002986 */ /* 0x0003e4000c10112a */
[----:B-1----:R-:W-:-:S02]  /*149a20*/  PRMT R2, R20, 0x7773, RZ ;  /* 0x0000777314027816 */ /* 0x002fc400000000ff */
[----:B------:R-:W3:Y:S01]  /*149a30*/  LDL.LU.64 R18, [R1+0x960] ;  /* 0x0009600001127983 */ /* 0x000ee20000300a00 */
[----:B------:R-:W-:-:S03]  /*149a40*/  IMAD.MOV.U32 R20, RZ, RZ, R24 ;  /* 0x000000ffff147224 */ /* 0x000fc600078e0018 */
[----:B----4-:R1:W-:Y:S04]  /*149a50*/  @P5 STG.E.U8 desc[UR42][R28.64], R2 ;  /* 0x000000021c005986 */ /* 0x0103e8000c10112a */
[----:B-1----:R-:W4:Y:S04]  /*149a60*/  LDL.LU.64 R28, [R1+0x958] ;  /* 0x00095800011c7983 */ /* 0x002f280000300a00 */
[----:B------:R-:W2:Y:S01]  /*149a70*/  LDL.LU R24, [R1+0x1b4] ;  /* 0x0001b40001187983 */ /* 0x000ea20000300800 */
[C---:B------:R-:W-:Y:S02]  /*149a80*/  LOP3.LUT P4, RZ, R26.reuse, 0x800000, RZ, 0xc0, !PT ;  /* 0x008000001aff7812 */ /* 0x040fe4000788c0ff */
[----:B------:R-:W-:-:S02]  /*149a90*/  LOP3.LUT P3, RZ, R26, 0x1000000, RZ, 0xc0, !PT ;  /* 0x010000001aff7812 */ /* 0x000fc4000786c0ff */
[----:B------:R-:W-:Y:S01]  /*149aa0*/  LOP3.LUT P2, RZ, R26, 0x2000000, RZ, 0xc0, !PT ;  /* 0x020000001aff7812 */ /* 0x000fe2000784c0ff */
[----:B------:R-:W3:Y:S04]  /*149ab0*/  LDL.LU.64 R8, [R1+0x950] ;  /* 0x0009500001087983 */ /* 0x000ee80000300a00 */
[----:B------:R-:W3:Y:S01]  /*149ac0*/  LDL.LU.64 R14, [R1+0x940] ;  /* 0x00094000010e7983 */ /* 0x000ee20000300a00 */
[----:B--2---:R-:W-:-:S05]  /*149ad0*/  PRMT R2, R24, 0x7770, RZ ;  /* 0x0000777018027816 */ /* 0x004fca00000000ff */
[----:B------:R1:W-:Y:S02]  /*149ae0*/  @P4 STG.E.U8 desc[UR42][R16.64], R2 ;  /* 0x0000000210004986 */ /* 0x0003e4000c10112a */
[C---:B-1----:R-:W-:Y:S02]  /*149af0*/  PRMT R2, R24.reuse, 0x7771, RZ ;  /* 0x0000777118027816 */ /* 0x042fe400000000ff */
[----:B------:R-:W2:Y:S04]  /*149b00*/  LDL.LU.64 R16, [R1+0x938] ;  /* 0x0009380001107983 */ /* 0x000ea80000300a00 */
[----:B---3--:R1:W-:Y:S02]  /*149b10*/  @P3 STG.E.U8 desc[UR42][R18.64], R2 ;  /* 0x0000000212003986 */ /* 0x0083e4000c10112a */
[----:B-1----:R-:W-:-:S02]  /*149b20*/  PRMT R2, R24, 0x7772, RZ ;  /* 0x0000777218027816 */ /* 0x002fc400000000ff */
[----:B------:R-:W3:Y:S04]  /*149b30*/  LDL.LU.64 R18, [R1+0x930] ;  /* 0x0009300001127983 */ /* 0x000ee80000300a00 */
[----:B------:R-:W2:Y:S04]  /*149b40*/  LDL.LU R3, [R1+0x1b8] ;  /* 0x0001b80001037983 */ /* 0x000ea80000300800 */
[----:B----4-:R1:W-:Y:S04]  /*149b50*/  @P2 STG.E.U8 desc[UR42][R28.64], R2 ;  /* 0x000000021c002986 */ /* 0x0103e8000c10112a */
[----:B-1----:R-:W4:Y:S04]  /*149b60*/  LDL.LU.64 R28, [R1+0x928] ;  /* 0x00092800011c7983 */ /* 0x002f280000300a00 */
        /* <DEDUP_REMOVED lines=20> */
[----:B--2---:R1:W-:Y:S04]  /*149cb0*/  STL.64 [R1+0x4b48], R4 ;  /* 0x004b480401007387 */ /* 0x0043e80000100a00 */
[----:B-1----:R-:W2:Y:S01]  /*149cc0*/  LDL.LU.64 R4, [R1+0x910] ;  /* 0x0009100001047983 */ /* 0x002ea20000300a00 */
[----:B------:R-:W-:Y:S02]  /*149cd0*/  LOP3.LUT R0, R0, 0xefffffff, RZ, 0xc0, !PT ;  /* 0xefffffff00007812 */ /* 0x000fe400078ec0ff */
[----:B------:R-:W-:-:S02]  /*149ce0*/  LOP3.LUT P5, RZ, R26, 0x4000000, RZ, 0xc0, !PT ;  /* 0x040000001aff7812 */ /* 0x000fc400078ac0ff */
[----:B------:R-:W-:Y:S01]  /*149cf0*/  PRMT R2, R24, 0x7773, RZ ;  /* 0x0000777318027816 */ /* 0x000fe200000000ff */
[----:B------:R-:W2:Y:S02]  /*149d00*/  LDL.LU.64 R12, [R1+0x900] ;  /* 0x00090000010c7983 */ /* 0x000ea40000300a00 */
[----:B------:R-:W-:Y:S02]  /*149d10*/  @P6 LOP3.LUT R0, R0, 0x10000000, RZ, 0xfc, !PT ;  /* 0x1000000000006812 */ /* 0x000fe400078efcff */
[----:B------:R-:W-:Y:S01]  /*149d20*/  LOP3.LUT P6, RZ, R26, 0x10000000, RZ, 0xc0, !PT ;  /* 0x100000001aff7812 */ /* 0x000fe200078cc0ff */
[----:B------:R-:W2:Y:S04]  /*149d30*/  LDL.LU.64 R10, [R1+0x8f8] ;  /* 0x0008f800010a7983 */ /* 0x000ea80000300a00 */
[----:B------:R-:W2:Y:S01]  /*149d40*/  LDL.LU.64 R6, [R1+0x8e8] ;  /* 0x0008e80001067983 */ /* 0x000ea20000300a00 */
[----:B------:R-:W-:-:S03]  /*149d50*/  LOP3.LUT R0, R0, 0xdfffffff, RZ, 0xc0, !PT ;  /* 0xdfffffff00007812 */ /* 0x000fc600078ec0ff */
[----:B------:R-:W2:Y:S04]  /*149d60*/  LDL.LU R24, [R1+0x1dc] ;  /* 0x0001dc0001187983 */ /* 0x000ea80000300800 */
[----:B------:R-:W-:Y:S02]  /*149d70*/  @P6 LOP3.LUT R0, R0, 0x20000000, RZ, 0xfc, !PT ;  /* 0x2000000000006812 */ /* 0x000fe400078efcff */
[----:B------:R-:W-:Y:S01]  /*149d80*/  LOP3.LUT P6, RZ, R26, 0x8000000, RZ, 0xc0, !PT ;  /* 0x080000001aff7812 */ /* 0x000fe200078cc0ff */
[----:B------:R1:W-:Y:S04]  /*149d90*/  @P5 STG.E.U8 desc[UR42][R8.64], R2 ;  /* 0x0000000208005986 */ /* 0x0003e8000c10112a */
[----:B------:R-:W2:Y:S01]  /*149da0*/  LDL.LU R26, [R1+0x1bc] ;  /* 0x0001bc00011a7983 */ /* 0x000ea20000300800 */
[----:B-1----:R-:W-:-:S03]  /*149db0*/  PRMT R2, R20, 0x7770, RZ ;  /* 0x0000777014027816 */ /* 0x002fc600000000ff */
[----:B------:R-:W2:Y:S04]  /*149dc0*/  LDL.LU.64 R8, [R1+0x8e0] ;  /* 0x0008e00001087983 */ /* 0x000ea80000300a00 */
[----:B------:R1:W-:Y:S01]  /*149dd0*/  @P6 STG.E.U8 desc[UR42][R14.64], R2 ;  /* 0x000000020e006986 */ /* 0x0003e2000c10112a */
[----:B------:R-:W-:Y:S02]  /*149de0*/  LOP3.LUT P6, RZ, R0, 0x20000000, RZ, 0xc0, !PT ;  /* 0x2000000000ff7812 */ /* 0x000fe400078cc0ff */
[----:B-1----:R-:W-:Y:S01]  /*149df0*/  PRMT R2, R20, 0x7771, RZ ;  /* 0x0000777114027816 */ /* 0x002fe200000000ff */
[----:B------:R-:W2:Y:S10]  /*149e00*/  LDL.LU.64 R14, [R1+0x8d8] ;  /* 0x0008d800010e7983 */ /* 0x000eb40000300a00 */
[----:B------:R1:W-:Y:S01]  /*149e10*/  @P6 STG.E.U8 desc[UR42][R16.64], R2 ;  /* 0x0000000210006986 */ /* 0x0003e2000c10112a */
[----:B------:R-:W-:-:S02]  /*149e20*/  LOP3.LUT P6, RZ, R0, 0x10000000, RZ, 0xc0, !PT ;  /* 0x1000000000ff7812 */ /* 0x000fc400078cc0ff */
[----:B-1----:R-:W-:Y:S01]  /*149e30*/  PRMT R2, R20, 0x7772, RZ ;  /* 0x0000777214027816 */ /* 0x002fe200000000ff */
[----:B------:R-:W2:Y:S10]  /*149e40*/  LDL.LU.64 R16, [R1+0x8d0] ;  /* 0x0008d00001107983 */ /* 0x000eb40000300a00 */
[----:B---3--:R1:W-:Y:S01]  /*149e50*/  @P6 STG.E.U8 desc[UR42][R18.64], R2 ;  /* 0x0000000212006986 */ /* 0x0083e2000c10112a */
[----:B------:R-:W-:Y:S01]  /*149e60*/  LOP3.LUT P6, RZ, R0, 0x8000000, RZ, 0xc0, !PT ;  /* 0x0800000000ff7812 */ /* 0x000fe200078cc0ff */
[----:B-1----:R-:W-:-:S02]  /*149e70*/  IMAD.MOV.U32 R2, RZ, RZ, R20 ;  /* 0x000000ffff027224 */ /* 0x002fc400078e0014 */
[----:B------:R-:W3:Y:S04]  /*149e80*/  LDL.LU.64 R18, [R1+0x8c0] ;  /* 0x0008c00001127983 */ /* 0x000ee80000300a00 */
[----:B------:R-:W3:Y:S01]  /*149e90*/  LDL.LU.64 R20, [R1+0x8b8] ;  /* 0x0008b80001147983 */ /* 0x000ee20000300a00 */
[----:B------:R-:W-:-:S05]  /*149ea0*/  PRMT R2, R2, 0x7773, RZ ;  /* 0x0000777302027816 */ /* 0x000fca00000000ff */
        /* <DEDUP_REMOVED lines=16> */
[----:B-1----:R-:W-:-:S11]  /*149fb0*/  PRMT R2, R3, 0x7772, RZ ;  /* 0x0000777203027816 */ /* 0x002fd600000000ff */
[----:B------:R1:W-:Y:S01]  /*149fc0*/  @P6 STG.E.U8 desc[UR42][R12.64], R2 ;  /* 0x000000020c006986 */ /* 0x0003e2000c10112a */
[----:B------:R-:W-:Y:S02]  /*149fd0*/  LOP3.LUT P6, RZ, R0, 0x800000, RZ, 0xc0, !PT ;  /* 0x0080000000ff7812 */ /* 0x000fe400078cc0ff */
[----:B-1----:R-:W-:-:S11]  /*149fe0*/  PRMT R2, R3, 0x7773, RZ ;  /* 0x0000777303027816 */ /* 0x002fd600000000ff */
[----:B------:R1:W-:Y:S01]  /*149ff0*/  @P6 STG.E.U8 desc[UR42][R10.64], R2 ;  /* 0x000000020a006986 */ /* 0x0003e2000c10112a */
[----:B------:R-:W-:Y:S02]  /*14a000*/  LOP3.LUT P6, RZ, R0, 0x400000, RZ, 0xc0, !PT ;  /* 0x0040000000ff7812 */ /* 0x000fe400078cc0ff */
[----:B-1----:R-:W-:-:S11]  /*14a010*/  PRMT R2, R24, 0x7770, RZ ;  /* 0x0000777018027816 */ /* 0x002fd600000000ff */
[----:B------:R1:W-:Y:S02]  /*14a020*/  @P6 STG.E.U8 desc[UR42][R6.64], R2 ;  /* 0x0000000206006986 */ /* 0x0003e4000c10112a */
[----:B-1----:R-:W-:-:S05]  /*14a030*/  PRMT R2, R24, 0x7771, RZ ;  /* 0x0000777118027816 */ /* 0x002fca00000000ff */
[----:B------:R1:W-:Y:S02]  /*14a040*/  @P0 STG.E.U8 desc[UR42][R8.64], R2 ;  /* 0x0000000208000986 */ /* 0x0003e4000c10112a */
[C---:B-1----:R-:W-:Y:S02]  /*14a050*/  PRMT R2, R24.reuse, 0x7772, RZ ;  /* 0x0000777218027816 */ /* 0x042fe400000000ff */
[----:B------:R-:W2:Y:S04]  /*14a060*/  LDL.LU.64 R8, [R1+0x8a8] ;  /* 0x0008a80001087983 */ /* 0x000ea80000300a00 */
[----:B------:R1:W-:Y:S02]  /*14a070*/  @P1 STG.E.U8 desc[UR42][R14.64], R2 ;  /* 0x000000020e001986 */ /* 0x0003e4000c10112a */
[----:B-1----:R-:W-:-:S05]  /*14a080*/  PRMT R2, R24, 0x7773, RZ ;  /* 0x0000777318027816 */ /* 0x002fca00000000ff */
[----:B------:R1:W-:Y:S02]  /*14a090*/  @P4 STG.E.U8 desc[UR42][R16.64], R2 ;  /* 0x0000000210004986 */ /* 0x0003e4000c10112a */
[----:B-1----:R-:W-:-:S05]  /*14a0a0*/  PRMT R2, R26, 0x7770, RZ ;  /* 0x000077701a027816 */ /* 0x002fca00000000ff */
[----:B---3--:R1:W-:Y:S02]  /*14a0b0*/  @P3 STG.E.U8 desc[UR42][R18.64], R2 ;  /* 0x0000000212003986 */ /* 0x0083e4000c10112a */
[----:B-1----:R-:W-:-:S05]  /*14a0c0*/  PRMT R2, R26, 0x7771, RZ ;  /* 0x000077711a027816 */ /* 0x002fca00000000ff */
[----:B------:R1:W-:Y:S02]  /*14a0d0*/  @P2 STG.E.U8 desc[UR42][R20.64], R2 ;  /* 0x0000000214002986 */ /* 0x0003e4000c10112a */
[----:B-1----:R-:W-:Y:S02]  /*14a0e0*/  PRMT R2, R26, 0x7772, RZ ;  /* 0x000077721a027816 */ /* 0x002fe400000000ff */
[----:B------:R-:W3:Y:S04]  /*14a0f0*/  LDL.LU.64 R20, [R1+0x890] ;  /* 0x0008900001147983 */ /* 0x000ee80000300a00 */
[----:B----4-:R1:W-:Y:S04]  /*14a100*/  @P5 STG.E.U8 desc[UR42][R28.64], R2 ;  /* 0x000000021c005986 */ /* 0x0103e8000c10112a */
[----:B-1----:R-:W4:Y:S04]  /*14a110*/  LDL.LU.64 R28, [R1+0x888] ;  /* 0x00088800011c7983 */ /* 0x002f280000300a00 */
[----:B------:R-:W3:Y:S04]  /*14a120*/  LDL.LU.64 R14, [R1+0x880] ;  /* 0x00088000010e7983 */ /* 0x000ee80000300a00 */
[----:B------:R-:W3:Y:S01]  /*14a130*/  LDL.LU R24, [R1+0x1c0] ;  /* 0x0001c00001187983 */ /* 0x000ee20000300800 */
[----:B------:R-:W-:-:S02]  /*14a140*/  LOP3.LUT P4, RZ, R27, 0x400, RZ, 0xc0, !PT ;  /* 0x000004001bff7812 */ /* 0x000fc4000788c0ff */
[C---:B------:R-:W-:Y:S02]  /*14a150*/  LOP3.LUT P3, RZ, R27.reuse, 0x800, RZ, 0xc0, !PT ;  /* 0x000008001bff7812 */ /* 0x040fe4000786c0ff */
[----:B------:R-:W-:Y:S02]  /*14a160*/  PRMT R2, R26, 0x7773, RZ ;  /* 0x000077731a027816 */ /* 0x000fe400000000ff */
[----:B------:R-:W-:Y:S01]  /*14a170*/  LOP3.LUT P2, RZ, R27, 0x1000, RZ, 0xc0, !PT ;  /* 0x000010001bff7812 */ /* 0x000fe2000784c0ff */
[----:B------:R-:W4:Y:S04]  /*14a180*/  LDL.LU.64 R16, [R1+0x878] ;  /* 0x0008780001107983 */ /* 0x000f280000300a00 */
[----:B------:R-:W4:Y:S04]  /*14a190*/  LDL.LU.64 R18, [R1+0x868] ;  /* 0x0008680001127983 */ /* 0x000f280000300a00 */
[----:B--2---:R3:W-:Y:S02]  /*14a1a0*/  @P4 STG.E.U8 desc[UR42][R8.64], R2 ;  /* 0x0000000208004986 */ /* 0x0047e4000c10112a */
[----:B---3--:R-:W-:-:S05]  /*14a1b0*/  PRMT R2, R24, 0x7770, RZ ;  /* 0x0000777018027816 */ /* 0x008fca00000000ff */
[----:B------:R1:W-:Y:S02]  /*14a1c0*/  @P3 STG.E.U8 desc[UR42][R20.64], R2 ;  /* 0x0000000214003986 */ /* 0x0003e4000c10112a */
[----:B-1----:R-:W-:Y:S02]  /*14a1d0*/  PRMT R2, R24, 0x7771, RZ ;  /* 0x0000777118027816 */ /* 0x002fe400000000ff */
[----:B------:R-:W2:Y:S04]  /*14a1e0*/  LDL.LU.64 R20, [R1+0x860] ;  /* 0x0008600001147983 */ /* 0x000ea80000300a00 */
[----:B----4-:R1:W-:Y:S04]  /*14a1f0*/  @P2 STG.E.U8 desc[UR42][R28.64], R2 ;  /* 0x000000021c002986 */ /* 0x0103e8000c10112a */
[----:B-1----:R-:W3:Y:S04]  /*14a200*/  LDL.LU.64 R28, [R1+0x858] ;  /* 0x00085800011c7983 */ /* 0x002ee80000300a00 */
[----:B------:R-:W4:Y:S04]  /*14a210*/  LDL.LU R3, [R1+0x1c4] ;  /* 0x0001c40001037983 */ /* 0x000f280000300800 */
        /* <DEDUP_REMOVED lines=19> */
[C---:B------:R-:W-:Y:S01]  /*14a350*/  LOP3.LUT P6, RZ, R27.reuse, 0x10000, RZ, 0xc0, !PT ;  /* 0x000100001bff7812 */ /* 0x040fe200078cc0ff */
[----:B--2---:R1:W-:Y:S04]  /*14a360*/  STL.64 [R1+0x4b40], R4 ;  /* 0x004b400401007387 */ /* 0x0043e80000100a00 */
[----:B-1----:R-:W2:Y:S01]  /*14a370*/  LDL.LU.64 R4, [R1+0x850] ;  /* 0x0008500001047983 */ /* 0x002ea20000300a00 */
[----:B------:R-:W-:Y:S02]  /*14a380*/  LOP3.LUT R0, R0, 0xffefffff, RZ, 0xc0, !PT ;  /* 0xffefffff00007812 */ /* 0x000fe400078ec0ff */
[----:B------:R-:W-:-:S02]  /*14a390*/  LOP3.LUT P5, RZ, R27, 0x2000, RZ, 0xc0, !PT ;  /* 0x000020001bff7812 */ /* 0x000fc400078ac0ff */
[----:B------:R-:W-:Y:S01]  /*14a3a0*/  PRMT R2, R24, 0x7772, RZ ;  /* 0x0000777218027816 */ /* 0x000fe200000000ff */
[----:B------:R-:W4:Y:S02]  /*14a3b0*/  LDL.LU.64 R12, [R1+0x838] ;  /* 0x00083800010c7983 */ /* 0x000f240000300a00 */
[----:B------:R-:W-:Y:S02]  /*14a3c0*/  @P6 LOP3.LUT R0, R0, 0x100000, RZ, 0xfc, !PT ;  /* 0x0010000000006812 */ /* 0x000fe400078efcff */
[----:B------:R-:W-:Y:S01]  /*14a3d0*/  LOP3.LUT P6, RZ, R27, 0x8000, RZ, 0xc0, !PT ;  /* 0x000080001bff7812 */ /* 0x000fe200078cc0ff */
[----:B------:R-:W4:Y:S04]  /*14a3e0*/  LDL.LU.64 R10, [R1+0x830] ;  /* 0x00083000010a7983 */ /* 0x000f280000300a00 */
[----:B------:R-:W4:Y:S01]  /*14a3f0*/  LDL.LU R26, [R1+0x1a4] ;  /* 0x0001a400011a7983 */ /* 0x000f220000300800 */
[----:B------:R-:W-:-:S03]  /*14a400*/  LOP3.LUT R0, R0, 0xffdfffff, RZ, 0xc0, !PT ;  /* 0xffdfffff00007812 */ /* 0x000fc600078ec0ff */
[----:B------:R-:W4:Y:S04]  /*14a410*/  LDL.LU.64 R6, [R1+0x828] ;  /* 0x0008280001067983 */ /* 0x000f280000300a00 */
[----:B------:R-:W4:Y:S01]  /*14a420*/  LDL.LU.64 R8, [R1+0x810] ;  /* 0x0008100001087983 */ /* 0x000f220000300a00 */
[----:B------:R-:W-:Y:S02]  /*14a430*/  @P6 LOP3.LUT R0, R0, 0x200000, RZ, 0xfc, !PT ;  /* 0x0020000000006812 */ /* 0x000fe400078efcff */
[----:B------:R-:W-:Y:S01]  /*14a440*/  LOP3.LUT P6, RZ, R27, 0x4000, RZ, 0xc0, !PT ;  /* 0x000040001bff7812 */ /* 0x000fe200078cc0ff */
[----:B------:R1:W-:Y:S02]  /*14a450*/  @P5 STG.E.U8 desc[UR42][R14.64], R2 ;  /* 0x000000020e005986 */ /* 0x0003e4000c10112a */
[----:B-1----:R-:W-:-:S02]  /*14a460*/  PRMT R2, R24, 0x7773, RZ ;  /* 0x0000777318027816 */ /* 0x002fc400000000ff */
[----:B------:R-:W4:Y:S08]  /*14a470*/  LDL.LU.64 R14, [R1+0x808] ;  /* 0x00080800010e7983 */ /* 0x000f300000300a00 */
[----:B------:R1:W-:Y:S01]  /*14a480*/  @P6 STG.E.U8 desc[UR42][R16.64], R2 ;  /* 0x0000000210006986 */ /* 0x0003e2000c10112a */
[C---:B------:R-:W-:Y:S02]  /*14a490*/  LOP3.LUT P6, RZ, R0.reuse, 0x200000, RZ, 0xc0, !PT ;  /* 0x0020000000ff7812 */ /* 0x040fe400078cc0ff */
[----:B-1----:R-:W-:Y:S01]  /*14a4a0*/  PRMT R2, R25, 0x7770, RZ ;  /* 0x0000777019027816 */ /* 0x002fe200000000ff */
[----:B------:R-:W4:Y:S04]  /*14a4b0*/  LDL.LU.64 R16, [R1+0x800] ;  /* 0x0008000001107983 */ /* 0x000f280000300a00 */
[----:B------:R-:W4:Y:S06]  /*14a4c0*/  LDL.LU R24, [R1+0x1c8] ;  /* 0x0001c80001187983 */ /* 0x000f2c0000300800 */
[----:B------:R1:W-:Y:S01]  /*14a4d0*/  @P6 STG.E.U8 desc[UR42][R18.64], R2 ;  /* 0x0000000212006986 */ /* 0x0003e2000c10112a */
[----:B------:R-:W-:-:S02]  /*14a4e0*/  LOP3.LUT P6, RZ, R0, 0x100000, RZ, 0xc0, !PT ;  /* 0x0010000000ff7812 */ /* 0x000fc400078cc0ff */
[----:B-1----:R-:W-:Y:S01]  /*14a4f0*/  PRMT R2, R25, 0x7771, RZ ;  /* 0x0000777119027816 */ /* 0x002fe200000000ff */
[----:B------:R-:W4:Y:S10]  /*14a500*/  LDL.LU.64 R18, [R1+0x7f8] ;  /* 0x0007f80001127983 */ /* 0x000f340000300a00 */
[----:B------:R1:W-:Y:S01]  /*14a510*/  @P6 STG.E.U8 desc[UR42][R20.64], R2 ;  /* 0x0000000214006986 */ /* 0x0003e2000c10112a */
[----:B------:R-:W-:-:S02]  /*14a520*/  LOP3.LUT P6, RZ, R0, 0x80000, RZ, 0xc0, !PT ;  /* 0x0008000000ff7812 */ /* 0x000fc400078cc0ff */
[----:B-1----:R-:W-:Y:S01]  /*14a530*/  PRMT R2, R25, 0x7772, RZ ;  /* 0x0000777219027816 */ /* 0x002fe200000000ff */
[----:B------:R-:W4:Y:S10]  /*14a540*/  LDL.LU.64 R20, [R1+0x7e8] ;  /* 0x0007e80001147983 */ /* 0x000f340000300a00 */
[----:B---3--:R1:W-:Y:S01]  /*14a550*/  @P6 STG.E.U8 desc[UR42][R28.64], R2 ;  /* 0x000000021c006986 */ /* 0x0083e2000c10112a */
[----:B------:R-:W-:Y:S01]  /*14a560*/  LOP3.LUT P6, RZ, R0, 0x40000, RZ, 0xc0, !PT ;  /* 0x0004000000ff7812 */ /* 0x000fe200078cc0ff */
[----:B-1----:R-:W-:-:S02]  /*14a570*/  IMAD.MOV.U32 R2, RZ, RZ, R25 ;  /* 0x000000ffff027224 */ /* 0x002fc400078e0019 */
[----:B------:R-:W3:Y:S04]  /*14a580*/  LDL.LU.64 R28, [R1+0x7e0] ;  /* 0x0007e000011c7983 */ /* 0x000ee80000300a00 */
[----:B------:R-:W3:Y:S01]  /*14a590*/  LDL.LU R25, [R1+0x8] ;  /* 0x0000080001197983 */ /* 0x000ee20000300800 */
[----:B------:R-:W-:-:S05]  /*14a5a0*/  PRMT R2, R2, 0x7773, RZ ;  /* 0x0000777302027816 */ /* 0x000fca00000000ff */
[----:B--2---:R1:W-:Y:S04]  /*14a5b0*/  @P6 STG.E.U8 desc[UR42][R4.64], R2 ;  /* 0x0000000204006986 */ /* 0x0043e8000c10112a */
[----:B-1----:R-:W2:Y:S01]  /*14a5c0*/  LDL.LU.64 R4, [R1+0x4b40] ;  /* 0x004b400001047983 */ /* 0x002ea20000300a00 */
[----:B------:R-:W-:Y:S02]  /*14a5d0*/  LOP3.LUT P6, RZ, R0, 0x20000, RZ, 0xc0, !PT ;  /* 0x0002000000ff7812 */ /* 0x000fe400078cc0ff */
[----:B----4-:R-:W-:Y:S02]  /*14a5e0*/  PRMT R2, R3, 0x7770, RZ ;  /* 0x0000777003027816 */ /* 0x010fe400000000ff */
        /* <DEDUP_REMOVED lines=24> */
[----:B------:R1:W-:Y:S01]  /*14a770*/  @P3 STG.E.U8 desc[UR42][R18.64], R2 ;  /* 0x0000000212003986 */ /* 0x0003e2000c10112a */
[C---:B------:R-:W-:Y:S02]  /*14a780*/  LOP3.LUT P4, RZ, R27.reuse, 0x20000000, RZ, 0xc0, !PT ;  /* 0x200000001bff7812 */ /* 0x040fe4000788c0ff */
[----:B------:R-:W-:Y:S02]  /*14a790*/  LOP3.LUT P3, RZ, R27, 0x40000000, RZ, 0xc0, !PT ;  /* 0x400000001bff7812 */ /* 0x000fe4000786c0ff */
[----:B-1----:R-:W-:-:S05]  /*14a7a0*/  PRMT R2, R24, 0x7770, RZ ;  /* 0x0000777018027816 */ /* 0x002fca00000000ff */
[----:B------:R1:W-:Y:S01]  /*14a7b0*/  @P2 STG.E.U8 desc[UR42][R20.64], R2 ;  /* 0x0000000214002986 */ /* 0x0003e2000c10112a */
[----:B------:R-:W-:-:S03]  /*14a7c0*/  LOP3.LUT P2, RZ, R27, 0x80000000, RZ, 0xc0, !PT ;  /* 0x800000001bff7812 */ /* 0x000fc6000784c0ff */
[----:B------:R-:W4:Y:S04]  /*14a7d0*/  LDL.LU.64 R26, [R1+0x7d0] ;  /* 0x0007d000011a7983 */ /* 0x000f280000300a00 */
[----:B------:R-:W4:Y:S04]  /*14a7e0*/  LDL.LU.64 R14, [R1+0x7c0] ;  /* 0x0007c000010e7983 */ /* 0x000f280000300a00 */
[----:B------:R-:W4:Y:S04]  /*14a7f0*/  LDL.LU.64 R16, [R1+0x7b8] ;  /* 0x0007b80001107983 */ /* 0x000f280000300a00 */
[----:B------:R-:W4:Y:S01]  /*14a800*/  LDL.LU.64 R18, [R1+0x7b0] ;  /* 0x0007b00001127983 */ /* 0x000f220000300a00 */
[----:B-1----:R-:W-:-:S05]  /*14a810*/  PRMT R2, R24, 0x7771, RZ ;  /* 0x0000777118027816 */ /* 0x002fca00000000ff */
[----:B---3--:R1:W-:Y:S02]  /*14a820*/  @P5 STG.E.U8 desc[UR42][R28.64], R2 ;  /* 0x000000021c005986 */ /* 0x0083e4000c10112a */
[C---:B-1----:R-:W-:Y:S02]  /*14a830*/  PRMT R2, R24.reuse, 0x7772, RZ ;  /* 0x0000777218027816 */ /* 0x042fe400000000ff */
[----:B------:R-:W3:Y:S04]  /*14a840*/  LDL.LU R28, [R1+0x1a8] ;  /* 0x0001a800011c7983 */ /* 0x000ee80000300800 */
[----:B------:R-:W3:Y:S04]  /*14a850*/  LDL.LU.64 R20, [R1+0x7a8] ;  /* 0x0007a80001147983 */ /* 0x000ee80000300a00 */
[----:B------:R-:W3:Y:S04]  /*14a860*/  LDL.LU R3, [R1+0x1cc] ;  /* 0x0001cc0001037983 */ /* 0x000ee80000300800 */
[----:B--2---:R1:W-:Y:S02]  /*14a870*/  @P4 STG.E.U8 desc[UR42][R8.64], R2 ;  /* 0x0000000208004986 */ /* 0x0043e4000c10112a */
[----:B-1----:R-:W-:-:S05]  /*14a880*/  PRMT R2, R24, 0x7773, RZ ;  /* 0x0000777318027816 */ /* 0x002fca00000000ff */
[----:B----4-:R1:W-:Y:S04]  /*14a890*/  @P3 STG.E.U8 desc[UR42][R26.64], R2 ;  /* 0x000000021a003986 */ /* 0x0103e8000c10112a */
[----:B-1----:R-:W2:Y:S04]  /*14a8a0*/  LDL.LU.64 R26, [R1+0x790] ;  /* 0x00079000011a7983 */ /* 0x002ea80000300a00 */
[----:B------:R-:W4:Y:S04]  /*14a8b0*/  LDL.LU R29, [R1+0x1ac] ;  /* 0x0001ac00011d7983 */ /* 0x000f280000300800 */
[----:B------:R-:W2:Y:S04]  /*14a8c0*/  LDL.LU.64 R4, [R1+0x778] ;  /* 0x0007780001047983 */ /* 0x000ea80000300a00 */
[----:B--2---:R1:W-:Y:S04]  /*14a8d0*/  STL.64 [R1+0x4b30], R4 ;  /* 0x004b300401007387 */ /* 0x0043e80000100a00 */
[----:B-1----:R-:W2:Y:S01]  /*14a8e0*/  LDL.LU.64 R4, [R1+0x780] ;  /* 0x0007800001047983 */ /* 0x002ea20000300a00 */
        /* <DEDUP_REMOVED lines=20> */
[C---:B------:R-:W-:Y:S02]  /*14aa30*/  LOP3.LUT P6, RZ, R25.reuse, 0x8, RZ, 0xc0, !PT ;  /* 0x0000000819ff7812 */ /* 0x040fe400078cc0ff */
[----:B------:R-:W-:Y:S02]  /*14aa40*/  LOP3.LUT P5, RZ, R25, 0x1, RZ, 0xc0, !PT ;  /* 0x0000000119ff7812 */ /* 0x000fe400078ac0ff */
[----:B---3--:R-:W-:Y:S02]  /*14aa50*/  PRMT R2, R28, 0x7770, RZ ;  /* 0x000077701c027816 */ /* 0x008fe400000000ff */
[----:B------:R-:W-:Y:S01]  /*14aa60*/  LOP3.LUT R0, R0, 0xffffefff, RZ, 0xc0, !PT ;  /* 0xffffefff00007812 */ /* 0x000fe200078ec0ff */
[----:B------:R-:W3:Y:S04]  /*14aa70*/  LDL.LU.64 R12, [R1+0x768] ;  /* 0x00076800010c7983 */ /* 0x000ee80000300a00 */
[----:B------:R1:W-:Y:S04]  /*14aa80*/  @P2 STG.E.U8 desc[UR42][R14.64], R2 ;  /* 0x000000020e002986 */ /* 0x0003e8000c10112a */
[----:B------:R-:W3:Y:S04]  /*14aa90*/  LDL.LU.64 R10, [R1+0x760] ;  /* 0x00076000010a7983 */ /* 0x000ee80000300a00 */
[----:B------:R-:W3:Y:S04]  /*14aaa0*/  LDL.LU R24, [R1+0x2b0] ;  /* 0x0002b00001187983 */ /* 0x000ee80000300800 */
[----:B------:R-:W3:Y:S04]  /*14aab0*/  LDL.LU.64 R6, [R1+0x758] ;  /* 0x0007580001067983 */ /* 0x000ee80000300a00 */
[----:B------:R-:W3:Y:S01]  /*14aac0*/  LDL.LU.64 R8, [R1+0x750] ;  /* 0x0007500001087983 */ /* 0x000ee20000300a00 */
[----:B------:R-:W-:-:S02]  /*14aad0*/  @P6 LOP3.LUT R0, R0, 0x1000, RZ, 0xfc, !PT ;  /* 0x0000100000006812 */ /* 0x000fc400078efcff */
[----:B------:R-:W-:Y:S02]  /*14aae0*/  LOP3.LUT P6, RZ, R25, 0x4, RZ, 0xc0, !PT ;  /* 0x0000000419ff7812 */ /* 0x000fe400078cc0ff */
[----:B------:R-:W-:Y:S02]  /*14aaf0*/  LOP3.LUT R0, R0, 0xffffdfff, RZ, 0xc0, !PT ;  /* 0xffffdfff00007812 */ /* 0x000fe400078ec0ff */
[----:B-1----:R-:W-:Y:S01]  /*14ab00*/  PRMT R2, R28, 0x7771, RZ ;  /* 0x000077711c027816 */ /* 0x002fe200000000ff */
[----:B------:R-:W3:Y:S08]  /*14ab10*/  LDL.LU.64 R14, [R1+0x740] ;  /* 0x00074000010e7983 */ /* 0x000ef00000300a00 */
[----:B------:R-:W-:-:S02]  /*14ab20*/  @P6 LOP3.LUT R0, R0, 0x2000, RZ, 0xfc, !PT ;  /* 0x0000200000006812 */ /* 0x000fc400078efcff */
[----:B------:R-:W-:Y:S01]  /*14ab30*/  LOP3.LUT P6, RZ, R25, 0x2, RZ, 0xc0, !PT ;  /* 0x0000000219ff7812 */ /* 0x000fe200078cc0ff */
[----:B------:R1:W-:Y:S02]  /*14ab40*/  @P5 STG.E.U8 desc[UR42][R16.64], R2 ;  /* 0x0000000210005986 */ /* 0x0003e4000c10112a */
[----:B-1----:R-:W-:Y:S02]  /*14ab50*/  PRMT R2, R28, 0x7772, RZ ;  /* 0x000077721c027816 */ /* 0x002fe400000000ff */
[----:B------:R-:W3:Y:S08]  /*14ab60*/  LDL.LU.64 R16, [R1+0x738] ;  /* 0x0007380001107983 */ /* 0x000ef00000300a00 */
[----:B------:R1:W-:Y:S01]  /*14ab70*/  @P6 STG.E.U8 desc[UR42][R18.64], R2 ;  /* 0x0000000212006986 */ /* 0x0003e2000c10112a */
[----:B------:R-:W-:-:S02]  /*14ab80*/  LOP3.LUT P6, RZ, R0, 0x2000, RZ, 0xc0, !PT ;  /* 0x0000200000ff7812 */ /* 0x000fc400078cc0ff */
[----:B-1----:R-:W-:Y:S01]  /*14ab90*/  PRMT R2, R28, 0x7773, RZ ;  /* 0x000077731c027816 */ /* 0x002fe200000000ff */
[----:B------:R-:W3:Y:S04]  /*14aba0*/  LDL.LU.64 R18, [R1+0x730] ;  /* 0x0007300001127983 */ /* 0x000ee80000300a00 */
[----:B------:R-:W3:Y:S06]  /*14abb0*/  LDL.LU R28, [R1+0x290] ;  /* 0x00029000011c7983 */ /* 0x000eec0000300800 */
[----:B------:R1:W-:Y:S01]  /*14abc0*/  @P6 STG.E.U8 desc[UR42][R20.64], R2 ;  /* 0x0000000214006986 */ /* 0x0003e2000c10112a */
        /* <DEDUP_REMOVED lines=13> */
[----:B------:R-:W-:-:S03]  /*14aca0*/  PRMT R2, R3, 0x7773, RZ ;  /* 0x0000777303027816 */ /* 0x000fc600000000ff */
[----:B------:R-:W3:Y:S01]  /*14acb0*/  LDL.LU R3, [R1+0x4b28] ;  /* 0x004b280001037983 */ /* 0x000ee20000300800 */
[----:B------:R-:W-:Y:S02]  /*14acc0*/  LOP3.LUT P6, RZ, R0, 0x200, RZ, 0xc0, !PT ;  /* 0x0000020000ff7812 */ /* 0x000fe400078cc0ff */
[C---:B------:R-:W-:Y:S02]  /*14acd0*/  LOP3.LUT P0, RZ, R25.reuse, 0x400, RZ, 0xc0, !PT ;  /* 0x0000040019ff7812 */ /* 0x040fe4000780c0ff */
[C---:B------:R-:W-:Y:S02]  /*14ace0*/  LOP3.LUT P1, RZ, R25.reuse, 0x800, RZ, 0xc0, !PT ;  /* 0x0000080019ff7812 */ /* 0x040fe4000782c0ff */
[C---:B------:R-:W-:Y:S02]  /*14acf0*/  LOP3.LUT P4, RZ, R25.reuse, 0x1000, RZ, 0xc0, !PT ;  /* 0x0000100019ff7812 */ /* 0x040fe4000788c0ff */
[C---:B------:R-:W-:Y:S02]  /*14ad00*/  LOP3.LUT P3, RZ, R25.reuse, 0x2000, RZ, 0xc0, !PT ;  /* 0x0000200019ff7812 */ /* 0x040fe4000786c0ff */
[----:B------:R-:W-:-:S03]  /*14ad10*/  LOP3.LUT P2, RZ, R25, 0x4000, RZ, 0xc0, !PT ;  /* 0x0000400019ff7812 */ /* 0x000fc6000784c0ff */
[----:B--2---:R4:W-:Y:S01]  /*14ad20*/  @P6 STG.E.U8 desc[UR42][R4.64], R2 ;  /* 0x0000000204006986 */ /* 0x0049e2000c10112a */
[----:B------:R-:W-:Y:S02]  /*14ad30*/  LOP3.LUT P6, RZ, R0, 0x100, RZ, 0xc0, !PT ;  /* 0x0000010000ff7812 */ /* 0x000fe400078cc0ff */
[----:B----4-:R-:W-:-:S11]  /*14ad40*/  PRMT R2, R29, 0x7770, RZ ;  /* 0x000077701d027816 */ /* 0x010fd600000000ff */
[----:B---3--:R1:W-:Y:S01]  /*14ad50*/  @P6 STG.E.U8 desc[UR42][R12.64], R2 ;  /* 0x000000020c006986 */ /* 0x0083e2000c10112a */
        /* <DEDUP_REMOVED lines=17> */
[----:B------:R-:W-:Y:S02]  /*14ae70*/  LOP3.LUT P6, RZ, R25, 0x10000000, RZ, 0xc0, !PT ;  /* 0x1000000019ff7812 */ /* 0x000fe400078cc0ff */
[----:B------:R-:W-:Y:S02]  /*14ae80*/  LOP3.LUT R3, R3, 0xbfffffff, RZ, 0xc0, !PT ;  /* 0xbfffffff03037812 */ /* 0x000fe400078ec0ff */
[----:B------:R-:W-:Y:S02]  /*14ae90*/  LOP3.LUT R0, R0, 0xfffffffe, RZ, 0xc0, !PT ;  /* 0xfffffffe00007812 */ /* 0x000fe400078ec0ff */
[----:B------:R-:W-:-:S02]  /*14aea0*/  LOP3.LUT P5, RZ, R25, 0x8000, RZ, 0xc0, !PT ;  /* 0x0000800019ff7812 */ /* 0x000fc400078ac0ff */
[----:B------:R-:W-:Y:S02]  /*14aeb0*/  LOP3.LUT P4, RZ, R25, 0x10000, RZ, 0xc0, !PT ;  /* 0x0001000019ff7812 */ /* 0x000fe4000788c0ff */
[----:B------:R-:W-:Y:S01]  /*14aec0*/  PRMT R2, R28, 0x7770, RZ ;  /* 0x000077701c027816 */ /* 0x000fe200000000ff */
[----:B------:R-:W3:Y:S04]  /*14aed0*/  LDL.LU.64 R8, [R1+0x700] ;  /* 0x0007000001087983 */ /* 0x000ee80000300a00 */
[----:B------:R-:W4:Y:S01]  /*14aee0*/  LDL.LU.64 R14, [R1+0x6f8] ;  /* 0x0006f800010e7983 */ /* 0x000f220000300a00 */
[----:B------:R-:W-:Y:S02]  /*14aef0*/  @P6 LOP3.LUT R3, R3, 0x40000000, RZ, 0xfc, !PT ;  /* 0x4000000003036812 */ /* 0x000fe400078efcff */
[----:B------:R-:W-:-:S02]  /*14af00*/  LOP3.LUT P6, RZ, R25, 0x8000000, RZ, 0xc0, !PT ;  /* 0x0800000019ff7812 */ /* 0x000fc400078cc0ff */
        /* <DEDUP_REMOVED lines=15> */
[----:B------:R1:W-:Y:S10]  /*14b000*/  @P5 STG.E.U8 desc[UR42][R26.64], R2 ;  /* 0x000000021a005986 */ /* 0x0003f4000c10112a */
[----:B------:R-:W-:-:S02]  /*14b010*/  @P6 LOP3.LUT R0, R0, 0x10, RZ, 0xfc, !PT ;  /* 0x0000001000006812 */ /* 0x000fc400078efcff */
[----:B------:R-:W-:Y:S02]  /*14b020*/  LOP3.LUT P6, RZ, R25, 0x200000, RZ, 0xc0, !PT ;  /* 0x0020000019ff7812 */ /* 0x000fe400078cc0ff */
[----:B-1----:R-:W-:Y:S01]  /*14b030*/  PRMT R2, R28, 0x7771, RZ ;  /* 0x000077711c027816 */ /* 0x002fe200000000ff */
[----:B------:R-:W3:Y:S01]  /*14b040*/  LDL.LU.64 R26, [R1+0x6e8] ;  /* 0x0006e800011a7983 */ /* 0x000ee20000300a00 */
[----:B------:R-:W-:-:S03]  /*14b050*/  LOP3.LUT R0, R0, 0xffffffdf, RZ, 0xc0, !PT ;  /* 0xffffffdf00007812 */ /* 0x000fc600078ec0ff */
[----:B------:R-:W3:Y:S04]  /*14b060*/  LDL.LU.64 R16, [R1+0x6e0] ;  /* 0x0006e00001107983 */ /* 0x000ee80000300a00 */
[----:B------:R-:W3:Y:S04]  /*14b070*/  LDL.LU R29, [R1+0x2b4] ;  /* 0x0002b400011d7983 */ /* 0x000ee80000300800 */
[----:B------:R-:W3:Y:S01]  /*14b080*/  LDL.LU R18, [R1+0xc] ;  /* 0x00000c0001127983 */ /* 0x000ee20000300800 */
[C---:B------:R-:W-:Y:S02]  /*14b090*/  LOP3.LUT P3, RZ, R25.reuse, 0x20000, RZ, 0xc0, !PT ;  /* 0x0002000019ff7812 */ /* 0x040fe4000786c0ff */
[----:B------:R-:W-:-:S02]  /*14b0a0*/  LOP3.LUT P2, RZ, R25, 0x40000, RZ, 0xc0, !PT ;  /* 0x0004000019ff7812 */ /* 0x000fc4000784c0ff */
[C---:B------:R-:W-:Y:S02]  /*14b0b0*/  LOP3.LUT P5, RZ, R25.reuse, 0x80000, RZ, 0xc0, !PT ;  /* 0x0008000019ff7812 */ /* 0x040fe400078ac0ff */
[C---:B------:R-:W-:Y:S02]  /*14b0c0*/  LOP3.LUT P0, RZ, R25.reuse, 0x20000000, RZ, 0xc0, !PT ;  /* 0x2000000019ff7812 */ /* 0x040fe4000780c0ff */
[C---:B------:R-:W-:Y:S02]  /*14b0d0*/  LOP3.LUT P1, RZ, R25.reuse, 0x40000000, RZ, 0xc0, !PT ;  /* 0x4000000019ff7812 */ /* 0x040fe4000782c0ff */
[----:B------:R-:W-:Y:S02]  /*14b0e0*/  @P6 LOP3.LUT R0, R0, 0x20, RZ, 0xfc, !PT ;  /* 0x0000002000006812 */ /* 0x000fe400078efcff */
[C---:B------:R-:W-:Y:S01]  /*14b0f0*/  LOP3.LUT P6, RZ, R25.reuse, 0x100000, RZ, 0xc0, !PT ;  /* 0x0010000019ff7812 */ /* 0x040fe200078cc0ff */
[----:B--2---:R1:W-:Y:S01]  /*14b100*/  @P4 STG.E.U8 desc[UR42][R20.64], R2 ;  /* 0x0000000214004986 */ /* 0x0043e2000c10112a */
[----:B------:R-:W-:-:S03]  /*14b110*/  LOP3.LUT P4, RZ, R25, 0x80000000, RZ, 0xc0, !PT ;  /* 0x8000000019ff7812 */ /* 0x000fc6000788c0ff */
[----:B-1----:R-:W2:Y:S04]  /*14b120*/  LDL.LU.64 R20, [R1+0x6d8] ;  /* 0x0006d80001147983 */ /* 0x002ea80000300a00 */
[----:B------:R-:W2:Y:S04]  /*14b130*/  LDL.LU R19, [R1+0x294] ;  /* 0x0002940001137983 */ /* 0x000ea80000300800 */
[----:B------:R-:W2:Y:S04]  /*14b140*/  LDL.LU.64 R24, [R1+0x6d0] ;  /* 0x0006d00001187983 */ /* 0x000ea80000300a00 */
[----:B------:R-:W2:Y:S04]  /*14b150*/  LDL.LU.64 R4, [R1+0x6b0] ;  /* 0x0006b00001047983 */ /* 0x000ea80000300a00 */
[----:B--2---:R1:W-:Y:S04]  /*14b160*/  STL.64 [R1+0x4b18], R4 ;  /* 0x004b180401007387 */ /* 0x0043e80000100a00 */
[----:B-1----:R-:W2:Y:S01]  /*14b170*/  LDL.LU.64 R4, [R1+0x6b8] ;  /* 0x0006b80001047983 */ /* 0x002ea20000300a00 */
[----:B------:R-:W-:-:S05]  /*14b180*/  PRMT R2, R28, 0x7772, RZ ;  /* 0x000077721c027816 */ /* 0x000fca00000000ff */
[----:B---3--:R1:W-:Y:S02]  /*14b190*/  @P3 STG.E.U8 desc[UR42][R8.64], R2 ;  /* 0x0000000208003986 */ /* 0x0083e4000c10112a */
[----:B-1----:R-:W-:-:S05]  /*14b1a0*/  PRMT R2, R28, 0x7773, RZ ;  /* 0x000077731c027816 */ /* 0x002fca00000000ff */
[----:B----4-:R1:W-:Y:S02]  /*14b1b0*/  @P2 STG.E.U8 desc[UR42][R14.64], R2 ;  /* 0x000000020e002986 */ /* 0x0103e4000c10112a */
[----:B-1----:R-:W-:-:S05]  /*14b1c0*/  PRMT R2, R29, 0x7770, RZ ;  /* 0x000077701d027816 */ /* 0x002fca00000000ff */
[----:B------:R-:W-:Y:S04]  /*14b1d0*/  @P5 STG.E.U8 desc[UR42][R26.64], R2 ;  /* 0x000000021a005986 */ /* 0x000fe8000c10112a */
[----:B--2---:R1:W-:Y:S04]  /*14b1e0*/  STL.64 [R1+0x4b20], R4 ;  /* 0x004b200401007387 */ /* 0x0043e80000100a00 */
[----:B-1----:R-:W2:Y:S01]  /*14b1f0*/  LDL.LU.64 R4, [R1+0x6c0] ;  /* 0x0006c00001047983 */ /* 0x002ea20000300a00 */
[----:B------:R-:W-:-:S03]  /*14b200*/  PRMT R2, R29, 0x7771, RZ ;  /* 0x000077711d027816 */ /* 0x000fc600000000ff */
[----:B------:R-:W3:Y:S04]  /*14b210*/  LDL.LU.64 R12, [R1+0x6a8] ;  /* 0x0006a800010c7983 */ /* 0x000ee80000300a00 */
[----:B------:R-:W4:Y:S04]  /*14b220*/  LDL.LU R26, [R1+0x2b8] ;  /* 0x0002b800011a7983 */ /* 0x000f280000300800 */
[----:B------:R-:W3:Y:S04]  /*14b230*/  LDL.LU.64 R10, [R1+0x690] ;  /* 0x00069000010a7983 */ /* 0x000ee80000300a00 */
[----:B------:R1:W-:Y:S01]  /*14b240*/  @P6 STG.E.U8 desc[UR42][R16.64], R2 ;  /* 0x0000000210006986 */ /* 0x0003e2000c10112a */
[----:B------:R-:W-:-:S03]  /*14b250*/  LOP3.LUT P6, RZ, R0, 0x20, RZ, 0xc0, !PT ;  /* 0x0000002000ff7812 */ /* 0x000fc600078cc0ff */
[----:B------:R-:W3:Y:S04]  /*14b260*/  LDL.LU.64 R6, [R1+0x688] ;  /* 0x0006880001067983 */ /* 0x000ee80000300a00 */
[----:B------:R-:W3:Y:S04]  /*14b270*/  LDL.LU.64 R8, [R1+0x680] ;  /* 0x0006800001087983 */ /* 0x000ee80000300a00 */
[----:B------:R-:W3:Y:S04]  /*14b280*/  LDL.LU R27, [R1+0x298] ;  /* 0x00029800011b7983 */ /* 0x000ee80000300800 */
[----:B------:R-:W3:Y:S01]  /*14b290*/  LDL.LU.64 R14, [R1+0x678] ;  /* 0x00067800010e7983 */ /* 0x000ee20000300a00 */
[----:B-1----:R-:W-:-:S03]  /*14b2a0*/  PRMT R2, R29, 0x7772, RZ ;  /* 0x000077721d027816 */ /* 0x002fc600000000ff */
[----:B------:R-:W3:Y:S04]  /*14b2b0*/  LDL.LU.64 R16, [R1+0x668] ;  /* 0x0006680001107983 */ /* 0x000ee80000300a00 */
[----:B------:R1:W-:Y:S01]  /*14b2c0*/  @P6 STG.E.U8 desc[UR42][R20.64], R2 ;  /* 0x0000000214006986 */ /* 0x0003e2000c10112a */
[C---:B------:R-:W-:Y:S02]  /*14b2d0*/  LOP3.LUT P6, RZ, R0.reuse, 0x10, RZ, 0xc0, !PT ;  /* 0x0000001000ff7812 */ /* 0x040fe400078cc0ff */
[----:B-1----:R-:W-:Y:S01]  /*14b2e0*/  PRMT R2, R29, 0x7773, RZ ;  /* 0x000077731d027816 */ /* 0x002fe200000000ff */
[----:B------:R-:W3:Y:S04]  /*14b2f0*/  LDL.LU.64 R20, [R1+0x660] ;  /* 0x0006600001147983 */ /* 0x000ee80000300a00 */
[----:B------:R-:W3:Y:S06]  /*14b300*/  LDL.LU.64 R28, [R1+0x658] ;  /* 0x00065800011c7983 */ /* 0x000eec0000300a00 */
        /* <DEDUP_REMOVED lines=12> */
[C---:B------:R-:W-:Y:S02]  /*14b3d0*/  LOP3.LUT P3, RZ, R18.reuse, 0x1, RZ, 0xc0, !PT ;  /* 0x0000000112ff7812 */ /* 0x040fe4000786c0ff */
[----:B------:R-:W-:-:S02]  /*14b3e0*/  LOP3.LUT P2, RZ, R18, 0x2, RZ, 0xc0, !PT ;  /* 0x0000000212ff7812 */ /* 0x000fc4000784c0ff */
[----:B------:R-:W-:-:S05]  /*14b3f0*/  LOP3.LUT P5, RZ, R18, 0x4, RZ, 0xc0, !PT ;  /* 0x0000000412ff7812 */ /* 0x000fca00078ac0ff */
[----:B--2---:R-:W-:Y:S01]  /*14b400*/  @P6 STG.E.U8 desc[UR42][R4.64], R2 ;  /* 0x0000000204006986 */ /* 0x004fe2000c10112a */
[----:B------:R-:W-:Y:S02]  /*14b410*/  LOP3.LUT P6, RZ, R0, 0x1, RZ, 0xc0, !PT ;  /* 0x0000000100ff7812 */ /* 0x000fe400078cc0ff */
[----:B------:R-:W-:-:S11]  /*14b420*/  PRMT R0, R19, 0x7773, RZ ;  /* 0x0000777313007816 */ /* 0x000fd600000000ff */
[----:B---3--:R4:W-:Y:S01]  /*14b430*/  @P6 STG.E.U8 desc[UR42][R12.64], R0 ;  /* 0x000000000c006986 */ /* 0x0089e2000c10112a */
[----:B------:R-:W-:Y:S02]  /*14b440*/  LOP3.LUT P6, RZ, R3, 0x80000000, RZ, 0xc0, !PT ;  /* 0x8000000003ff7812 */ /* 0x000fe400078cc0ff */
[----:B----4-:R-:W-:-:S11]  /*14b450*/  PRMT R0, R26, 0x7770, RZ ;  /* 0x000077701a007816 */ /* 0x010fd600000000ff */
        /* <DEDUP_REMOVED lines=16> */
[----:B------:R-:W3:Y:S04]  /*14b560*/  LDL.LU.64 R28, [R1+0x638] ;  /* 0x00063800011c7983 */ /* 0x000ee80000300a00 */
[----:B------:R1:W-:Y:S04]  /*14b570*/  @P5 STG.E.U8 desc[UR42][R24.64], R0 ;  /* 0x0000000018005986 */ /* 0x0003e8000c10112a */
[----:B-1----:R-:W4:Y:S04]  /*14b580*/  LDL.LU.64 R24, [R1+0x630] ;  /* 0x0006300001187983 */ /* 0x002f280000300a00 */
[----:B------:R-:W2:Y:S01]  /*14b590*/  LDL.LU R26, [R1+0x2bc] ;  /* 0x0002bc00011a7983 */ /* 0x000ea20000300800 */
[----:B------:R-:W-:-:S02]  /*14b5a0*/  LOP3.LUT P4, RZ, R18, 0x8, RZ, 0xc0, !PT ;  /* 0x0000000812ff7812 */ /* 0x000fc4000788c0ff */
[C---:B------:R-:W-:Y:S02]  /*14b5b0*/  LOP3.LUT P3, RZ, R18.reuse, 0x10, RZ, 0xc0, !PT ;  /* 0x0000001012ff7812 */ /* 0x040fe4000786c0ff */
[----:B------:R-:W-:Y:S01]  /*14b5c0*/  LOP3.LUT P2, RZ, R18, 0x20, RZ, 0xc0, !PT ;  /* 0x0000002012ff7812 */ /* 0x000fe2000784c0ff */
[----:B------:R-:W3:Y:S04]  /*14b5d0*/  LDL.LU.64 R14, [R1+0x628] ;  /* 0x00062800010e7983 */ /* 0x000ee80000300a00 */
[----:B------:R-:W3:Y:S04]  /*14b5e0*/  LDL.LU.64 R16, [R1+0x610] ;  /* 0x0006100001107983 */ /* 0x000ee80000300a00 */
[----:B------:R-:W3:Y:S01]  /*14b5f0*/  LDL.LU R27, [R1+0x29c] ;  /* 0x00029c00011b7983 */ /* 0x000ee20000300800 */
        /* <DEDUP_REMOVED lines=41> */
[----:B------:R-:W2:Y:S01]  /*14b890*/  LDL.LU R19, [R1+0x280] ;  /* 0x0002800001137983 */ /* 0x000ea20000300800 */
[----:B------:R-:W-:-:S03]  /*14b8a0*/  LOP3.LUT R3, R3, 0xdfffffff, RZ, 0xc0, !PT ;  /* 0xdfffffff03037812 */ /* 0x000fc600078ec0ff */
[----:B------:R-:W2:Y:S04]  /*14b8b0*/  LDL.LU R26, [R1+0x2a4] ;  /* 0x0002a400011a7983 */ /* 0x000ea80000300800 */
[----:B------:R-:W2:Y:S01]  /*14b8c0*/  LDL.LU.64 R8, [R1+0x5b8] ;  /* 0x0005b80001087983 */ /* 0x000ea20000300a00 */
[----:B------:R-:W-:Y:S02]  /*14b8d0*/  @P6 LOP3.LUT R3, R3, 0x20000000, RZ, 0xfc, !PT ;  /* 0x2000000003036812 */ /* 0x000fe400078efcff */
[----:B------:R-:W-:Y:S01]  /*14b8e0*/  LOP3.LUT P6, RZ, R18, 0x80, RZ, 0xc0, !PT ;  /* 0x0000008012ff7812 */ /* 0x000fe200078cc0ff */
[----:B------:R1:W-:Y:S02]  /*14b8f0*/  @P5 STG.E.U8 desc[UR42][R14.64], R0 ;  /* 0x000000000e005986 */ /* 0x0003e4000c10112a */
[----:B-1----:R-:W-:-:S02]  /*14b900*/  PRMT R0, R27, 0x7770, RZ ;  /* 0x000077701b007816 */ /* 0x002fc400000000ff */
[----:B------:R-:W2:Y:S08]  /*14b910*/  LDL.LU.64 R14, [R1+0x5b0] ;  /* 0x0005b000010e7983 */ /* 0x000eb00000300a00 */
        /* <DEDUP_REMOVED lines=9> */
[----:B------:R-:W-:-:S02]  /*14b9b0*/  LOP3.LUT P6, RZ, R3, 0x8000000, RZ, 0xc0, !PT ;  /* 0x0800000003ff7812 */ /* 0x000fc400078cc0ff */
[----:B-1----:R-:W-:Y:S01]  /*14b9c0*/  PRMT R0, R27, 0x7773, RZ ;  /* 0x000077731b007816 */ /* 0x002fe200000000ff */
[----:B------:R-:W3:Y:S10]  /*14b9d0*/  LDL.LU.64 R28, [R1+0x588] ;  /* 0x00058800011c7983 */ /* 0x000ef40000300a00 */
[----:B----4-:R1:W-:Y:S01]  /*14b9e0*/  @P6 STG.E.U8 desc[UR42][R24.64], R0 ;  /* 0x0000000018006986 */ /* 0x0103e2000c10112a */
[----:B------:R-:W-:-:S02]  /*14b9f0*/  LOP3.LUT P6, RZ, R3, 0x4000000, RZ, 0xc0, !PT ;  /* 0x0400000003ff7812 */ /* 0x000fc400078cc0ff */
        /* <DEDUP_REMOVED lines=32> */
[----:B------:R-:W2:Y:S04]  /*14bc00*/  LDL.LU.64 R20, [R1+0x578] ;  /* 0x0005780001147983 */ /* 0x000ea80000300a00 */
[----:B---3--:R1:W-:Y:S04]  /*14bc10*/  @P2 STG.E.U8 desc[UR42][R28.64], R0 ;  /* 0x000000001c002986 */ /* 0x0083e8000c10112a */
[----:B-1----:R-:W3:Y:S04]  /*14bc20*/  LDL.LU.64 R28, [R1+0x568] ;  /* 0x00056800011c7983 */ /* 0x002ee80000300a00 */
[----:B------:R-:W3:Y:S04]  /*14bc30*/  LDL.LU.64 R14, [R1+0x560] ;  /* 0x00056000010e7983 */ /* 0x000ee80000300a00 */
[----:B------:R-:W3:Y:S04]  /*14bc40*/  LDL.LU.64 R16, [R1+0x558] ;  /* 0x0005580001107983 */ /* 0x000ee80000300a00 */
[----:B------:R-:W3:Y:S01]  /*14bc50*/  LDL.LU R19, [R1+0x284] ;  /* 0x0002840001137983 */ /* 0x000ee20000300800 */
[----:B------:R-:W-:-:S02]  /*14bc60*/  LOP3.LUT P5, RZ, R18, 0x200000, RZ, 0xc0, !PT ;  /* 0x0020000012ff7812 */ /* 0x000fc400078ac0ff */
[----:B------:R-:W-:Y:S02]  /*14bc70*/  LOP3.LUT P4, RZ, R18, 0x400000, RZ, 0xc0, !PT ;  /* 0x0040000012ff7812 */ /* 0x000fe4000788c0ff */
[----:B------:R-:W-:Y:S02]  /*14bc80*/  PRMT R0, R26, 0x7772, RZ ;  /* 0x000077721a007816 */ /* 0x000fe400000000ff */
[----:B------:R-:W-:-:S07]  /*14bc90*/  LOP3.LUT P3, RZ, R18, 0x800000, RZ, 0xc0, !PT ;  /* 0x0080000012ff7812 */ /* 0x000fce000786c0ff */
[----:B----4-:R1:W-:Y:S02]  /*14bca0*/  @P5 STG.E.U8 desc[UR42][R24.64], R0 ;  /* 0x0000000018005986 */ /* 0x0103e4000c10112a */
[----:B-1----:R-:W-:Y:S02]  /*14bcb0*/  PRMT R0, R26, 0x7773, RZ ;  /* 0x000077731a007816 */ /* 0x002fe400000000ff */
[----:B------:R-:W4:Y:S04]  /*14bcc0*/  LDL.LU.64 R24, [R1+0x550] ;  /* 0x0005500001187983 */ /* 0x000f280000300a00 */
[----:B------:R-:W4:Y:S04]  /*14bcd0*/  LDL.LU R2, [R1+0x2a8] ;  /* 0x0002a80001027983 */ /* 0x000f280000300800 */
[----:B--2---:R1:W-:Y:S04]  /*14bce0*/  @P4 STG.E.U8 desc[UR42][R20.64], R0 ;  /* 0x0000000014004986 */ /* 0x0043e8000c10112a */
[----:B-1----:R-:W2:Y:S01]  /*14bcf0*/  LDL.LU.64 R20, [R1+0x540] ;  /* 0x0005400001147983 */ /* 0x002ea20000300a00 */
[----:B---3--:R-:W-:-:S05]  /*14bd00*/  PRMT R0, R19, 0x7770, RZ ;  /* 0x0000777013007816 */ /* 0x008fca00000000ff */
[----:B------:R1:W-:Y:S04]  /*14bd10*/  @P3 STG.E.U8 desc[UR42][R28.64], R0 ;  /* 0x000000001c003986 */ /* 0x0003e8000c10112a */
[----:B-1----:R-:W3:Y:S04]  /*14bd20*/  LDL.LU.64 R28, [R1+0x538] ;  /* 0x00053800011c7983 */ /* 0x002ee80000300a00 */
[----:B------:R-:W2:Y:S04]  /*14bd30*/  LDL.LU R26, [R1+0x288] ;  /* 0x00028800011a7983 */ /* 0x000ea80000300800 */
        /* <DEDUP_REMOVED lines=24> */
[C---:B------:R-:W-:Y:S02]  /*14bec0*/  LOP3.LUT P2, RZ, R18.reuse, 0x1000000, RZ, 0xc0, !PT ;  /* 0x0100000012ff7812 */ /* 0x040fe4000784c0ff */
[----:B------:R-:W-:Y:S02]  /*14bed0*/  LOP3.LUT P5, RZ, R18, 0x2000000, RZ, 0xc0, !PT ;  /* 0x0200000012ff7812 */ /* 0x000fe400078ac0ff */
[----:B------:R-:W-:Y:S02]  /*14bee0*/  LOP3.LUT R3, R3, 0xffefffff, RZ, 0xc0, !PT ;  /* 0xffefffff03037812 */ /* 0x000fe400078ec0ff */
[----:B------:R-:W-:Y:S01]  /*14bef0*/  PRMT R0, R19, 0x7771, RZ ;  /* 0x0000777113007816 */ /* 0x000fe200000000ff */
[----:B------:R-:W2:Y:S04]  /*14bf00*/  LDL.LU.64 R12, [R1+0x508] ;  /* 0x00050800010c7983 */ /* 0x000ea80000300a00 */
[----:B------:R-:W2:Y:S04]  /*14bf10*/  LDL.LU.64 R10, [R1+0x500] ;  /* 0x00050000010a7983 */ /* 0x000ea80000300a00 */
[----:B------:R-:W2:Y:S04]  /*14bf20*/  LDL.LU.64 R6, [R1+0x4f8] ;  /* 0x0004f80001067983 */ /* 0x000ea80000300a00 */
[----:B------:R-:W2:Y:S01]  /*14bf30*/  LDL.LU.64 R8, [R1+0x4e8] ;  /* 0x0004e80001087983 */ /* 0x000ea20000300a00 */
[----:B------:R-:W-:-:S02]  /*14bf40*/  @P6 LOP3.LUT R3, R3, 0x100000, RZ, 0xfc, !PT ;  /* 0x0010000003036812 */ /* 0x000fc400078efcff */
[----:B------:R-:W-:Y:S02]  /*14bf50*/  LOP3.LUT P6, RZ, R18, 0x8000000, RZ, 0xc0, !PT ;  /* 0x0800000012ff7812 */ /* 0x000fe400078cc0ff */
[----:B------:R-:W-:Y:S01]  /*14bf60*/  LOP3.LUT R3, R3, 0xffdfffff, RZ, 0xc0, !PT ;  /* 0xffdfffff03037812 */ /* 0x000fe200078ec0ff */
[----:B------:R1:W-:Y:S10]  /*14bf70*/  @P2 STG.E.U8 desc[UR42][R14.64], R0 ;  /* 0x000000000e002986 */ /* 0x0003f4000c10112a */
[----:B------:R-:W-:-:S02]  /*14bf80*/  @P6 LOP3.LUT R3, R3, 0x200000, RZ, 0xfc, !PT ;  /* 0x0020000003036812 */ /* 0x000fc400078efcff */
[----:B------:R-:W-:Y:S02]  /*14bf90*/  LOP3.LUT P6, RZ, R18, 0x4000000, RZ, 0xc0, !PT ;  /* 0x0400000012ff7812 */ /* 0x000fe400078cc0ff */
[----:B-1----:R-:W-:-:S05]  /*14bfa0*/  PRMT R0, R19, 0x7772, RZ ;  /* 0x0000777213007816 */ /* 0x002fca00000000ff */
[----:B------:R1:W-:Y:S02]  /*14bfb0*/  @P5 STG.E.U8 desc[UR42][R16.64], R0 ;  /* 0x0000000010005986 */ /* 0x0003e4000c10112a */
[----:B-1----:R-:W-:-:S05]  /*14bfc0*/  PRMT R0, R19, 0x7773, RZ ;  /* 0x0000777313007816 */ /* 0x002fca00000000ff */
[----:B----4-:R1:W-:Y:S01]  /*14bfd0*/  @P6 STG.E.U8 desc[UR42][R24.64], R0 ;  /* 0x0000000018006986 */ /* 0x0103e2000c10112a */
[C---:B------:R-:W-:Y:S02]  /*14bfe0*/  LOP3.LUT P6, RZ, R3.reuse, 0x200000, RZ, 0xc0, !PT ;  /* 0x0020000003ff7812 */ /* 0x040fe400078cc0ff */
[----:B-1----:R-:W-:Y:S01]  /*14bff0*/  PRMT R0, R2, 0x7770, RZ ;  /* 0x0000777002007816 */ /* 0x002fe200000000ff */
[----:B------:R-:W4:Y:S04]  /*14c000*/  LDL.LU R24, [R1+0x2ac] ;  /* 0x0002ac0001187983 */ /* 0x000f280000300800 */
[----:B------:R-:W4:Y:S04]  /*14c010*/  LDL.LU R25, [R1+0x28c] ;  /* 0x00028c0001197983 */ /* 0x000f280000300800 */
[----:B------:R-:W4:Y:S04]  /*14c020*/  LDL.LU.64 R14, [R1+0x4e0] ;  /* 0x0004e000010e7983 */ /* 0x000f280000300a00 */
[----:B------:R-:W4:Y:S04]  /*14c030*/  LDL.LU.64 R16, [R1+0x4d8] ;  /* 0x0004d80001107983 */ /* 0x000f280000300a00 */
[----:B------:R1:W-:Y:S01]  /*14c040*/  @P6 STG.E.U8 desc[UR42][R20.64], R0 ;  /* 0x0000000014006986 */ /* 0x0003e2000c10112a */
[----:B------:R-:W-:-:S03]  /*14c050*/  LOP3.LUT P6, RZ, R3, 0x100000, RZ, 0xc0, !PT ;  /* 0x0010000003ff7812 */ /* 0x000fc600078cc0ff */
[----:B------:R-:W4:Y:S01]  /*14c060*/  LDL.LU.64 R18, [R1+0x4d0] ;  /* 0x0004d00001127983 */ /* 0x000f220000300a00 */
[----:B-1----:R-:W-:-:S03]  /*14c070*/  PRMT R0, R2, 0x7771, RZ ;  /* 0x0000777102007816 */ /* 0x002fc600000000ff */
[----:B------:R-:W4:Y:S06]  /*14c080*/  LDL.LU.64 R20, [R1+0x4c0] ;  /* 0x0004c00001147983 */ /* 0x000f2c0000300a00 */
        /* <DEDUP_REMOVED lines=28> */
[C---:B----4-:R-:W-:Y:S02]  /*14c250*/  PRMT R0, R24.reuse, 0x7770, RZ ;  /* 0x0000777018007816 */ /* 0x050fe400000000ff */
[----:B------:R-:W2:Y:S04]  /*14c260*/  LDL.LU.64 R6, [R1+0x4b0] ;  /* 0x0004b00001067983 */ /* 0x000ea80000300a00 */
[----:B------:R1:W-:Y:S02]  /*14c270*/  @P0 STG.E.U8 desc[UR42][R8.64], R0 ;  /* 0x0000000008000986 */ /* 0x0003e4000c10112a */
[----:B-1----:R-:W-:-:S02]  /*14c280*/  PRMT R0, R24, 0x7771, RZ ;  /* 0x0000777118007816 */ /* 0x002fc400000000ff */
[----:B------:R-:W4:Y:S04]  /*14c290*/  LDL.LU.64 R8, [R1+0x4a8] ;  /* 0x0004a80001087983 */ /* 0x000f280000300a00 */
        /* <DEDUP_REMOVED lines=16> */
[----:B------:R-:W-:Y:S01]  /*14c3a0*/  LOP3.LUT P2, RZ, R27, 0x800, RZ, 0xc0, !PT ;  /* 0x000008001bff7812 */ /* 0x000fe2000784c0ff */
[----:B------:R-:W3:Y:S04]  /*14c3b0*/  LDL.LU.64 R20, [R1+0x478] ;  /* 0x0004780001147983 */ /* 0x000ee80000300a00 */
[----:B------:R-:W3:Y:S04]  /*14c3c0*/  LDL.LU R2, [R1+0x250] ;  /* 0x0002500001027983 */ /* 0x000ee80000300800 */
[----:B--2---:R1:W-:Y:S02]  /*14c3d0*/  @P4 STG.E.U8 desc[UR42][R6.64], R0 ;  /* 0x0000000006004986 */ /* 0x0043e4000c10112a */
[----:B-1----:R-:W-:-:S02]  /*14c3e0*/  PRMT R0, R25, 0x7773, RZ ;  /* 0x0000777319007816 */ /* 0x002fc400000000ff */
[----:B------:R-:W2:Y:S04]  /*14c3f0*/  LDL.LU.64 R24, [R1+0x468] ;  /* 0x0004680001187983 */ /* 0x000ea80000300a00 */
[----:B----4-:R3:W-:Y:S02]  /*14c400*/  @P3 STG.E.U8 desc[UR42][R8.64], R0 ;  /* 0x0000000008003986 */ /* 0x0107e4000c10112a */
[----:B---3--:R-:W-:-:S05]  /*14c410*/  PRMT R0, R19, 0x7770, RZ ;  /* 0x0000777013007816 */ /* 0x008fca00000000ff */
[----:B------:R1:W-:Y:S04]  /*14c420*/  @P2 STG.E.U8 desc[UR42][R28.64], R0 ;  /* 0x000000001c002986 */ /* 0x0003e8000c10112a */
[----:B-1----:R-:W3:Y:S04]  /*14c430*/  LDL.LU.64 R28, [R1+0x460] ;  /* 0x00046000011c7983 */ /* 0x002ee80000300a00 */
[----:B------:R-:W4:Y:S04]  /*14c440*/  LDL.LU R7, [R1+0x274] ;  /* 0x0002740001077983 */ /* 0x000f280000300800 */
[----:B----4-:R1:W-:Y:S04]  /*14c450*/  STL [R1+0x4aec], R7 ;  /* 0x004aec0701007387 */ /* 0x0103e80000100800 */
[----:B-1----:R-:W4:Y:S01]  /*14c460*/  LDL.LU.64 R6, [R1+0x450] ;  /* 0x0004500001067983 */ /* 0x002f220000300a00 */
        /* <DEDUP_REMOVED lines=19> */
[----:B----4-:R1:W-:Y:S04]  /*14c5a0*/  STL.64 [R1+0x4af0], R6 ;  /* 0x004af00601007387 */ /* 0x0103e80000100a00 */
[----:B-1----:R-:W4:Y:S01]  /*14c5b0*/  LDL.LU.64 R6, [R1+0x458] ;  /* 0x0004580001067983 */ /* 0x002f220000300a00 */
        /* <DEDUP_REMOVED lines=17> */
[----:B------:R-:W-:Y:S02]  /*14c6d0*/  LOP3.LUT P6, RZ, R3, 0x2000, RZ, 0xc0, !PT ;  /* 0x0000200003ff7812 */ /* 0x000fe400078cc0ff */
[----:B-1----:R-:W-:Y:S01]  /*14c6e0*/  PRMT R0, R19, 0x7773, RZ ;  /* 0x0000777313007816 */ /* 0x002fe200000000ff */
[----:B------:R-:W4:Y:S04]  /*14c6f0*/  LDL.LU.64 R16, [R1+0x448] ;  /* 0x0004480001107983 */ /* 0x000f280000300a00 */
[----:B------:R-:W4:Y:S06]  /*14c700*/  LDL.LU.64 R18, [R1+0x470] ;  /* 0x0004700001127983 */ /* 0x000f2c0000300a00 */
[----:B------:R1:W-:Y:S01]  /*14c710*/  @P6 STG.E.U8 desc[UR42][R20.64], R0 ;  /* 0x0000000014006986 */ /* 0x0003e2000c10112a */
[----:B------:R-:W-:-:S02]  /*14c720*/  LOP3.LUT P6, RZ, R3, 0x1000, RZ, 0xc0, !PT ;  /* 0x0000100003ff7812 */ /* 0x000fc400078cc0ff */
[----:B-1----:R-:W-:Y:S01]  /*14c730*/  PRMT R0, R2, 0x7770, RZ ;  /* 0x0000777002007816 */ /* 0x002fe200000000ff */
[----:B------:R-:W4:Y:S10]  /*14c740*/  LDL.LU.64 R20, [R1+0x4a0] ;  /* 0x0004a00001147983 */ /* 0x000f340000300a00 */
[----:B--2---:R1:W-:Y:S01]  /*14c750*/  @P6 STG.E.U8 desc[UR42][R24.64], R0 ;  /* 0x0000000018006986 */ /* 0x0043e2000c10112a */
[----:B------:R-:W-:-:S02]  /*14c760*/  LOP3.LUT P6, RZ, R3, 0x800, RZ, 0xc0, !PT ;  /* 0x0000080003ff7812 */ /* 0x000fc400078cc0ff */
[----:B-1----:R-:W-:Y:S01]  /*14c770*/  PRMT R0, R2, 0x7771, RZ ;  /* 0x0000777102007816 */ /* 0x002fe200000000ff */
[----:B------:R-:W2:Y:S10]  /*14c780*/  LDL.LU R24, [R1+0x278] ;  /* 0x0002780001187983 */ /* 0x000eb40000300800 */
[----:B---3--:R1:W-:Y:S01]  /*14c790*/  @P6 STG.E.U8 desc[UR42][R28.64], R0 ;  /* 0x000000001c006986 */ /* 0x0083e2000c10112a */
[----:B------:R-:W-:-:S02]  /*14c7a0*/  LOP3.LUT P6, RZ, R3, 0x400, RZ, 0xc0, !PT ;  /* 0x0000040003ff7812 */ /* 0x000fc400078cc0ff */
[----:B-1----:R-:W-:Y:S01]  /*14c7b0*/  PRMT R0, R2, 0x7772, RZ ;  /* 0x0000777202007816 */ /* 0x002fe200000000ff */
[----:B------:R-:W3:Y:S04]  /*14c7c0*/  LDL.LU.64 R28, [R1+0x498] ;  /* 0x00049800011c7983 */ /* 0x000ee80000300a00 */
[----:B------:R-:W2:Y:S06]  /*14c7d0*/  LDL.LU R25, [R1+0x14] ;  /* 0x0000140001197983 */ /* 0x000eac0000300800 */
[----:B----4-:R1:W-:Y:S04]  /*14c7e0*/  @P6 STG.E.U8 desc[UR42][R6.64], R0 ;  /* 0x0000000006006986 */ /* 0x0103e8000c10112a */
[----:B-1----:R-:W4:Y:S01]  /*14c7f0*/  LDL.LU.64 R6, [R1+0x4af0] ;  /* 0x004af00001067983 */ /* 0x002f220000300a00 */
[----:B------:R-:W-:-:S02]  /*14c800*/  LOP3.LUT P6, RZ, R3, 0x200, RZ, 0xc0, !PT ;  /* 0x0000020003ff7812 */ /* 0x000fc400078cc0ff */
[----:B------:R-:W-:-:S11]  /*14c810*/  PRMT R0, R2, 0x7773, RZ ;  /* 0x0000777302007816 */ /* 0x000fd600000000ff */
[----:B----4-:R1:W-:Y:S04]  /*14c820*/  @P6 STG.E.U8 desc[UR42][R6.64], R0 ;  /* 0x0000000006006986 */ /* 0x0103e8000c10112a */
[----:B-1----:R-:W4:Y:S01]  /*14c830*/  LDL.LU R7, [R1+0x4aec] ;  /* 0x004aec0001077983 */ /* 0x002f220000300800 */
[----:B------:R-:W-:Y:S02]  /*14c840*/  LOP3.LUT P6, RZ, R3, 0x100, RZ, 0xc0, !PT ;  /* 0x0000010003ff7812 */ /* 0x000fe400078cc0ff */
[C---:B------:R-:W-:Y:S02]  /*14c850*/  LOP3.LUT P0, RZ, R27.reuse, 0x400000, RZ, 0xc0, !PT ;  /* 0x004000001bff7812 */ /* 0x040fe4000780c0ff */
[C---:B------:R-:W-:Y:S02]  /*14c860*/  LOP3.LUT P1, RZ, R27.reuse, 0x800000, RZ, 0xc0, !PT ;  /* 0x008000001bff7812 */ /* 0x040fe4000782c0ff */
[----:B------:R-:W-:-:S02]  /*14c870*/  LOP3.LUT P4, RZ, R27, 0x1000000, RZ, 0xc0, !PT ;  /* 0x010000001bff7812 */ /* 0x000fc4000788c0ff */
[C---:B------:R-:W-:Y:S02]  /*14c880*/  LOP3.LUT P3, RZ, R27.reuse, 0x2000000, RZ, 0xc0, !PT ;  /* 0x020000001bff7812 */ /* 0x040fe4000786c0ff */
[C---:B------:R-:W-:Y:S02]  /*14c890*/  LOP3.LUT P2, RZ, R27.reuse, 0x4000000, RZ, 0xc0, !PT ;  /* 0x040000001bff7812 */ /* 0x040fe4000784c0ff */
[----:B------:R-:W-:Y:S02]  /*14c8a0*/  LOP3.LUT P5, RZ, R27, 0x8000000, RZ, 0xc0, !PT ;  /* 0x080000001bff7812 */ /* 0x000fe400078ac0ff */
[----:B----4-:R-:W-:-:S05]  /*14c8b0*/  PRMT R0, R7, 0x7770, RZ ;  /* 0x0000777007007816 */ /* 0x010fca00000000ff */
[----:B------:R1:W-:Y:S01]  /*14c8c0*/  @P6 STG.E.U8 desc[UR42][R4.64], R0 ;  /* 0x0000000004006986 */ /* 0x0003e2000c10112a */
[----:B------:R-:W-:Y:S02]  /*14c8d0*/  LOP3.LUT P6, RZ, R3, 0x80, RZ, 0xc0, !PT ;  /* 0x0000008003ff7812 */ /* 0x000fe400078cc0ff */
[----:B-1----:R-:W-:Y:S01]  /*14c8e0*/  PRMT R0, R7, 0x7771, RZ ;  /* 0x0000777107007816 */ /* 0x002fe200000000ff */
[----:B------:R-:W4:Y:S10]  /*14c8f0*/  LDL.LU R5, [R1+0x4ae8] ;  /* 0x004ae80001057983 */ /* 0x000f340000300800 */
[----:B------:R1:W-:Y:S01]  /*14c900*/  @P6 STG.E.U8 desc[UR42][R12.64], R0 ;  /* 0x000000000c006986 */ /* 0x0003e2000c10112a */
[----:B------:R-:W-:-:S02]  /*14c910*/  LOP3.LUT P6, RZ, R3, 0x40, RZ, 0xc0, !PT ;  /* 0x0000004003ff7812 */ /* 0x000fc400078cc0ff */
        /* <DEDUP_REMOVED lines=12> */
[C---:B------:R-:W-:Y:S02]  /*14c9e0*/  LOP3.LUT P4, RZ, R27.reuse, 0x10000000, RZ, 0xc0, !PT ;  /* 0x100000001bff7812 */ /* 0x040fe4000788c0ff */
[C---:B------:R-:W-:Y:S02]  /*14c9f0*/  LOP3.LUT P3, RZ, R27.reuse, 0x20000000, RZ, 0xc0, !PT ;  /* 0x200000001bff7812 */ /* 0x040fe4000786c0ff */
[C---:B------:R-:W-:Y:S02]  /*14ca00*/  LOP3.LUT P2, RZ, R27.reuse, 0x40000000, RZ, 0xc0, !PT ;  /* 0x400000001bff7812 */ /* 0x040fe4000784c0ff */
[----:B--2---:R-:W-:Y:S01]  /*14ca10*/  PRMT R0, R24, 0x7770, RZ ;  /* 0x0000777018007816 */ /* 0x004fe200000000ff */
[----:B------:R-:W2:Y:S04]  /*14ca20*/  LDL.LU.64 R20, [R1+0x4c8] ;  /* 0x0004c80001147983 */ /* 0x000ea80000300a00 */
[----:B---3--:R1:W-:Y:S01]  /*14ca30*/  @P5 STG.E.U8 desc[UR42][R28.64], R0 ;  /* 0x000000001c005986 */ /* 0x0083e2000c10112a */
[----:B------:R-:W-:-:S03]  /*14ca40*/  LOP3.LUT P5, RZ, R27, 0x80000000, RZ, 0xc0, !PT ;  /* 0x800000001bff7812 */ /* 0x000fc600078ac0ff */
[----:B------:R-:W3:Y:S01]  /*14ca50*/  LDL.LU.64 R26, [R1+0x4f0] ;  /* 0x0004f000011a7983 */ /* 0x000ee20000300a00 */
[----:B------:R-:W-:-:S03]  /*14ca60*/  LOP3.LUT P6, RZ, R25, 0x100, RZ, 0xc0, !PT ;  /* 0x0000010019ff7812 */ /* 0x000fc600078cc0ff */
[----:B------:R-:W3:Y:S04]  /*14ca70*/  LDL.LU.64 R8, [R1+0x520] ;  /* 0x0005200001087983 */ /* 0x000ee80000300a00 */
[----:B------:R-:W3:Y:S04]  /*14ca80*/  LDL.LU.64 R16, [R1+0x518] ;  /* 0x0005180001107983 */ /* 0x000ee80000300a00 */
[----:B------:R-:W3:Y:S01]  /*14ca90*/  LDL.LU.64 R18, [R1+0x548] ;  /* 0x0005480001127983 */ /* 0x000ee20000300a00 */
[----:B-1----:R-:W-:-:S03]  /*14caa0*/  PRMT R0, R24, 0x7771, RZ ;  /* 0x0000777118007816 */ /* 0x002fc600000000ff */
[----:B------:R-:W3:Y:S01]  /*14cab0*/  LDL.LU R29, [R1+0x258] ;  /* 0x00025800011d7983 */ /* 0x000ee20000300800 */
[----:B----4-:R-:W-:-:S04]  /*14cac0*/  LOP3.LUT R5, R5, 0xbfffffff, RZ, 0xc0, !PT ;  /* 0xbfffffff05057812 */ /* 0x010fc800078ec0ff */
[----:B------:R-:W-:Y:S02]  /*14cad0*/  @P6 LOP3.LUT R5, R5, 0x40000000, RZ, 0xfc, !PT ;  /* 0x4000000005056812 */ /* 0x000fe400078efcff */
[----:B------:R-:W-:Y:S02]  /*14cae0*/  LOP3.LUT P6, RZ, R25, 0x80, RZ, 0xc0, !PT ;  /* 0x0000008019ff7812 */ /* 0x000fe400078cc0ff */
[----:B------:R-:W-:-:S11]  /*14caf0*/  LOP3.LUT R5, R5, 0x7fffffff, RZ, 0xc0, !PT ;  /* 0x7fffffff05057812 */ /* 0x000fd600078ec0ff */
[----:B------:R-:W-:-:S05]  /*14cb00*/  @P6 LOP3.LUT R5, R5, 0x80000000, RZ, 0xfc, !PT ;  /* 0x8000000005056812 */ /* 0x000fca00078efcff */
[----:B------:R-:W-:Y:S04]  /*14cb10*/  STL [R1+0x4ad0], R5 ;  /* 0x004ad00501007387 */ /* 0x000fe80000100800 */
[----:B--2---:R1:W-:Y:S02]  /*14cb20*/  @P4 STG.E.U8 desc[UR42][R20.64], R0 ;  /* 0x0000000014004986 */ /* 0x0043e4000c10112a */
[----:B-1----:R-:W-:Y:S02]  /*14cb30*/  PRMT R0, R24, 0x7772, RZ ;  /* 0x0000777218007816 */ /* 0x002fe400000000ff */
[----:B------:R-:W2:Y:S04]  /*14cb40*/  LDL.LU.64 R20, [R1+0x570] ;  /* 0x0005700001147983 */ /* 0x000ea80000300a00 */
[----:B---3--:R1:W-:Y:S04]  /*14cb50*/  @P3 STG.E.U8 desc[UR42][R26.64], R0 ;  /* 0x000000001a003986 */ /* 0x0083e8000c10112a */
[----:B-1----:R-:W3:Y:S04]  /*14cb60*/  LDL.LU.64 R26, [R1+0x5a0] ;  /* 0x0005a000011a7983 */ /* 0x002ee80000300a00 */
        /* <DEDUP_REMOVED lines=23> */
[----:B------:R-:W2:Y:S01]  /*14cce0*/  LDL.LU.64 R12, [R1+0x620] ;  /* 0x00062000010c7983 */ /* 0x000ea20000300a00 */
[----:B------:R-:W-:-:S03]  /*14ccf0*/  LOP3.LUT R3, R3, 0xffffffdf, RZ, 0xc0, !PT ;  /* 0xffffffdf03037812 */ /* 0x000fc600078ec0ff */
[----:B------:R-:W2:Y:S04]  /*14cd00*/  LDL.LU R15, [R1+0x25c] ;  /* 0x00025c00010f7983 */ /* 0x000ea80000300800 */
[----:B------:R-:W2:Y:S04]  /*14cd10*/  LDL.LU.64 R10, [R1+0x618] ;  /* 0x00061800010a7983 */ /* 0x000ea80000300a00 */
[----:B------:R1:W-:Y:S04]  /*14cd20*/  @P2 STG.E.U8 desc[UR42][R8.64], R0 ;  /* 0x0000000008002986 */ /* 0x0003e8000c10112a */
[----:B------:R-:W2:Y:S01]  /*14cd30*/  LDL.LU.64 R6, [R1+0x648] ;  /* 0x0006480001067983 */ /* 0x000ea20000300a00 */
[----:B------:R-:W-:-:S02]  /*14cd40*/  @P6 LOP3.LUT R3, R3, 0x20, RZ, 0xfc, !PT ;  /* 0x0000002003036812 */ /* 0x000fc400078efcff */
[----:B------:R-:W-:Y:S02]  /*14cd50*/  LOP3.LUT P6, RZ, R25, 0x1, RZ, 0xc0, !PT ;  /* 0x0000000119ff7812 */ /* 0x000fe400078cc0ff */
[C---:B-1----:R-:W-:Y:S01]  /*14cd60*/  PRMT R0, R29.reuse, 0x7770, RZ ;  /* 0x000077701d007816 */ /* 0x042fe200000000ff */
[----:B------:R-:W2:Y:S04]  /*14cd70*/  LDL.LU.64 R8, [R1+0x670] ;  /* 0x0006700001087983 */ /* 0x000ea80000300a00 */
[----:B------:R-:W2:Y:S04]  /*14cd80*/  LDL.LU R24, [R1+0x260] ;  /* 0x0002600001187983 */ /* 0x000ea80000300800 */
[----:B------:R1:W-:Y:S02]  /*14cd90*/  @P5 STG.E.U8 desc[UR42][R16.64], R0 ;  /* 0x0000000010005986 */ /* 0x0003e4000c10112a */
[----:B-1----:R-:W-:-:S02]  /*14cda0*/  PRMT R0, R29, 0x7771, RZ ;  /* 0x000077711d007816 */ /* 0x002fc400000000ff */
        /* <DEDUP_REMOVED lines=12> */
[----:B----4-:R-:W-:Y:S01]  /*14ce70*/  PRMT R0, R14, 0x7770, RZ ;  /* 0x000077700e007816 */ /* 0x010fe200000000ff */
        /* <DEDUP_REMOVED lines=14> */
[----:B-1----:R-:W-:Y:S02]  /*14cf60*/  PRMT R0, R15, 0x7770, RZ ;  /* 0x000077700f007816 */ /* 0x002fe400000000ff */
[C---:B------:R-:W-:Y:S02]  /*14cf70*/  LOP3.LUT P0, RZ, R25.reuse, 0x200, RZ, 0xc0, !PT ;  /* 0x0000020019ff7812 */ /* 0x040fe4000780c0ff */
[C---:B------:R-:W-:Y:S02]  /*14cf80*/  LOP3.LUT P1, RZ, R25.reuse, 0x400, RZ, 0xc0, !PT ;  /* 0x0000040019ff7812 */ /* 0x040fe4000782c0ff */
[C---:B------:R-:W-:Y:S02]  /*14cf90*/  LOP3.LUT P4, RZ, R25.reuse, 0x800, RZ, 0xc0, !PT ;  /* 0x0000080019ff7812 */ /* 0x040fe4000788c0ff */
[----:B------:R-:W-:-:S02]  /*14cfa0*/  LOP3.LUT P3, RZ, R25, 0x1000, RZ, 0xc0, !PT ;  /* 0x0000100019ff7812 */ /* 0x000fc4000786c0ff */
[C---:B------:R-:W-:Y:S02]  /*14cfb0*/  LOP3.LUT P2, RZ, R25.reuse, 0x2000, RZ, 0xc0, !PT ;  /* 0x0000200019ff7812 */ /* 0x040fe4000784c0ff */
[----:B------:R-:W-:Y:S02]  /*14cfc0*/  LOP3.LUT P5, RZ, R25, 0x4000, RZ, 0xc0, !PT ;  /* 0x0000400019ff7812 */ /* 0x000fe400078ac0ff */
        /* <DEDUP_REMOVED lines=17> */
[----:B-1----:R-:W2:Y:S04]  /*14d0e0*/  LDL.LU.64 R26, [R1+0x718] ;  /* 0x00071800011a7983 */ /* 0x002ea80000300a00 */
[----:B------:R-:W3:Y:S04]  /*14d0f0*/  LDL.LU.64 R14, [R1+0x748] ;  /* 0x00074800010e7983 */ /* 0x000ee80000300a00 */
[----:B------:R-:W4:Y:S04]  /*14d100*/  LDL.LU.64 R16, [R1+0x770] ;  /* 0x0007700001107983 */ /* 0x000f280000300a00 */
[----:B------:R-:W2:Y:S01]  /*14d110*/  LDL.LU R28, [R1+0x240] ;  /* 0x00024000011c7983 */ /* 0x000ea20000300800 */
[----:B------:R-:W-:-:S02]  /*14d120*/  LOP3.LUT P6, RZ, R25, 0x8000000, RZ, 0xc0, !PT ;  /* 0x0800000019ff7812 */ /* 0x000fc400078cc0ff */
[----:B------:R-:W-:Y:S02]  /*14d130*/  LOP3.LUT R5, R5, 0xffbfffff, RZ, 0xc0, !PT ;  /* 0xffbfffff05057812 */ /* 0x000fe400078ec0ff */
[C---:B------:R-:W-:Y:S02]  /*14d140*/  LOP3.LUT P4, RZ, R25.reuse, 0x8000, RZ, 0xc0, !PT ;  /* 0x0000800019ff7812 */ /* 0x040fe4000788c0ff */
[----:B------:R-:W-:Y:S01]  /*14d150*/  LOP3.LUT P3, RZ, R25, 0x10000, RZ, 0xc0, !PT ;  /* 0x0001000019ff7812 */ /* 0x000fe2000786c0ff */
[----:B------:R-:W3:Y:S04]  /*14d160*/  LDL.LU.64 R18, [R1+0x7a0] ;  /* 0x0007a00001127983 */ /* 0x000ee80000300a00 */
[----:B------:R-:W3:Y:S04]  /*14d170*/  LDL.LU.64 R20, [R1+0x798] ;  /* 0x0007980001147983 */ /* 0x000ee80000300a00 */
[----:B------:R-:W3:Y:S04]  /*14d180*/  LDL.LU R4, [R1+0x264] ;  /* 0x0002640001047983 */ /* 0x000ee80000300800 */
[----:B------:R-:W3:Y:S01]  /*14d190*/  LDL.LU R29, [R1+0x18] ;  /* 0x00001800011d7983 */ /* 0x000ee20000300800 */
[----:B------:R-:W-:-:S02]  /*14d1a0*/  @P6 LOP3.LUT R5, R5, 0x400000, RZ, 0xfc, !PT ;  /* 0x0040000005056812 */ /* 0x000fc400078efcff */
        /* <DEDUP_REMOVED lines=20> */
[C---:B------:R-:W-:Y:S02]  /*14d2f0*/  LOP3.LUT P2, RZ, R25.reuse, 0x20000, RZ, 0xc0, !PT ;  /* 0x0002000019ff7812 */ /* 0x040fe4000784c0ff */
[C---:B------:R-:W-:Y:S02]  /*14d300*/  LOP3.LUT P5, RZ, R25.reuse, 0x40000, RZ, 0xc0, !PT ;  /* 0x0004000019ff7812 */ /* 0x040fe400078ac0ff */
[----:B------:R-:W-:-:S02]  /*14d310*/  LOP3.LUT P0, RZ, R25, 0x10000000, RZ, 0xc0, !PT ;  /* 0x1000000019ff7812 */ /* 0x000fc4000780c0ff */
[----:B------:R-:W-:-:S03]  /*14d320*/  LOP3.LUT P1, RZ, R25, 0x20000000, RZ, 0xc0, !PT ;  /* 0x2000000019ff7812 */ /* 0x000fc6000782c0ff */
[----:B------:R-:W-:Y:S02]  /*14d330*/  @P6 LOP3.LUT R5, R5, 0x20000000, RZ, 0xfc, !PT ;  /* 0x2000000005056812 */ /* 0x000fe400078efcff */
[----:B------:R-:W-:Y:S02]  /*14d340*/  LOP3.LUT P6, RZ, R25, 0x80000, RZ, 0xc0, !PT ;  /* 0x0008000019ff7812 */ /* 0x000fe400078cc0ff */
[----:B--2---:R-:W-:-:S05]  /*14d350*/  PRMT R0, R28, 0x7770, RZ ;  /* 0x000077701c007816 */ /* 0x004fca00000000ff */
[----:B------:R1:W-:Y:S01]  /*14d360*/  @P4 STG.E.U8 desc[UR42][R26.64], R0 ;  /* 0x000000001a004986 */ /* 0x0003e2000c10112a */
[C---:B------:R-:W-:Y:S02]  /*14d370*/  LOP3.LUT P4, RZ, R25.reuse, 0x40000000, RZ, 0xc0, !PT ;  /* 0x4000000019ff7812 */ /* 0x040fe4000788c0ff */
[----:B-1----:R-:W-:Y:S01]  /*14d380*/  PRMT R0, R28, 0x7771, RZ ;  /* 0x000077711c007816 */ /* 0x002fe200000000ff */
[----:B------:R-:W2:Y:S04]  /*14d390*/  LDL.LU.64 R26, [R1+0x7c8] ;  /* 0x0007c800011a7983 */ /* 0x000ea80000300a00 */
[----:B---3--:R1:W-:Y:S01]  /*14d3a0*/  @P3 STG.E.U8 desc[UR42][R14.64], R0 ;  /* 0x000000000e003986 */ /* 0x0083e2000c10112a */
[----:B------:R-:W-:-:S03]  /*14d3b0*/  LOP3.LUT P3, RZ, R25, 0x80000000, RZ, 0xc0, !PT ;  /* 0x8000000019ff7812 */ /* 0x000fc6000786c0ff */
[----:B------:R-:W3:Y:S04]  /*14d3c0*/  LDL.LU.64 R24, [R1+0x7f0] ;  /* 0x0007f00001187983 */ /* 0x000ee80000300a00 */
[----:B-1----:R-:W2:Y:S04]  /*14d3d0*/  LDL.LU R14, [R1+0x244] ;  /* 0x00024400010e7983 */ /* 0x002ea80000300800 */
[----:B------:R-:W2:Y:S04]  /*14d3e0*/  LDL.LU.64 R2, [R1+0x848] ;  /* 0x0008480001027983 */ /* 0x000ea80000300a00 */
[----:B--2---:R1:W-:Y:S04]  /*14d3f0*/  STL.64 [R1+0x4ac0], R2 ;  /* 0x004ac00201007387 */ /* 0x0043e80000100a00 */
[----:B-1----:R-:W2:Y:S01]  /*14d400*/  LDL.LU.64 R2, [R1+0x818] ;  /* 0x0008180001027983 */ /* 0x002ea20000300a00 */
[----:B------:R-:W-:-:S05]  /*14d410*/  PRMT R0, R28, 0x7772, RZ ;  /* 0x000077721c007816 */ /* 0x000fca00000000ff */
[----:B----4-:R1:W-:Y:S02]  /*14d420*/  @P2 STG.E.U8 desc[UR42][R16.64], R0 ;  /* 0x0000000010002986 */ /* 0x0103e4000c10112a */
[----:B-1----:R-:W-:-:S05]  /*14d430*/  PRMT R0, R28, 0x7773, RZ ;  /* 0x000077731c007816 */ /* 0x002fca00000000ff */
[----:B------:R1:W-:Y:S02]  /*14d440*/  @P5 STG.E.U8 desc[UR42][R18.64], R0 ;  /* 0x0000000012005986 */ /* 0x0003e4000c10112a */
[----:B-1----:R-:W-:-:S05]  /*14d450*/  PRMT R0, R4, 0x7770, RZ ;  /* 0x0000777004007816 */ /* 0x002fca00000000ff */
[----:B------:R-:W-:Y:S04]  /*14d460*/  @P6 STG.E.U8 desc[UR42][R20.64], R0 ;  /* 0x0000000014006986 */ /* 0x000fe8000c10112a */
[----:B--2---:R1:W-:Y:S04]  /*14d470*/  STL.64 [R1+0x4ac8], R2 ;  /* 0x004ac80201007387 */ /* 0x0043e80000100a00 */
[----:B-1----:R-:W2:Y:S01]  /*14d480*/  LDL.LU.64 R2, [R1+0x820] ;  /* 0x0008200001027983 */ /* 0x002ea20000300a00 */
[C---:B------:R-:W-:Y:S02]  /*14d490*/  LOP3.LUT P6, RZ, R5.reuse, 0x20000000, RZ, 0xc0, !PT ;  /* 0x2000000005ff7812 */ /* 0x040fe400078cc0ff */
[----:B------:R-:W-:Y:S01]  /*14d4a0*/  PRMT R0, R4, 0x7771, RZ ;  /* 0x0000777104007816 */ /* 0x000fe200000000ff */
[----:B------:R-:W4:Y:S04]  /*14d4b0*/  LDL.LU.64 R12, [R1+0x870] ;  /* 0x00087000010c7983 */ /* 0x000f280000300a00 */
[----:B------:R-:W4:Y:S04]  /*14d4c0*/  LDL.LU R15, [R1+0x268] ;  /* 0x00026800010f7983 */ /* 0x000f280000300800 */
[----:B------:R-:W4:Y:S04]  /*14d4d0*/  LDL.LU.64 R10, [R1+0x8a0] ;  /* 0x0008a000010a7983 */ /* 0x000f280000300a00 */
[----:B------:R-:W4:Y:S04]  /*14d4e0*/  LDL.LU.64 R6, [R1+0x898] ;  /* 0x0008980001067983 */ /* 0x000f280000300a00 */
[----:B------:R-:W4:Y:S04]  /*14d4f0*/  LDL.LU.64 R8, [R1+0x8c8] ;  /* 0x0008c80001087983 */ /* 0x000f280000300a00 */
[----:B------:R-:W4:Y:S04]  /*14d500*/  LDL.LU R28, [R1+0x248] ;  /* 0x00024800011c7983 */ /* 0x000f280000300800 */
[----:B------:R-:W4:Y:S04]  /*14d510*/  LDL.LU.64 R16, [R1+0x8f0] ;  /* 0x0008f00001107983 */ /* 0x000f280000300a00 */
[----:B------:R-:W4:Y:S04]  /*14d520*/  LDL.LU.64 R18, [R1+0x920] ;  /* 0x0009200001127983 */ /* 0x000f280000300a00 */
[----:B------:R-:W4:Y:S04]  /*14d530*/  LDL.LU.64 R20, [R1+0x918] ;  /* 0x0009180001147983 */ /* 0x000f280000300a00 */
[----:B------:R1:W-:Y:S01]  /*14d540*/  @P6 STG.E.U8 desc[UR42][R26.64], R0 ;  /* 0x000000001a006986 */ /* 0x0003e2000c10112a */
        /* <DEDUP_REMOVED lines=16> */
[----:B------:R-:W-:-:S07]  /*14d650*/  LOP3.LUT P5, RZ, R29, 0x2, RZ, 0xc0, !PT ;  /* 0x000000021dff7812 */ /* 0x000fce00078ac0ff */
[----:B--2---:R1:W-:Y:S01]  /*14d660*/  @P6 STG.E.U8 desc[UR42][R2.64], R0 ;  /* 0x0000000002006986 */ /* 0x0043e2000c10112a */
[----:B------:R-:W-:Y:S02]  /*14d670*/  LOP3.LUT P6, RZ, R5, 0x1000000, RZ, 0xc0, !PT ;  /* 0x0100000005ff7812 */ /* 0x000fe400078cc0ff */
[----:B-1----:R-:W-:-:S11]  /*14d680*/  PRMT R0, R14, 0x7772, RZ ;  /* 0x000077720e007816 */ /* 0x002fd600000000ff */
[----:B----4-:R1:W-:Y:S01]  /*14d690*/  @P6 STG.E.U8 desc[UR42][R12.64], R0 ;  /* 0x000000000c006986 */ /* 0x0103e2000c10112a */
        /* <DEDUP_REMOVED lines=18> */
[----:B-1----:R-:W-:-:S05]  /*14d7c0*/  PRMT R0, R28, 0x7772, RZ ;  /* 0x000077721c007816 */ /* 0x002fca00000000ff */
[----:B---3--:R1:W-:Y:S04]  /*14d7d0*/  @P5 STG.E.U8 desc[UR42][R24.64], R0 ;  /* 0x0000000018005986 */ /* 0x0083e8000c10112a */
[----:B-1----:R-:W3:Y:S04]  /*14d7e0*/  LDL.LU.64 R24, [R1+0x9c8] ;  /* 0x0009c80001187983 */ /* 0x002ee80000300a00 */
[----:B------:R-:W3:Y:S04]  /*14d7f0*/  LDL.LU.64 R14, [R1+0x9f0] ;  /* 0x0009f000010e7983 */ /* 0x000ee80000300a00 */
[----:B------:R-:W3:Y:S01]  /*14d800*/  LDL.LU R20, [R1+0x26c] ;  /* 0x00026c0001147983 */ /* 0x000ee20000300800 */
[----:B------:R-:W-:-:S02]  /*14d810*/  LOP3.LUT P4, RZ, R29, 0x4, RZ, 0xc0, !PT ;  /* 0x000000041dff7812 */ /* 0x000fc4000788c0ff */
[C---:B------:R-:W-:Y:S02]  /*14d820*/  LOP3.LUT P3, RZ, R29.reuse, 0x8, RZ, 0xc0, !PT ;  /* 0x000000081dff7812 */ /* 0x040fe4000786c0ff */
[----:B------:R-:W-:Y:S02]  /*14d830*/  PRMT R0, R28, 0x7773, RZ ;  /* 0x000077731c007816 */ /* 0x000fe400000000ff */
[C---:B------:R-:W-:Y:S01]  /*14d840*/  LOP3.LUT P2, RZ, R29.reuse, 0x10, RZ, 0xc0, !PT ;  /* 0x000000101dff7812 */ /* 0x040fe2000784c0ff */
[----:B------:R-:W4:Y:S04]  /*14d850*/  LDL.LU.64 R26, [R1+0xa20] ;  /* 0x000a2000011a7983 */ /* 0x000f280000300a00 */
[----:B------:R-:W4:Y:S04]  /*14d860*/  LDL.LU.64 R16, [R1+0xa18] ;  /* 0x000a180001107983 */ /* 0x000f280000300a00 */
[----:B------:R-:W4:Y:S01]  /*14d870*/  LDL.LU R21, [R1+0x24c] ;  /* 0x00024c0001157983 */ /* 0x000f220000300800 */
[----:B------:R-:W-:-:S03]  /*14d880*/  LOP3.LUT P6, RZ, R29, 0x4000, RZ, 0xc0, !PT ;  /* 0x000040001dff7812 */ /* 0x000fc600078cc0ff */
[----:B--2---:R3:W-:Y:S02]  /*14d890*/  @P4 STG.E.U8 desc[UR42][R8.64], R0 ;  /* 0x0000000008004986 */ /* 0x0047e4000c10112a */
[----:B---3--:R-:W-:-:S05]  /*14d8a0*/  PRMT R0, R20, 0x7770, RZ ;  /* 0x0000777014007816 */ /* 0x008fca00000000ff */
[----:B----4-:R1:W-:Y:S02]  /*14d8b0*/  @P3 STG.E.U8 desc[UR42][R18.64], R0 ;  /* 0x0000000012003986 */ /* 0x0103e4000c10112a */
[----:B-1----:R-:W-:Y:S02]  /*14d8c0*/  PRMT R0, R20, 0x7771, RZ ;  /* 0x0000777114007816 */ /* 0x002fe400000000ff */
[----:B------:R-:W2:Y:S04]  /*14d8d0*/  LDL.LU.64 R18, [R1+0xa48] ;  /* 0x000a480001127983 */ /* 0x000ea80000300a00 */
[----:B------:R1:W-:Y:S04]  /*14d8e0*/  @P2 STG.E.U8 desc[UR42][R24.64], R0 ;  /* 0x0000000018002986 */ /* 0x0003e8000c10112a */
[----:B-1----:R-:W3:Y:S04]  /*14d8f0*/  LDL.LU.64 R24, [R1+0xa70] ;  /* 0x000a700001187983 */ /* 0x002ee80000300a00 */
[----:B------:R-:W4:Y:S01]  /*14d900*/  LDL.LU R28, [R1+0x230] ;  /* 0x00023000011c7983 */ /* 0x000f220000300800 */
        /* <DEDUP_REMOVED lines=22> */
[----:B------:R-:W-:Y:S02]  /*14da70*/  PRMT R0, R20, 0x7772, RZ ;  /* 0x0000777214007816 */ /* 0x000fe400000000ff */
[----:B------:R-:W-:Y:S02]  /*14da80*/  LOP3.LUT R5, R5, 0xffdfffff, RZ, 0xc0, !PT ;  /* 0xffdfffff05057812 */ /* 0x000fe400078ec0ff */
[C---:B------:R-:W-:Y:S02]  /*14da90*/  LOP3.LUT P0, RZ, R29.reuse, 0x8000, RZ, 0xc0, !PT ;  /* 0x000080001dff7812 */ /* 0x040fe4000780c0ff */
[C---:B------:R-:W-:Y:S01]  /*14daa0*/  LOP3.LUT P1, RZ, R29.reuse, 0x10000, RZ, 0xc0, !PT ;  /* 0x000100001dff7812 */ /* 0x040fe2000782c0ff */
[----:B------:R-:W-:Y:S01]  /*14dab0*/  @P5 STG.E.U8 desc[UR42][R14.64], R0 ;  /* 0x000000000e005986 */ /* 0x000fe2000c10112a */
[----:B------:R-:W-:-:S02]  /*14dac0*/  LOP3.LUT P4, RZ, R29, 0x20000, RZ, 0xc0, !PT ;  /* 0x000200001dff7812 */ /* 0x000fc4000788c0ff */
[C---:B------:R-:W-:Y:S02]  /*14dad0*/  LOP3.LUT P3, RZ, R29.reuse, 0x40000, RZ, 0xc0, !PT ;  /* 0x000400001dff7812 */ /* 0x040fe4000786c0ff */
[C---:B------:R-:W-:Y:S02]  /*14dae0*/  LOP3.LUT P2, RZ, R29.reuse, 0x80000, RZ, 0xc0, !PT ;  /* 0x000800001dff7812 */ /* 0x040fe4000784c0ff */
[----:B------:R-:W-:Y:S02]  /*14daf0*/  LOP3.LUT P5, RZ, R29, 0x100000, RZ, 0xc0, !PT ;  /* 0x001000001dff7812 */ /* 0x000fe400078ac0ff */
[----:B------:R-:W-:Y:S02]  /*14db00*/  @P6 LOP3.LUT R5, R5, 0x200000, RZ, 0xfc, !PT ;  /* 0x0020000005056812 */ /* 0x000fe400078efcff */
[----:B------:R-:W-:Y:S01]  /*14db10*/  LOP3.LUT P6, RZ, R29, 0x40, RZ, 0xc0, !PT ;  /* 0x000000401dff7812 */ /* 0x000fe200078cc0ff */
[----:B----4-:R1:W-:Y:S04]  /*14db20*/  STL.64 [R1+0x4ab8], R28 ;  /* 0x004ab81c01007387 */ /* 0x0103e80000100a00 */
[----:B-1----:R-:W4:Y:S04]  /*14db30*/  LDL.LU.64 R28, [R1+0xaa0] ;  /* 0x000aa000011c7983 */ /* 0x002f280000300a00 */
[----:B------:R-:W4:Y:S01]  /*14db40*/  LDL.LU.64 R2, [R1+0xac8] ;  /* 0x000ac80001027983 */ /* 0x000f220000300a00 */
[----:B------:R-:W-:-:S05]  /*14db50*/  PRMT R0, R20, 0x7773, RZ ;  /* 0x0000777314007816 */ /* 0x000fca00000000ff */
[----:B------:R1:W-:Y:S01]  /*14db60*/  @P6 STG.E.U8 desc[UR42][R26.64], R0 ;  /* 0x000000001a006986 */ /* 0x0003e2000c10112a */
[----:B------:R-:W-:Y:S02]  /*14db70*/  LOP3.LUT P6, RZ, R5, 0x200000, RZ, 0xc0, !PT ;  /* 0x0020000005ff7812 */ /* 0x000fe400078cc0ff */
[----:B-1----:R-:W-:-:S11]  /*14db80*/  PRMT R0, R21, 0x7770, RZ ;  /* 0x0000777015007816 */ /* 0x002fd600000000ff */
[----:B------:R1:W-:Y:S01]  /*14db90*/  @P6 STG.E.U8 desc[UR42][R16.64], R0 ;  /* 0x0000000010006986 */ /* 0x0003e2000c10112a */
[----:B------:R-:W-:Y:S02]  /*14dba0*/  LOP3.LUT P6, RZ, R5, 0x100000, RZ, 0xc0, !PT ;  /* 0x0010000005ff7812 */ /* 0x000fe400078cc0ff */
[----:B-1----:R-:W-:-:S11]  /*14dbb0*/  PRMT R0, R21, 0x7771, RZ ;  /* 0x0000777115007816 */ /* 0x002fd600000000ff */
[----:B--2---:R1:W-:Y:S01]  /*14dbc0*/  @P6 STG.E.U8 desc[UR42][R18.64], R0 ;  /* 0x0000000012006986 */ /* 0x0043e2000c10112a */
[----:B------:R-:W-:Y:S02]  /*14dbd0*/  LOP3.LUT P6, RZ, R5, 0x80000, RZ, 0xc0, !PT ;  /* 0x0008000005ff7812 */ /* 0x000fe400078cc0ff */
[----:B-1----:R-:W-:-:S11]  /*14dbe0*/  PRMT R0, R21, 0x7772, RZ ;  /* 0x0000777215007816 */ /* 0x002fd600000000ff */
[----:B---3--:R1:W-:Y:S01]  /*14dbf0*/  @P6 STG.E.U8 desc[UR42][R24.64], R0 ;  /* 0x0000000018006986 */ /* 0x0083e2000c10112a */
[----:B------:R-:W-:Y:S02]  /*14dc00*/  LOP3.LUT P6, RZ, R5, 0x40000, RZ, 0xc0, !PT ;  /* 0x0004000005ff7812 */ /* 0x000fe400078cc0ff */
[----:B-1----:R-:W-:Y:S01]  /*14dc10*/  PRMT R0, R21, 0x7773, RZ ;  /* 0x0000777315007816 */ /* 0x002fe200000000ff */
[----:B----4-:R1:W-:Y:S10]  /*14dc20*/  STL.64 [R1+0x4ab0], R2 ;  /* 0x004ab00201007387 */ /* 0x0103f40000100a00 */
[----:B------:R2:W-:Y:S04]  /*14dc30*/  @P6 STG.E.U8 desc[UR42][R28.64], R0 ;  /* 0x000000001c006986 */ /* 0x0005e8000c10112a */
[----:B-1----:R-:W3:Y:S04]  /*14dc40*/  LDL.LU.64 R2, [R1+0xa98] ;  /* 0x000a980001027983 */ /* 0x002ee80000300a00 */
[----:B------:R-:W4:Y:S04]  /*14dc50*/  LDL.LU.64 R12, [R1+0xaf0] ;  /* 0x000af000010c7983 */ /* 0x000f280000300a00 */
[----:B------:R-:W3:Y:S04]  /*14dc60*/  LDL.LU R27, [R1+0x220] ;  /* 0x00022000011b7983 */ /* 0x000ee80000300800 */
[----:B------:R-:W3:Y:S04]  /*14dc70*/  LDL.LU.64 R10, [R1+0xb20] ;  /* 0x000b2000010a7983 */ /* 0x000ee80000300a00 */
[----:B------:R-:W3:Y:S04]  /*14dc80*/  LDL.LU.64 R6, [R1+0xb18] ;  /* 0x000b180001067983 */ /* 0x000ee80000300a00 */
[----:B------:R-:W3:Y:S04]  /*14dc90*/  LDL.LU.64 R8, [R1+0xb48] ;  /* 0x000b480001087983 */ /* 0x000ee80000300a00 */
[----:B------:R-:W3:Y:S04]  /*14dca0*/  LDL.LU.64 R14, [R1+0xb70] ;  /* 0x000b7000010e7983 */ /* 0x000ee80000300a00 */
[----:B------:R-:W3:Y:S04]  /*14dcb0*/  LDL.LU R26, [R1+0x234] ;  /* 0x00023400011a7983 */ /* 0x000ee80000300800 */
[----:B------:R-:W3:Y:S04]  /*14dcc0*/  LDL.LU.64 R16, [R1+0xba0] ;  /* 0x000ba00001107983 */ /* 0x000ee80000300a00 */
[----:B------:R-:W3:Y:S04]  /*14dcd0*/  LDL.LU.64 R18, [R1+0xb98] ;  /* 0x000b980001127983 */ /* 0x000ee80000300a00 */
[----:B------:R-:W3:Y:S04]  /*14dce0*/  LDL.LU.64 R24, [R1+0xbc8] ;  /* 0x000bc80001187983 */ /* 0x000ee80000300a00 */
[----:B------:R-:W3:Y:S04]  /*14dcf0*/  LDL.LU R20, [R1+0x1c] ;  /* 0x00001c0001147983 */ /* 0x000ee80000300800 */
[----:B--2---:R-:W2:Y:S01]  /*14dd00*/  LDL.LU.64 R28, [R1+0x4ab8] ;  /* 0x004ab800011c7983 */ /* 0x004ea20000300a00 */
[----:B------:R-:W-:-:S02]  /*14dd10*/  LOP3.LUT P6, RZ, R5, 0x20000, RZ, 0xc0, !PT ;  /* 0x0002000005ff7812 */ /* 0x000fc400078cc0ff */
[----:B--2---:R-:W-:-:S11]  /*14dd20*/  PRMT R0, R28, 0x7770, RZ ;  /* 0x000077701c007816 */ /* 0x004fd600000000ff */
[----:B---3--:R1:W-:Y:S04]  /*14dd30*/  @P6 STG.E.U8 desc[UR42][R2.64], R0 ;  /* 0x0000000002006986 */ /* 0x0083e8000c10112a */
[----:B-1----:R-:W2:Y:S01]  /*14dd40*/  LDL.LU.64 R2, [R1+0x4ab0] ;  /* 0x004ab00001027983 */ /* 0x002ea20000300a00 */
[----:B------:R-:W-:Y:S02]  /*14dd50*/  LOP3.LUT P6, RZ, R5, 0x10000, RZ, 0xc0, !PT ;  /* 0x0001000005ff7812 */ /* 0x000fe400078cc0ff */
[----:B------:R-:W-:-:S11]  /*14dd60*/  PRMT R0, R28, 0x7771, RZ ;  /* 0x000077711c007816 */ /* 0x000fd600000000ff */
[----:B--2---:R1:W-:Y:S01]  /*14dd70*/  @P6 STG.E.U8 desc[UR42][R2.64], R0 ;  /* 0x0000000002006986 */ /* 0x0043e2000c10112a */
[----:B------:R-:W-:Y:S02]  /*14dd80*/  LOP3.LUT P6, RZ, R5, 0x8000, RZ, 0xc0, !PT ;  /* 0x0000800005ff7812 */ /* 0x000fe400078cc0ff */
[----:B-1----:R-:W-:-:S11]  /*14dd90*/  PRMT R0, R28, 0x7772, RZ ;  /* 0x000077721c007816 */ /* 0x002fd600000000ff */
[----:B----4-:R1:W-:Y:S01]  /*14dda0*/  @P6 STG.E.U8 desc[UR42][R12.64], R0 ;  /* 0x000000000c006986 */ /* 0x0103e2000c10112a */
[----:B------:R-:W-:Y:S02]  /*14ddb0*/  LOP3.LUT P6, RZ, R5, 0x4000, RZ, 0xc0, !PT ;  /* 0x0000400005ff7812 */ /* 0x000fe400078cc0ff */
[----:B-1----:R-:W-:-:S11]  /*14ddc0*/  PRMT R0, R28, 0x7773, RZ ;  /* 0x000077731c007816 */ /* 0x002fd600000000ff */
        /* <DEDUP_REMOVED lines=11> */
[----:B------:R1:W-:Y:S02]  /*14de80*/  @P2 STG.E.U8 desc[UR42][R18.64], R0 ;  /* 0x0000000012002986 */ /* 0x0003e4000c10112a */
[----:B-1----:R-:W-:-:S05]  /*14de90*/  PRMT R0, R26, 0x7771, RZ ;  /* 0x000077711a007816 */ /* 0x002fca00000000ff */
[----:B------:R1:W-:Y:S04]  /*14dea0*/  @P5 STG.E.U8 desc[UR42][R24.64], R0 ;  /* 0x0000000018005986 */ /* 0x0003e8000c10112a */
[----:B-1----:R-:W3:Y:S01]  /*14deb0*/  LDL.LU.64 R24, [R1+0xc20] ;  /* 0x000c200001187983 */ /* 0x002ee20000300a00 */
[----:B------:R-:W-:Y:S02]  /*14dec0*/  LOP3.LUT P6, RZ, R20, 0x2, RZ, 0xc0, !PT ;  /* 0x0000000214ff7812 */ /* 0x000fe400078cc0ff */
[----:B------:R-:W-:Y:S02]  /*14ded0*/  LOP3.LUT R5, R5, 0xffffffbf, RZ, 0xc0, !PT ;  /* 0xffffffbf05057812 */ /* 0x000fe400078ec0ff */
[C---:B------:R-:W-:Y:S02]  /*14dee0*/  LOP3.LUT P4, RZ, R29.reuse, 0x200000, RZ, 0xc0, !PT ;  /* 0x002000001dff7812 */ /* 0x040fe4000788c0ff */
[----:B------:R-:W-:-:S02]  /*14def0*/  LOP3.LUT P3, RZ, R29, 0x400000, RZ, 0xc0, !PT ;  /* 0x004000001dff7812 */ /* 0x000fc4000786c0ff */
[----:B------:R-:W-:Y:S01]  /*14df00*/  PRMT R0, R26, 0x7772, RZ ;  /* 0x000077721a007816 */ /* 0x000fe200000000ff */
[----:B------:R-:W4:Y:S04]  /*14df10*/  LDL.LU.64 R14, [R1+0xc18] ;  /* 0x000c1800010e7983 */ /* 0x000f280000300a00 */
[----:B------:R-:W4:Y:S04]  /*14df20*/  LDL.LU.64 R16, [R1+0xc48] ;  /* 0x000c480001107983 */ /* 0x000f280000300a00 */
[----:B------:R-:W4:Y:S04]  /*14df30*/  LDL.LU.64 R18, [R1+0xc70] ;  /* 0x000c700001127983 */ /* 0x000f280000300a00 */
[----:B------:R-:W4:Y:S01]  /*14df40*/  LDL.LU R27, [R1+0x224] ;  /* 0x00022400011b7983 */ /* 0x000f220000300800 */
        /* <DEDUP_REMOVED lines=22> */
[----:B------:R-:W-:-:S07]  /*14e0b0*/  LOP3.LUT P5, RZ, R29, 0x1000000, RZ, 0xc0, !PT ;  /* 0x010000001dff7812 */ /* 0x000fce00078ac0ff */
[----:B------:R-:W-:Y:S02]  /*14e0c0*/  @P6 LOP3.LUT R5, R5, 0x2000, RZ, 0xfc, !PT ;  /* 0x0000200005056812 */ /* 0x000fe400078efcff */
[----:B------:R-:W-:Y:S02]  /*14e0d0*/  LOP3.LUT P6, RZ, R29, 0x2000000, RZ, 0xc0, !PT ;  /* 0x020000001dff7812 */ /* 0x000fe400078cc0ff */
[----:B------:R-:W4:Y:S04]  /*14e0e0*/  LDL.LU.64 R28, [R1+0xca0] ;  /* 0x000ca000011c7983 */ /* 0x000f280000300a00 */
[----:B------:R-:W4:Y:S04]  /*14e0f0*/  LDL.LU R4, [R1+0x238] ;  /* 0x0002380001047983 */ /* 0x000f280000300800 */
[----:B--2---:R1:W-:Y:S02]  /*14e100*/  @P4 STG.E.U8 desc[UR42][R8.64], R0 ;  /* 0x0000000008004986 */ /* 0x0043e4000c10112a */
[----:B-1----:R-:W-:-:S05]  /*14e110*/  PRMT R0, R26, 0x7773, RZ ;  /* 0x000077731a007816 */ /* 0x002fca00000000ff */
[----:B---3--:R1:W-:Y:S04]  /*14e120*/  @P3 STG.E.U8 desc[UR42][R24.64], R0 ;  /* 0x0000000018003986 */ /* 0x0083e8000c10112a */
[----:B-1----:R-:W2:Y:S04]  /*14e130*/  LDL.LU.64 R24, [R1+0xc98] ;  /* 0x000c980001187983 */ /* 0x002ea80000300a00 */
[----:B------:R-:W3:Y:S04]  /*14e140*/  LDL.LU R21, [R1+0x228] ;  /* 0x0002280001157983 */ /* 0x000ee80000300800 */
[----:B------:R-:W2:Y:S04]  /*14e150*/  LDL.LU.64 R6, [R1+0xd20] ;  /* 0x000d200001067983 */ /* 0x000ea80000300a00 */
[----:B--2---:R1:W-:Y:S04]  /*14e160*/  STL.64 [R1+0x4aa0], R6 ;  /* 0x004aa00601007387 */ /* 0x0043e80000100a00 */
[----:B-1----:R-:W2:Y:S01]  /*14e170*/  LDL.LU.64 R6, [R1+0xcf0] ;  /* 0x000cf00001067983 */ /* 0x002ea20000300a00 */
[----:B----4-:R-:W-:-:S05]  /*14e180*/  PRMT R0, R27, 0x7770, RZ ;  /* 0x000077701b007816 */ /* 0x010fca00000000ff */
[----:B------:R1:W-:Y:S02]  /*14e190*/  @P2 STG.E.U8 desc[UR42][R14.64], R0 ;  /* 0x000000000e002986 */ /* 0x0003e4000c10112a */
[----:B-1----:R-:W-:-:S05]  /*14e1a0*/  PRMT R0, R27, 0x7771, RZ ;  /* 0x000077711b007816 */ /* 0x002fca00000000ff */
[----:B------:R1:W-:Y:S02]  /*14e1b0*/  @P5 STG.E.U8 desc[UR42][R16.64], R0 ;  /* 0x0000000010005986 */ /* 0x0003e4000c10112a */
[----:B-1----:R-:W-:-:S05]  /*14e1c0*/  PRMT R0, R27, 0x7772, RZ ;  /* 0x000077721b007816 */ /* 0x002fca00000000ff */
[----:B------:R-:W-:Y:S04]  /*14e1d0*/  @P6 STG.E.U8 desc[UR42][R18.64], R0 ;  /* 0x0000000012006986 */ /* 0x000fe8000c10112a */
[----:B--2---:R1:W-:Y:S04]  /*14e1e0*/  STL.64 [R1+0x4aa8], R6 ;  /* 0x004aa80601007387 */ /* 0x0043e80000100a00 */
[----:B-1----:R-:W2:Y:S01]  /*14e1f0*/  LDL.LU.64 R6, [R1+0xcc8] ;  /* 0x000cc80001067983 */ /* 0x002ea20000300a00 */
[----:B------:R-:W-:Y:S02]  /*14e200*/  LOP3.LUT P6, RZ, R5, 0x2000, RZ, 0xc0, !PT ;  /* 0x0000200005ff7812 */ /* 0x000fe400078cc0ff */
[----:B------:R-:W-:Y:S01]  /*14e210*/  PRMT R0, R27, 0x7773, RZ ;  /* 0x000077731b007816 */ /* 0x000fe200000000ff */
[----:B------:R-:W4:Y:S04]  /*14e220*/  LDL.LU.64 R2, [R1+0xd18] ;  /* 0x000d180001027983 */ /* 0x000f280000300a00 */
[----:B------:R-:W3:Y:S04]  /*14e230*/  LDL.LU.64 R12, [R1+0xd48] ;  /* 0x000d4800010c7983 */ /* 0x000ee80000300a00 */
[----:B------:R-:W3:Y:S04]  /*14e240*/  LDL.LU R26, [R1+0x23c] ;  /* 0x00023c00011a7983 */ /* 0x000ee80000300800 */
[----:B------:R-:W3:Y:S04]  /*14e250*/  LDL.LU.64 R10, [R1+0xd70] ;  /* 0x000d7000010a7983 */ /* 0x000ee80000300a00 */
[----:B------:R-:W3:Y:S04]  /*14e260*/  LDL.LU.64 R8, [R1+0xda0] ;  /* 0x000da00001087983 */ /* 0x000ee80000300a00 */
[----:B------:R-:W3:Y:S04]  /*14e270*/  LDL.LU.64 R14, [R1+0xd98] ;  /* 0x000d9800010e7983 */ /* 0x000ee80000300a00 */
[----:B------:R-:W3:Y:S04]  /*14e280*/  LDL.LU.64 R16, [R1+0xdc8] ;  /* 0x000dc80001107983 */ /* 0x000ee80000300a00 */
[----:B------:R-:W3:Y:S04]  /*14e290*/  LDL.LU.64 R18, [R1+0xdf0] ;  /* 0x000df00001127983 */ /* 0x000ee80000300a00 */
[----:B------:R-:W3:Y:S04]  /*14e2a0*/  LDL.LU R27, [R1+0x22c] ;  /* 0x00022c00011b7983 */ /* 0x000ee80000300800 */
        /* <DEDUP_REMOVED lines=24> */
[----:B---3--:R-:W-:Y:S01]  /*14e430*/  PRMT R0, R21, 0x7770, RZ ;  /* 0x0000777015007816 */ /* 0x008fe200000000ff */
[----:B------:R-:W2:Y:S10]  /*14e440*/  LDL.LU R6, [R1+0x4a98] ;  /* 0x004a980001067983 */ /* 0x000eb40000300800 */
[----:B----4-:R1:W-:Y:S01]  /*14e450*/  @P6 STG.E.U8 desc[UR42][R2.64], R0 ;  /* 0x0000000002006986 */ /* 0x0103e2000c10112a */
[----:B------:R-:W-:-:S02]  /*14e460*/  LOP3.LUT P6, RZ, R5, 0x80, RZ, 0xc0, !PT ;  /* 0x0000008005ff7812 */ /* 0x000fc400078cc0ff */
        /* <DEDUP_REMOVED lines=15> */
[----:B------:R1:W-:Y:S02]  /*14e560*/  @P2 STG.E.U8 desc[UR42][R28.64], R0 ;  /* 0x000000001c002986 */ /* 0x0003e4000c10112a */
[----:B-1----:R-:W-:-:S02]  /*14e570*/  PRMT R0, R27, 0x7770, RZ ;  /* 0x000077701b007816 */ /* 0x002fc400000000ff */
[----:B------:R-:W4:Y:S04]  /*14e580*/  LDL.LU.64 R28, [R1+0xe70] ;  /* 0x000e7000011c7983 */ /* 0x000f280000300a00 */
[----:B------:R1:W-:Y:S04]  /*14e590*/  @P5 STG.E.U8 desc[UR42][R24.64], R0 ;  /* 0x0000000018005986 */ /* 0x0003e8000c10112a */
[----:B-1----:R-:W2:Y:S01]  /*14e5a0*/  LDL.LU.64 R24, [R1+0xea0] ;  /* 0x000ea00001187983 */ /* 0x002ea20000300a00 */
[C---:B------:R-:W-:Y:S02]  /*14e5b0*/  LOP3.LUT P4, RZ, R20.reuse, 0x100, RZ, 0xc0, !PT ;  /* 0x0000010014ff7812 */ /* 0x040fe4000788c0ff */
[----:B------:R-:W-:-:S02]  /*14e5c0*/  LOP3.LUT P3, RZ, R20, 0x200, RZ, 0xc0, !PT ;  /* 0x0000020014ff7812 */ /* 0x000fc4000786c0ff */
[C---:B------:R-:W-:Y:S02]  /*14e5d0*/  PRMT R0, R27.reuse, 0x7771, RZ ;  /* 0x000077711b007816 */ /* 0x040fe400000000ff */
[----:B------:R-:W-:Y:S01]  /*14e5e0*/  LOP3.LUT P2, RZ, R20, 0x400, RZ, 0xc0, !PT ;  /* 0x0000040014ff7812 */ /* 0x000fe2000784c0ff */
[----:B------:R-:W2:Y:S04]  /*14e5f0*/  LDL.LU.64 R14, [R1+0xe98] ;  /* 0x000e9800010e7983 */ /* 0x000ea80000300a00 */
[----:B------:R-:W2:Y:S04]  /*14e600*/  LDL.LU.64 R16, [R1+0xec8] ;  /* 0x000ec80001107983 */ /* 0x000ea80000300a00 */
[----:B------:R-:W2:Y:S04]  /*14e610*/  LDL.LU R26, [R1+0x2f0] ;  /* 0x0002f000011a7983 */ /* 0x000ea80000300800 */
[----:B---3--:R1:W-:Y:S02]  /*14e620*/  @P4 STG.E.U8 desc[UR42][R18.64], R0 ;  /* 0x0000000012004986 */ /* 0x0083e4000c10112a */
[----:B-1----:R-:W-:-:S02]  /*14e630*/  PRMT R0, R27, 0x7772, RZ ;  /* 0x000077721b007816 */ /* 0x002fc400000000ff */
[----:B------:R-:W3:Y:S04]  /*14e640*/  LDL.LU.64 R18, [R1+0xef0] ;  /* 0x000ef00001127983 */ /* 0x000ee80000300a00 */
[----:B------:R-:W3:Y:S04]  /*14e650*/  LDL.LU R7, [R1+0x2e0] ;  /* 0x0002e00001077983 */ /* 0x000ee80000300800 */
[----:B----4-:R1:W-:Y:S02]  /*14e660*/  @P3 STG.E.U8 desc[UR42][R28.64], R0 ;  /* 0x000000001c003986 */ /* 0x0103e4000c10112a */
[----:B-1----:R-:W-:-:S02]  /*14e670*/  PRMT R0, R27, 0x7773, RZ ;  /* 0x000077731b007816 */ /* 0x002fc400000000ff */
[----:B------:R-:W4:Y:S04]  /*14e680*/  LDL.LU.64 R28, [R1+0xf20] ;  /* 0x000f2000011c7983 */ /* 0x000f280000300a00 */
[----:B--2---:R1:W-:Y:S04]  /*14e690*/  @P2 STG.E.U8 desc[UR42][R24.64], R0 ;  /* 0x0000000018002986 */ /* 0x0043e8000c10112a */
[----:B-1----:R-:W2:Y:S04]  /*14e6a0*/  LDL.LU.64 R24, [R1+0xf18] ;  /* 0x000f180001187983 */ /* 0x002ea80000300a00 */
        /* <DEDUP_REMOVED lines=27> */
[----:B------:R-:W2:Y:S02]  /*14e860*/  LDL.LU R21, [R1+0x2f4] ;  /* 0x0002f40001157983 */ /* 0x000ea40000300800 */
[----:B------:R-:W-:Y:S02]  /*14e870*/  @P6 LOP3.LUT R5, R5, 0x10, RZ, 0xfc, !PT ;  /* 0x0000001005056812 */ /* 0x000fe400078efcff */
[----:B------:R-:W-:Y:S01]  /*14e880*/  LOP3.LUT P6, RZ, R20, 0x2000, RZ, 0xc0, !PT ;  /* 0x0000200014ff7812 */ /* 0x000fe200078cc0ff */
[----:B------:R-:W2:Y:S04]  /*14e890*/  LDL.LU.64 R12, [R1+0xf98] ;  /* 0x000f9800010c7983 */ /* 0x000ea80000300a00 */
[----:B------:R-:W2:Y:S01]  /*14e8a0*/  LDL.LU.64 R10, [R1+0xfc8] ;  /* 0x000fc800010a7983 */ /* 0x000ea20000300a00 */
        /* <DEDUP_REMOVED lines=9> */
[C---:B------:R-:W-:Y:S02]  /*14e940*/  LOP3.LUT P6, RZ, R5.reuse, 0x20, RZ, 0xc0, !PT ;  /* 0x0000002005ff7812 */ /* 0x040fe400078cc0ff */
        /* <DEDUP_REMOVED lines=13> */
[----:B------:R-:W3:Y:S04]  /*14ea20*/  LDL.LU.64 R24, [R1+0x1060] ;  /* 0x0010600001187983 */ /* 0x000ee80000300a00 */
        /* <DEDUP_REMOVED lines=31> */
[----:B----4-:R1:W-:Y:S02]  /*14ec20*/  @P2 STG.E.U8 desc[UR42][R28.64], R0 ;  /* 0x000000001c002986 */ /* 0x0103e4000c10112a */
[----:B-1----:R-:W-:Y:S02]  /*14ec30*/  PRMT R0, R27, 0x7773, RZ ;  /* 0x000077731b007816 */ /* 0x002fe400000000ff */
[----:B------:R-:W2:Y:S04]  /*14ec40*/  LDL.LU.64 R28, [R1+0x1058] ;  /* 0x00105800011c7983 */ /* 0x000ea80000300a00 */
[----:B------:R1:W-:Y:S04]  /*14ec50*/  @P5 STG.E.U8 desc[UR42][R24.64], R0 ;  /* 0x0000000018005986 */ /* 0x0003e8000c10112a */
[----:B-1----:R-:W3:Y:S04]  /*14ec60*/  LDL.LU.64 R24, [R1+0x1070] ;  /* 0x0010700001187983 */ /* 0x002ee80000300a00 */
        /* <DEDUP_REMOVED lines=34> */
[----:B--2---:R-:W-:-:S05]  /*14ee90*/  PRMT R0, R27, 0x7770, RZ ;  /* 0x000077701b007816 */ /* 0x004fca00000000ff */
[----:B------:R1:W-:Y:S02]  /*14eea0*/  @P4 STG.E.U8 desc[UR42][R28.64], R0 ;  /* 0x000000001c004986 */ /* 0x0003e4000c10112a */
[C---:B-1----:R-:W-:Y:S02]  /*14eeb0*/  PRMT R0, R27.reuse, 0x7771, RZ ;  /* 0x000077711b007816 */ /* 0x042fe400000000ff */
[----:B------:R-:W2:Y:S04]  /*14eec0*/  LDL.LU.64 R28, [R1+0x10b0] ;  /* 0x0010b000011c7983 */ /* 0x000ea80000300a00 */
[----:B---3--:R1:W-:Y:S04]  /*14eed0*/  @P3 STG.E.U8 desc[UR42][R24.64], R0 ;  /* 0x0000000018003986 */ /* 0x0083e8000c10112a */
[----:B-1----:R-:W3:Y:S04]  /*14eee0*/  LDL.LU.64 R24, [R1+0x10d0] ;  /* 0x0010d00001187983 */ /* 0x002ee80000300a00 */
[----:B------:R-:W2:Y:S04]  /*14eef0*/  LDL.LU R20, [R1+0x2fc] ;  /* 0x0002fc0001147983 */ /* 0x000ea80000300800 */
        /* <DEDUP_REMOVED lines=64> */
[----:B------:R-:W-:Y:S01]  /*14f300*/  IMAD.MOV.U32 R27, RZ, RZ, R22 ;  /* 0x000000ffff1b7224 */ /* 0x000fe200078e0016 */
[----:B-1----:R-:W-:Y:S02]  /*14f310*/  PRMT R0, R21, 0x7772, RZ ;  /* 0x0000777215007816 */ /* 0x002fe400000000ff */
[----:B------:R-:W2:Y:S04]  /*14f320*/  LDL.LU.64 R28, [R1+0x1140] ;  /* 0x00114000011c7983 */ /* 0x000ea80000300a00 */
[----:B---3--:R1:W-:Y:S04]  /*14f330*/  @P5 STG.E.U8 desc[UR42][R24.64], R0 ;  /* 0x0000000018005986 */ /* 0x0083e8000c10112a */
[----:B-1----:R-:W3:Y:S04]  /*14f340*/  LDL.LU.64 R24, [R1+0x1138] ;  /* 0x0011380001187983 */ /* 0x002ee80000300a00 */
[----:B------:R-:W4:Y:S04]  /*14f350*/  LDL.LU.64 R14, [R1+0x1148] ;  /* 0x00114800010e7983 */ /* 0x000f280000300a00 */
[----:B------:R-:W3:Y:S04]  /*14f360*/  LDL.LU.64 R16, [R1+0x1150] ;  /* 0x0011500001107983 */ /* 0x000ee80000300a00 */
[----:B------:R-:W3:Y:S01]  /*14f370*/  LDL.LU R22, [R1+0x300] ;  /* 0x0003000001167983 */ /* 0x000ee20000300800 */
[----:B------:R-:W-:-:S03]  /*14f380*/  LOP3.LUT P4, RZ, R26, 0x4000, RZ, 0xc0, !PT ;  /* 0x000040001aff7812 */ /* 0x000fc6000788c0ff */
[----:B------:R-:W4:Y:S01]  /*14f390*/  LDL.LU.64 R18, [R1+0x1160] ;  /* 0x0011600001127983 */ /* 0x000f220000300a00 */
[C---:B------:R-:W-:Y:S02]  /*14f3a0*/  LOP3.LUT P3, RZ, R26.reuse, 0x8000, RZ, 0xc0, !PT ;  /* 0x000080001aff7812 */ /* 0x040fe4000786c0ff */
[----:B------:R-:W-:Y:S01]  /*14f3b0*/  PRMT R0, R21, 0x7773, RZ ;  /* 0x0000777315007816 */ /* 0x000fe200000000ff */
[----:B------:R-:W4:Y:S01]  /*14f3c0*/  LDL.LU R20, [R1+0x24] ;  /* 0x0000240001147983 */ /* 0x000f220000300800 */
        /* <DEDUP_REMOVED lines=11> */
[----:B--2---:R1:W-:Y:S04]  /*14f480*/  @P4 STG.E.U8 desc[UR42][R28.64], R0 ;  /* 0x000000001c004986 */ /* 0x0043e8000c10112a */
[----:B-1----:R-:W2:Y:S01]  /*14f490*/  LDL.LU.64 R28, [R1+0x1158] ;  /* 0x00115800011c7983 */ /* 0x002ea20000300a00 */
[----:B---3--:R-:W-:-:S05]  /*14f4a0*/  PRMT R0, R22, 0x7770, RZ ;  /* 0x0000777016007816 */ /* 0x008fca00000000ff */
[----:B------:R1:W-:Y:S04]  /*14f4b0*/  @P3 STG.E.U8 desc[UR42][R24.64], R0 ;  /* 0x0000000018003986 */ /* 0x0003e8000c10112a */
[----:B-1----:R-:W3:Y:S04]  /*14f4c0*/  LDL.LU.64 R24, [R1+0x1168] ;  /* 0x0011680001187983 */ /* 0x002ee80000300a00 */
[----:B------:R-:W3:Y:S04]  /*14f4d0*/  LDL.LU R7, [R1+0x304] ;  /* 0x0003040001077983 */ /* 0x000ee80000300800 */
[----:B------:R-:W3:Y:S01]  /*14f4e0*/  LDL.LU.64 R4, [R1+0x1180] ;  /* 0x0011800001047983 */ /* 0x000ee20000300a00 */
        /* <DEDUP_REMOVED lines=11> */
[C---:B------:R-:W-:Y:S02]  /*14f5a0*/  LOP3.LUT P6, RZ, R26.reuse, 0x80000, RZ, 0xc0, !PT ;  /* 0x000800001aff7812 */ /* 0x040fe400078cc0ff */
[----:B------:R-:W-:Y:S02]  /*14f5b0*/  LOP3.LUT P5, RZ, R26, 0x20000, RZ, 0xc0, !PT ;  /* 0x000200001aff7812 */ /* 0x000fe400078ac0ff */
[----:B------:R-:W-:Y:S02]  /*14f5c0*/  PRMT R0, R22, 0x7771, RZ ;  /* 0x0000777116007816 */ /* 0x000fe400000000ff */
[----:B------:R-:W-:-:S03]  /*14f5d0*/  LOP3.LUT R6, R6, 0xffdfffff, RZ, 0xc0, !PT ;  /* 0xffdfffff06067812 */ /* 0x000fc600078ec0ff */
[----:B----4-:R1:W-:Y:S04]  /*14f5e0*/  @P2 STG.E.U8 desc[UR42][R14.64], R0 ;  /* 0x000000000e002986 */ /* 0x0103e8000c10112a */
[----:B------:R-:W-:Y:S02]  /*14f5f0*/  @P6 LOP3.LUT R6, R6, 0x200000, RZ, 0xfc, !PT ;  /* 0x0020000006066812 */ /* 0x000fe400078efcff */
[----:B------:R-:W-:Y:S02]  /*14f600*/  LOP3.LUT P6, RZ, R26, 0x40000, RZ, 0xc0, !PT ;  /* 0x000400001aff7812 */ /* 0x000fe400078cc0ff */
[----:B-1----:R-:W-:-:S05]  /*14f610*/  PRMT R0, R22, 0x7772, RZ ;  /* 0x0000777216007816 */ /* 0x002fca00000000ff */
[----:B------:R1:W-:Y:S02]  /*14f620*/  @P5 STG.E.U8 desc[UR42][R16.64], R0 ;  /* 0x0000000010005986 */ /* 0x0003e4000c10112a */
[----:B-1----:R-:W-:-:S05]  /*14f630*/  PRMT R0, R22, 0x7773, RZ ;  /* 0x0000777316007816 */ /* 0x002fca00000000ff */
[----:B------:R1:W-:Y:S01]  /*14f640*/  @P6 STG.E.U8 desc[UR42][R18.64], R0 ;  /* 0x0000000012006986 */ /* 0x0003e2000c10112a */
[----:B------:R-:W-:Y:S02]  /*14f650*/  LOP3.LUT P6, RZ, R6, 0x200000, RZ, 0xc0, !PT ;  /* 0x0020000006ff7812 */ /* 0x000fe400078cc0ff */
[----:B-1----:R-:W-:Y:S02]  /*14f660*/  PRMT R0, R27, 0x7770, RZ ;  /* 0x000077701b007816 */ /* 0x002fe400000000ff */
[C---:B------:R-:W-:Y:S02]  /*14f670*/  LOP3.LUT P0, RZ, R26.reuse, 0x8000000, RZ, 0xc0, !PT ;  /* 0x080000001aff7812 */ /* 0x040fe4000780c0ff */
[C---:B------:R-:W-:Y:S02]  /*14f680*/  LOP3.LUT P1, RZ, R26.reuse, 0x10000000, RZ, 0xc0, !PT ;  /* 0x100000001aff7812 */ /* 0x040fe4000782c0ff */
[C---:B------:R-:W-:Y:S02]  /*14f690*/  LOP3.LUT P4, RZ, R26.reuse, 0x20000000, RZ, 0xc0, !PT ;  /* 0x200000001aff7812 */ /* 0x040fe4000788c0ff */
[----:B------:R-:W-:-:S02]  /*14f6a0*/  LOP3.LUT P3, RZ, R26, 0x40000000, RZ, 0xc0, !PT ;  /* 0x400000001aff7812 */ /* 0x000fc4000786c0ff */
[----:B------:R-:W-:Y:S01]  /*14f6b0*/  LOP3.LUT P2, RZ, R26, 0x80000000, RZ, 0xc0, !PT ;  /* 0x800000001aff7812 */ /* 0x000fe2000784c0ff */
[----:B--2---:R1:W-:Y:S01]  /*14f6c0*/  @P6 STG.E.U8 desc[UR42][R28.64], R0 ;  /* 0x000000001c006986 */ /* 0x0043e2000c10112a */
[----:B------:R-:W-:Y:S01]  /*14f6d0*/  LOP3.LUT P6, RZ, R6, 0x100000, RZ, 0xc0, !PT ;  /* 0x0010000006ff7812 */ /* 0x000fe200078cc0ff */
[----:B-1----:R-:W-:-:S05]  /*14f6e0*/  IMAD.MOV.U32 R0, RZ, RZ, R27 ;  /* 0x000000ffff007224 */ /* 0x002fca00078e001b */
[----:B------:R-:W-:Y:S01]  /*14f6f0*/  PRMT R0, R0, 0x7771, RZ ;  /* 0x0000777100007816 */ /* 0x000fe200000000ff */
[----:B---3--:R1:W-:Y:S06]  /*14f700*/  STL.64 [R1+0x4a70], R4 ;  /* 0x004a700401007387 */ /* 0x0083ec0000100a00 */
[----:B------:R2:W-:Y:S04]  /*14f710*/  @P6 STG.E.U8 desc[UR42][R24.64], R0 ;  /* 0x0000000018006986 */ /* 0x0005e8000c10112a */
[----:B-1----:R-:W3:Y:S04]  /*14f720*/  LDL.LU.64 R4, [R1+0x1170] ;  /* 0x0011700001047983 */ /* 0x002ee80000300a00 */
[----:B------:R-:W4:Y:S04]  /*14f730*/  LDL.LU.64 R2, [R1+0x1178] ;  /* 0x0011780001027983 */ /* 0x000f280000300a00 */
[----:B------:R-:W3:Y:S04]  /*14f740*/  LDL.LU.64 R12, [R1+0x1188] ;  /* 0x00118800010c7983 */ /* 0x000ee80000300a00 */
        /* <DEDUP_REMOVED lines=9> */
[----:B--2---:R-:W2:Y:S01]  /*14f7e0*/  LDL R0, [R1+0x314] ;  /* 0x0003140001007983 */ /* 0x004ea20000100800 */
[----:B------:R-:W-:-:S03]  /*14f7f0*/  LOP3.LUT P6, RZ, R6, 0x80000, RZ, 0xc0, !PT ;  /* 0x0008000006ff7812 */ /* 0x000fc600078cc0ff */
[----:B------:R-:W3:Y:S01]  /*14f800*/  LDL.LU.64 R24, [R1+0x11c8] ;  /* 0x0011c80001187983 */ /* 0x000ee20000300a00 */
[----:B--2---:R-:W-:-:S09]  /*14f810*/  PRMT R0, R0, 0x7772, RZ ;  /* 0x0000777200007816 */ /* 0x004fd200000000ff */
[----:B---3--:R1:W-:Y:S04]  /*14f820*/  @P6 STG.E.U8 desc[UR42][R4.64], R0 ;  /* 0x0000000004006986 */ /* 0x0083e8000c10112a */
[----:B-1----:R-:W2:Y:S04]  /*14f830*/  LDL.LU.64 R4, [R1+0x4a70] ;  /* 0x004a700001047983 */ /* 0x002ea80000300a00 */
[----:B------:R-:W3:Y:S01]  /*14f840*/  LDL.LU R0, [R1+0x314] ;  /* 0x0003140001007983 */ /* 0x000ee20000300800 */
[----:B------:R-:W-:Y:S02]  /*14f850*/  LOP3.LUT P6, RZ, R6, 0x40000, RZ, 0xc0, !PT ;  /* 0x0004000006ff7812 */ /* 0x000fe400078cc0ff */
[----:B---3--:R-:W-:-:S11]  /*14f860*/  PRMT R0, R0, 0x7773, RZ ;  /* 0x0000777300007816 */ /* 0x008fd600000000ff */
        /* <DEDUP_REMOVED lines=23> */
[----:B------:R1:W-:Y:S04]  /*14f9e0*/  @P2 STG.E.U8 desc[UR42][R26.64], R0 ;  /* 0x000000001a002986 */ /* 0x0003e8000c10112a */
[----:B-1----:R-:W3:Y:S01]  /*14f9f0*/  LDL.LU.64 R26, [R1+0x11e0] ;  /* 0x0011e000011a7983 */ /* 0x002ee20000300a00 */
[----:B------:R-:W-:-:S02]  /*14fa00*/  LOP3.LUT P5, RZ, R20, 0x1, RZ, 0xc0, !PT ;  /* 0x0000000114ff7812 */ /* 0x000fc400078ac0ff */
[----:B------:R-:W-:Y:S02]  /*14fa10*/  LOP3.LUT P4, RZ, R20, 0x2, RZ, 0xc0, !PT ;  /* 0x0000000214ff7812 */ /* 0x000fe4000788c0ff */
[----:B------:R-:W-:Y:S02]  /*14fa20*/  PRMT R0, R22, 0x7771, RZ ;  /* 0x0000777116007816 */ /* 0x000fe400000000ff */
[----:B------:R-:W-:Y:S01]  /*14fa30*/  LOP3.LUT P3, RZ, R20, 0x4, RZ, 0xc0, !PT ;  /* 0x0000000414ff7812 */ /* 0x000fe2000786c0ff */
[----:B------:R-:W4:Y:S04]  /*14fa40*/  LDL.LU.64 R14, [R1+0x11d8] ;  /* 0x0011d800010e7983 */ /* 0x000f280000300a00 */
[----:B------:R-:W4:Y:S04]  /*14fa50*/  LDL.LU.64 R16, [R1+0x11e8] ;  /* 0x0011e80001107983 */ /* 0x000f280000300a00 */
[----:B------:R-:W4:Y:S04]  /*14fa60*/  LDL.LU.64 R18, [R1+0x11f0] ;  /* 0x0011f00001127983 */ /* 0x000f280000300a00 */
[----:B------:R1:W-:Y:S02]  /*14fa70*/  @P5 STG.E.U8 desc[UR42][R24.64], R0 ;  /* 0x0000000018005986 */ /* 0x0003e4000c10112a */
[----:B-1----:R-:W-:-:S02]  /*14fa80*/  PRMT R0, R22, 0x7772, RZ ;  /* 0x0000777216007816 */ /* 0x002fc400000000ff */
[----:B------:R-:W4:Y:S04]  /*14fa90*/  LDL.LU R24, [R1+0x31c] ;  /* 0x00031c0001187983 */ /* 0x000f280000300800 */
[----:B--2---:R1:W-:Y:S02]  /*14faa0*/  @P4 STG.E.U8 desc[UR42][R28.64], R0 ;  /* 0x000000001c004986 */ /* 0x0043e4000c10112a */
[----:B-1----:R-:W-:Y:S02]  /*14fab0*/  PRMT R0, R22, 0x7773, RZ ;  /* 0x0000777316007816 */ /* 0x002fe400000000ff */
[----:B------:R-:W2:Y:S04]  /*14fac0*/  LDL.LU.64 R28, [R1+0x1200] ;  /* 0x00120000011c7983 */ /* 0x000ea80000300a00 */
[----:B------:R-:W2:Y:S04]  /*14fad0*/  LDL.LU R21, [R1+0x30c] ;  /* 0x00030c0001157983 */ /* 0x000ea80000300800 */
[----:B---3--:R1:W-:Y:S04]  /*14fae0*/  @P3 STG.E.U8 desc[UR42][R26.64], R0 ;  /* 0x000000001a003986 */ /* 0x0083e8000c10112a */
[----:B-1----:R-:W3:Y:S04]  /*14faf0*/  LDL.LU.64 R26, [R1+0x11f8] ;  /* 0x0011f800011a7983 */ /* 0x002ee80000300a00 */
        /* <DEDUP_REMOVED lines=27> */
[----:B----4-:R-:W-:Y:S01]  /*14fcb0*/  PRMT R0, R24, 0x7770, RZ ;  /* 0x0000777018007816 */ /* 0x010fe200000000ff */
[----:B------:R-:W4:Y:S04]  /*14fcc0*/  LDL.LU R25, [R1+0x340] ;  /* 0x0003400001197983 */ /* 0x000f280000300800 */
[----:B------:R-:W4:Y:S04]  /*14fcd0*/  LDL.LU.64 R10, [R1+0x1218] ;  /* 0x00121800010a7983 */ /* 0x000f280000300a00 */
[----:B------:R-:W4:Y:S04]  /*14fce0*/  LDL.LU.64 R8, [R1+0x1228] ;  /* 0x0012280001087983 */ /* 0x000f280000300a00 */
[----:B------:R-:W4:Y:S04]  /*14fcf0*/  LDL.LU.64 R4, [R1+0x1230] ;  /* 0x0012300001047983 */ /* 0x000f280000300a00 */
[----:B------:R-:W4:Y:S04]  /*14fd00*/  LDL.LU R22, [R1+0x330] ;  /* 0x0003300001167983 */ /* 0x000f280000300800 */
[----:B------:R-:W4:Y:S01]  /*14fd10*/  LDL.LU.64 R2, [R1+0x1240] ;  /* 0x0012400001027983 */ /* 0x000f220000300a00 */
[----:B------:R-:W-:-:S02]  /*14fd20*/  @P6 LOP3.LUT R6, R6, 0x1000, RZ, 0xfc, !PT ;  /* 0x0000100006066812 */ /* 0x000fc400078efcff */
[----:B------:R-:W-:Y:S02]  /*14fd30*/  LOP3.LUT P6, RZ, R20, 0x40, RZ, 0xc0, !PT ;  /* 0x0000004014ff7812 */ /* 0x000fe400078cc0ff */
[----:B------:R-:W-:Y:S01]  /*14fd40*/  LOP3.LUT R6, R6, 0xffffdfff, RZ, 0xc0, !PT ;  /* 0xffffdfff06067812 */ /* 0x000fe200078ec0ff */
[----:B------:R1:W-:Y:S10]  /*14fd50*/  @P2 STG.E.U8 desc[UR42][R14.64], R0 ;  /* 0x000000000e002986 */ /* 0x0003f4000c10112a */
[----:B------:R-:W-:-:S02]  /*14fd60*/  @P6 LOP3.LUT R6, R6, 0x2000, RZ, 0xfc, !PT ;  /* 0x0000200006066812 */ /* 0x000fc400078efcff */
[----:B------:R-:W-:Y:S02]  /*14fd70*/  LOP3.LUT P6, RZ, R20, 0x20, RZ, 0xc0, !PT ;  /* 0x0000002014ff7812 */ /* 0x000fe400078cc0ff */
[C---:B-1----:R-:W-:Y:S01]  /*14fd80*/  PRMT R0, R24.reuse, 0x7771, RZ ;  /* 0x0000777118007816 */ /* 0x042fe200000000ff */
[----:B------:R-:W4:Y:S04]  /*14fd90*/  LDL.LU.64 R14, [R1+0x1238] ;  /* 0x00123800010e7983 */ /* 0x000f280000300a00 */
[----:B------:R1:W-:Y:S02]  /*14fda0*/  @P5 STG.E.U8 desc[UR42][R16.64], R0 ;  /* 0x0000000010005986 */ /* 0x0003e4000c10112a */
[----:B-1----:R-:W-:Y:S02]  /*14fdb0*/  PRMT R0, R24, 0x7772, RZ ;  /* 0x0000777218007816 */ /* 0x002fe400000000ff */
[----:B------:R-:W4:Y:S04]  /*14fdc0*/  LDL.LU.64 R16, [R1+0x1248] ;  /* 0x0012480001107983 */ /* 0x000f280000300a00 */
[----:B------:R1:W-:Y:S01]  /*14fdd0*/  @P6 STG.E.U8 desc[UR42][R18.64], R0 ;  /* 0x0000000012006986 */ /* 0x0003e2000c10112a */
[----:B------:R-:W-:-:S02]  /*14fde0*/  LOP3.LUT P6, RZ, R6, 0x2000, RZ, 0xc0, !PT ;  /* 0x0000200006ff7812 */ /* 0x000fc400078cc0ff */
[----:B-1----:R-:W-:Y:S01]  /*14fdf0*/  PRMT R0, R24, 0x7773, RZ ;  /* 0x0000777318007816 */ /* 0x002fe200000000ff */
[----:B------:R-:W4:Y:S10]  /*14fe00*/  LDL.LU.64 R18, [R1+0x1250] ;  /* 0x0012500001127983 */ /* 0x000f340000300a00 */
[----:B------:R1:W-:Y:S01]  /*14fe10*/  @P6 STG.E.U8 desc[UR42][R28.64], R0 ;  /* 0x000000001c006986 */ /* 0x0003e2000c10112a */
[----:B------:R-:W-:-:S02]  /*14fe20*/  LOP3.LUT P6, RZ, R6, 0x1000, RZ, 0xc0, !PT ;  /* 0x0000100006ff7812 */ /* 0x000fc400078cc0ff */
[----:B-1----:R-:W-:Y:S01]  /*14fe30*/  PRMT R0, R21, 0x7770, RZ ;  /* 0x0000777015007816 */ /* 0x002fe200000000ff */
[----:B------:R-:W4:Y:S04]  /*14fe40*/  LDL.LU.64 R28, [R1+0x1260] ;  /* 0x00126000011c7983 */ /* 0x000f280000300a00 */
[----:B------:R-:W4:Y:S06]  /*14fe50*/  LDL.LU R24, [R1+0x344] ;  /* 0x0003440001187983 */ /* 0x000f2c0000300800 */
        /* <DEDUP_REMOVED lines=19> */
[C---:B------:R-:W-:Y:S02]  /*14ff90*/  LOP3.LUT P6, RZ, R6.reuse, 0x100, RZ, 0xc0, !PT ;  /* 0x0000010006ff7812 */ /* 0x040fe400078cc0ff */
[----:B----4-:R-:W-:Y:S01]  /*14ffa0*/  PRMT R0, R25, 0x7770, RZ ;  /* 0x0000777019007816 */ /* 0x010fe200000000ff */
[----:B------:R-:W2:Y:S10]  /*14ffb0*/  LDL.LU.64 R12, [R1+0x4a58] ;  /* 0x004a5800010c7983 */ /* 0x000eb40000300a00 */
[----:B------:R1:W-:Y:S01]  /*14ffc0*/  @P6 STG.E.U8 desc[UR42][R10.64], R0 ;  /* 0x000000000a006986 */ /* 0x0003e2000c10112a */
[----:B------:R-:W-:-:S02]  /*14ffd0*/  LOP3.LUT P6, RZ, R6, 0x80, RZ, 0xc0, !PT ;  /* 0x0000008006ff7812 */ /* 0x000fc400078cc0ff */
[----:B-1----:R-:W-:Y:S01]  /*14ffe0*/  PRMT R0, R25, 0x7771, RZ ;  /* 0x0000777119007816 */ /* 0x002fe200000000ff */
[----:B------:R-:W4:Y:S10]  /*14fff0*/  LDL.LU.64 R10, [R1+0x4a50] ;  /* 0x004a5000010a7983 */ /* 0x000f340000300a00 */
[----:B------:R1:W-:Y:S01]  /*150000*/  @P6 STG.E.U8 desc[UR42][R8.64], R0 ;  /* 0x0000000008006986 */ /* 0x0003e2000c10112a */
[----:B------:R-:W-:-:S02]  /*150010*/  LOP3.LUT P6, RZ, R6, 0x40, RZ, 0xc0, !PT ;  /* 0x0000004006ff7812 */ /* 0x000fc400078cc0ff */
[C---:B-1----:R-:W-:Y:S01]  /*150020*/  PRMT R0, R25.reuse, 0x7772, RZ ;  /* 0x0000777219007816 */ /* 0x042fe200000000ff */
[----:B------:R-:W4:Y:S10]  /*150030*/  LDL.LU R8, [R1+0x4a48] ;  /* 0x004a480001087983 */ /* 0x000f340000300800 */
        /* <DEDUP_REMOVED lines=13> */
[----:B-1----:R-:W3:Y:S01]  /*150110*/  LDL.LU.64 R26, [R1+0x1268] ;  /* 0x00126800011a7983 */ /* 0x002ee20000300a00 */
[----:B------:R-:W-:Y:S01]  /*150120*/  LOP3.LUT P4, RZ, R20, 0x100000, RZ, 0xc0, !PT ;  /* 0x0010000014ff7812 */ /* 0x000fe2000788c0ff */
[----:B------:R-:W-:Y:S02]  /*150130*/  IMAD.MOV.U32 R25, RZ, RZ, R23 ;  /* 0x000000ffff197224 */ /* 0x000fe400078e0017 */
[----:B------:R-:W4:Y:S04]  /*150140*/  LDL.LU.64 R16, [R1+0x1270] ;  /* 0x0012700001107983 */ /* 0x000f280000300a00 */
[----:B------:R-:W4:Y:S01]  /*150150*/  LDL.LU.64 R22, [R1+0x1280] ;  /* 0x0012800001167983 */ /* 0x000f220000300a00 */
[----:B------:R-:W-:-:S03]  /*150160*/  PRMT R0, R24, 0x7771, RZ ;  /* 0x0000777118007816 */ /* 0x000fc600000000ff */
[----:B------:R-:W4:Y:S04]  /*150170*/  LDL.LU.64 R18, [R1+0x1278] ;  /* 0x0012780001127983 */ /* 0x000f280000300a00 */
[----:B------:R-:W4:Y:S04]  /*150180*/  LDL.LU.64 R28, [R1+0x1288] ;  /* 0x00128800011c7983 */ /* 0x000f280000300a00 */
[----:B------:R-:W4:Y:S04]  /*150190*/  LDL.LU R7, [R1+0x334] ;  /* 0x0003340001077983 */ /* 0x000f280000300800 */
[----:B--2---:R-:W-:Y:S04]  /*1501a0*/  STL [R1+0x4924], R12 ;  /* 0x0049240c01007387 */ /* 0x004fe80000100800 */
[----:B------:R-:W-:Y:S04]  /*1501b0*/  STL [R1+0x48f8], R20 ;  /* 0x0048f81401007387 */ /* 0x000fe80000100800 */
[----:B---3--:R1:W-:Y:S04]  /*1501c0*/  @P4 STG.E.U8 desc[UR42][R26.64], R0 ;  /* 0x000000001a004986 */ /* 0x0083e8000c10112a */
[----:B-1----:R-:W2:Y:S04]  /*1501d0*/  LDL.LU.64 R26, [R1+0x1290] ;  /* 0x00129000011a7983 */ /* 0x002ea80000300a00 */
[----:B------:R-:W3:Y:S01]  /*1501e0*/  LDL.LU R9, [R1+0x348] ;  /* 0x0003480001097983 */ /* 0x000ee20000300800 */
[----:B----4-:R-:W-:-:S02]  /*1501f0*/  LOP3.LUT P6, RZ, R11, 0x1000000, RZ, 0xc0, !PT ;  /* 0x010000000bff7812 */ /* 0x010fc400078cc0ff */
[----:B------:R-:W-:Y:S02]  /*150200*/  LOP3.LUT R8, R8, 0xbfffffff, RZ, 0xc0, !PT ;  /* 0xbfffffff08087812 */ /* 0x000fe400078ec0ff */
[C---:B------:R-:W-:Y:S02]  /*150210*/  LOP3.LUT P3, RZ, R20.reuse, 0x200000, RZ, 0xc0, !PT ;  /* 0x0020000014ff7812 */ /* 0x040fe4000786c0ff */
[----:B------:R-:W-:Y:S02]  /*150220*/  LOP3.LUT P2, RZ, R20, 0x400000, RZ, 0xc0, !PT ;  /* 0x0040000014ff7812 */ /* 0x000fe4000784c0ff */
[----:B------:R-:W-:-:S05]  /*150230*/  PRMT R0, R24, 0x7772, RZ ;  /* 0x0000777218007816 */ /* 0x000fca00000000ff */
[----:B------:R-:W-:Y:S02]  /*150240*/  @P6 LOP3.LUT R8, R8, 0x40000000, RZ, 0xfc, !PT ;  /* 0x4000000008086812 */ /* 0x000fe400078efcff */
[----:B------:R-:W-:Y:S02]  /*150250*/  LOP3.LUT P6, RZ, R11, 0x2000000, RZ, 0xc0, !PT ;  /* 0x020000000bff7812 */ /* 0x000fe400078cc0ff */
[----:B------:R-:W-:Y:S01]  /*150260*/  LOP3.LUT R8, R8, 0x7fffffff, RZ, 0xc0, !PT ;  /* 0x7fffffff08087812 */ /* 0x000fe200078ec0ff */
[----:B------:R1:W-:Y:S10]  /*150270*/  @P3 STG.E.U8 desc[UR42][R16.64], R0 ;  /* 0x0000000010003986 */ /* 0x0003f4000c10112a */
[----:B------:R-:W-:-:S02]  /*150280*/  @P6 LOP3.LUT R8, R8, 0x80000000, RZ, 0xfc, !PT ;  /* 0x8000000008086812 */ /* 0x000fc400078efcff */
[----:B-1----:R-:W-:-:S05]  /*150290*/  PRMT R0, R24, 0x7773, RZ ;  /* 0x0000777318007816 */ /* 0x002fca00000000ff */
[----:B------:R-:W-:Y:S04]  /*1502a0*/  @P2 STG.E.U8 desc[UR42][R22.64], R0 ;  /* 0x0000000016002986 */ /* 0x000fe8000c10112a */
[----:B---3--:R1:W-:Y:S04]  /*1502b0*/  STL.64 [R1+0x4a40], R8 ;  /* 0x004a400801007387 */ /* 0x0083e80000100a00 */
[----:B-1----:R-:W3:Y:S04]  /*1502c0*/  LDL.LU.64 R8, [R1+0x12a0] ;  /* 0x0012a00001087983 */ /* 0x002ee80000300a00 */
[----:B------:R-:W4:Y:S01]  /*1502d0*/  LDL.LU.64 R22, [R1+0x12b0] ;  /* 0x0012b00001167983 */ /* 0x000f220000300a00 */
        /* <DEDUP_REMOVED lines=15> */
[----:B------:R-:W-:-:S07]  /*1503d0*/  LOP3.LUT R6, R6, 0xffffffef, RZ, 0xc0, !PT ;  /* 0xffffffef06067812 */ /* 0x000fce00078ec0ff */
[----:B------:R-:W-:Y:S02]  /*1503e0*/  @P6 LOP3.LUT R6, R6, 0x10, RZ, 0xfc, !PT ;  /* 0x0000001006066812 */ /* 0x000fe400078efcff */
[C---:B------:R-:W-:Y:S02]  /*1503f0*/  LOP3.LUT P6, RZ, R20.reuse, 0x2000000, RZ, 0xc0, !PT ;  /* 0x0200000014ff7812 */ /* 0x040fe400078cc0ff */
[----:B------:R-:W-:Y:S02]  /*150400*/  LOP3.LUT P5, RZ, R20, 0x800000, RZ, 0xc0, !PT ;  /* 0x0080000014ff7812 */ /* 0x000fe400078ac0ff */
[----:B------:R-:W-:Y:S02]  /*150410*/  LOP3.LUT R6, R6, 0xffffffdf, RZ, 0xc0, !PT ;  /* 0xffffffdf06067812 */ /* 0x000fe400078ec0ff */
[----:B------:R-:W-:-:S07]  /*150420*/  PRMT R0, R7, 0x7770, RZ ;  /* 0x0000777007007816 */ /* 0x000fce00000000ff */
[----:B------:R-:W-:Y:S02]  /*150430*/  @P6 LOP3.LUT R6, R6, 0x20, RZ, 0xfc, !PT ;  /* 0x0000002006066812 */ /* 0x000fe400078efcff */
[----:B------:R-:W-:Y:S01]  /*150440*/  LOP3.LUT P6, RZ, R20, 0x1000000, RZ, 0xc0, !PT ;  /* 0x0100000014ff7812 */ /* 0x000fe200078cc0ff */
[----:B------:R1:W-:Y:S02]  /*150450*/  @P5 STG.E.U8 desc[UR42][R18.64], R0 ;  /* 0x0000000012005986 */ /* 0x0003e4000c10112a */
[----:B-1----:R-:W-:-:S10]  /*150460*/  PRMT R0, R7, 0x7771, RZ ;  /* 0x0000777107007816 */ /* 0x002fd400000000ff */
[----:B------:R1:W-:Y:S01]  /*150470*/  @P6 STG.E.U8 desc[UR42][R28.64], R0 ;  /* 0x000000001c006986 */ /* 0x0003e2000c10112a */
[----:B------:R-:W-:Y:S02]  /*150480*/  LOP3.LUT P6, RZ, R6, 0x20, RZ, 0xc0, !PT ;  /* 0x0000002006ff7812 */ /* 0x000fe400078cc0ff */
[----:B-1----:R-:W-:-:S11]  /*150490*/  PRMT R0, R7, 0x7772, RZ ;  /* 0x0000777207007816 */ /* 0x002fd600000000ff */
[----:B--2---:R1:W-:Y:S01]  /*1504a0*/  @P6 STG.E.U8 desc[UR42][R26.64], R0 ;  /* 0x000000001a006986 */ /* 0x0043e2000c10112a */
[----:B------:R-:W-:Y:S02]  /*1504b0*/  LOP3.LUT P6, RZ, R6, 0x10, RZ, 0xc0, !PT ;  /* 0x0000001006ff7812 */ /* 0x000fe400078cc0ff */
[----:B-1----:R-:W-:-:S11]  /*1504c0*/  PRMT R0, R7, 0x7773, RZ ;  /* 0x0000777307007816 */ /* 0x002fd600000000ff */
[----:B---3--:R-:W-:Y:S04]  /*1504d0*/  @P6 STG.E.U8 desc[UR42][R8.64], R0 ;  /* 0x0000000008006986 */ /* 0x008fe8000c10112a */
[----:B----4-:R1:W-:Y:S04]  /*1504e0*/  STL.64 [R1+0x4a38], R22 ;  /* 0x004a381601007387 */ /* 0x0103e80000100a00 */
[----:B-1----:R-:W2:Y:S04]  /*1504f0*/  LDL.LU.64 R22, [R1+0x1298] ;  /* 0x0012980001167983 */ /* 0x002ea80000300a00 */
[----:B------:R-:W3:Y:S04]  /*150500*/  LDL.LU.64 R12, [R1+0x12c0] ;  /* 0x0012c000010c7983 */ /* 0x000ee80000300a00 */
[----:B------:R-:W4:Y:S04]  /*150510*/  LDL.LU R21, [R1+0x338] ;  /* 0x0003380001157983 */ /* 0x000f280000300800 */
[----:B------:R-:W2:Y:S04]  /*150520*/  LDL.LU.64 R4, [R1+0x12b8] ;  /* 0x0012b80001047983 */ /* 0x000ea80000300a00 */
[----:B------:R-:W2:Y:S04]  /*150530*/  LDL.LU.64 R2, [R1+0x12c8] ;  /* 0x0012c80001027983 */ /* 0x000ea80000300a00 */
[----:B------:R-:W2:Y:S04]  /*150540*/  LDL.LU R24, [R1+0x34c] ;  /* 0x00034c0001187983 */ /* 0x000ea80000300800 */
[----:B------:R-:W2:Y:S04]  /*150550*/  LDL.LU.64 R14, [R1+0x12d0] ;  /* 0x0012d000010e7983 */ /* 0x000ea80000300a00 */
[----:B------:R-:W2:Y:S04]  /*150560*/  LDL.LU.64 R16, [R1+0x12e0] ;  /* 0x0012e00001107983 */ /* 0x000ea80000300a00 */
[----:B------:R-:W2:Y:S04]  /*150570*/  LDL.LU.64 R18, [R1+0x12d8] ;  /* 0x0012d80001127983 */ /* 0x000ea80000300a00 */
[----:B------:R-:W2:Y:S04]  /*150580*/  LDL.LU.64 R28, [R1+0x12e8] ;  /* 0x0012e800011c7983 */ /* 0x000ea80000300a00 */
[----:B------:R-:W2:Y:S04]  /*150590*/  LDL.LU.64 R26, [R1+0x12f0] ;  /* 0x0012f000011a7983 */ /* 0x000ea80000300a00 */
[----:B------:R-:W2:Y:S01]  /*1505a0*/  LDL.LU.64 R8, [R1+0x4a40] ;  /* 0x004a400001087983 */ /* 0x000ea20000300a00 */
[----:B------:R-:W-:-:S02]  /*1505b0*/  LOP3.LUT P6, RZ, R6, 0x8, RZ, 0xc0, !PT ;  /* 0x0000000806ff7812 */ /* 0x000fc400078cc0ff */
[----:B--2---:R-:W-:-:S11]  /*1505c0*/  PRMT R0, R9, 0x7770, RZ ;  /* 0x0000777009007816 */ /* 0x004fd600000000ff */
[----:B------:R1:W-:Y:S04]  /*1505d0*/  @P6 STG.E.U8 desc[UR42][R22.64], R0 ;  /* 0x0000000016006986 */ /* 0x0003e8000c10112a */
[----:B-1----:R-:W2:Y:S01]  /*1505e0*/  LDL.LU.64 R22, [R1+0x4a38] ;  /* 0x004a380001167983 */ /* 0x002ea20000300a00 */
[----:B------:R-:W-:Y:S02]  /*1505f0*/  LOP3.LUT P6, RZ, R6, 0x4, RZ, 0xc0, !PT ;  /* 0x0000000406ff7812 */ /* 0x000fe400078cc0ff */
        /* <DEDUP_REMOVED lines=11> */
[----:B--2---:R1:W-:Y:S04]  /*1506b0*/  @P6 STG.E.U8 desc[UR42][R22.64], R0 ;  /* 0x0000000016006986 */ /* 0x0043e8000c10112a */
[----:B-1----:R-:W2:Y:S01]  /*1506c0*/  LDL.LU.64 R22, [R1+0x4a28] ;  /* 0x004a280001167983 */ /* 0x002ea20000300a00 */
[----:B------:R-:W-:-:S02]  /*1506d0*/  LOP3.LUT P6, RZ, R6, 0x1, RZ, 0xc0, !PT ;  /* 0x0000000106ff7812 */ /* 0x000fc400078cc0ff */
        /* <DEDUP_REMOVED lines=19> */
[----:B--2---:R1:W-:Y:S04]  /*150810*/  @P5 STG.E.U8 desc[UR42][R22.64], R0 ;  /* 0x0000000016005986 */ /* 0x0043e8000c10112a */
[----:B-1----:R-:W2:Y:S04]  /*150820*/  LDL.LU.64 R22, [R1+0x4a20] ;  /* 0x004a200001167983 */ /* 0x002ea80000300a00 */
[----:B------:R-:W3:Y:S04]  /*150830*/  LDL.LU.64 R28, [R1+0x12f8] ;  /* 0x0012f800011c7983 */ /* 0x000ee80000300a00 */
[----:B------:R-:W4:Y:S04]  /*150840*/  LDL.LU.64 R26, [R1+0x1308] ;  /* 0x00130800011a7983 */ /* 0x000f280000300a00 */
[----:B------:R-:W2:Y:S04]  /*150850*/  LDL.LU.64 R14, [R1+0x1310] ;  /* 0x00131000010e7983 */ /* 0x000ea80000300a00 */
[----:B------:R-:W2:Y:S01]  /*150860*/  LDL.LU R24, [R1+0x33c] ;  /* 0x00033c0001187983 */ /* 0x000ea20000300800 */
[----:B------:R-:W-:-:S02]  /*150870*/  LOP3.LUT P4, RZ, R10, 0x4, RZ, 0xc0, !PT ;  /* 0x000000040aff7812 */ /* 0x000fc4000788c0ff */
[----:B------:R-:W-:Y:S01]  /*150880*/  LOP3.LUT P3, RZ, R10, 0x2, RZ, 0xc0, !PT ;  /* 0x000000020aff7812 */ /* 0x000fe2000786c0ff */
[----:B------:R-:W3:Y:S04]  /*150890*/  LDL.LU.64 R16, [R1+0x1320] ;  /* 0x0013200001107983 */ /* 0x000ee80000300a00 */
[----:B------:R-:W4:Y:S04]  /*1508a0*/  LDL.LU.64 R18, [R1+0x1318] ;  /* 0x0013180001127983 */ /* 0x000f280000300a00 */
[----:B------:R-:W4:Y:S04]  /*1508b0*/  LDL.LU R9, [R1+0x350] ;  /* 0x0003500001097983 */ /* 0x000f280000300800 */
[----:B------:R-:W-:Y:S01]  /*1508c0*/  STL [R1+0x49e8], R10 ;  /* 0x0049e80a01007387 */ /* 0x000fe20000100800 */
[----:B--2---:R-:W-:-:S05]  /*1508d0*/  PRMT R0, R24, 0x7770, RZ ;  /* 0x0000777018007816 */ /* 0x004fca00000000ff */
[----:B---3--:R1:W-:Y:S02]  /*1508e0*/  @P4 STG.E.U8 desc[UR42][R28.64], R0 ;  /* 0x000000001c004986 */ /* 0x0083e4000c10112a */
[----:B-1----:R-:W-:Y:S02]  /*1508f0*/  PRMT R0, R24, 0x7771, RZ ;  /* 0x0000777118007816 */ /* 0x002fe400000000ff */
[----:B------:R-:W2:Y:S04]  /*150900*/  LDL.LU.64 R28, [R1+0x1328] ;  /* 0x00132800011c7983 */ /* 0x000ea80000300a00 */
[----:B----4-:R1:W-:Y:S04]  /*150910*/  @P3 STG.E.U8 desc[UR42][R26.64], R0 ;  /* 0x000000001a003986 */ /* 0x0103e8000c10112a */
[----:B-1----:R-:W3:Y:S04]  /*150920*/  LDL.LU.64 R26, [R1+0x1330] ;  /* 0x00133000011a7983 */ /* 0x002ee80000300a00 */
[----:B------:R-:W4:Y:S01]  /*150930*/  LDL.LU R21, [R1+0x320] ;  /* 0x0003200001157983 */ /* 0x000f220000300800 */
[----:B------:R-:W-:-:S02]  /*150940*/  LOP3.LUT P2, RZ, R10, 0x1, RZ, 0xc0, !PT ;  /* 0x000000010aff7812 */ /* 0x000fc4000784c0ff */
        /* <DEDUP_REMOVED lines=17> */
[----:B----4-:R1:W-:Y:S04]  /*150a60*/  STL [R1+0x4a18], R21 ;  /* 0x004a181501007387 */ /* 0x0103e80000100800 */
[----:B-1----:R-:W4:Y:S04]  /*150a70*/  LDL.LU.64 R20, [R1+0x1340] ;  /* 0x0013400001147983 */ /* 0x002f280000300a00 */
[----:B------:R-:W4:Y:S02]  /*150a80*/  LDL.LU.64 R10, [R1+0x1348] ;  /* 0x00134800010a7983 */ /* 0x000f240000300a00 */
[----:B------:R-:W-:-:S02]  /*150a90*/  @P6 LOP3.LUT R8, R8, 0x8000000, RZ, 0xfc, !PT ;  /* 0x0800000008086812 */ /* 0x000fc400078efcff */
[----:B------:R-:W-:Y:S02]  /*150aa0*/  LOP3.LUT P6, RZ, R22, 0x10000000, RZ, 0xc0, !PT ;  /* 0x1000000016ff7812 */ /* 0x000fe400078cc0ff */
[----:B------:R-:W-:Y:S02]  /*150ab0*/  LOP3.LUT R8, R8, 0xefffffff, RZ, 0xc0, !PT ;  /* 0xefffffff08087812 */ /* 0x000fe400078ec0ff */
[----:B------:R-:W-:-:S09]  /*150ac0*/  LOP3.LUT P5, RZ, R22, 0x80000000, RZ, 0xc0, !PT ;  /* 0x8000000016ff7812 */ /* 0x000fd200078ac0ff */
[----:B------:R-:W-:Y:S02]  /*150ad0*/  @P6 LOP3.LUT R8, R8, 0x10000000, RZ, 0xfc, !PT ;  /* 0x1000000008086812 */ /* 0x000fe400078efcff */
[----:B------:R-:W-:Y:S02]  /*150ae0*/  LOP3.LUT P6, RZ, R22, 0x20000000, RZ, 0xc0, !PT ;  /* 0x2000000016ff7812 */ /* 0x000fe400078cc0ff */
[----:B------:R-:W-:Y:S02]  /*150af0*/  PRMT R0, R24, 0x7772, RZ ;  /* 0x0000777218007816 */ /* 0x000fe400000000ff */
[----:B------:R-:W-:-:S03]  /*150b00*/  LOP3.LUT R8, R8, 0xdfffffff, RZ, 0xc0, !PT ;  /* 0xdfffffff08087812 */ /* 0x000fc600078ec0ff */
[----:B------:R1:W-:Y:S06]  /*150b10*/  @P2 STG.E.U8 desc[UR42][R14.64], R0 ;  /* 0x000000000e002986 */ /* 0x0003ec000c10112a */
[----:B------:R-:W-:Y:S02]  /*150b20*/  @P6 LOP3.LUT R8, R8, 0x20000000, RZ, 0xfc, !PT ;  /* 0x2000000008086812 */ /* 0x000fe400078efcff */
[----:B------:R-:W-:Y:S02]  /*150b30*/  LOP3.LUT P6, RZ, R22, 0x40000000, RZ, 0xc0, !PT ;  /* 0x4000000016ff7812 */ /* 0x000fe400078cc0ff */
[----:B-1----:R-:W-:-:S05]  /*150b40*/  PRMT R0, R24, 0x7773, RZ ;  /* 0x0000777318007816 */ /* 0x002fca00000000ff */
[----:B------:R1:W-:Y:S02]  /*150b50*/  @P5 STG.E.U8 desc[UR42][R16.64], R0 ;  /* 0x0000000010005986 */ /* 0x0003e4000c10112a */
[----:B-1----:R-:W-:-:S05]  /*150b60*/  PRMT R0, R9, 0x7770, RZ ;  /* 0x0000777009007816 */ /* 0x002fca00000000ff */
[----:B------:R1:W-:Y:S01]  /*150b70*/  @P6 STG.E.U8 desc[UR42][R18.64], R0 ;  /* 0x0000000012006986 */ /* 0x0003e2000c10112a */
[----:B------:R-:W-:Y:S02]  /*150b80*/  LOP3.LUT P6, RZ, R8, 0x20000000, RZ, 0xc0, !PT ;  /* 0x2000000008ff7812 */ /* 0x000fe400078cc0ff */
[----:B-1----:R-:W-:-:S11]  /*150b90*/  PRMT R0, R9, 0x7771, RZ ;  /* 0x0000777109007816 */ /* 0x002fd600000000ff */
[----:B--2---:R1:W-:Y:S01]  /*150ba0*/  @P6 STG.E.U8 desc[UR42][R28.64], R0 ;  /* 0x000000001c006986 */ /* 0x0043e2000c10112a */
[----:B------:R-:W-:Y:S02]  /*150bb0*/  LOP3.LUT P6, RZ, R8, 0x10000000, RZ, 0xc0, !PT ;  /* 0x1000000008ff7812 */ /* 0x000fe400078cc0ff */
[----:B-1----:R-:W-:-:S11]  /*150bc0*/  PRMT R0, R9, 0x7772, RZ ;  /* 0x0000777209007816 */ /* 0x002fd600000000ff */
[----:B---3--:R1:W-:Y:S01]  /*150bd0*/  @P6 STG.E.U8 desc[UR42][R26.64], R0 ;  /* 0x000000001a006986 */ /* 0x0083e2000c10112a */
[C---:B------:R-:W-:Y:S02]  /*150be0*/  LOP3.LUT P6, RZ, R8.reuse, 0x8000000, RZ, 0xc0, !PT ;  /* 0x0800000008ff7812 */ /* 0x040fe400078cc0ff */
[----:B-1----:R-:W-:Y:S01]  /*150bf0*/  PRMT R0, R9, 0x7773, RZ ;  /* 0x0000777309007816 */ /* 0x002fe200000000ff */
[----:B----4-:R1:W-:Y:S10]  /*150c00*/  STL.64 [R1+0x4a10], R10 ;  /* 0x004a100a01007387 */ /* 0x0103f40000100a00 */
        /* <DEDUP_REMOVED lines=10> */
[----:B------:R-:W3:Y:S04]  /*150cb0*/  LDL.LU.64 R28, [R1+0x1388] ;  /* 0x00138800011c7983 */ /* 0x000ee80000300a00 */
[----:B------:R-:W3:Y:S04]  /*150cc0*/  LDL.LU.64 R26, [R1+0x1390] ;  /* 0x00139000011a7983 */ /* 0x000ee80000300a00 */
[----:B--2---:R-:W2:Y:S01]  /*150cd0*/  LDL.LU R21, [R1+0x4a18] ;  /* 0x004a180001157983 */ /* 0x004ea20000300800 */
[----:B------:R-:W-:-:S02]  /*150ce0*/  LOP3.LUT P6, RZ, R8, 0x4000000, RZ, 0xc0, !PT ;  /* 0x0400000008ff7812 */ /* 0x000fc400078cc0ff */
[----:B--2---:R-:W-:-:S11]  /*150cf0*/  PRMT R0, R21, 0x7770, RZ ;  /* 0x0000777015007816 */ /* 0x004fd600000000ff */
[----:B---3--:R1:W-:Y:S04]  /*150d00*/  @P6 STG.E.U8 desc[UR42][R10.64], R0 ;  /* 0x000000000a006986 */ /* 0x0083e8000c10112a */
        /* <DEDUP_REMOVED lines=32> */
[----:B------:R-:W4:Y:S04]  /*150f10*/  LDL.LU.64 R2, [R1+0x13a8] ;  /* 0x0013a80001027983 */ /* 0x000f280000300a00 */
[----:B------:R-:W3:Y:S04]  /*150f20*/  LDL.LU.64 R14, [R1+0x13b0] ;  /* 0x0013b000010e7983 */ /* 0x000ee80000300a00 */
[----:B------:R1:W-:Y:S04]  /*150f30*/  @P5 STG.E.U8 desc[UR42][R26.64], R0 ;  /* 0x000000001a005986 */ /* 0x0003e8000c10112a */
[----:B-1----:R-:W3:Y:S01]  /*150f40*/  LDL.LU R26, [R1+0x358] ;  /* 0x00035800011a7983 */ /* 0x002ee20000300800 */
[----:B------:R-:W-:-:S02]  /*150f50*/  LOP3.LUT P4, RZ, R22, 0x8000, RZ, 0xc0, !PT ;  /* 0x0000800016ff7812 */ /* 0x000fc4000788c0ff */
[----:B------:R-:W-:Y:S02]  /*150f60*/  LOP3.LUT P3, RZ, R22, 0x4000, RZ, 0xc0, !PT ;  /* 0x0000400016ff7812 */ /* 0x000fe4000786c0ff */
[----:B------:R-:W-:Y:S01]  /*150f70*/  PRMT R0, R23, 0x7773, RZ ;  /* 0x0000777317007816 */ /* 0x000fe200000000ff */
[----:B------:R-:W4:Y:S04]  /*150f80*/  LDL.LU.64 R16, [R1+0x13c0] ;  /* 0x0013c00001107983 */ /* 0x000f280000300a00 */
[----:B------:R-:W4:Y:S04]  /*150f90*/  LDL.LU R9, [R1+0x328] ;  /* 0x0003280001097983 */ /* 0x000f280000300800 */
        /* <DEDUP_REMOVED lines=36> */
[----:B------:R-:W2:Y:S04]  /*1511e0*/  LDL.LU R24, [R1+0x32c] ;  /* 0x00032c0001187983 */ /* 0x000ea80000300800 */
[----:B------:R-:W2:Y:S04]  /*1511f0*/  LDL.LU.64 R20, [R1+0x13f0] ;  /* 0x0013f00001147983 */ /* 0x000ea80000300a00 */
[----:B------:R-:W2:Y:S04]  /*151200*/  LDL.LU.64 R12, [R1+0x1400] ;  /* 0x00140000010c7983 */ /* 0x000ea80000300a00 */
[----:B------:R-:W2:Y:S01]  /*151210*/  LDL.LU.64 R4, [R1+0x13f8] ;  /* 0x0013f80001047983 */ /* 0x000ea20000300a00 */
[----:B------:R-:W-:-:S02]  /*151220*/  @P6 LOP3.LUT R8, R8, 0x100000, RZ, 0xfc, !PT ;  /* 0x0010000008086812 */ /* 0x000fc400078efcff */
[----:B------:R-:W-:Y:S02]  /*151230*/  LOP3.LUT P6, RZ, R22, 0x400, RZ, 0xc0, !PT ;  /* 0x0000040016ff7812 */ /* 0x000fe400078cc0ff */
[----:B------:R-:W-:Y:S01]  /*151240*/  LOP3.LUT R8, R8, 0xffdfffff, RZ, 0xc0, !PT ;  /* 0xffdfffff08087812 */ /* 0x000fe200078ec0ff */
[----:B----4-:R1:W-:Y:S10]  /*151250*/  @P2 STG.E.U8 desc[UR42][R2.64], R0 ;  /* 0x0000000002002986 */ /* 0x0103f4000c10112a */
[----:B------:R-:W-:-:S02]  /*151260*/  @P6 LOP3.LUT R8, R8, 0x200000, RZ, 0xfc, !PT ;  /* 0x0020000008086812 */ /* 0x000fc400078efcff */
[----:B------:R-:W-:Y:S02]  /*151270*/  LOP3.LUT P6, RZ, R22, 0x800, RZ, 0xc0, !PT ;  /* 0x0000080016ff7812 */ /* 0x000fe400078cc0ff */
[C---:B-1----:R-:W-:Y:S01]  /*151280*/  PRMT R0, R26.reuse, 0x7772, RZ ;  /* 0x000077721a007816 */ /* 0x042fe200000000ff */
[----:B------:R-:W4:Y:S04]  /*151290*/  LDL.LU.64 R2, [R1+0x1408] ;  /* 0x0014080001027983 */ /* 0x000f280000300a00 */
[----:B------:R1:W-:Y:S02]  /*1512a0*/  @P5 STG.E.U8 desc[UR42][R14.64], R0 ;  /* 0x000000000e005986 */ /* 0x0003e4000c10112a */
[----:B-1----:R-:W-:Y:S02]  /*1512b0*/  PRMT R0, R26, 0x7773, RZ ;  /* 0x000077731a007816 */ /* 0x002fe400000000ff */
[----:B------:R-:W4:Y:S04]  /*1512c0*/  LDL.LU R26, [R1+0x370] ;  /* 0x00037000011a7983 */ /* 0x000f280000300800 */
[----:B------:R1:W-:Y:S01]  /*1512d0*/  @P6 STG.E.U8 desc[UR42][R16.64], R0 ;  /* 0x0000000010006986 */ /* 0x0003e2000c10112a */
[----:B------:R-:W-:-:S03]  /*1512e0*/  LOP3.LUT P6, RZ, R8, 0x200000, RZ, 0xc0, !PT ;  /* 0x0020000008ff7812 */ /* 0x000fc600078cc0ff */
[----:B------:R-:W4:Y:S01]  /*1512f0*/  LDL.LU.64 R14, [R1+0x1410] ;  /* 0x00141000010e7983 */ /* 0x000f220000300a00 */
[----:B-1----:R-:W-:-:S03]  /*151300*/  PRMT R0, R9, 0x7770, RZ ;  /* 0x0000777009007816 */ /* 0x002fc600000000ff */
[----:B------:R-:W4:Y:S06]  /*151310*/  LDL.LU.64 R16, [R1+0x1420] ;  /* 0x0014200001107983 */ /* 0x000f2c0000300a00 */
[----:B------:R1:W-:Y:S01]  /*151320*/  @P6 STG.E.U8 desc[UR42][R18.64], R0 ;  /* 0x0000000012006986 */ /* 0x0003e2000c10112a */
[C---:B------:R-:W-:Y:S02]  /*151330*/  LOP3.LUT P6, RZ, R8.reuse, 0x100000, RZ, 0xc0, !PT ;  /* 0x0010000008ff7812 */ /* 0x040fe400078cc0ff */
        /* <DEDUP_REMOVED lines=16> */
[----:B------:R-:W-:Y:S02]  /*151440*/  LOP3.LUT P4, RZ, R22, 0x1, RZ, 0xc0, !PT ;  /* 0x0000000116ff7812 */ /* 0x000fe4000788c0ff */
        /* <DEDUP_REMOVED lines=16> */
[----:B----4-:R1:W-:Y:S02]  /*151550*/  @P1 STG.E.U8 desc[UR42][R2.64], R0 ;  /* 0x0000000002001986 */ /* 0x0103e4000c10112a */
        /* <DEDUP_REMOVED lines=9> */
[----:B------:R-:W3:Y:S01]  /*1515f0*/  LDL.LU.64 R2, [R1+0x1430] ;  /* 0x0014300001027983 */ /* 0x000ee20000300a00 */
[C---:B------:R-:W-:Y:S02]  /*151600*/  LOP3.LUT P4, RZ, R23.reuse, 0x10000000, RZ, 0xc0, !PT ;  /* 0x1000000017ff7812 */ /* 0x040fe4000788c0ff */
[----:B------:R-:W-:-:S02]  /*151610*/  LOP3.LUT P3, RZ, R23, 0x8000000, RZ, 0xc0, !PT ;  /* 0x0800000017ff7812 */ /* 0x000fc4000786c0ff */
[C---:B------:R-:W-:Y:S01]  /*151620*/  PRMT R0, R26.reuse, 0x7772, RZ ;  /* 0x000077721a007816 */ /* 0x040fe200000000ff */
[----:B------:R-:W-:Y:S02]  /*151630*/  IMAD.MOV.U32 R27, RZ, RZ, R25 ;  /* 0x000000ffff1b7224 */ /* 0x000fe400078e0019 */
[----:B------:R-:W4:Y:S04]  /*151640*/  LDL.LU.64 R24, [R1+0x1438] ;  /* 0x0014380001187983 */ /* 0x000f280000300a00 */
[----:B------:R-:W2:Y:S04]  /*151650*/  LDL.LU.64 R14, [R1+0x1448] ;  /* 0x00144800010e7983 */ /* 0x000ea80000300a00 */
[----:B------:R-:W2:Y:S04]  /*151660*/  LDL.LU.64 R16, [R1+0x1450] ;  /* 0x0014500001107983 */ /* 0x000ea80000300a00 */
[----:B------:R-:W4:Y:S04]  /*151670*/  LDL.LU R21, [R1+0x380] ;  /* 0x0003800001157983 */ /* 0x000f280000300800 */
[----:B------:R-:W4:Y:S04]  /*151680*/  LDL.LU.64 R18, [R1+0x1460] ;  /* 0x0014600001127983 */ /* 0x000f280000300a00 */
[----:B------:R-:W4:Y:S04]  /*151690*/  LDL.LU R20, [R1+0x374] ;  /* 0x0003740001147983 */ /* 0x000f280000300800 */
[----:B---3--:R1:W-:Y:S02]  /*1516a0*/  @P4 STG.E.U8 desc[UR42][R2.64], R0 ;  /* 0x0000000002004986 */ /* 0x0083e4000c10112a */
[----:B-1----:R-:W-:-:S05]  /*1516b0*/  PRMT R0, R26, 0x7773, RZ ;  /* 0x000077731a007816 */ /* 0x002fca00000000ff */
[----:B--2---:R1:W-:Y:S04]  /*1516c0*/  @P3 STG.E.U8 desc[UR42][R28.64], R0 ;  /* 0x000000001c003986 */ /* 0x0043e8000c10112a */
[----:B-1----:R-:W2:Y:S04]  /*1516d0*/  LDL.LU.64 R28, [R1+0x1458] ;  /* 0x00145800011c7983 */ /* 0x002ea80000300a00 */
[----:B------:R-:W3:Y:S01]  /*1516e0*/  LDL.LU.64 R10, [R1+0x1470] ;  /* 0x00147000010a7983 */ /* 0x000ee20000300a00 */
        /* <DEDUP_REMOVED lines=17> */
[----:B---3--:R1:W-:Y:S04]  /*151800*/  STL.64 [R1+0x49f0], R10 ;  /* 0x0049f00a01007387 */ /* 0x0083e80000100a00 */
[----:B-1----:R-:W3:Y:S06]  /*151810*/  LDL.LU.64 R10, [R1+0x1468] ;  /* 0x00146800010a7983 */ /* 0x002eec0000300a00 */
[----:B------:R-:W-:-:S02]  /*151820*/  @P6 LOP3.LUT R8, R8, 0x800, RZ, 0xfc, !PT ;  /* 0x0000080008086812 */ /* 0x000fc400078efcff */
[C---:B------:R-:W-:Y:S02]  /*151830*/  LOP3.LUT P6, RZ, R23.reuse, 0x400000, RZ, 0xc0, !PT ;  /* 0x0040000017ff7812 */ /* 0x040fe400078cc0ff */
[----:B------:R-:W-:Y:S02]  /*151840*/  LOP3.LUT R8, R8, 0xffffefff, RZ, 0xc0, !PT ;  /* 0xffffefff08087812 */ /* 0x000fe400078ec0ff */
[----:B------:R-:W-:-:S09]  /*151850*/  LOP3.LUT P2, RZ, R23, 0x4000000, RZ, 0xc0, !PT ;  /* 0x0400000017ff7812 */ /* 0x000fd2000784c0ff */
[----:B------:R-:W-:Y:S02]  /*151860*/  @P6 LOP3.LUT R8, R8, 0x1000, RZ, 0xfc, !PT ;  /* 0x0000100008086812 */ /* 0x000fe400078efcff */
[C---:B------:R-:W-:Y:S02]  /*151870*/  LOP3.LUT P6, RZ, R23.reuse, 0x800000, RZ, 0xc0, !PT ;  /* 0x0080000017ff7812 */ /* 0x040fe400078cc0ff */
[----:B------:R-:W-:Y:S02]  /*151880*/  LOP3.LUT P5, RZ, R23, 0x2000000, RZ, 0xc0, !PT ;  /* 0x0200000017ff7812 */ /* 0x000fe400078ac0ff */
[----:B----4-:R-:W-:Y:S02]  /*151890*/  PRMT R0, R21, 0x7770, RZ ;  /* 0x0000777015007816 */ /* 0x010fe400000000ff */
[----:B------:R-:W-:-:S03]  /*1518a0*/  LOP3.LUT R8, R8, 0xffffdfff, RZ, 0xc0, !PT ;  /* 0xffffdfff08087812 */ /* 0x000fc600078ec0ff */
[----:B------:R1:W-:Y:S04]  /*1518b0*/  @P2 STG.E.U8 desc[UR42][R24.64], R0 ;  /* 0x0000000018002986 */ /* 0x0003e8000c10112a */
[----:B------:R-:W-:Y:S02]  /*1518c0*/  @P6 LOP3.LUT R8, R8, 0x2000, RZ, 0xfc, !PT ;  /* 0x0000200008086812 */ /* 0x000fe400078efcff */
[----:B------:R-:W-:Y:S02]  /*1518d0*/  LOP3.LUT P6, RZ, R23, 0x1000000, RZ, 0xc0, !PT ;  /* 0x0100000017ff7812 */ /* 0x000fe400078cc0ff */
[C---:B-1----:R-:W-:Y:S01]  /*1518e0*/  PRMT R0, R21.reuse, 0x7771, RZ ;  /* 0x0000777115007816 */ /* 0x042fe200000000ff */
[----:B------:R-:W4:Y:S04]  /*1518f0*/  LDL.LU.64 R24, [R1+0x1480] ;  /* 0x0014800001187983 */ /* 0x000f280000300a00 */
[----:B------:R-:W4:Y:S04]  /*151900*/  LDL.LU R9, [R1+0x384] ;  /* 0x0003840001097983 */ /* 0x000f280000300800 */
[----:B------:R-:W4:Y:S04]  /*151910*/  LDL.LU.64 R6, [R1+0x1478] ;  /* 0x0014780001067983 */ /* 0x000f280000300a00 */
[----:B------:R-:W4:Y:S04]  /*151920*/  LDL.LU.64 R12, [R1+0x1488] ;  /* 0x00148800010c7983 */ /* 0x000f280000300a00 */
[----:B------:R1:W-:Y:S04]  /*151930*/  @P5 STG.E.U8 desc[UR42][R14.64], R0 ;  /* 0x000000000e005986 */ /* 0x0003e8000c10112a */
[----:B------:R-:W4:Y:S04]  /*151940*/  LDL.LU R26, [R1+0x378] ;  /* 0x00037800011a7983 */ /* 0x000f280000300800 */
[----:B------:R-:W4:Y:S04]  /*151950*/  LDL.LU.64 R4, [R1+0x1490] ;  /* 0x0014900001047983 */ /* 0x000f280000300a00 */
[----:B------:R-:W4:Y:S01]  /*151960*/  LDL.LU.64 R2, [R1+0x14a0] ;  /* 0x0014a00001027983 */ /* 0x000f220000300a00 */
[----:B-1----:R-:W-:-:S03]  /*151970*/  PRMT R0, R21, 0x7772, RZ ;  /* 0x0000777215007816 */ /* 0x002fc600000000ff */
[----:B------:R-:W4:Y:S04]  /*151980*/  LDL.LU.64 R14, [R1+0x1498] ;  /* 0x00149800010e7983 */ /* 0x000f280000300a00 */
[----:B------:R1:W-:Y:S01]  /*151990*/  @P6 STG.E.U8 desc[UR42][R16.64], R0 ;  /* 0x0000000010006986 */ /* 0x0003e2000c10112a */
[C---:B------:R-:W-:Y:S02]  /*1519a0*/  LOP3.LUT P6, RZ, R8.reuse, 0x2000, RZ, 0xc0, !PT ;  /* 0x0000200008ff7812 */ /* 0x040fe400078cc0ff */
[----:B-1----:R-:W-:Y:S01]  /*1519b0*/  PRMT R0, R21, 0x7773, RZ ;  /* 0x0000777315007816 */ /* 0x002fe200000000ff */
[----:B------:R-:W4:Y:S10]  /*1519c0*/  LDL.LU.64 R16, [R1+0x14a8] ;  /* 0x0014a80001107983 */ /* 0x000f340000300a00 */
[----:B------:R1:W-:Y:S01]  /*1519d0*/  @P6 STG.E.U8 desc[UR42][R18.64], R0 ;  /* 0x0000000012006986 */ /* 0x0003e2000c10112a */
[----:B------:R-:W-:-:S02]  /*1519e0*/  LOP3.LUT P6, RZ, R8, 0x1000, RZ, 0xc0, !PT ;  /* 0x0000100008ff7812 */ /* 0x000fc400078cc0ff */
[----:B-1----:R-:W-:Y:S01]  /*1519f0*/  PRMT R0, R20, 0x7770, RZ ;  /* 0x0000777014007816 */ /* 0x002fe200000000ff */
[----:B------:R-:W4:Y:S04]  /*151a00*/  LDL.LU.64 R18, [R1+0x14b0] ;  /* 0x0014b00001127983 */ /* 0x000f280000300a00 */
[----:B------:R-:W4:Y:S06]  /*151a10*/  LDL.LU R21, [R1+0x388] ;  /* 0x0003880001157983 */ /* 0x000f2c0000300800 */
[----:B--2---:R1:W-:Y:S01]  /*151a20*/  @P6 STG.E.U8 desc[UR42][R28.64], R0 ;  /* 0x000000001c006986 */ /* 0x0043e2000c10112a */
[----:B------:R-:W-:-:S02]  /*151a30*/  LOP3.LUT P6, RZ, R8, 0x800, RZ, 0xc0, !PT ;  /* 0x0000080008ff7812 */ /* 0x000fc400078cc0ff */
[----:B-1----:R-:W-:Y:S01]  /*151a40*/  PRMT R0, R20, 0x7771, RZ ;  /* 0x0000777114007816 */ /* 0x002fe200000000ff */
[----:B------:R-:W2:Y:S10]  /*151a50*/  LDL.LU.64 R28, [R1+0x14b8] ;  /* 0x0014b800011c7983 */ /* 0x000eb40000300a00 */
[----:B---3--:R1:W-:Y:S04]  /*151a60*/  @P6 STG.E.U8 desc[UR42][R10.64], R0 ;  /* 0x000000000a006986 */ /* 0x0083e8000c10112a */
[----:B-1----:R-:W3:Y:S01]  /*151a70*/  LDL.LU.64 R10, [R1+0x49f0] ;  /* 0x0049f000010a7983 */ /* 0x002ee20000300a00 */
[----:B------:R-:W-:-:S02]  /*151a80*/  LOP3.LUT P6, RZ, R8, 0x400, RZ, 0xc0, !PT ;  /* 0x0000040008ff7812 */ /* 0x000fc400078cc0ff */
[----:B------:R-:W-:Y:S02]  /*151a90*/  PRMT R0, R20, 0x7772, RZ ;  /* 0x0000777214007816 */ /* 0x000fe400000000ff */
[C---:B------:R-:W-:Y:S02]  /*151aa0*/  LOP3.LUT P0, RZ, R23.reuse, 0x8000, RZ, 0xc0, !PT ;  /* 0x0000800017ff7812 */ /* 0x040fe4000780c0ff */
[C---:B------:R-:W-:Y:S02]  /*151ab0*/  LOP3.LUT P1, RZ, R23.reuse, 0x4000, RZ, 0xc0, !PT ;  /* 0x0000400017ff7812 */ /* 0x040fe4000782c0ff */
[----:B------:R-:W-:-:S05]  /*151ac0*/  LOP3.LUT P4, RZ, R23, 0x2000, RZ, 0xc0, !PT ;  /* 0x0000200017ff7812 */ /* 0x000fca000788c0ff */
[----:B---3--:R1:W-:Y:S01]  /*151ad0*/  @P6 STG.E.U8 desc[UR42][R10.64], R0 ;  /* 0x000000000a006986 */ /* 0x0083e2000c10112a */
[----:B------:R-:W-:Y:S02]  /*151ae0*/  LOP3.LUT P6, RZ, R8, 0x200, RZ, 0xc0, !PT ;  /* 0x0000020008ff7812 */ /* 0x000fe400078cc0ff */
[----:B-1----:R-:W-:Y:S01]  /*151af0*/  PRMT R0, R20, 0x7773, RZ ;  /* 0x0000777314007816 */ /* 0x002fe200000000ff */
[----:B------:R-:W3:Y:S10]  /*151b00*/  LDL.LU R10, [R1+0x49e8] ;  /* 0x0049e800010a7983 */ /* 0x000ef40000300800 */
[----:B----4-:R1:W-:Y:S04]  /*151b10*/  @P6 STG.E.U8 desc[UR42][R24.64], R0 ;  /* 0x0000000018006986 */ /* 0x0103e8000c10112a */
[----:B-1----:R-:W4:Y:S01]  /*151b20*/  LDL.LU.64 R24, [R1+0x49e0] ;  /* 0x0049e00001187983 */ /* 0x002f220000300a00 */
[----:B------:R-:W-:-:S02]  /*151b30*/  LOP3.LUT P6, RZ, R8, 0x100, RZ, 0xc0, !PT ;  /* 0x0000010008ff7812 */ /* 0x000fc400078cc0ff */
[----:B------:R-:W-:-:S11]  /*151b40*/  PRMT R0, R9, 0x7770, RZ ;  /* 0x0000777009007816 */ /* 0x000fd600000000ff */
[----:B------:R1:W-:Y:S01]  /*151b50*/  @P6 STG.E.U8 desc[UR42][R6.64], R0 ;  /* 0x0000000006006986 */ /* 0x0003e2000c10112a */
[----:B------:R-:W-:Y:S02]  /*151b60*/  LOP3.LUT P6, RZ, R8, 0x80, RZ, 0xc0, !PT ;  /* 0x0000008008ff7812 */ /* 0x000fe400078cc0ff */
[----:B-1----:R-:W-:-:S11]  /*151b70*/  PRMT R0, R9, 0x7771, RZ ;  /* 0x0000777109007816 */ /* 0x002fd600000000ff */
[----:B------:R1:W-:Y:S01]  /*151b80*/  @P6 STG.E.U8 desc[UR42][R12.64], R0 ;  /* 0x000000000c006986 */ /* 0x0003e2000c10112a */
[----:B------:R-:W-:Y:S02]  /*151b90*/  LOP3.LUT P6, RZ, R8, 0x40, RZ, 0xc0, !PT ;  /* 0x0000004008ff7812 */ /* 0x000fe400078cc0ff */
[----:B-1----:R-:W-:-:S11]  /*151ba0*/  PRMT R0, R9, 0x7772, RZ ;  /* 0x0000777209007816 */ /* 0x002fd600000000ff */
[----:B------:R1:W-:Y:S01]  /*151bb0*/  @P6 STG.E.U8 desc[UR42][R4.64], R0 ;  /* 0x0000000004006986 */ /* 0x0003e2000c10112a */
[----:B------:R-:W-:Y:S02]  /*151bc0*/  LOP3.LUT P3, RZ, R23, 0x1000, RZ, 0xc0, !PT ;  /* 0x0000100017ff7812 */ /* 0x000fe4000786c0ff */
[----:B-1----:R-:W-:-:S05]  /*151bd0*/  PRMT R0, R9, 0x7773, RZ ;  /* 0x0000777309007816 */ /* 0x002fca00000000ff */
[----:B------:R1:W-:Y:S01]  /*151be0*/  @P0 STG.E.U8 desc[UR42][R2.64], R0 ;  /* 0x0000000002000986 */ /* 0x0003e2000c10112a */
[----:B------:R-:W-:Y:S02]  /*151bf0*/  LOP3.LUT P2, RZ, R23, 0x800, RZ, 0xc0, !PT ;  /* 0x0000080017ff7812 */ /* 0x000fe4000784c0ff */
[----:B-1----:R-:W-:-:S05]  /*151c00*/  PRMT R0, R26, 0x7770, RZ ;  /* 0x000077701a007816 */ /* 0x002fca00000000ff */
[----:B------:R1:W-:Y:S02]  /*151c10*/  @P1 STG.E.U8 desc[UR42][R14.64], R0 ;  /* 0x000000000e001986 */ /* 0x0003e4000c10112a */
[----:B-1----:R-:W-:-:S05]  /*151c20*/  PRMT R0, R26, 0x7771, RZ ;  /* 0x000077711a007816 */ /* 0x002fca00000000ff */
[----:B------:R1:W-:Y:S02]  /*151c30*/  @P4 STG.E.U8 desc[UR42][R16.64], R0 ;  /* 0x0000000010004986 */ /* 0x0003e4000c10112a */
[----:B-1----:R-:W-:-:S05]  /*151c40*/  PRMT R0, R26, 0x7772, RZ ;  /* 0x000077721a007816 */ /* 0x002fca00000000ff */
[----:B------:R1:W-:Y:S02]  /*151c50*/  @P3 STG.E.U8 desc[UR42][R18.64], R0 ;  /* 0x0000000012003986 */ /* 0x0003e4000c10112a */
[----:B-1----:R-:W-:Y:S01]  /*151c60*/  PRMT R0, R26, 0x7773, RZ ;  /* 0x000077731a007816 */ /* 0x002fe200000000ff */
[----:B------:R-:W-:-:S04]  /*151c70*/  IMAD.MOV.U32 R19, RZ, RZ, R27 ;  /* 0x000000ffff137224 */ /* 0x000fc800078e001b */
[----:B----4-:R1:W-:Y:S04]  /*151c80*/  @P2 STG.E.U8 desc[UR42][R24.64], R0 ;  /* 0x0000000018002986 */ /* 0x0103e8000c10112a */
[----:B-1----:R-:W4:Y:S04]  /*151c90*/  LDL.LU.64 R24, [R1+0x49d8] ;  /* 0x0049d80001187983 */ /* 0x002f280000300a00 */
[----:B------:R-:W4:Y:S01]  /*151ca0*/  LDL.LU.64 R26, [R1+0x14c8] ;  /* 0x0014c800011a7983 */ /* 0x000f220000300a00 */
[----:B---3--:R-:W-:Y:S02]  /*151cb0*/  LOP3.LUT R10, R10, 0xbfffffff, RZ, 0xc0, !PT ;  /* 0xbfffffff0a0a7812 */ /* 0x008fe400078ec0ff */
[----:B------:R-:W-:-:S02]  /*151cc0*/  LOP3.LUT P5, RZ, R23, 0x400, RZ, 0xc0, !PT ;  /* 0x0000040017ff7812 */ /* 0x000fc400078ac0ff */
[----:B------:R-:W-:Y:S02]  /*151cd0*/  LOP3.LUT P4, RZ, R23, 0x200, RZ, 0xc0, !PT ;  /* 0x0000020017ff7812 */ /* 0x000fe4000788c0ff */
[C---:B------:R-:W-:Y:S01]  /*151ce0*/  PRMT R0, R21.reuse, 0x7770, RZ ;  /* 0x0000777015007816 */ /* 0x040fe200000000ff */
[----:B------:R-:W3:Y:S08]  /*151cf0*/  LDL.LU.64 R4, [R1+0x14d0] ;  /* 0x0014d00001047983 */ /* 0x000ef00000300a00 */
[----:B--2---:R1:W-:Y:S02]  /*151d00*/  @P5 STG.E.U8 desc[UR42][R28.64], R0 ;  /* 0x000000001c005986 */ /* 0x0043e4000c10112a */
[----:B-1----:R-:W-:-:S02]  /*151d10*/  PRMT R0, R21, 0x7771, RZ ;  /* 0x0000777115007816 */ /* 0x002fc400000000ff */
[----:B------:R-:W2:Y:S04]  /*151d20*/  LDL.LU.64 R28, [R1+0x14e0] ;  /* 0x0014e000011c7983 */ /* 0x000ea80000300a00 */
[----:B------:R-:W2:Y:S04]  /*151d30*/  LDL.LU.64 R2, [R1+0x14d8] ;  /* 0x0014d80001027983 */ /* 0x000ea80000300a00 */
[----:B------:R-:W2:Y:S01]  /*151d40*/  LDL.LU.64 R14, [R1+0x14e8] ;  /* 0x0014e800010e7983 */ /* 0x000ea20000300a00 */
[----:B----4-:R-:W-:-:S13]  /*151d50*/  LOP3.LUT P6, RZ, R24, 0x20000000, RZ, 0xc0, !PT ;  /* 0x2000000018ff7812 */ /* 0x010fda00078cc0ff */
[----:B------:R-:W-:Y:S02]  /*151d60*/  @P6 LOP3.LUT R10, R10, 0x40000000, RZ, 0xfc, !PT ;  /* 0x400000000a0a6812 */ /* 0x000fe400078efcff */
[----:B------:R-:W-:Y:S02]  /*151d70*/  LOP3.LUT P6, RZ, R24, 0x40000000, RZ, 0xc0, !PT ;  /* 0x4000000018ff7812 */ /* 0x000fe400078cc0ff */
[----:B------:R-:W-:Y:S01]  /*151d80*/  LOP3.LUT R10, R10, 0x7fffffff, RZ, 0xc0, !PT ;  /* 0x7fffffff0a0a7812 */ /* 0x000fe200078ec0ff */
[----:B------:R1:W-:Y:S10]  /*151d90*/  @P4 STG.E.U8 desc[UR42][R26.64], R0 ;  /* 0x000000001a004986 */ /* 0x0003f4000c10112a */
[----:B------:R-:W-:-:S05]  /*151da0*/  @P6 LOP3.LUT R10, R10, 0x80000000, RZ, 0xfc, !PT ;  /* 0x800000000a0a6812 */ /* 0x000fca00078efcff */
[----:B------:R4:W-:Y:S04]  /*151db0*/  STL [R1+0x49c8], R10 ;  /* 0x0049c80a01007387 */ /* 0x0009e80000100800 */
[----:B------:R-:W2:Y:S04]  /*151dc0*/  LDL.LU.64 R16, [R1+0x14f8] ;  /* 0x0014f80001107983 */ /* 0x000ea80000300a00 */
[----:B-1----:R-:W2:Y:S04]  /*151dd0*/  LDL.LU.64 R26, [R1+0x1508] ;  /* 0x00150800011a7983 */ /* 0x002ea80000300a00 */
[----:B------:R-:W2:Y:S04]  /*151de0*/  LDL.LU R9, [R1+0x38c] ;  /* 0x00038c0001097983 */ /* 0x000ea80000300800 */
[----:B----4-:R-:W4:Y:S01]  /*151df0*/  LDL.LU.64 R10, [R1+0x1510] ;  /* 0x00151000010a7983 */ /* 0x010f220000300a00 */
        /* <DEDUP_REMOVED lines=15> */
[----:B------:R-:W-:Y:S02]  /*151ef0*/  LOP3.LUT P2, RZ, R23, 0x80, RZ, 0xc0, !PT ;  /* 0x0000008017ff7812 */ /* 0x000fe4000784c0ff */
[----:B------:R-:W-:Y:S01]  /*151f00*/  PRMT R0, R21, 0x7772, RZ ;  /* 0x0000777215007816 */ /* 0x000fe200000000ff */
[----:B----4-:R1:W-:Y:S04]  /*151f10*/  STL.64 [R1+0x49d0], R10 ;  /* 0x0049d00a01007387 */ /* 0x0103e80000100a00 */
[----:B-1----:R-:W4:Y:S01]  /*151f20*/  LDL.LU.64 R10, [R1+0x1500] ;  /* 0x00150000010a7983 */ /* 0x002f220000300a00 */
[----:B------:R-:W-:-:S02]  /*151f30*/  @P6 LOP3.LUT R8, R8, 0x10, RZ, 0xfc, !PT ;  /* 0x0000001008086812 */ /* 0x000fc400078efcff */
[C---:B------:R-:W-:Y:S02]  /*151f40*/  LOP3.LUT P6, RZ, R23.reuse, 0x10, RZ, 0xc0, !PT ;  /* 0x0000001017ff7812 */ /* 0x040fe400078cc0ff */
[----:B------:R-:W-:Y:S01]  /*151f50*/  LOP3.LUT P5, RZ, R23, 0x40, RZ, 0xc0, !PT ;  /* 0x0000004017ff7812 */ /* 0x000fe200078ac0ff */
[----:B---3--:R1:W-:Y:S01]  /*151f60*/  @P3 STG.E.U8 desc[UR42][R4.64], R0 ;  /* 0x0000000004003986 */ /* 0x0083e2000c10112a */
[----:B------:R-:W-:Y:S02]  /*151f70*/  LOP3.LUT R8, R8, 0xffffffdf, RZ, 0xc0, !PT ;  /* 0xffffffdf08087812 */ /* 0x000fe400078ec0ff */
[----:B-1----:R-:W-:-:S07]  /*151f80*/  PRMT R0, R21, 0x7773, RZ ;  /* 0x0000777315007816 */ /* 0x002fce00000000ff */
[----:B------:R-:W-:Y:S02]  /*151f90*/  @P6 LOP3.LUT R8, R8, 0x20, RZ, 0xfc, !PT ;  /* 0x0000002008086812 */ /* 0x000fe400078efcff */
[----:B------:R-:W-:Y:S02]  /*151fa0*/  LOP3.LUT P6, RZ, R23, 0x20, RZ, 0xc0, !PT ;  /* 0x0000002017ff7812 */ /* 0x000fe400078cc0ff */
[----:B------:R-:W3:Y:S04]  /*151fb0*/  LDL.LU.64 R22, [R1+0x1530] ;  /* 0x0015300001167983 */ /* 0x000ee80000300a00 */
[----:B--2---:R1:W-:Y:S04]  /*151fc0*/  @P2 STG.E.U8 desc[UR42][R28.64], R0 ;  /* 0x000000001c002986 */ /* 0x0043e8000c10112a */
[----:B------:R-:W2:Y:S01]  /*151fd0*/  LDL.LU.64 R6, [R1+0x1540] ;  /* 0x0015400001067983 */ /* 0x000ea20000300a00 */
[----:B-1----:R-:W-:-:S03]  /*151fe0*/  PRMT R0, R19, 0x7770, RZ ;  /* 0x0000777013007816 */ /* 0x002fc600000000ff */
[----:B------:R-:W2:Y:S04]  /*151ff0*/  LDL.LU R28, [R1+0x3a0] ;  /* 0x0003a000011c7983 */ /* 0x000ea80000300800 */
[----:B------:R-:W2:Y:S04]  /*152000*/  LDL.LU.64 R20, [R1+0x1538] ;  /* 0x0015380001147983 */ /* 0x000ea80000300a00 */
[----:B------:R-:W2:Y:S04]  /*152010*/  LDL.LU.64 R12, [R1+0x1548] ;  /* 0x00154800010c7983 */ /* 0x000ea80000300a00 */
[----:B------:R-:W2:Y:S04]  /*152020*/  LDL.LU R29, [R1+0x390] ;  /* 0x00039000011d7983 */ /* 0x000ea80000300800 */
[----:B------:R1:W-:Y:S04]  /*152030*/  @P5 STG.E.U8 desc[UR42][R2.64], R0 ;  /* 0x0000000002005986 */ /* 0x0003e8000c10112a */
[----:B------:R-:W2:Y:S01]  /*152040*/  LDL.LU.64 R4, [R1+0x1550] ;  /* 0x0015500001047983 */ /* 0x000ea20000300a00 */
[----:B-1----:R-:W-:-:S03]  /*152050*/  PRMT R0, R19, 0x7771, RZ ;  /* 0x0000777113007816 */ /* 0x002fc600000000ff */
[----:B------:R-:W2:Y:S04]  /*152060*/  LDL.LU.64 R2, [R1+0x1568] ;  /* 0x0015680001027983 */ /* 0x000ea80000300a00 */
[----:B------:R1:W-:Y:S01]  /*152070*/  @P6 STG.E.U8 desc[UR42][R14.64], R0 ;  /* 0x000000000e006986 */ /* 0x0003e2000c10112a */
[C---:B------:R-:W-:Y:S02]  /*152080*/  LOP3.LUT P6, RZ, R8.reuse, 0x20, RZ, 0xc0, !PT ;  /* 0x0000002008ff7812 */ /* 0x040fe400078cc0ff */
[----:B-1----:R-:W-:Y:S01]  /*152090*/  PRMT R0, R19, 0x7772, RZ ;  /* 0x0000777213007816 */ /* 0x002fe200000000ff */
[----:B------:R-:W2:Y:S10]  /*1520a0*/  LDL.LU.64 R14, [R1+0x1560] ;  /* 0x00156000010e7983 */ /* 0x000eb40000300a00 */
[----:B------:R1:W-:Y:S01]  /*1520b0*/  @P6 STG.E.U8 desc[UR42][R16.64], R0 ;  /* 0x0000000010006986 */ /* 0x0003e2000c10112a */
[----:B------:R-:W-:Y:S01]  /*1520c0*/  LOP3.LUT P6, RZ, R8, 0x10, RZ, 0xc0, !PT ;  /* 0x0000001008ff7812 */ /* 0x000fe200078cc0ff */
[----:B-1----:R-:W-:-:S02]  /*1520d0*/  IMAD.MOV.U32 R0, RZ, RZ, R19 ;  /* 0x000000ffff007224 */ /* 0x002fc400078e0013 */
[----:B------:R-:W2:Y:S04]  /*1520e0*/  LDL.LU.64 R16, [R1+0x1570] ;  /* 0x0015700001107983 */ /* 0x000ea80000300a00 */
[----:B------:R-:W2:Y:S01]  /*1520f0*/  LDL.LU.64 R18, [R1+0x1588] ;  /* 0x0015880001127983 */ /* 0x000ea20000300a00 */
[----:B------:R-:W-:-:S05]  /*152100*/  PRMT R0, R0, 0x7773, RZ ;  /* 0x0000777300007816 */ /* 0x000fca00000000ff */
[----:B------:R1:W-:Y:S01]  /*152110*/  @P6 STG.E.U8 desc[UR42][R26.64], R0 ;  /* 0x000000001a006986 */ /* 0x0003e2000c10112a */
[C---:B------:R-:W-:Y:S02]  /*152120*/  LOP3.LUT P6, RZ, R8.reuse, 0x8, RZ, 0xc0, !PT ;  /* 0x0000000808ff7812 */ /* 0x040fe400078cc0ff */
[----:B-1----:R-:W-:Y:S01]  /*152130*/  PRMT R0, R9, 0x7770, RZ ;  /* 0x0000777009007816 */ /* 0x002fe200000000ff */
[----:B------:R-:W2:Y:S10]  /*152140*/  LDL.LU.64 R26, [R1+0x15a0] ;  /* 0x0015a000011a7983 */ /* 0x000eb40000300a00 */
[----:B----4-:R1:W-:Y:S04]  /*152150*/  @P6 STG.E.U8 desc[UR42][R10.64], R0 ;  /* 0x000000000a006986 */ /* 0x0103e8000c10112a */
[----:B-1----:R-:W4:Y:S01]  /*152160*/  LDL.LU.64 R10, [R1+0x49d0] ;  /* 0x0049d000010a7983 */ /* 0x002f220000300a00 */
[----:B------:R-:W-:-:S02]  /*152170*/  LOP3.LUT P6, RZ, R8, 0x4, RZ, 0xc0, !PT ;  /* 0x0000000408ff7812 */ /* 0x000fc400078cc0ff */
[----:B------:R-:W-:-:S11]  /*152180*/  PRMT R0, R9, 0x7771, RZ ;  /* 0x0000777109007816 */ /* 0x000fd600000000ff */
[----:B----4-:R1:W-:Y:S04]  /*152190*/  @P6 STG.E.U8 desc[UR42][R10.64], R0 ;  /* 0x000000000a006986 */ /* 0x0103e8000c10112a */
[----:B-1----:R-:W4:Y:S01]  /*1521a0*/  LDL.LU R10, [R1+0x49c8] ;  /* 0x0049c800010a7983 */ /* 0x002f220000300800 */
[----:B------:R-:W-:Y:S02]  /*1521b0*/  LOP3.LUT P6, RZ, R8, 0x2, RZ, 0xc0, !PT ;  /* 0x0000000208ff7812 */ /* 0x000fe400078cc0ff */
[----:B------:R-:W-:-:S11]  /*1521c0*/  PRMT R0, R9, 0x7772, RZ ;  /* 0x0000777209007816 */ /* 0x000fd600000000ff */
[----:B---3--:R1:W-:Y:S01]  /*1521d0*/  @P6 STG.E.U8 desc[UR42][R22.64], R0 ;  /* 0x0000000016006986 */ /* 0x0083e2000c10112a */
[----:B------:R-:W-:Y:S02]  /*1521e0*/  LOP3.LUT P6, RZ, R8, 0x1, RZ, 0xc0, !PT ;  /* 0x0000000108ff7812 */ /* 0x000fe400078cc0ff */
[----:B-1----:R-:W-:-:S11]  /*1521f0*/  PRMT R0, R9, 0x7773, RZ ;  /* 0x0000777309007816 */ /* 0x002fd600000000ff */
[----:B--2---:R1:W-:Y:S02]  /*152200*/  @P6 STG.E.U8 desc[UR42][R6.64], R0 ;  /* 0x0000000006006986 */ /* 0x0043e4000c10112a */
[----:B-1----:R-:W-:Y:S02]  /*152210*/  PRMT R0, R28, 0x7770, RZ ;  /* 0x000077701c007816 */ /* 0x002fe400000000ff */
[C---:B------:R-:W-:Y:S02]  /*152220*/  LOP3.LUT P0, RZ, R24.reuse, 0x10000000, RZ, 0xc0, !PT ;  /* 0x1000000018ff7812 */ /* 0x040fe4000780c0ff */
[C---:B------:R-:W-:Y:S02]  /*152230*/  LOP3.LUT P1, RZ, R24.reuse, 0x8000000, RZ, 0xc0, !PT ;  /* 0x0800000018ff7812 */ /* 0x040fe4000782c0ff */
[C---:B------:R-:W-:Y:S02]  /*152240*/  LOP3.LUT P4, RZ, R24.reuse, 0x4000000, RZ, 0xc0, !PT ;  /* 0x0400000018ff7812 */ /* 0x040fe4000788c0ff */
[----:B------:R-:W-:-:S02]  /*152250*/  LOP3.LUT P3, RZ, R24, 0x2000000, RZ, 0xc0, !PT ;  /* 0x0200000018ff7812 */ /* 0x000fc4000786c0ff */
[C---:B------:R-:W-:Y:S02]  /*152260*/  LOP3.LUT P2, RZ, R24.reuse, 0x1000000, RZ, 0xc0, !PT ;  /* 0x0100000018ff7812 */ /* 0x040fe4000784c0ff */
[----:B------:R-:W-:Y:S02]  /*152270*/  LOP3.LUT P5, RZ, R24, 0x800000, RZ, 0xc0, !PT ;  /* 0x0080000018ff7812 */ /* 0x000fe400078ac0ff */
[----:B----4-:R-:W-:-:S13]  /*152280*/  LOP3.LUT P6, RZ, R10, 0x80000000, RZ, 0xc0, !PT ;  /* 0x800000000aff7812 */ /* 0x010fda00078cc0ff */
        /* <DEDUP_REMOVED lines=16> */
[----:B-1----:R-:W2:Y:S04]  /*152390*/  LDL.LU.64 R26, [R1+0x1598] ;  /* 0x00159800011a7983 */ /* 0x002ea80000300a00 */
[----:B------:R-:W3:Y:S04]  /*1523a0*/  LDL.LU.64 R4, [R1+0x15a8] ;  /* 0x0015a80001047983 */ /* 0x000ee80000300a00 */
[----:B------:R-:W4:Y:S04]  /*1523b0*/  LDL.LU.64 R2, [R1+0x15b8] ;  /* 0x0015b80001027983 */ /* 0x000f280000300a00 */
[----:B------:R-:W2:Y:S01]  /*1523c0*/  LDL.LU R28, [R1+0x3a4] ;  /* 0x0003a400011c7983 */ /* 0x000ea20000300800 */
[----:B------:R-:W-:-:S03]  /*1523d0*/  LOP3.LUT P4, RZ, R24, 0x400000, RZ, 0xc0, !PT ;  /* 0x0040000018ff7812 */ /* 0x000fc6000788c0ff */
[----:B------:R-:W3:Y:S04]  /*1523e0*/  LDL.LU.64 R14, [R1+0x15c8] ;  /* 0x0015c800010e7983 */ /* 0x000ee80000300a00 */
[----:B------:R-:W3:Y:S04]  /*1523f0*/  LDL.LU.64 R16, [R1+0x15c0] ;  /* 0x0015c00001107983 */ /* 0x000ee80000300a00 */
[----:B------:R-:W3:Y:S04]  /*152400*/  LDL.LU.64 R18, [R1+0x15d0] ;  /* 0x0015d00001127983 */ /* 0x000ee80000300a00 */
[----:B------:R-:W3:Y:S01]  /*152410*/  LDL.LU R11, [R1+0x394] ;  /* 0x00039400010b7983 */ /* 0x000ee20000300800 */
[----:B--2---:R-:W-:-:S05]  /*152420*/  PRMT R0, R28, 0x7770, RZ ;  /* 0x000077701c007816 */ /* 0x004fca00000000ff */
[----:B------:R1:W-:Y:S04]  /*152430*/  @P4 STG.E.U8 desc[UR42][R26.64], R0 ;  /* 0x000000001a004986 */ /* 0x0003e8000c10112a */
[----:B-1----:R-:W2:Y:S04]  /*152440*/  LDL.LU.64 R26, [R1+0x15d8] ;  /* 0x0015d800011a7983 */ /* 0x002ea80000300a00 */
[----:B------:R-:W2:Y:S04]  /*152450*/  LDL.LU R29, [R1+0x3a8] ;  /* 0x0003a800011d7983 */ /* 0x000ea80000300800 */
        /* <DEDUP_REMOVED lines=25> */
[----:B------:R-:W-:Y:S02]  /*1525f0*/  PRMT R0, R28, 0x7771, RZ ;  /* 0x000077711c007816 */ /* 0x000fe400000000ff */
[----:B------:R-:W-:Y:S01]  /*152600*/  LOP3.LUT P5, RZ, R24, 0x80000, RZ, 0xc0, !PT ;  /* 0x0008000018ff7812 */ /* 0x000fe200078ac0ff */
[----:B------:R-:W2:Y:S04]  /*152610*/  LDL.LU.64 R22, [R1+0x1608] ;  /* 0x0016080001167983 */ /* 0x000ea80000300a00 */
[----:B------:R-:W2:Y:S04]  /*152620*/  LDL.LU.64 R6, [R1+0x1610] ;  /* 0x0016100001067983 */ /* 0x000ea80000300a00 */
[----:B------:R-:W2:Y:S04]  /*152630*/  LDL.LU.64 R20, [R1+0x1620] ;  /* 0x0016200001147983 */ /* 0x000ea80000300a00 */
[----:B------:R-:W2:Y:S01]  /*152640*/  LDL.LU.64 R12, [R1+0x1618] ;  /* 0x00161800010c7983 */ /* 0x000ea20000300a00 */
[----:B------:R-:W-:-:S02]  /*152650*/  @P6 LOP3.LUT R10, R10, 0x10000000, RZ, 0xfc, !PT ;  /* 0x100000000a0a6812 */ /* 0x000fc400078efcff */
[----:B------:R-:W-:Y:S01]  /*152660*/  LOP3.LUT P6, RZ, R24, 0x20000, RZ, 0xc0, !PT ;  /* 0x0002000018ff7812 */ /* 0x000fe200078cc0ff */
[----:B---3--:R1:W-:Y:S01]  /*152670*/  @P3 STG.E.U8 desc[UR42][R4.64], R0 ;  /* 0x0000000004003986 */ /* 0x0083e2000c10112a */
[----:B------:R-:W-:Y:S02]  /*152680*/  LOP3.LUT R10, R10, 0xdfffffff, RZ, 0xc0, !PT ;  /* 0xdfffffff0a0a7812 */ /* 0x000fe400078ec0ff */
[----:B-1----:R-:W-:-:S09]  /*152690*/  PRMT R0, R28, 0x7772, RZ ;  /* 0x000077721c007816 */ /* 0x002fd200000000ff */
[----:B------:R-:W-:Y:S02]  /*1526a0*/  @P6 LOP3.LUT R10, R10, 0x20000000, RZ, 0xfc, !PT ;  /* 0x200000000a0a6812 */ /* 0x000fe400078efcff */
[----:B------:R-:W-:Y:S01]  /*1526b0*/  LOP3.LUT P6, RZ, R24, 0x40000, RZ, 0xc0, !PT ;  /* 0x0004000018ff7812 */ /* 0x000fe200078cc0ff */
[----:B------:R-:W3:Y:S04]  /*1526c0*/  LDL.LU.64 R4, [R1+0x1628] ;  /* 0x0016280001047983 */ /* 0x000ee80000300a00 */
[----:B----4-:R1:W-:Y:S02]  /*1526d0*/  @P2 STG.E.U8 desc[UR42][R2.64], R0 ;  /* 0x0000000002002986 */ /* 0x0103e4000c10112a */
[----:B-1----:R-:W-:Y:S02]  /*1526e0*/  PRMT R0, R28, 0x7773, RZ ;  /* 0x000077731c007816 */ /* 0x002fe400000000ff */
[----:B------:R-:W4:Y:S04]  /*1526f0*/  LDL.LU.64 R2, [R1+0x1630] ;  /* 0x0016300001027983 */ /* 0x000f280000300a00 */
[----:B------:R1:W-:Y:S02]  /*152700*/  @P5 STG.E.U8 desc[UR42][R14.64], R0 ;  /* 0x000000000e005986 */ /* 0x0003e4000c10112a */
[----:B-1----:R-:W-:-:S02]  /*152710*/  PRMT R0, R11, 0x7770, RZ ;  /* 0x000077700b007816 */ /* 0x002fc400000000ff */
[----:B------:R-:W3:Y:S04]  /*152720*/  LDL.LU.64 R14, [R1+0x1640] ;  /* 0x00164000010e7983 */ /* 0x000ee80000300a00 */
[----:B------:R-:W3:Y:S04]  /*152730*/  LDL.LU R28, [R1+0x3ac] ;  /* 0x0003ac00011c7983 */ /* 0x000ee80000300800 */
[----:B------:R1:W-:Y:S01]  /*152740*/  @P6 STG.E.U8 desc[UR42][R16.64], R0 ;  /* 0x0000000010006986 */ /* 0x0003e2000c10112a */
[C---:B------:R-:W-:Y:S02]  /*152750*/  LOP3.LUT P6, RZ, R10.reuse, 0x20000000, RZ, 0xc0, !PT ;  /* 0x200000000aff7812 */ /* 0x040fe400078cc0ff */
[----:B-1----:R-:W-:Y:S01]  /*152760*/  PRMT R0, R11, 0x7771, RZ ;  /* 0x000077710b007816 */ /* 0x002fe200000000ff */
[----:B------:R-:W3:Y:S10]  /*152770*/  LDL.LU.64 R16, [R1+0x1638] ;  /* 0x0016380001107983 */ /* 0x000ef40000300a00 */
        /* <DEDUP_REMOVED lines=32> */
[----:B---3--:R1:W-:Y:S02]  /*152980*/  @P0 STG.E.U8 desc[UR42][R4.64], R0 ;  /* 0x0000000004000986 */ /* 0x0083e4000c10112a */
[----:B-1----:R-:W-:-:S05]  /*152990*/  PRMT R0, R25, 0x7772, RZ ;  /* 0x0000777219007816 */ /* 0x002fca00000000ff */
[----:B----4-:R1:W-:Y:S02]  /*1529a0*/  @P1 STG.E.U8 desc[UR42][R2.64], R0 ;  /* 0x0000000002001986 */ /* 0x0103e4000c10112a */
[----:B-1----:R-:W-:Y:S02]  /*1529b0*/  PRMT R0, R25, 0x7773, RZ ;  /* 0x0000777319007816 */ /* 0x002fe400000000ff */
[----:B------:R-:W2:Y:S04]  /*1529c0*/  LDL.LU R25, [R1+0x49b8] ;  /* 0x0049b80001197983 */ /* 0x000ea80000300800 */
[----:B------:R1:W-:Y:S02]  /*1529d0*/  @P4 STG.E.U8 desc[UR42][R14.64], R0 ;  /* 0x000000000e004986 */ /* 0x0003e4000c10112a */
[----:B-1----:R-:W-:-:S05]  /*1529e0*/  PRMT R0, R28, 0x7770, RZ ;  /* 0x000077701c007816 */ /* 0x002fca00000000ff */
[----:B------:R1:W-:Y:S02]  /*1529f0*/  @P3 STG.E.U8 desc[UR42][R16.64], R0 ;  /* 0x0000000010003986 */ /* 0x0003e4000c10112a */
[C---:B-1----:R-:W-:Y:S02]  /*152a00*/  PRMT R0, R28.reuse, 0x7771, RZ ;  /* 0x000077711c007816 */ /* 0x042fe400000000ff */
[----:B------:R-:W3:Y:S04]  /*152a10*/  LDL.LU.64 R16, [R1+0x1660] ;  /* 0x0016600001107983 */ /* 0x000ee80000300a00 */
[----:B------:R1:W-:Y:S02]  /*152a20*/  @P2 STG.E.U8 desc[UR42][R18.64], R0 ;  /* 0x0000000012002986 */ /* 0x0003e4000c10112a */
[----:B-1----:R-:W-:-:S02]  /*152a30*/  PRMT R0, R28, 0x7772, RZ ;  /* 0x000077721c007816 */ /* 0x002fc400000000ff */
[----:B------:R-:W4:Y:S04]  /*152a40*/  LDL.LU.64 R18, [R1+0x1658] ;  /* 0x0016580001127983 */ /* 0x000f280000300a00 */
[----:B------:R1:W-:Y:S04]  /*152a50*/  @P5 STG.E.U8 desc[UR42][R26.64], R0 ;  /* 0x000000001a005986 */ /* 0x0003e8000c10112a */
[----:B-1----:R-:W2:Y:S04]  /*152a60*/  LDL.LU.64 R26, [R1+0x1668] ;  /* 0x00166800011a7983 */ /* 0x002ea80000300a00 */
[----:B------:R-:W2:Y:S04]  /*152a70*/  LDL.LU.64 R2, [R1+0x1670] ;  /* 0x0016700001027983 */ /* 0x000ea80000300a00 */
[----:B------:R-:W2:Y:S01]  /*152a80*/  LDL.LU R29, [R1+0x39c] ;  /* 0x00039c00011d7983 */ /* 0x000ea20000300800 */
[----:B------:R-:W-:-:S02]  /*152a90*/  LOP3.LUT P4, RZ, R24, 0x8, RZ, 0xc0, !PT ;  /* 0x0000000818ff7812 */ /* 0x000fc4000788c0ff */
[----:B------:R-:W-:Y:S02]  /*152aa0*/  LOP3.LUT P3, RZ, R24, 0x4, RZ, 0xc0, !PT ;  /* 0x0000000418ff7812 */ /* 0x000fe4000786c0ff */
[----:B------:R-:W-:Y:S01]  /*152ab0*/  PRMT R0, R28, 0x7773, RZ ;  /* 0x000077731c007816 */ /* 0x000fe200000000ff */
[----:B------:R-:W4:Y:S04]  /*152ac0*/  LDL.LU.64 R14, [R1+0x1680] ;  /* 0x00168000010e7983 */ /* 0x000f280000300a00 */
[----:B------:R-:W4:Y:S04]  /*152ad0*/  LDL.LU R11, [R1+0x3c0] ;  /* 0x0003c000010b7983 */ /* 0x000f280000300800 */
[----:B---3--:R1:W-:Y:S04]  /*152ae0*/  @P4 STG.E.U8 desc[UR42][R16.64], R0 ;  /* 0x0000000010004986 */ /* 0x0083e8000c10112a */
[----:B-1----:R-:W3:Y:S01]  /*152af0*/  LDL.LU.64 R16, [R1+0x1678] ;  /* 0x0016780001107983 */ /* 0x002ee20000300a00 */
[----:B--2---:R-:W-:-:S05]  /*152b00*/  PRMT R0, R29, 0x7770, RZ ;  /* 0x000077701d007816 */ /* 0x004fca00000000ff */
[----:B----4-:R1:W-:Y:S04]  /*152b10*/  @P3 STG.E.U8 desc[UR42][R18.64], R0 ;  /* 0x0000000012003986 */ /* 0x0103e8000c10112a */
[----:B-1----:R-:W2:Y:S04]  /*152b20*/  LDL.LU.64 R18, [R1+0x1688] ;  /* 0x0016880001127983 */ /* 0x002ea80000300a00 */
        /* <DEDUP_REMOVED lines=20> */
[----:B----4-:R1:W-:Y:S04]  /*152c70*/  STL.64 [R1+0x49b0], R8 ;  /* 0x0049b00801007387 */ /* 0x0103e80000100a00 */
[----:B-1----:R-:W4:Y:S06]  /*152c80*/  LDL.LU.64 R8, [R1+0x1690] ;  /* 0x0016900001087983 */ /* 0x002f2c0000300a00 */
[----:B------:R-:W-:-:S02]  /*152c90*/  @P6 LOP3.LUT R10, R10, 0x80000, RZ, 0xfc, !PT ;  /* 0x000800000a0a6812 */ /* 0x000fc400078efcff */
[----:B------:R-:W-:Y:S02]  /*152ca0*/  LOP3.LUT P6, RZ, R25, 0x20000000, RZ, 0xc0, !PT ;  /* 0x2000000019ff7812 */ /* 0x000fe400078cc0ff */
[----:B------:R-:W-:Y:S02]  /*152cb0*/  LOP3.LUT R10, R10, 0xffefffff, RZ, 0xc0, !PT ;  /* 0xffefffff0a0a7812 */ /* 0x000fe400078ec0ff */
[----:B------:R-:W-:-:S09]  /*152cc0*/  LOP3.LUT P2, RZ, R24, 0x2, RZ, 0xc0, !PT ;  /* 0x0000000218ff7812 */ /* 0x000fd2000784c0ff */
[----:B------:R-:W-:Y:S02]  /*152cd0*/  @P6 LOP3.LUT R10, R10, 0x100000, RZ, 0xfc, !PT ;  /* 0x001000000a0a6812 */ /* 0x000fe400078efcff */
[----:B------:R-:W-:Y:S02]  /*152ce0*/  LOP3.LUT P6, RZ, R25, 0x40000000, RZ, 0xc0, !PT ;  /* 0x4000000019ff7812 */ /* 0x000fe400078cc0ff */
[----:B------:R-:W-:Y:S02]  /*152cf0*/  LOP3.LUT P5, RZ, R24, 0x1, RZ, 0xc0, !PT ;  /* 0x0000000118ff7812 */ /* 0x000fe400078ac0ff */
[----:B------:R-:W-:Y:S02]  /*152d00*/  PRMT R0, R29, 0x7771, RZ ;  /* 0x000077711d007816 */ /* 0x000fe400000000ff */
[----:B------:R-:W-:-:S03]  /*152d10*/  LOP3.LUT R10, R10, 0xffdfffff, RZ, 0xc0, !PT ;  /* 0xffdfffff0a0a7812 */ /* 0x000fc600078ec0ff */
[----:B------:R1:W-:Y:S04]  /*152d20*/  @P2 STG.E.U8 desc[UR42][R26.64], R0 ;  /* 0x000000001a002986 */ /* 0x0003e8000c10112a */
[----:B------:R-:W-:Y:S02]  /*152d30*/  @P6 LOP3.LUT R10, R10, 0x200000, RZ, 0xfc, !PT ;  /* 0x002000000a0a6812 */ /* 0x000fe400078efcff */
[----:B------:R-:W-:Y:S02]  /*152d40*/  LOP3.LUT P6, RZ, R25, 0x80000000, RZ, 0xc0, !PT ;  /* 0x8000000019ff7812 */ /* 0x000fe400078cc0ff */
[C---:B-1----:R-:W-:Y:S01]  /*152d50*/  PRMT R0, R29.reuse, 0x7772, RZ ;  /* 0x000077721d007816 */ /* 0x042fe200000000ff */
[----:B------:R-:W4:Y:S04]  /*152d60*/  LDL.LU.64 R26, [R1+0x1698] ;  /* 0x00169800011a7983 */ /* 0x000f280000300a00 */
[----:B------:R-:W4:Y:S04]  /*152d70*/  LDL.LU.64 R22, [R1+0x16a8] ;  /* 0x0016a80001167983 */ /* 0x000f280000300a00 */
[----:B------:R-:W4:Y:S04]  /*152d80*/  LDL.LU.64 R6, [R1+0x16b0] ;  /* 0x0016b00001067983 */ /* 0x000f280000300a00 */
[----:B------:R-:W4:Y:S04]  /*152d90*/  LDL.LU R28, [R1+0x3c4] ;  /* 0x0003c400011c7983 */ /* 0x000f280000300800 */
[----:B------:R1:W-:Y:S04]  /*152da0*/  @P5 STG.E.U8 desc[UR42][R2.64], R0 ;  /* 0x0000000002005986 */ /* 0x0003e8000c10112a */
[----:B------:R-:W4:Y:S04]  /*152db0*/  LDL.LU.64 R20, [R1+0x16c0] ;  /* 0x0016c00001147983 */ /* 0x000f280000300a00 */
[----:B------:R-:W4:Y:S04]  /*152dc0*/  LDL.LU.64 R12, [R1+0x16b8] ;  /* 0x0016b800010c7983 */ /* 0x000f280000300a00 */
[----:B------:R-:W4:Y:S01]  /*152dd0*/  LDL.LU.64 R4, [R1+0x16c8] ;  /* 0x0016c80001047983 */ /* 0x000f220000300a00 */
[----:B-1----:R-:W-:-:S03]  /*152de0*/  PRMT R0, R29, 0x7773, RZ ;  /* 0x000077731d007816 */ /* 0x002fc600000000ff */
[----:B------:R-:W4:Y:S04]  /*152df0*/  LDL.LU.64 R2, [R1+0x16d0] ;  /* 0x0016d00001027983 */ /* 0x000f280000300a00 */
[----:B------:R-:W4:Y:S04]  /*152e00*/  LDL.LU R29, [R1+0x3b4] ;  /* 0x0003b400011d7983 */ /* 0x000f280000300800 */
        /* <DEDUP_REMOVED lines=8> */
[----:B--2---:R1:W-:Y:S01]  /*152e90*/  @P6 STG.E.U8 desc[UR42][R18.64], R0 ;  /* 0x0000000012006986 */ /* 0x0043e2000c10112a */
[----:B------:R-:W-:-:S02]  /*152ea0*/  LOP3.LUT P6, RZ, R10, 0x80000, RZ, 0xc0, !PT ;  /* 0x000800000aff7812 */ /* 0x000fc400078cc0ff */
        /* <DEDUP_REMOVED lines=10> */
[----:B------:R-:W-:Y:S02]  /*152f50*/  LOP3.LUT P1, RZ, R25, 0x200000, RZ, 0xc0, !PT ;  /* 0x0020000019ff7812 */ /* 0x000fe4000782c0ff */
[----:B----4-:R-:W-:-:S07]  /*152f60*/  PRMT R0, R9, 0x7770, RZ ;  /* 0x0000777009007816 */ /* 0x010fce00000000ff */
[----:B------:R1:W-:Y:S01]  /*152f70*/  @P6 STG.E.U8 desc[UR42][R26.64], R0 ;  /* 0x000000001a006986 */ /* 0x0003e2000c10112a */
[C---:B------:R-:W-:Y:S02]  /*152f80*/  LOP3.LUT P6, RZ, R10.reuse, 0x10000, RZ, 0xc0, !PT ;  /* 0x000100000aff7812 */ /* 0x040fe400078cc0ff */
[----:B-1----:R-:W-:Y:S01]  /*152f90*/  PRMT R0, R9, 0x7771, RZ ;  /* 0x0000777109007816 */ /* 0x002fe200000000ff */
[----:B------:R-:W4:Y:S10]  /*152fa0*/  LDL.LU.64 R26, [R1+0x49a0] ;  /* 0x0049a000011a7983 */ /* 0x000f340000300a00 */
[----:B------:R1:W-:Y:S01]  /*152fb0*/  @P6 STG.E.U8 desc[UR42][R22.64], R0 ;  /* 0x0000000016006986 */ /* 0x0003e2000c10112a */
        /* <DEDUP_REMOVED lines=9> */
[----:B------:R1:W-:Y:S04]  /*153050*/  @P1 STG.E.U8 desc[UR42][R4.64], R0 ;  /* 0x0000000004001986 */ /* 0x0003e8000c10112a */
[----:B-1----:R-:W4:Y:S01]  /*153060*/  LDL.LU.64 R4, [R1+0x16f0] ;  /* 0x0016f00001047983 */ /* 0x002f220000300a00 */
[C---:B------:R-:W-:Y:S02]  /*153070*/  LOP3.LUT P4, RZ, R25.reuse, 0x100000, RZ, 0xc0, !PT ;  /* 0x0010000019ff7812 */ /* 0x040fe4000788c0ff */
[C---:B------:R-:W-:Y:S02]  /*153080*/  LOP3.LUT P3, RZ, R25.reuse, 0x80000, RZ, 0xc0, !PT ;  /* 0x0008000019ff7812 */ /* 0x040fe4000786c0ff */
[----:B------:R-:W-:Y:S02]  /*153090*/  PRMT R0, R28, 0x7772, RZ ;  /* 0x000077721c007816 */ /* 0x000fe400000000ff */
[----:B------:R-:W-:-:S02]  /*1530a0*/  LOP3.LUT P2, RZ, R25, 0x40000, RZ, 0xc0, !PT ;  /* 0x0004000019ff7812 */ /* 0x000fc4000784c0ff */
[----:B------:R-:W-:-:S05]  /*1530b0*/  LOP3.LUT P5, RZ, R25, 0x20000, RZ, 0xc0, !PT ;  /* 0x0002000019ff7812 */ /* 0x000fca00078ac0ff */
[----:B------:R1:W-:Y:S01]  /*1530c0*/  @P4 STG.E.U8 desc[UR42][R2.64], R0 ;  /* 0x0000000002004986 */ /* 0x0003e2000c10112a */
[C---:B------:R-:W-:Y:S02]  /*1530d0*/  LOP3.LUT P4, RZ, R25.reuse, 0x10000, RZ, 0xc0, !PT ;  /* 0x0001000019ff7812 */ /* 0x040fe4000788c0ff */
[----:B-1----:R-:W-:Y:S01]  /*1530e0*/  PRMT R0, R28, 0x7773, RZ ;  /* 0x000077731c007816 */ /* 0x002fe200000000ff */
[----:B------:R-:W4:Y:S04]  /*1530f0*/  LDL.LU.64 R2, [R1+0x16f8] ;  /* 0x0016f80001027983 */ /* 0x000f280000300a00 */
[----:B------:R1:W-:Y:S01]  /*153100*/  @P3 STG.E.U8 desc[UR42][R14.64], R0 ;  /* 0x000000000e003986 */ /* 0x0003e2000c10112a */
[----:B------:R-:W-:Y:S02]  /*153110*/  LOP3.LUT P3, RZ, R25, 0x8000, RZ, 0xc0, !PT ;  /* 0x0000800019ff7812 */ /* 0x000fe4000786c0ff */
[C---:B-1----:R-:W-:Y:S01]  /*153120*/  PRMT R0, R29.reuse, 0x7770, RZ ;  /* 0x000077701d007816 */ /* 0x042fe200000000ff */
[----:B------:R-:W4:Y:S04]  /*153130*/  LDL.LU.64 R14, [R1+0x1708] ;  /* 0x00170800010e7983 */ /* 0x000f280000300a00 */
[----:B---3--:R1:W-:Y:S02]  /*153140*/  @P2 STG.E.U8 desc[UR42][R16.64], R0 ;  /* 0x0000000010002986 */ /* 0x0083e4000c10112a */
[----:B-1----:R-:W-:-:S05]  /*153150*/  PRMT R0, R29, 0x7771, RZ ;  /* 0x000077711d007816 */ /* 0x002fca00000000ff */
[----:B--2---:R1:W-:Y:S02]  /*153160*/  @P5 STG.E.U8 desc[UR42][R18.64], R0 ;  /* 0x0000000012005986 */ /* 0x0043e4000c10112a */
[C---:B-1----:R-:W-:Y:S02]  /*153170*/  PRMT R0, R29.reuse, 0x7772, RZ ;  /* 0x000077721d007816 */ /* 0x042fe400000000ff */
[----:B------:R-:W2:Y:S04]  /*153180*/  LDL.LU.64 R18, [R1+0x1710] ;  /* 0x0017100001127983 */ /* 0x000ea80000300a00 */
[----:B------:R-:W3:Y:S04]  /*153190*/  LDL.LU R21, [R1+0x3c8] ;  /* 0x0003c80001157983 */ /* 0x000ee80000300800 */
[----:B------:R-:W2:Y:S04]  /*1531a0*/  LDL.LU.64 R16, [R1+0x1720] ;  /* 0x0017200001107983 */ /* 0x000ea80000300a00 */
[----:B------:R-:W2:Y:S04]  /*1531b0*/  LDL.LU R20, [R1+0x3b8] ;  /* 0x0003b80001147983 */ /* 0x000ea80000300800 */
[----:B----4-:R1:W-:Y:S02]  /*1531c0*/  @P4 STG.E.U8 desc[UR42][R4.64], R0 ;  /* 0x0000000004004986 */ /* 0x0103e4000c10112a */
[----:B-1----:R-:W-:-:S05]  /*1531d0*/  PRMT R0, R29, 0x7773, RZ ;  /* 0x000077731d007816 */ /* 0x002fca00000000ff */
[----:B------:R1:W-:Y:S04]  /*1531e0*/  @P3 STG.E.U8 desc[UR42][R26.64], R0 ;  /* 0x000000001a003986 */ /* 0x0003e8000c10112a */
[----:B-1----:R-:W4:Y:S04]  /*1531f0*/  LDL.LU.64 R26, [R1+0x4998] ;  /* 0x00499800011a7983 */ /* 0x002f280000300a00 */
[----:B------:R-:W2:Y:S04]  /*153200*/  LDL.LU.64 R28, [R1+0x1718] ;  /* 0x00171800011c7983 */ /* 0x000ea80000300a00 */
[----:B------:R-:W2:Y:S04]  /*153210*/  LDL.LU R9, [R1+0x3cc] ;  /* 0x0003cc0001097983 */ /* 0x000ea80000300800 */
[----:B--2---:R1:W-:Y:S04]  /*153220*/  STL [R1+0x4984], R9 ;  /* 0x0049840901007387 */ /* 0x0043e80000100800 */
[----:B-1----:R-:W2:Y:S04]  /*153230*/  LDL.LU.64 R8, [R1+0x1800] ;  /* 0x0018000001087983 */ /* 0x002ea80000300a00 */
        /* <DEDUP_REMOVED lines=23> */
[----:B------:R-:W-:Y:S02]  /*1533b0*/  LOP3.LUT R10, R10, 0xffffefff, RZ, 0xc0, !PT ;  /* 0xffffefff0a0a7812 */ /* 0x000fe400078ec0ff */
[----:B------:R-:W-:-:S09]  /*1533c0*/  LOP3.LUT P2, RZ, R25, 0x4000, RZ, 0xc0, !PT ;  /* 0x0000400019ff7812 */ /* 0x000fd2000784c0ff */
[----:B------:R-:W-:Y:S02]  /*1533d0*/  @P6 LOP3.LUT R10, R10, 0x1000, RZ, 0xfc, !PT ;  /* 0x000010000a0a6812 */ /* 0x000fe400078efcff */
[C---:B------:R-:W-:Y:S02]  /*1533e0*/  LOP3.LUT P6, RZ, R25.reuse, 0x800, RZ, 0xc0, !PT ;  /* 0x0000080019ff7812 */ /* 0x040fe400078cc0ff */
[----:B------:R-:W-:Y:S02]  /*1533f0*/  LOP3.LUT P5, RZ, R25, 0x2000, RZ, 0xc0, !PT ;  /* 0x0000200019ff7812 */ /* 0x000fe400078ac0ff */
[----:B---3--:R-:W-:Y:S02]  /*153400*/  PRMT R0, R21, 0x7770, RZ ;  /* 0x0000777015007816 */ /* 0x008fe400000000ff */
[----:B------:R-:W-:-:S03]  /*153410*/  LOP3.LUT R10, R10, 0xffffdfff, RZ, 0xc0, !PT ;  /* 0xffffdfff0a0a7812 */ /* 0x000fc600078ec0ff */
[----:B------:R1:W-:Y:S04]  /*153420*/  @P2 STG.E.U8 desc[UR42][R2.64], R0 ;  /* 0x0000000002002986 */ /* 0x0003e8000c10112a */
        /* <DEDUP_REMOVED lines=8> */
[----:B------:R1:W-:Y:S01]  /*1534b0*/  @P6 STG.E.U8 desc[UR42][R16.64], R0 ;  /* 0x0000000010006986 */ /* 0x0003e2000c10112a */
[----:B------:R-:W-:Y:S02]  /*1534c0*/  LOP3.LUT P6, RZ, R10, 0x1000, RZ, 0xc0, !PT ;  /* 0x000010000aff7812 */ /* 0x000fe400078cc0ff */
[C---:B------:R-:W-:Y:S02]  /*1534d0*/  LOP3.LUT P0, RZ, R25.reuse, 0x8, RZ, 0xc0, !PT ;  /* 0x0000000819ff7812 */ /* 0x040fe4000780c0ff */
[C---:B------:R-:W-:Y:S02]  /*1534e0*/  LOP3.LUT P1, RZ, R25.reuse, 0x4, RZ, 0xc0, !PT ;  /* 0x0000000419ff7812 */ /* 0x040fe4000782c0ff */
[C---:B------:R-:W-:Y:S02]  /*1534f0*/  LOP3.LUT P4, RZ, R25.reuse, 0x2, RZ, 0xc0, !PT ;  /* 0x0000000219ff7812 */ /* 0x040fe4000788c0ff */
[----:B-1----:R-:W-:Y:S02]  /*153500*/  PRMT R0, R20, 0x7770, RZ ;  /* 0x0000777014007816 */ /* 0x002fe400000000ff */
[----:B------:R-:W-:-:S02]  /*153510*/  LOP3.LUT P3, RZ, R25, 0x1, RZ, 0xc0, !PT ;  /* 0x0000000119ff7812 */ /* 0x000fc4000786c0ff */
[----:B------:R-:W3:Y:S04]  /*153520*/  LDL.LU.64 R24, [R1+0x17f0] ;  /* 0x0017f00001187983 */ /* 0x000ee80000300a00 */
[----:B------:R1:W-:Y:S01]  /*153530*/  @P6 STG.E.U8 desc[UR42][R28.64], R0 ;  /* 0x000000001c006986 */ /* 0x0003e2000c10112a */
[----:B------:R-:W-:-:S03]  /*153540*/  LOP3.LUT P6, RZ, R10, 0x800, RZ, 0xc0, !PT ;  /* 0x000008000aff7812 */ /* 0x000fc600078cc0ff */
[----:B------:R-:W3:Y:S04]  /*153550*/  LDL.LU.64 R22, [R1+0x1818] ;  /* 0x0018180001167983 */ /* 0x000ee80000300a00 */
        /* <DEDUP_REMOVED lines=9> */
[----:B------:R-:W3:Y:S04]  /*1535f0*/  LDL.LU R21, [R1+0x3f0] ;  /* 0x0003f00001157983 */ /* 0x000ee80000300800 */
[----:B--2---:R1:W-:Y:S04]  /*153600*/  @P6 STG.E.U8 desc[UR42][R8.64], R0 ;  /* 0x0000000008006986 */ /* 0x0043e8000c10112a */
[----:B-1----:R-:W2:Y:S01]  /*153610*/  LDL.LU.64 R8, [R1+0x4990] ;  /* 0x0049900001087983 */ /* 0x002ea20000300a00 */
[----:B------:R-:W-:-:S02]  /*153620*/  LOP3.LUT P6, RZ, R10, 0x400, RZ, 0xc0, !PT ;  /* 0x000004000aff7812 */ /* 0x000fc400078cc0ff */
[----:B------:R-:W-:Y:S01]  /*153630*/  PRMT R0, R20, 0x7772, RZ ;  /* 0x0000777214007816 */ /* 0x000fe200000000ff */
[----:B------:R-:W3:Y:S10]  /*153640*/  LDL.LU R18, [R1+0x28] ;  /* 0x0000280001127983 */ /* 0x000ef40000300800 */
[----:B--2---:R1:W-:Y:S04]  /*153650*/  @P6 STG.E.U8 desc[UR42][R8.64], R0 ;  /* 0x0000000008006986 */ /* 0x0043e8000c10112a */
[----:B-1----:R-:W2:Y:S01]  /*153660*/  LDL.LU.64 R8, [R1+0x4988] ;  /* 0x0049880001087983 */ /* 0x002ea20000300a00 */
[----:B------:R-:W-:-:S02]  /*153670*/  LOP3.LUT P6, RZ, R10, 0x200, RZ, 0xc0, !PT ;  /* 0x000002000aff7812 */ /* 0x000fc400078cc0ff */
[----:B------:R-:W-:-:S11]  /*153680*/  PRMT R0, R20, 0x7773, RZ ;  /* 0x0000777314007816 */ /* 0x000fd600000000ff */
[----:B--2---:R1:W-:Y:S04]  /*153690*/  @P6 STG.E.U8 desc[UR42][R8.64], R0 ;  /* 0x0000000008006986 */ /* 0x0043e8000c10112a */
[----:B-1----:R-:W2:Y:S01]  /*1536a0*/  LDL.LU R9, [R1+0x4984] ;  /* 0x0049840001097983 */ /* 0x002ea20000300800 */
[----:B------:R-:W-:Y:S02]  /*1536b0*/  LOP3.LUT P6, RZ, R10, 0x100, RZ, 0xc0, !PT ;  /* 0x000001000aff7812 */ /* 0x000fe400078cc0ff */
[C---:B----4-:R-:W-:Y:S02]  /*1536c0*/  LOP3.LUT P2, RZ, R26.reuse, 0x80000000, RZ, 0xc0, !PT ;  /* 0x800000001aff7812 */ /* 0x050fe4000784c0ff */
[----:B------:R-:W-:Y:S02]  /*1536d0*/  LOP3.LUT P5, RZ, R26, 0x40000000, RZ, 0xc0, !PT ;  /* 0x400000001aff7812 */ /* 0x000fe400078ac0ff */
[----:B--2---:R-:W-:-:S07]  /*1536e0*/  PRMT R0, R9, 0x7770, RZ ;  /* 0x0000777009007816 */ /* 0x004fce00000000ff */
        /* <DEDUP_REMOVED lines=20> */
[C---:B------:R-:W-:Y:S02]  /*153830*/  LOP3.LUT P4, RZ, R26.reuse, 0x20000000, RZ, 0xc0, !PT ;  /* 0x200000001aff7812 */ /* 0x040fe4000788c0ff */
[----:B------:R-:W-:Y:S01]  /*153840*/  PRMT R0, R21, 0x7771, RZ ;  /* 0x0000777115007816 */ /* 0x000fe200000000ff */
[----:B------:R-:W3:Y:S04]  /*153850*/  LDL.LU.64 R12, [R1+0x18b8] ;  /* 0x0018b800010c7983 */ /* 0x000ee80000300a00 */
[----:B------:R-:W4:Y:S04]  /*153860*/  LDL.LU.64 R4, [R1+0x18b0] ;  /* 0x0018b00001047983 */ /* 0x000f280000300a00 */
[----:B------:R-:W3:Y:S04]  /*153870*/  LDL.LU.64 R2, [R1+0x18a8] ;  /* 0x0018a80001027983 */ /* 0x000ee80000300a00 */
[----:B------:R-:W3:Y:S04]  /*153880*/  LDL.LU.64 R14, [R1+0x18d8] ;  /* 0x0018d800010e7983 */ /* 0x000ee80000300a00 */
[----:B------:R-:W3:Y:S04]  /*153890*/  LDL.LU.64 R16, [R1+0x18f0] ;  /* 0x0018f00001107983 */ /* 0x000ee80000300a00 */
[----:B--2---:R1:W-:Y:S04]  /*1538a0*/  @P4 STG.E.U8 desc[UR42][R28.64], R0 ;  /* 0x000000001c004986 */ /* 0x0043e8000c10112a */
[----:B-1----:R-:W2:Y:S04]  /*1538b0*/  LDL.LU.64 R28, [R1+0x18e8] ;  /* 0x0018e800011c7983 */ /* 0x002ea80000300a00 */
        /* <DEDUP_REMOVED lines=30> */
[----:B------:R-:W2:Y:S02]  /*153aa0*/  LDL.LU.64 R8, [R1+0x1928] ;  /* 0x0019280001087983 */ /* 0x000ea40000300a00 */
[----:B------:R-:W-:-:S02]  /*153ab0*/  @P6 LOP3.LUT R10, R10, 0x10, RZ, 0xfc, !PT ;  /* 0x000000100a0a6812 */ /* 0x000fc400078efcff */
[----:B------:R-:W-:Y:S01]  /*153ac0*/  LOP3.LUT P6, RZ, R26, 0x1000000, RZ, 0xc0, !PT ;  /* 0x010000001aff7812 */ /* 0x000fe200078cc0ff */
[----:B---3--:R1:W-:Y:S01]  /*153ad0*/  @P3 STG.E.U8 desc[UR42][R12.64], R0 ;  /* 0x000000000c003986 */ /* 0x0083e2000c10112a */
[----:B------:R-:W-:Y:S02]  /*153ae0*/  LOP3.LUT R10, R10, 0xffffffdf, RZ, 0xc0, !PT ;  /* 0xffffffdf0a0a7812 */ /* 0x000fe400078ec0ff */
[----:B-1----:R-:W-:-:S09]  /*153af0*/  PRMT R0, R21, 0x7773, RZ ;  /* 0x0000777315007816 */ /* 0x002fd200000000ff */
[----:B------:R-:W-:Y:S02]  /*153b00*/  @P6 LOP3.LUT R10, R10, 0x20, RZ, 0xfc, !PT ;  /* 0x000000200a0a6812 */ /* 0x000fe400078efcff */
[----:B------:R-:W-:Y:S01]  /*153b10*/  LOP3.LUT P6, RZ, R26, 0x2000000, RZ, 0xc0, !PT ;  /* 0x020000001aff7812 */ /* 0x000fe200078cc0ff */
[----:B------:R-:W3:Y:S04]  /*153b20*/  LDL.LU R21, [R1+0x3e4] ;  /* 0x0003e40001157983 */ /* 0x000ee80000300800 */
[----:B----4-:R1:W-:Y:S04]  /*153b30*/  @P2 STG.E.U8 desc[UR42][R4.64], R0 ;  /* 0x0000000004002986 */ /* 0x0103e8000c10112a */
[----:B------:R-:W4:Y:S04]  /*153b40*/  LDL.LU.64 R22, [R1+0x17e0] ;  /* 0x0017e00001167983 */ /* 0x000f280000300a00 */
[----:B------:R-:W3:Y:S04]  /*153b50*/  LDL.LU.64 R6, [R1+0x1950] ;  /* 0x0019500001067983 */ /* 0x000ee80000300a00 */
[----:B------:R-:W3:Y:S01]  /*153b60*/  LDL.LU.64 R12, [R1+0x1970] ;  /* 0x00197000010c7983 */ /* 0x000ee20000300a00 */
[----:B-1----:R-:W-:-:S03]  /*153b70*/  PRMT R0, R27, 0x7770, RZ ;  /* 0x000077701b007816 */ /* 0x002fc600000000ff */
[----:B------:R-:W3:Y:S04]  /*153b80*/  LDL.LU.64 R4, [R1+0x1968] ;  /* 0x0019680001047983 */ /* 0x000ee80000300a00 */
[----:B------:R1:W-:Y:S02]  /*153b90*/  @P5 STG.E.U8 desc[UR42][R2.64], R0 ;  /* 0x0000000002005986 */ /* 0x0003e4000c10112a */
[----:B-1----:R-:W-:Y:S02]  /*153ba0*/  PRMT R0, R27, 0x7771, RZ ;  /* 0x000077711b007816 */ /* 0x002fe400000000ff */
[----:B------:R-:W3:Y:S04]  /*153bb0*/  LDL.LU.64 R2, [R1+0x1960] ;  /* 0x0019600001027983 */ /* 0x000ee80000300a00 */
[----:B------:R1:W-:Y:S01]  /*153bc0*/  @P6 STG.E.U8 desc[UR42][R14.64], R0 ;  /* 0x000000000e006986 */ /* 0x0003e2000c10112a */
[----:B------:R-:W-:-:S02]  /*153bd0*/  LOP3.LUT P6, RZ, R10, 0x20, RZ, 0xc0, !PT ;  /* 0x000000200aff7812 */ /* 0x000fc400078cc0ff */
[----:B-1----:R-:W-:Y:S01]  /*153be0*/  PRMT R0, R27, 0x7772, RZ ;  /* 0x000077721b007816 */ /* 0x002fe200000000ff */
[----:B------:R-:W3:Y:S10]  /*153bf0*/  LDL.LU.64 R14, [R1+0x1990] ;  /* 0x00199000010e7983 */ /* 0x000ef40000300a00 */
        /* <DEDUP_REMOVED lines=28> */
[----:B---3--:R-:W-:-:S11]  /*153dc0*/  PRMT R0, R21, 0x7770, RZ ;  /* 0x0000777015007816 */ /* 0x008fd600000000ff */
        /* <DEDUP_REMOVED lines=15> */
[----:B------:R-:W2:Y:S04]  /*153ec0*/  LDL.LU R27, [R1+0x496c] ;  /* 0x00496c00011b7983 */ /* 0x000ea80000300800 */
[----:B------:R1:W-:Y:S04]  /*153ed0*/  @P5 STG.E.U8 desc[UR42][R28.64], R0 ;  /* 0x000000001c005986 */ /* 0x0003e8000c10112a */
[----:B------:R-:W3:Y:S04]  /*153ee0*/  LDL.LU.64 R16, [R1+0x17d8] ;  /* 0x0017d80001107983 */ /* 0x000ee80000300a00 */
[----:B-1----:R-:W4:Y:S04]  /*153ef0*/  LDL.LU.64 R28, [R1+0x19c8] ;  /* 0x0019c800011c7983 */ /* 0x002f280000300a00 */
[----:B------:R-:W2:Y:S04]  /*153f00*/  LDL.LU.64 R4, [R1+0x19e8] ;  /* 0x0019e80001047983 */ /* 0x000ea80000300a00 */
[----:B------:R-:W2:Y:S01]  /*153f10*/  LDL.LU R21, [R1+0x3e8] ;  /* 0x0003e80001157983 */ /* 0x000ea20000300800 */
[----:B------:R-:W-:-:S02]  /*153f20*/  LOP3.LUT P4, RZ, R26, 0x400, RZ, 0xc0, !PT ;  /* 0x000004001aff7812 */ /* 0x000fc4000788c0ff */
[----:B------:R-:W-:Y:S01]  /*153f30*/  LOP3.LUT P3, RZ, R26, 0x200, RZ, 0xc0, !PT ;  /* 0x000002001aff7812 */ /* 0x000fe2000786c0ff */
[----:B------:R-:W3:Y:S04]  /*153f40*/  LDL.LU.64 R2, [R1+0x19e0] ;  /* 0x0019e00001027983 */ /* 0x000ee80000300a00 */
[----:B------:R-:W4:Y:S04]  /*153f50*/  LDL.LU.64 R14, [R1+0x19d8] ;  /* 0x0019d800010e7983 */ /* 0x000f280000300a00 */
[----:B------:R-:W4:Y:S01]  /*153f60*/  LDL.LU R20, [R1+0x3fc] ;  /* 0x0003fc0001147983 */ /* 0x000f220000300800 */
        /* <DEDUP_REMOVED lines=101> */
[----:B-1----:R-:W3:Y:S04]  /*1545c0*/  LDL.LU.64 R28, [R1+0x1ac8] ;  /* 0x001ac800011c7983 */ /* 0x002ee80000300a00 */
[----:B------:R-:W4:Y:S04]  /*1545d0*/  LDL.LU.64 R4, [R1+0x1af8] ;  /* 0x001af80001047983 */ /* 0x000f280000300a00 */
[----:B------:R-:W3:Y:S04]  /*1545e0*/  LDL.LU.64 R2, [R1+0x1b10] ;  /* 0x001b100001027983 */ /* 0x000ee80000300a00 */
[----:B------:R-:W3:Y:S01]  /*1545f0*/  LDL.LU R21, [R1+0x414] ;  /* 0x0004140001157983 */ /* 0x000ee20000300800 */
[----:B------:R-:W-:-:S02]  /*154600*/  LOP3.LUT P4, RZ, R27, 0x800000, RZ, 0xc0, !PT ;  /* 0x008000001bff7812 */ /* 0x000fc4000788c0ff */
[----:B------:R-:W-:Y:S02]  /*154610*/  LOP3.LUT P3, RZ, R27, 0x400000, RZ, 0xc0, !PT ;  /* 0x004000001bff7812 */ /* 0x000fe4000786c0ff */
[----:B------:R-:W-:Y:S01]  /*154620*/  PRMT R0, R19, 0x7773, RZ ;  /* 0x0000777313007816 */ /* 0x000fe200000000ff */
[----:B------:R-:W4:Y:S04]  /*154630*/  LDL.LU.64 R14, [R1+0x1b08] ;  /* 0x001b0800010e7983 */ /* 0x000f280000300a00 */
[----:B------:R-:W4:Y:S04]  /*154640*/  LDL.LU R20, [R1+0x404] ;  /* 0x0004040001147983 */ /* 0x000f280000300800 */
[----:B--2---:R1:W-:Y:S04]  /*154650*/  @P4 STG.E.U8 desc[UR42][R16.64], R0 ;  /* 0x0000000010004986 */ /* 0x0043e8000c10112a */
[----:B-1----:R-:W2:Y:S01]  /*154660*/  LDL.LU.64 R16, [R1+0x17c0] ;  /* 0x0017c00001107983 */ /* 0x002ea20000300a00 */
[----:B---3--:R-:W-:-:S05]  /*154670*/  PRMT R0, R21, 0x7770, RZ ;  /* 0x0000777015007816 */ /* 0x008fca00000000ff */
[----:B------:R1:W-:Y:S04]  /*154680*/  @P3 STG.E.U8 desc[UR42][R28.64], R0 ;  /* 0x000000001c003986 */ /* 0x0003e8000c10112a */
[----:B-1----:R-:W3:Y:S04]  /*154690*/  LDL.LU.64 R28, [R1+0x1b48] ;  /* 0x001b4800011c7983 */ /* 0x002ee80000300a00 */
[----:B---3--:R1:W-:Y:S04]  /*1546a0*/  STL.64 [R1+0x4950], R28 ;  /* 0x0049501c01007387 */ /* 0x0083e80000100a00 */
[----:B-1----:R-:W3:Y:S01]  /*1546b0*/  LDL.LU.64 R28, [R1+0x1b50] ;  /* 0x001b5000011c7983 */ /* 0x002ee20000300a00 */
        /* <DEDUP_REMOVED lines=16> */
[----:B---3--:R1:W-:Y:S04]  /*1547c0*/  STL.64 [R1+0x4958], R28 ;  /* 0x0049581c01007387 */ /* 0x0083e80000100a00 */
[----:B-1----:R-:W3:Y:S01]  /*1547d0*/  LDL.LU.64 R28, [R1+0x1b30] ;  /* 0x001b3000011c7983 */ /* 0x002ee20000300a00 */
[----:B------:R-:W-:Y:S02]  /*1547e0*/  LOP3.LUT R18, R18, 0xfff7ffff, RZ, 0xc0, !PT ;  /* 0xfff7ffff12127812 */ /* 0x000fe400078ec0ff */
[----:B------:R-:W-:-:S02]  /*1547f0*/  LOP3.LUT P2, RZ, R27, 0x200000, RZ, 0xc0, !PT ;  /* 0x002000001bff7812 */ /* 0x000fc4000784c0ff */
[----:B------:R-:W-:Y:S02]  /*154800*/  LOP3.LUT P5, RZ, R27, 0x100000, RZ, 0xc0, !PT ;  /* 0x001000001bff7812 */ /* 0x000fe400078ac0ff */
[----:B------:R-:W-:Y:S02]  /*154810*/  PRMT R0, R21, 0x7771, RZ ;  /* 0x0000777115007816 */ /* 0x000fe400000000ff */
[----:B------:R-:W-:Y:S02]  /*154820*/  @P6 LOP3.LUT R18, R18, 0x80000, RZ, 0xfc, !PT ;  /* 0x0008000012126812 */ /* 0x000fe400078efcff */
[----:B------:R-:W-:Y:S01]  /*154830*/  LOP3.LUT P6, RZ, R27, 0x20000, RZ, 0xc0, !PT ;  /* 0x000200001bff7812 */ /* 0x000fe200078cc0ff */
[----:B------:R-:W3:Y:S04]  /*154840*/  LDL.LU R9, [R1+0x418] ;  /* 0x0004180001097983 */ /* 0x000ee80000300800 */
[----:B------:R-:W3:Y:S01]  /*154850*/  LDL.LU.64 R10, [R1+0x1b40] ;  /* 0x001b4000010a7983 */ /* 0x000ee20000300a00 */
[----:B------:R-:W-:-:S03]  /*154860*/  LOP3.LUT R18, R18, 0xffefffff, RZ, 0xc0, !PT ;  /* 0xffefffff12127812 */ /* 0x000fc600078ec0ff */
[----:B------:R-:W3:Y:S04]  /*154870*/  LDL.LU.64 R24, [R1+0x1b70] ;  /* 0x001b700001187983 */ /* 0x000ee80000300a00 */
[----:B------:R-:W3:Y:S04]  /*154880*/  LDL.LU.64 R22, [R1+0x1b90] ;  /* 0x001b900001167983 */ /* 0x000ee80000300a00 */
[----:B------:R-:W3:Y:S04]  /*154890*/  LDL.LU.64 R6, [R1+0x1b88] ;  /* 0x001b880001067983 */ /* 0x000ee80000300a00 */
[----:B------:R-:W3:Y:S04]  /*1548a0*/  LDL.LU R19, [R1+0x408] ;  /* 0x0004080001137983 */ /* 0x000ee80000300800 */
[----:B------:R-:W3:Y:S01]  /*1548b0*/  LDL.LU.64 R12, [R1+0x1b80] ;  /* 0x001b8000010c7983 */ /* 0x000ee20000300a00 */
        /* <DEDUP_REMOVED lines=15> */
[----:B--2---:R1:W-:Y:S01]  /*1549b0*/  @P6 STG.E.U8 desc[UR42][R16.64], R0 ;  /* 0x0000000010006986 */ /* 0x0043e2000c10112a */
[----:B------:R-:W-:-:S02]  /*1549c0*/  LOP3.LUT P6, RZ, R18, 0x100000, RZ, 0xc0, !PT ;  /* 0x0010000012ff7812 */ /* 0x000fc400078cc0ff */
[----:B-1----:R-:W-:Y:S01]  /*1549d0*/  PRMT R0, R20, 0x7771, RZ ;  /* 0x0000777114007816 */ /* 0x002fe200000000ff */
[----:B------:R-:W2:Y:S04]  /*1549e0*/  LDL.LU.64 R16, [R1+0x17b8] ;  /* 0x0017b80001107983 */ /* 0x000ea80000300a00 */
[----:B------:R-:W2:Y:S06]  /*1549f0*/  LDL.LU R21, [R1+0x41c] ;  /* 0x00041c0001157983 */ /* 0x000eac0000300800 */
[----:B---3--:R1:W-:Y:S04]  /*154a00*/  @P6 STG.E.U8 desc[UR42][R28.64], R0 ;  /* 0x000000001c006986 */ /* 0x0083e8000c10112a */
[----:B-1----:R-:W3:Y:S01]  /*154a10*/  LDL.LU.64 R28, [R1+0x4958] ;  /* 0x00495800011c7983 */ /* 0x002ee20000300a00 */
[----:B------:R-:W-:-:S02]  /*154a20*/  LOP3.LUT P6, RZ, R18, 0x80000, RZ, 0xc0, !PT ;  /* 0x0008000012ff7812 */ /* 0x000fc400078cc0ff */
[----:B------:R-:W-:-:S11]  /*154a30*/  PRMT R0, R20, 0x7772, RZ ;  /* 0x0000777214007816 */ /* 0x000fd600000000ff */
[----:B---3--:R1:W-:Y:S04]  /*154a40*/  @P6 STG.E.U8 desc[UR42][R28.64], R0 ;  /* 0x000000001c006986 */ /* 0x0083e8000c10112a */
[----:B-1----:R-:W3:Y:S01]  /*154a50*/  LDL.LU.64 R28, [R1+0x4950] ;  /* 0x00495000011c7983 */ /* 0x002ee20000300a00 */
        /* <DEDUP_REMOVED lines=8> */
[----:B---3--:R1:W-:Y:S04]  /*154ae0*/  @P6 STG.E.U8 desc[UR42][R28.64], R0 ;  /* 0x000000001c006986 */ /* 0x0083e8000c10112a */
[----:B-1----:R-:W3:Y:S01]  /*154af0*/  LDL.LU.64 R28, [R1+0x4948] ;  /* 0x00494800011c7983 */ /* 0x002ee20000300a00 */
        /* <DEDUP_REMOVED lines=20> */
[----:B--2---:R-:W-:-:S05]  /*154c40*/  PRMT R0, R21, 0x7770, RZ ;  /* 0x0000777015007816 */ /* 0x004fca00000000ff */
[----:B------:R1:W-:Y:S02]  /*154c50*/  @P2 STG.E.U8 desc[UR42][R16.64], R0 ;  /* 0x0000000010002986 */ /* 0x0003e4000c10112a */
[----:B-1----:R-:W-:-:S05]  /*154c60*/  PRMT R0, R21, 0x7771, RZ ;  /* 0x0000777115007816 */ /* 0x002fca00000000ff */
[----:B---3--:R1:W-:Y:S04]  /*154c70*/  @P5 STG.E.U8 desc[UR42][R28.64], R0 ;  /* 0x000000001c005986 */ /* 0x0083e8000c10112a */
[----:B-1----:R-:W2:Y:S04]  /*154c80*/  LDL.LU.64 R28, [R1+0x4940] ;  /* 0x00494000011c7983 */ /* 0x002ea80000300a00 */
[----:B------:R-:W3:Y:S01]  /*154c90*/  LDL.LU.64 R16, [R1+0x1c00] ;  /* 0x001c000001107983 */ /* 0x000ee20000300a00 */
[----:B------:R-:W-:-:S03]  /*154ca0*/  LOP3.LUT P1, RZ, R27, 0x10, RZ, 0xc0, !PT ;  /* 0x000000101bff7812 */ /* 0x000fc6000782c0ff */
[----:B------:R-:W4:Y:S04]  /*154cb0*/  LDL.LU.64 R22, [R1+0x1bf8] ;  /* 0x001bf80001167983 */ /* 0x000f280000300a00 */
[----:B------:R-:W2:Y:S01]  /*154cc0*/  LDL.LU.64 R6, [R1+0x17b0] ;  /* 0x0017b00001067983 */ /* 0x000ea20000300a00 */
[----:B------:R-:W-:-:S03]  /*154cd0*/  PRMT R0, R21, 0x7772, RZ ;  /* 0x0000777215007816 */ /* 0x000fc600000000ff */
[----:B------:R-:W2:Y:S04]  /*154ce0*/  LDL.LU.64 R12, [R1+0x1c20] ;  /* 0x001c2000010c7983 */ /* 0x000ea80000300a00 */
[----:B------:R-:W2:Y:S04]  /*154cf0*/  LDL.LU.64 R2, [R1+0x1c40] ;  /* 0x001c400001027983 */ /* 0x000ea80000300a00 */
[----:B------:R-:W4:Y:S04]  /*154d00*/  LDL.LU R4, [R1+0x40c] ;  /* 0x00040c0001047983 */ /* 0x000f280000300800 */
[----:B------:R-:W4:Y:S04]  /*154d10*/  LDL.LU.64 R14, [R1+0x1c38] ;  /* 0x001c3800010e7983 */ /* 0x000f280000300a00 */
[----:B------:R-:W4:Y:S01]  /*154d20*/  LDL.LU R20, [R1+0x420] ;  /* 0x0004200001147983 */ /* 0x000f220000300800 */
[----:B------:R-:W-:-:S02]  /*154d30*/  LOP3.LUT P2, RZ, R27, 0x8, RZ, 0xc0, !PT ;  /* 0x000000081bff7812 */ /* 0x000fc4000784c0ff */
[C---:B------:R-:W-:Y:S02]  /*154d40*/  LOP3.LUT P4, RZ, R27.reuse, 0x4, RZ, 0xc0, !PT ;  /* 0x000000041bff7812 */ /* 0x040fe4000788c0ff */
[C---:B------:R-:W-:Y:S02]  /*154d50*/  LOP3.LUT P3, RZ, R27.reuse, 0x2, RZ, 0xc0, !PT ;  /* 0x000000021bff7812 */ /* 0x040fe4000786c0ff */
[----:B------:R-:W-:Y:S01]  /*154d60*/  LOP3.LUT P5, RZ, R27, 0x1, RZ, 0xc0, !PT ;  /* 0x000000011bff7812 */ /* 0x000fe200078ac0ff */
[----:B---3--:R1:W-:Y:S04]  /*154d70*/  @P1 STG.E.U8 desc[UR42][R16.64], R0 ;  /* 0x0000000010001986 */ /* 0x0083e8000c10112a */
[----:B-1----:R-:W3:Y:S04]  /*154d80*/  LDL.LU.64 R16, [R1+0x1c30] ;  /* 0x001c300001107983 */ /* 0x002ee80000300a00 */
[----:B------:R-:W3:Y:S01]  /*154d90*/  LDL.LU.64 R26, [R1+0x1c78] ;  /* 0x001c7800011a7983 */ /* 0x000ee20000300a00 */
[----:B--2---:R-:W-:-:S02]  /*154da0*/  LOP3.LUT P6, RZ, R28, 0x1000000, RZ, 0xc0, !PT ;  /* 0x010000001cff7812 */ /* 0x004fc400078cc0ff */
        /* <DEDUP_REMOVED lines=14> */
[----:B-1----:R-:W2:Y:S06]  /*154e90*/  LDL.LU.64 R26, [R1+0x1c60] ;  /* 0x001c6000011a7983 */ /* 0x002eac0000300a00 */
[----:B------:R-:W-:-:S02]  /*154ea0*/  @P6 LOP3.LUT R18, R18, 0x800, RZ, 0xfc, !PT ;  /* 0x0000080012126812 */ /* 0x000fc400078efcff */
[----:B------:R-:W-:Y:S02]  /*154eb0*/  LOP3.LUT P6, RZ, R28, 0x20000000, RZ, 0xc0, !PT ;  /* 0x200000001cff7812 */ /* 0x000fe400078cc0ff */
[----:B------:R-:W-:Y:S01]  /*154ec0*/  PRMT R0, R21, 0x7773, RZ ;  /* 0x0000777315007816 */ /* 0x000fe200000000ff */
[----:B------:R-:W3:Y:S01]  /*154ed0*/  LDL.LU R19, [R1+0x360] ;  /* 0x0003600001137983 */ /* 0x000ee20000300800 */
[----:B------:R-:W-:-:S03]  /*154ee0*/  LOP3.LUT R18, R18, 0xffffefff, RZ, 0xc0, !PT ;  /* 0xffffefff12127812 */ /* 0x000fc600078ec0ff */
[----:B------:R-:W3:Y:S04]  /*154ef0*/  LDL.LU.64 R10, [R1+0x1c70] ;  /* 0x001c7000010a7983 */ /* 0x000ee80000300a00 */
[----:B------:R-:W3:Y:S04]  /*154f00*/  LDL.LU.64 R24, [R1+0x17a8] ;  /* 0x0017a80001187983 */ /* 0x000ee80000300a00 */
[----:B----4-:R1:W-:Y:S04]  /*154f10*/  @P2 STG.E.U8 desc[UR42][R22.64], R0 ;  /* 0x0000000016002986 */ /* 0x0103e8000c10112a */
[----:B------:R-:W4:Y:S01]  /*154f20*/  LDL.LU.64 R8, [R1+0x1c98] ;  /* 0x001c980001087983 */ /* 0x000f220000300a00 */
[----:B------:R-:W-:-:S02]  /*154f30*/  @P6 LOP3.LUT R18, R18, 0x1000, RZ, 0xfc, !PT ;  /* 0x0000100012126812 */ /* 0x000fc400078efcff */
[----:B------:R-:W-:Y:S02]  /*154f40*/  LOP3.LUT P6, RZ, R28, 0x40000000, RZ, 0xc0, !PT ;  /* 0x400000001cff7812 */ /* 0x000fe400078cc0ff */
[----:B-1----:R-:W-:Y:S02]  /*154f50*/  PRMT R0, R4, 0x7770, RZ ;  /* 0x0000777004007816 */ /* 0x002fe400000000ff */
[----:B------:R-:W-:Y:S01]  /*154f60*/  LOP3.LUT R18, R18, 0xffffdfff, RZ, 0xc0, !PT ;  /* 0xffffdfff12127812 */ /* 0x000fe200078ec0ff */
[----:B------:R-:W3:Y:S04]  /*154f70*/  LDL.LU.64 R22, [R1+0x1cb8] ;  /* 0x001cb80001167983 */ /* 0x000ee80000300a00 */
[----:B------:R1:W-:Y:S04]  /*154f80*/  @P4 STG.E.U8 desc[UR42][R6.64], R0 ;  /* 0x0000000006004986 */ /* 0x0003e8000c10112a */
[----:B------:R-:W3:Y:S01]  /*154f90*/  LDL.LU R21, [R1+0x424] ;  /* 0x0004240001157983 */ /* 0x000ee20000300800 */
[----:B------:R-:W-:-:S02]  /*154fa0*/  @P6 LOP3.LUT R18, R18, 0x2000, RZ, 0xfc, !PT ;  /* 0x0000200012126812 */ /* 0x000fc400078efcff */
[----:B------:R-:W-:Y:S02]  /*154fb0*/  LOP3.LUT P6, RZ, R28, 0x80000000, RZ, 0xc0, !PT ;  /* 0x800000001cff7812 */ /* 0x000fe400078cc0ff */
[C---:B-1----:R-:W-:Y:S01]  /*154fc0*/  PRMT R0, R4.reuse, 0x7771, RZ ;  /* 0x0000777104007816 */ /* 0x042fe200000000ff */
[----:B------:R-:W3:Y:S04]  /*154fd0*/  LDL.LU.64 R6, [R1+0x1cb0] ;  /* 0x001cb00001067983 */ /* 0x000ee80000300a00 */
[----:B------:R1:W-:Y:S02]  /*154fe0*/  @P3 STG.E.U8 desc[UR42][R12.64], R0 ;  /* 0x000000000c003986 */ /* 0x0003e4000c10112a */
[C---:B-1----:R-:W-:Y:S02]  /*154ff0*/  PRMT R0, R4.reuse, 0x7772, RZ ;  /* 0x0000777204007816 */ /* 0x042fe400000000ff */
[----:B------:R-:W3:Y:S04]  /*155000*/  LDL.LU.64 R12, [R1+0x1ca8] ;  /* 0x001ca800010c7983 */ /* 0x000ee80000300a00 */
[----:B------:R1:W-:Y:S02]  /*155010*/  @P5 STG.E.U8 desc[UR42][R2.64], R0 ;  /* 0x0000000002005986 */ /* 0x0003e4000c10112a */
[----:B-1----:R-:W-:-:S02]  /*155020*/  PRMT R0, R4, 0x7773, RZ ;  /* 0x0000777304007816 */ /* 0x002fc400000000ff */
[----:B------:R-:W3:Y:S04]  /*155030*/  LDL.LU.64 R4, [R1+0x1cd8] ;  /* 0x001cd80001047983 */ /* 0x000ee80000300a00 */
[----:B------:R1:W-:Y:S01]  /*155040*/  @P6 STG.E.U8 desc[UR42][R14.64], R0 ;  /* 0x000000000e006986 */ /* 0x0003e2000c10112a */
[----:B------:R-:W-:-:S03]  /*155050*/  LOP3.LUT P6, RZ, R18, 0x2000, RZ, 0xc0, !PT ;  /* 0x0000200012ff7812 */ /* 0x000fc600078cc0ff */
[----:B------:R-:W3:Y:S01]  /*155060*/  LDL.LU.64 R2, [R1+0x1cf0] ;  /* 0x001cf00001027983 */ /* 0x000ee20000300a00 */
[----:B-1----:R-:W-:-:S03]  /*155070*/  PRMT R0, R20, 0x7770, RZ ;  /* 0x0000777014007816 */ /* 0x002fc600000000ff */
[----:B------:R-:W3:Y:S06]  /*155080*/  LDL.LU.64 R14, [R1+0x1ce8] ;  /* 0x001ce800010e7983 */ /* 0x000eec0000300a00 */
[----:B------:R1:W-:Y:S01]  /*155090*/  @P6 STG.E.U8 desc[UR42][R16.64], R0 ;  /* 0x0000000010006986 */ /* 0x0003e2000c10112a */
[----:B------:R-:W-:Y:S02]  /*1550a0*/  LOP3.LUT P6, RZ, R18, 0x1000, RZ, 0xc0, !PT ;  /* 0x0000100012ff7812 */ /* 0x000fe400078cc0ff */
        /* <DEDUP_REMOVED lines=8> */
[----:B------:R-:W-:-:S05]  /*155130*/  LOP3.LUT P2, RZ, R28, 0x200000, RZ, 0xc0, !PT ;  /* 0x002000001cff7812 */ /* 0x000fca000784c0ff */
[----:B--2---:R1:W-:Y:S01]  /*155140*/  @P6 STG.E.U8 desc[UR42][R26.64], R0 ;  /* 0x000000001a006986 */ /* 0x0043e2000c10112a */
[----:B------:R-:W-:Y:S02]  /*155150*/  LOP3.LUT P6, RZ, R18, 0x400, RZ, 0xc0, !PT ;  /* 0x0000040012ff7812 */ /* 0x000fe400078cc0ff */
[----:B-1----:R-:W-:-:S11]  /*155160*/  PRMT R0, R20, 0x7773, RZ ;  /* 0x0000777314007816 */ /* 0x002fd600000000ff */
[----:B---3--:R1:W-:Y:S01]  /*155170*/  @P6 STG.E.U8 desc[UR42][R10.64], R0 ;  /* 0x000000000a006986 */ /* 0x0083e2000c10112a */
[----:B------:R-:W-:Y:S02]  /*155180*/  LOP3.LUT P6, RZ, R18, 0x200, RZ, 0xc0, !PT ;  /* 0x0000020012ff7812 */ /* 0x000fe400078cc0ff */
[----:B-1----:R-:W-:-:S11]  /*155190*/  PRMT R0, R19, 0x7770, RZ ;  /* 0x0000777013007816 */ /* 0x002fd600000000ff */
[----:B------:R1:W-:Y:S01]  /*1551a0*/  @P6 STG.E.U8 desc[UR42][R24.64], R0 ;  /* 0x0000000018006986 */ /* 0x0003e2000c10112a */
[----:B------:R-:W-:Y:S02]  /*1551b0*/  LOP3.LUT P6, RZ, R18, 0x100, RZ, 0xc0, !PT ;  /* 0x0000010012ff7812 */ /* 0x000fe400078cc0ff */
[----:B-1----:R-:W-:-:S11]  /*1551c0*/  PRMT R0, R19, 0x7771, RZ ;  /* 0x0000777113007816 */ /* 0x002fd600000000ff */
[----:B----4-:R1:W-:Y:S01]  /*1551d0*/  @P6 STG.E.U8 desc[UR42][R8.64], R0 ;  /* 0x0000000008006986 */ /* 0x0103e2000c10112a */
[----:B------:R-:W-:Y:S02]  /*1551e0*/  LOP3.LUT P6, RZ, R18, 0x80, RZ, 0xc0, !PT ;  /* 0x0000008012ff7812 */ /* 0x000fe400078cc0ff */
[----:B-1----:R-:W-:-:S11]  /*1551f0*/  PRMT R0, R19, 0x7772, RZ ;  /* 0x0000777213007816 */ /* 0x002fd600000000ff */
[----:B------:R1:W-:Y:S02]  /*155200*/  @P6 STG.E.U8 desc[UR42][R22.64], R0 ;  /* 0x0000000016006986 */ /* 0x0003e4000c10112a */
[----:B-1----:R-:W-:Y:S02]  /*155210*/  PRMT R0, R19, 0x7773, RZ ;  /* 0x0000777313007816 */ /* 0x002fe400000000ff */
[----:B------:R-:W2:Y:S04]  /*155220*/  LDL.LU.64 R22, [R1+0x1d10] ;  /* 0x001d100001167983 */ /* 0x000ea80000300a00 */
[----:B------:R1:W-:Y:S02]  /*155230*/  @P0 STG.E.U8 desc[UR42][R6.64], R0 ;  /* 0x0000000006000986 */ /* 0x0003e4000c10112a */
[----:B-1----:R-:W-:-:S05]  /*155240*/  PRMT R0, R21, 0x7770, RZ ;  /* 0x0000777015007816 */ /* 0x002fca00000000ff */
[----:B------:R1:W-:Y:S04]  /*155250*/  @P1 STG.E.U8 desc[UR42][R12.64], R0 ;  /* 0x000000000c001986 */ /* 0x0003e8000c10112a */
[----:B-1----:R-:W3:Y:S01]  /*155260*/  LDL.LU.64 R12, [R1+0x1d30] ;  /* 0x001d3000010c7983 */ /* 0x002ee20000300a00 */
[C---:B------:R-:W-:Y:S02]  /*155270*/  LOP3.LUT P4, RZ, R28.reuse, 0x100000, RZ, 0xc0, !PT ;  /* 0x001000001cff7812 */ /* 0x040fe4000788c0ff */
[C---:B------:R-:W-:Y:S02]  /*155280*/  PRMT R0, R21.reuse, 0x7771, RZ ;  /* 0x0000777115007816 */ /* 0x040fe400000000ff */
[----:B------:R-:W-:Y:S01]  /*155290*/  LOP3.LUT P3, RZ, R28, 0x80000, RZ, 0xc0, !PT ;  /* 0x000800001cff7812 */ /* 0x000fe2000786c0ff */
[----:B------:R-:W4:Y:S04]  /*1552a0*/  LDL.LU.64 R6, [R1+0x1d28] ;  /* 0x001d280001067983 */ /* 0x000f280000300a00 */
[----:B------:R1:W-:Y:S02]  /*1552b0*/  @P2 STG.E.U8 desc[UR42][R4.64], R0 ;  /* 0x0000000004002986 */ /* 0x0003e4000c10112a */
[----:B-1----:R-:W-:-:S02]  /*1552c0*/  PRMT R0, R21, 0x7772, RZ ;  /* 0x0000777215007816 */ /* 0x002fc400000000ff */
[----:B------:R-:W4:Y:S04]  /*1552d0*/  LDL.LU.64 R4, [R1+0x1d20] ;  /* 0x001d200001047983 */ /* 0x000f280000300a00 */
[----:B------:R1:W-:Y:S02]  /*1552e0*/  @P4 STG.E.U8 desc[UR42][R2.64], R0 ;  /* 0x0000000002004986 */ /* 0x0003e4000c10112a */
[----:B-1----:R-:W-:Y:S02]  /*1552f0*/  PRMT R0, R21, 0x7773, RZ ;  /* 0x0000777315007816 */ /* 0x002fe400000000ff */
[----:B------:R-:W4:Y:S04]  /*155300*/  LDL.LU.64 R2, [R1+0x1d50] ;  /* 0x001d500001027983 */ /* 0x000f280000300a00 */
[----:B------:R1:W-:Y:S04]  /*155310*/  @P3 STG.E.U8 desc[UR42][R14.64], R0 ;  /* 0x000000000e003986 */ /* 0x0003e8000c10112a */
[----:B-1----:R-:W4:Y:S04]  /*155320*/  LDL.LU.64 R14, [R1+0x1d68] ;  /* 0x001d6800010e7983 */ /* 0x002f280000300a00 */
[----:B------:R-:W4:Y:S01]  /*155330*/  LDL.LU R26, [R1+0x428] ;  /* 0x00042800011a7983 */ /* 0x000f220000300800 */
[----:B------:R-:W-:-:S02]  /*155340*/  LOP3.LUT P5, RZ, R28, 0x40000, RZ, 0xc0, !PT ;  /* 0x000400001cff7812 */ /* 0x000fc400078ac0ff */
[----:B------:R-:W-:Y:S02]  /*155350*/  PRMT R0, R29, 0x7770, RZ ;  /* 0x000077701d007816 */ /* 0x000fe400000000ff */
[C---:B------:R-:W-:Y:S02]  /*155360*/  LOP3.LUT P2, RZ, R28.reuse, 0x20000, RZ, 0xc0, !PT ;  /* 0x000200001cff7812 */ /* 0x040fe4000784c0ff */
[----:B------:R-:W-:-:S07]  /*155370*/  LOP3.LUT P1, RZ, R28, 0x10000, RZ, 0xc0, !PT ;  /* 0x000100001cff7812 */ /* 0x000fce000782c0ff */
[----:B------:R1:W-:Y:S04]  /*155380*/  @P5 STG.E.U8 desc[UR42][R16.64], R0 ;  /* 0x0000000010005986 */ /* 0x0003e8000c10112a */
[----:B-1----:R-:W4:Y:S01]  /*155390*/  LDL.LU.64 R16, [R1+0x1d60] ;  /* 0x001d600001107983 */ /* 0x002f220000300a00 */
[----:B------:R-:W-:-:S03]  /*1553a0*/  PRMT R0, R29, 0x7771, RZ ;  /* 0x000077711d007816 */ /* 0x000fc600000000ff */
[----:B------:R-:W4:Y:S04]  /*1553b0*/  LDL.LU R20, [R1+0x368] ;  /* 0x0003680001147983 */ /* 0x000f280000300800 */
[----:B------:R-:W4:Y:S04]  /*1553c0*/  LDL.LU.64 R10, [R1+0x1798] ;  /* 0x00179800010a7983 */ /* 0x000f280000300a00 */
[----:B--2---:R1:W-:Y:S02]  /*1553d0*/  @P2 STG.E.U8 desc[UR42][R22.64], R0 ;  /* 0x0000000016002986 */ /* 0x0043e4000c10112a */
[----:B-1----:R-:W-:-:S05]  /*1553e0*/  PRMT R0, R29, 0x7772, RZ ;  /* 0x000077721d007816 */ /* 0x002fca00000000ff */
[----:B---3--:R1:W-:Y:S04]  /*1553f0*/  @P1 STG.E.U8 desc[UR42][R12.64], R0 ;  /* 0x000000000c001986 */ /* 0x0083e8000c10112a */
[----:B-1----:R-:W2:Y:S01]  /*155400*/  LDL.LU.64 R12, [R1+0x1d88] ;  /* 0x001d8800010c7983 */ /* 0x002ea20000300a00 */
[C---:B------:R-:W-:Y:S02]  /*155410*/  LOP3.LUT P0, RZ, R28.reuse, 0x1000, RZ, 0xc0, !PT ;  /* 0x000010001cff7812 */ /* 0x040fe4000780c0ff */
[----:B------:R-:W-:Y:S02]  /*155420*/  LOP3.LUT P6, RZ, R28, 0x400, RZ, 0xc0, !PT ;  /* 0x000004001cff7812 */ /* 0x000fe400078cc0ff */
[----:B------:R-:W-:Y:S02]  /*155430*/  LOP3.LUT R18, R18, 0xffffffbf, RZ, 0xc0, !PT ;  /* 0xffffffbf12127812 */ /* 0x000fe400078ec0ff */
[----:B------:R-:W-:-:S07]  /*155440*/  LOP3.LUT P5, RZ, R28, 0x20, RZ, 0xc0, !PT ;  /* 0x000000201cff7812 */ /* 0x000fce00078ac0ff */
[----:B------:R-:W-:-:S04]  /*155450*/  @P0 LOP3.LUT R18, R18, 0x40, RZ, 0xfc, !PT ;  /* 0x0000004012120812 */ /* 0x000fc800078efcff */
[----:B------:R-:W-:-:S04]  /*155460*/  LOP3.LUT R18, R18, 0xffffffdf, RZ, 0xc0, !PT ;  /* 0xffffffdf12127812 */ /* 0x000fc800078ec0ff */
[----:B------:R-:W-:-:S04]  /*155470*/  @P6 LOP3.LUT R18, R18, 0x20, RZ, 0xfc, !PT ;  /* 0x0000002012126812 */ /* 0x000fc800078efcff */
[----:B------:R-:W-:-:S04]  /*155480*/  LOP3.LUT R18, R18, 0xfffffffd, RZ, 0xc0, !PT ;  /* 0xfffffffd12127812 */ /* 0x000fc800078ec0ff */
[----:B------:R-:W-:Y:S02]  /*155490*/  @P5 LOP3.LUT R18, R18, 0x2, RZ, 0xfc, !PT ;  /* 0x0000000212125812 */ /* 0x000fe400078efcff */
[----:B------:R-:W-:Y:S02]  /*1554a0*/  LOP3.LUT P5, RZ, R28, 0x40, RZ, 0xc0, !PT ;  /* 0x000000401cff7812 */ /* 0x000fe400078ac0ff */
[----:B------:R-:W-:Y:S02]  /*1554b0*/  PRMT R0, R29, 0x7773, RZ ;  /* 0x000077731d007816 */ /* 0x000fe400000000ff */
[----:B------:R-:W-:Y:S01]  /*1554c0*/  LOP3.LUT R18, R18, 0xfffffffb, RZ, 0xc0, !PT ;  /* 0xfffffffb12127812 */ /* 0x000fe200078ec0ff */
[----:B------:R-:W3:Y:S04]  /*1554d0*/  LDL.LU R29, [R1+0x4930] ;  /* 0x00493000011d7983 */ /* 0x000ee80000300800 */
[----:B------:R-:W3:Y:S01]  /*1554e0*/  LDL.LU.64 R24, [R1+0x1da8] ;  /* 0x001da80001187983 */ /* 0x000ee20000300a00 */
[----:B------:R-:W-:-:S02]  /*1554f0*/  LOP3.LUT P4, RZ, R28, 0x8000, RZ, 0xc0, !PT ;  /* 0x000080001cff7812 */ /* 0x000fc4000788c0ff */
[C---:B------:R-:W-:Y:S01]  /*155500*/  LOP3.LUT P3, RZ, R28.reuse, 0x4000, RZ, 0xc0, !PT ;  /* 0x000040001cff7812 */ /* 0x040fe2000786c0ff */
[----:B------:R-:W3:Y:S01]  /*155510*/  LDL.LU.64 R8, [R1+0x1da0] ;  /* 0x001da00001087983 */ /* 0x000ee20000300a00 */
[----:B------:R-:W-:-:S03]  /*155520*/  LOP3.LUT P0, RZ, R28, 0x2000, RZ, 0xc0, !PT ;  /* 0x000020001cff7812 */ /* 0x000fc6000780c0ff */
[----:B------:R-:W3:Y:S01]  /*155530*/  LDL.LU R19, [R1+0x42c] ;  /* 0x00042c0001137983 */ /* 0x000ee20000300800 */
[----:B------:R-:W-:Y:S02]  /*155540*/  @P5 LOP3.LUT R18, R18, 0x4, RZ, 0xfc, !PT ;  /* 0x0000000412125812 */ /* 0x000fe400078efcff */
[----:B------:R-:W-:Y:S02]  /*155550*/  LOP3.LUT P5, RZ, R28, 0x80, RZ, 0xc0, !PT ;  /* 0x000000801cff7812 */ /* 0x000fe400078ac0ff */
[----:B------:R-:W-:Y:S01]  /*155560*/  LOP3.LUT R18, R18, 0xfffffff7, RZ, 0xc0, !PT ;  /* 0xfffffff712127812 */ /* 0x000fe200078ec0ff */
[----:B----4-:R1:W-:Y:S10]  /*155570*/  @P4 STG.E.U8 desc[UR42][R6.64], R0 ;  /* 0x0000000006004986 */ /* 0x0103f4000c10112a */
[----:B------:R-:W-:-:S02]  /*155580*/  @P5 LOP3.LUT R18, R18, 0x8, RZ, 0xfc, !PT ;  /* 0x0000000812125812 */ /* 0x000fc400078efcff */
[----:B------:R-:W-:Y:S02]  /*155590*/  LOP3.LUT P5, RZ, R28, 0x100, RZ, 0xc0, !PT ;  /* 0x000001001cff7812 */ /* 0x000fe400078ac0ff */
[----:B-1----:R-:W-:Y:S02]  /*1555a0*/  PRMT R0, R26, 0x7770, RZ ;  /* 0x000077701a007816 */ /* 0x002fe400000000ff */
[----:B------:R-:W-:-:S03]  /*1555b0*/  LOP3.LUT R18, R18, 0xffffffef, RZ, 0xc0, !PT ;  /* 0xffffffef12127812 */ /* 0x000fc600078ec0ff */
[----:B------:R1:W-:Y:S06]  /*1555c0*/  @P3 STG.E.U8 desc[UR42][R4.64], R0 ;  /* 0x0000000004003986 */ /* 0x0003ec000c10112a */
[----:B------:R-:W-:Y:S02]  /*1555d0*/  @P5 LOP3.LUT R18, R18, 0x10, RZ, 0xfc, !PT ;  /* 0x0000001012125812 */ /* 0x000fe400078efcff */
[----:B-1----:R-:W-:Y:S01]  /*1555e0*/  PRMT R0, R26, 0x7771, RZ ;  /* 0x000077711a007816 */ /* 0x002fe200000000ff */
[----:B------:R-:W4:Y:S01]  /*1555f0*/  LDL.LU.64 R4, [R1+0x1d98] ;  /* 0x001d980001047983 */ /* 0x000f220000300a00 */
[----:B------:R-:W-:-:S03]  /*155600*/  LOP3.LUT P6, RZ, R28, 0x800, RZ, 0xc0, !PT ;  /* 0x000008001cff7812 */ /* 0x000fc600078cc0ff */
[----:B------:R-:W4:Y:S04]  /*155610*/  LDL.LU.64 R22, [R1+0x1dc8] ;  /* 0x001dc80001167983 */ /* 0x000f280000300a00 */
[----:B------:R-:W4:Y:S04]  /*155620*/  LDL.LU.64 R6, [R1+0x1de0] ;  /* 0x001de00001067983 */ /* 0x000f280000300a00 */
[----:B------:R1:W-:Y:S01]  /*155630*/  @P0 STG.E.U8 desc[UR42][R2.64], R0 ;  /* 0x0000000002000986 */ /* 0x0003e2000c10112a */
[----:B------:R-:W-:-:S03]  /*155640*/  LOP3.LUT P0, RZ, R18, 0x40, RZ, 0xc0, !PT ;  /* 0x0000004012ff7812 */ /* 0x000fc6000780c0ff */
[----:B------:R-:W4:Y:S01]  /*155650*/  LDL.LU R21, [R1+0x36c] ;  /* 0x00036c0001157983 */ /* 0x000f220000300800 */
[----:B-1----:R-:W-:-:S03]  /*155660*/  PRMT R0, R26, 0x7772, RZ ;  /* 0x000077721a007816 */ /* 0x002fc600000000ff */
[----:B------:R-:W4:Y:S06]  /*155670*/  LDL.LU.64 R2, [R1+0x1dd8] ;  /* 0x001dd80001027983 */ /* 0x000f2c0000300a00 */
[----:B------:R1:W-:Y:S02]  /*155680*/  @P0 STG.E.U8 desc[UR42][R14.64], R0 ;  /* 0x000000000e000986 */ /* 0x0003e4000c10112a */
[----:B-1----:R-:W-:Y:S02]  /*155690*/  PRMT R0, R26, 0x7773, RZ ;  /* 0x000077731a007816 */ /* 0x002fe400000000ff */
[----:B------:R-:W-:Y:S01]  /*1556a0*/  LOP3.LUT P5, RZ, R28, 0x200, RZ, 0xc0, !PT ;  /* 0x000002001cff7812 */ /* 0x000fe200078ac0ff */
[----:B------:R-:W4:Y:S04]  /*1556b0*/  LDL.LU.64 R14, [R1+0x1790] ;  /* 0x00179000010e7983 */ /* 0x000f280000300a00 */
[----:B------:R1:W-:Y:S01]  /*1556c0*/  @P6 STG.E.U8 desc[UR42][R16.64], R0 ;  /* 0x0000000010006986 */ /* 0x0003e2000c10112a */
[----:B------:R-:W-:-:S02]  /*1556d0*/  LOP3.LUT P6, RZ, R18, 0x20, RZ, 0xc0, !PT ;  /* 0x0000002012ff7812 */ /* 0x000fc400078cc0ff */
[C---:B-1----:R-:W-:Y:S01]  /*1556e0*/  PRMT R0, R20.reuse, 0x7770, RZ ;  /* 0x0000777014007816 */ /* 0x042fe200000000ff */
[----:B------:R-:W4:Y:S10]  /*1556f0*/  LDL.LU.64 R16, [R1+0x1e00] ;  /* 0x001e000001107983 */ /* 0x000f340000300a00 */
[----:B------:R1:W-:Y:S02]  /*155700*/  @P6 STG.E.U8 desc[UR42][R10.64], R0 ;  /* 0x000000000a006986 */ /* 0x0003e4000c10112a */
[----:B-1----:R-:W-:-:S05]  /*155710*/  PRMT R0, R20, 0x7771, RZ ;  /* 0x0000777114007816 */ /* 0x002fca00000000ff */
[----:B--2---:R1:W-:Y:S04]  /*155720*/  @P5 STG.E.U8 desc[UR42][R12.64], R0 ;  /* 0x000000000c005986 */ /* 0x0043e8000c10112a */
[----:B-1----:R-:W2:Y:S01]  /*155730*/  LDL.LU.64 R12, [R1+0x1e28] ;  /* 0x001e2800010c7983 */ /* 0x002ea20000300a00 */
[----:B------:R-:W-:Y:S02]  /*155740*/  LOP3.LUT P5, RZ, R18, 0x10, RZ, 0xc0, !PT ;  /* 0x0000001012ff7812 */ /* 0x000fe400078ac0ff */
[----:B------:R-:W-:-:S11]  /*155750*/  PRMT R0, R20, 0x7772, RZ ;  /* 0x0000777214007816 */ /* 0x000fd600000000ff */
[----:B---3--:R1:W-:Y:S01]  /*155760*/  @P5 STG.E.U8 desc[UR42][R24.64], R0 ;  /* 0x0000000018005986 */ /* 0x0083e2000c10112a */
[----:B------:R-:W-:Y:S02]  /*155770*/  LOP3.LUT P5, RZ, R18, 0x8, RZ, 0xc0, !PT ;  /* 0x0000000812ff7812 */ /* 0x000fe400078ac0ff */
[----:B-1----:R-:W-:-:S11]  /*155780*/  PRMT R0, R20, 0x7773, RZ ;  /* 0x0000777314007816 */ /* 0x002fd600000000ff */
[----:B------:R1:W-:Y:S01]  /*155790*/  @P5 STG.E.U8 desc[UR42][R8.64], R0 ;  /* 0x0000000008005986 */ /* 0x0003e2000c10112a */
[----:B------:R-:W-:Y:S02]  /*1557a0*/  LOP3.LUT P5, RZ, R18, 0x4, RZ, 0xc0, !PT ;  /* 0x0000000412ff7812 */ /* 0x000fe400078ac0ff */
[----:B-1----:R-:W-:Y:S02]  /*1557b0*/  PRMT R0, R19, 0x7770, RZ ;  /* 0x0000777013007816 */ /* 0x002fe400000000ff */
[C---:B------:R-:W-:Y:S02]  /*1557c0*/  LOP3.LUT P2, RZ, R28.reuse, 0x10, RZ, 0xc0, !PT ;  /* 0x000000101cff7812 */ /* 0x040fe4000784c0ff */
[----:B------:R-:W-:-:S07]  /*1557d0*/  LOP3.LUT P1, RZ, R28, 0x8, RZ, 0xc0, !PT ;  /* 0x000000081cff7812 */ /* 0x000fce000782c0ff */
[----:B----4-:R1:W-:Y:S01]  /*1557e0*/  @P5 STG.E.U8 desc[UR42][R4.64], R0 ;  /* 0x0000000004005986 */ /* 0x0103e2000c10112a */
[----:B------:R-:W-:Y:S02]  /*1557f0*/  LOP3.LUT P5, RZ, R18, 0x2, RZ, 0xc0, !PT ;  /* 0x0000000212ff7812 */ /* 0x000fe400078ac0ff */
[C---:B------:R-:W-:Y:S02]  /*155800*/  LOP3.LUT P4, RZ, R28.reuse, 0x4, RZ, 0xc0, !PT ;  /* 0x000000041cff7812 */ /* 0x040fe4000788c0ff */
[C---:B-1----:R-:W-:Y:S02]  /*155810*/  PRMT R0, R19.reuse, 0x7771, RZ ;  /* 0x0000777113007816 */ /* 0x042fe400000000ff */
[C---:B------:R-:W-:Y:S02]  /*155820*/  LOP3.LUT P3, RZ, R28.reuse, 0x2, RZ, 0xc0, !PT ;  /* 0x000000021cff7812 */ /* 0x040fe4000786c0ff */
[----:B------:R-:W-:Y:S01]  /*155830*/  LOP3.LUT P0, RZ, R28, 0x1, RZ, 0xc0, !PT ;  /* 0x000000011cff7812 */ /* 0x000fe2000780c0ff */
[----:B------:R-:W3:Y:S04]  /*155840*/  LDL.LU.64 R4, [R1+0x1e38] ;  /* 0x001e380001047983 */ /* 0x000ee80000300a00 */
[----:B------:R1:W-:Y:S04]  /*155850*/  @P5 STG.E.U8 desc[UR42][R22.64], R0 ;  /* 0x0000000016005986 */ /* 0x0003e8000c10112a */
[----:B------:R-:W4:Y:S01]  /*155860*/  LDL.LU R9, [R1+0x3d0] ;  /* 0x0003d00001097983 */ /* 0x000f220000300800 */
        /* <DEDUP_REMOVED lines=8> */
[----:B------:R1:W-:Y:S01]  /*1558f0*/  @P3 STG.E.U8 desc[UR42][R16.64], R0 ;  /* 0x0000000010003986 */ /* 0x0003e2000c10112a */
[C---:B------:R-:W-:Y:S02]  /*155900*/  PRMT R3, R21.reuse, 0x7773, RZ ;  /* 0x0000777315037816 */ /* 0x040fe400000000ff */
[----:B-1----:R-:W-:Y:S01]  /*155910*/  PRMT R0, R21, 0x7772, RZ ;  /* 0x0000777215007816 */ /* 0x002fe200000000ff */
[----:B------:R-:W3:Y:S04]  /*155920*/  LDL.LU.64 R16, [R1+0x1ea0] ;  /* 0x001ea00001107983 */ /* 0x000ee80000300a00 */
[----:B--2---:R1:W-:Y:S04]  /*155930*/  @P0 STG.E.U8 desc[UR42][R12.64], R0 ;  /* 0x000000000c000986 */ /* 0x0043e8000c10112a */
[----:B-1----:R-:W2:Y:S04]  /*155940*/  LDL.LU.64 R12, [R1+0x1ec0] ;  /* 0x001ec000010c7983 */ /* 0x002ea80000300a00 */
[----:B------:R-:W2:Y:S04]  /*155950*/  LDL.LU.64 R10, [R1+0x1eb8] ;  /* 0x001eb800010a7983 */ /* 0x000ea80000300a00 */
[----:B------:R-:W2:Y:S04]  /*155960*/  LDL.LU R8, [R1+0x210] ;  /* 0x0002100001087983 */ /* 0x000ea80000300800 */
[----:B------:R-:W2:Y:S04]  /*155970*/  LDL.LU.64 R24, [R1+0x1eb0] ;  /* 0x001eb00001187983 */ /* 0x000ea80000300a00 */
[----:B------:R-:W2:Y:S04]  /*155980*/  LDL.LU.64 R22, [R1+0x1ee0] ;  /* 0x001ee00001167983 */ /* 0x000ea80000300a00 */
[----:B------:R-:W2:Y:S04]  /*155990*/  LDL.LU.64 R20, [R1+0x1f00] ;  /* 0x001f000001147983 */ /* 0x000ea80000300a00 */
[----:B------:R-:W2:Y:S01]  /*1559a0*/  LDL.LU R19, [R1+0x3d4] ;  /* 0x0003d40001137983 */ /* 0x000ea20000300800 */
[----:B------:R-:W-:-:S02]  /*1559b0*/  LOP3.LUT P6, RZ, R29, 0x80000000, RZ, 0xc0, !PT ;  /* 0x800000001dff7812 */ /* 0x000fc400078cc0ff */
[C---:B------:R-:W-:Y:S02]  /*1559c0*/  LOP3.LUT P5, RZ, R29.reuse, 0x40000000, RZ, 0xc0, !PT ;  /* 0x400000001dff7812 */ /* 0x040fe400078ac0ff */
[C---:B------:R-:W-:Y:S02]  /*1559d0*/  LOP3.LUT P2, RZ, R29.reuse, 0x20000000, RZ, 0xc0, !PT ;  /* 0x200000001dff7812 */ /* 0x040fe4000784c0ff */
[C---:B------:R-:W-:Y:S02]  /*1559e0*/  LOP3.LUT P1, RZ, R29.reuse, 0x10000000, RZ, 0xc0, !PT ;  /* 0x100000001dff7812 */ /* 0x040fe4000782c0ff */
[C---:B------:R-:W-:Y:S02]  /*1559f0*/  LOP3.LUT P4, RZ, R29.reuse, 0x8000000, RZ, 0xc0, !PT ;  /* 0x080000001dff7812 */ /* 0x040fe4000788c0ff */
[----:B------:R-:W-:-:S04]  /*155a00*/  LOP3.LUT P3, RZ, R29, 0x2000000, RZ, 0xc0, !PT ;  /* 0x020000001dff7812 */ /* 0x000fc8000786c0ff */
[----:B------:R-:W-:Y:S02]  /*155a10*/  P2R R2, PR, RZ, 0x8 ;  /* 0x00000008ff027803 */ /* 0x000fe40000000000 */
[C---:B------:R-:W-:Y:S02]  /*155a20*/  LOP3.LUT P3, RZ, R29.reuse, 0x4000000, RZ, 0xc0, !PT ;  /* 0x040000001dff7812 */ /* 0x040fe4000786c0ff */
[----:B------:R-:W-:-:S04]  /*155a30*/  LOP3.LUT P0, RZ, R29, 0x800000, RZ, 0xc0, !PT ;  /* 0x008000001dff7812 */ /* 0x000fc8000780c0ff */
[----:B------:R-:W-:Y:S02]  /*155a40*/  P2R R0, PR, RZ, 0x1 ;  /* 0x00000001ff007803 */ /* 0x000fe40000000000 */
[----:B------:R-:W-:Y:S01]  /*155a50*/  LOP3.LUT P0, RZ, R29, 0x1000000, RZ, 0xc0, !PT ;  /* 0x010000001dff7812 */ /* 0x000fe2000780c0ff */
[----:B--2---:R1:W-:Y:S04]  /*155a60*/  STL.64 [R1+0x4928], R18 ;  /* 0x0049281201007387 */ /* 0x0043e80000100a00 */
[----:B-1----:R-:W2:Y:S01]  /*155a70*/  LDL.LU.64 R18, [R1+0x1ef8] ;  /* 0x001ef80001127983 */ /* 0x002ea20000300a00 */
[----:B----4-:R-:W-:-:S03]  /*155a80*/  PRMT R7, R9, 0x7770, RZ ;  /* 0x0000777009077816 */ /* 0x010fc600000000ff */
[----:B---3--:R-:W-:Y:S04]  /*155a90*/  @P6 STG.E.U8 desc[UR42][R4.64], R3 ;  /* 0x0000000304006986 */ /* 0x008fe8000c10112a */
[----:B------:R1:W-:Y:S02]  /*155aa0*/  @P5 STG.E.U8 desc[UR42][R14.64], R7 ;  /* 0x000000070e005986 */ /* 0x0003e4000c10112a */
[C---:B-1----:R-:W-:Y:S02]  /*155ab0*/  PRMT R7, R9.reuse, 0x7771, RZ ;  /* 0x0000777109077816 */ /* 0x042fe400000000ff */
[----:B------:R-:W3:Y:S04]  /*155ac0*/  LDL.LU.64 R14, [R1+0x1ef0] ;  /* 0x001ef000010e7983 */ /* 0x000ee80000300a00 */
[----:B------:R1:W-:Y:S02]  /*155ad0*/  @P2 STG.E.U8 desc[UR42][R16.64], R7 ;  /* 0x0000000710002986 */ /* 0x0003e4000c10112a */
[----:B-1----:R-:W-:-:S02]  /*155ae0*/  PRMT R7, R9, 0x7772, RZ ;  /* 0x0000777209077816 */ /* 0x002fc400000000ff */
[----:B------:R-:W4:Y:S04]  /*155af0*/  LDL.LU.64 R16, [R1+0x1f20] ;  /* 0x001f200001107983 */ /* 0x000f280000300a00 */
[----:B------:R1:W-:Y:S02]  /*155b00*/  @P1 STG.E.U8 desc[UR42][R12.64], R7 ;  /* 0x000000070c001986 */ /* 0x0003e4000c10112a */
[----:B-1----:R-:W-:Y:S02]  /*155b10*/  PRMT R7, R9, 0x7773, RZ ;  /* 0x0000777309077816 */ /* 0x002fe400000000ff */
[----:B------:R-:W3:Y:S04]  /*155b20*/  LDL.LU.64 R12, [R1+0x1f40] ;  /* 0x001f4000010c7983 */ /* 0x000ee80000300a00 */
[----:B------:R-:W3:Y:S04]  /*155b30*/  LDL.LU.64 R26, [R1+0x1f30] ;  /* 0x001f3000011a7983 */ /* 0x000ee80000300a00 */
[----:B------:R1:W-:Y:S02]  /*155b40*/  @P4 STG.E.U8 desc[UR42][R10.64], R7 ;  /* 0x000000070a004986 */ /* 0x0003e4000c10112a */
[----:B-1----:R-:W-:-:S02]  /*155b50*/  PRMT R7, R8, 0x7770, RZ ;  /* 0x0000777008077816 */ /* 0x002fc400000000ff */
[----:B------:R-:W3:Y:S04]  /*155b60*/  LDL.LU.64 R10, [R1+0x1f60] ;  /* 0x001f6000010a7983 */ /* 0x000ee80000300a00 */
[----:B------:R1:W-:Y:S01]  /*155b70*/  @P3 STG.E.U8 desc[UR42][R24.64], R7 ;  /* 0x0000000718003986 */ /* 0x0003e2000c10112a */
[----:B------:R-:W-:Y:S02]  /*155b80*/  ISETP.NE.AND P3, PT, R2, RZ, PT ;  /* 0x000000ff0200720c */ /* 0x000fe40003f65270 */
[C---:B------:R-:W-:Y:S01]  /*155b90*/  PRMT R2, R8.reuse, 0x7771, RZ ;  /* 0x0000777108027816 */ /* 0x040fe200000000ff */
[----:B-1----:R-:W3:Y:S10]  /*155ba0*/  LDL.LU.64 R24, [R1+0x1f80] ;  /* 0x001f800001187983 */ /* 0x002ef40000300a00 */
[----:B------:R1:W-:Y:S02]  /*155bb0*/  @P3 STG.E.U8 desc[UR42][R22.64], R2 ;  /* 0x0000000216003986 */ /* 0x0003e4000c10112a */
[----:B-1----:R-:W-:-:S02]  /*155bc0*/  PRMT R2, R8, 0x7772, RZ ;  /* 0x0000777208027816 */ /* 0x002fc400000000ff */
[----:B------:R-:W3:Y:S04]  /*155bd0*/  LDL.LU.64 R22, [R1+0x1f78] ;  /* 0x001f780001167983 */ /* 0x000ee80000300a00 */
[----:B------:R-:W3:Y:S04]  /*155be0*/  LDL.LU R9, [R1+0x3d8] ;  /* 0x0003d80001097983 */ /* 0x000ee80000300800 */
[----:B------:R1:W-:Y:S01]  /*155bf0*/  @P0 STG.E.U8 desc[UR42][R20.64], R2 ;  /* 0x0000000214000986 */ /* 0x0003e2000c10112a */
[----:B------:R-:W-:Y:S02]  /*155c00*/  ISETP.NE.AND P0, PT, R0, RZ, PT ;  /* 0x000000ff0000720c */ /* 0x000fe40003f05270 */
[----:B------:R-:W-:Y:S01]  /*155c10*/  PRMT R0, R8, 0x7773, RZ ;  /* 0x0000777308007816 */ /* 0x000fe200000000ff */
[----:B-1----:R-:W3:Y:S10]  /*155c20*/  LDL.LU.64 R20, [R1+0x1f70] ;  /* 0x001f700001147983 */ /* 0x002ef40000300a00 */
[----:B--2---:R1:W-:Y:S04]  /*155c30*/  @P0 STG.E.U8 desc[UR42][R18.64], R0 ;  /* 0x0000000012000986 */ /* 0x0043e8000c10112a */
[----:B-1----:R-:W2:Y:S01]  /*155c40*/  LDL.LU.64 R18, [R1+0x4928] ;  /* 0x0049280001127983 */ /* 0x002ea20000300a00 */
[----:B------:R-:W-:-:S04]  /*155c50*/  LOP3.LUT P6, RZ, R29, 0x40000, RZ, 0xc0, !PT ;  /* 0x000400001dff7812 */ /* 0x000fc800078cc0ff */
[----:B------:R-:W-:Y:S02]  /*155c60*/  P2R R3, PR, RZ, 0x40 ;  /* 0x00000040ff037803 */ /* 0x000fe40000000000 */
[----:B------:R-:W-:-:S04]  /*155c70*/  LOP3.LUT P6, RZ, R29, 0x80000, RZ, 0xc0, !PT ;  /* 0x000800001dff7812 */ /* 0x000fc800078cc0ff */
[----:B------:R-:W-:Y:S02]  /*155c80*/  P2R R4, PR, RZ, 0x40 ;  /* 0x00000040ff047803 */ /* 0x000fe40000000000 */
[----:B------:R-:W-:-:S04]  /*155c90*/  LOP3.LUT P6, RZ, R29, 0x100000, RZ, 0xc0, !PT ;  /* 0x001000001dff7812 */ /* 0x000fc800078cc0ff */
[----:B------:R-:W-:Y:S02]  /*155ca0*/  P2R R5, PR, RZ, 0x40 ;  /* 0x00000040ff057803 */ /* 0x000fe40000000000 */
[----:B------:R-:W-:-:S04]  /*155cb0*/  LOP3.LUT P6, RZ, R29, 0x200000, RZ, 0xc0, !PT ;  /* 0x002000001dff7812 */ /* 0x000fc800078cc0ff */
[----:B------:R-:W-:Y:S02]  /*155cc0*/  P2R R6, PR, RZ, 0x40 ;  /* 0x00000040ff067803 */ /* 0x000fe40000000000 */
[----:B------:R-:W-:Y:S02]  /*155cd0*/  LOP3.LUT P6, RZ, R29, 0x400000, RZ, 0xc0, !PT ;  /* 0x004000001dff7812 */ /* 0x000fe400078cc0ff */
[----:B--2---:R-:W-:-:S11]  /*155ce0*/  PRMT R0, R19, 0x7770, RZ ;  /* 0x0000777013007816 */ /* 0x004fd600000000ff */
[----:B---3--:R1:W-:Y:S01]  /*155cf0*/  @P6 STG.E.U8 desc[UR42][R14.64], R0 ;  /* 0x000000000e006986 */ /* 0x0083e2000c10112a */
[----:B------:R-:W-:Y:S02]  /*155d00*/  ISETP.NE.AND P6, PT, R6, RZ, PT ;  /* 0x000000ff0600720c */ /* 0x000fe40003fc5270 */
[----:B-1----:R-:W-:Y:S01]  /*155d10*/  PRMT R0, R19, 0x7771, RZ ;  /* 0x0000777113007816 */ /* 0x002fe200000000ff */
[----:B------:R-:W2:Y:S04]  /*155d20*/  LDL.LU.64 R14, [R1+0x1fa8] ;  /* 0x001fa800010e7983 */ /* 0x000ea80000300a00 */
[----:B------:R-:W3:Y:S06]  /*155d30*/  LDL.LU.64 R6, [R1+0x1f38] ;  /* 0x001f380001067983 */ /* 0x000eec0000300a00 */
[----:B----4-:R1:W-:Y:S01]  /*155d40*/  @P6 STG.E.U8 desc[UR42][R16.64], R0 ;  /* 0x0000000010006986 */ /* 0x0103e2000c10112a */
[----:B------:R-:W-:-:S02]  /*155d50*/  ISETP.NE.AND P6, PT, R5, RZ, PT ;  /* 0x000000ff0500720c */ /* 0x000fc40003fc5270 */
[----:B-1----:R-:W-:Y:S01]  /*155d60*/  PRMT R0, R19, 0x7772, RZ ;  /* 0x0000777213007816 */ /* 0x002fe200000000ff */
[----:B------:R-:W4:Y:S10]  /*155d70*/  LDL.LU.64 R16, [R1+0x1fd0] ;  /* 0x001fd00001107983 */ /* 0x000f340000300a00 */
[----:B------:R1:W-:Y:S04]  /*155d80*/  @P6 STG.E.U8 desc[UR42][R12.64], R0 ;  /* 0x000000000c006986 */ /* 0x0003e8000c10112a */
[----:B-1----:R-:W2:Y:S01]  /*155d90*/  LDL.LU R12, [R1+0x4924] ;  /* 0x00492400010c7983 */ /* 0x002ea20000300800 */
[----:B------:R-:W-:-:S02]  /*155da0*/  ISETP.NE.AND P6, PT, R4, RZ, PT ;  /* 0x000000ff0400720c */ /* 0x000fc40003fc5270 */
[----:B------:R-:W-:Y:S02]  /*155db0*/  PRMT R0, R19, 0x7773, RZ ;  /* 0x0000777313007816 */ /* 0x000fe400000000ff */
[C---:B------:R-:W-:Y:S02]  /*155dc0*/  LOP3.LUT P5, RZ, R29.reuse, 0x20000, RZ, 0xc0, !PT ;  /* 0x000200001dff7812 */ /* 0x040fe400078ac0ff */
[----:B------:R-:W-:-:S07]  /*155dd0*/  LOP3.LUT P2, RZ, R29, 0x10000, RZ, 0xc0, !PT ;  /* 0x000100001dff7812 */ /* 0x000fce000784c0ff */
[----:B---3--:R2:W-:Y:S01]  /*155de0*/  @P6 STG.E.U8 desc[UR42][R6.64], R0 ;  /* 0x0000000006006986 */ /* 0x0085e2000c10112a */
[----:B------:R-:W-:Y:S02]  /*155df0*/  ISETP.NE.AND P6, PT, R3, RZ, PT ;  /* 0x000000ff0300720c */ /* 0x000fe40003fc5270 */
[----:B--2---:R-:W-:-:S11]  /*155e00*/  PRMT R0, R12, 0x7770, RZ ;  /* 0x000077700c007816 */ /* 0x004fd600000000ff */
[----:B------:R1:W-:Y:S02]  /*155e10*/  @P6 STG.E.U8 desc[UR42][R26.64], R0 ;  /* 0x000000001a006986 */ /* 0x0003e4000c10112a */
[----:B-1----:R-:W-:-:S05]  /*155e20*/  PRMT R0, R12, 0x7771, RZ ;  /* 0x000077710c007816 */ /* 0x002fca00000000ff */
[----:B------:R1:W-:Y:S02]  /*155e30*/  @P5 STG.E.U8 desc[UR42][R10.64], R0 ;  /* 0x000000000a005986 */ /* 0x0003e4000c10112a */
[----:B-1----:R-:W-:-:S05]  /*155e40*/  PRMT R0, R12, 0x7772, RZ ;  /* 0x000077720c007816 */ /* 0x002fca00000000ff */
[----:B------:R1:W-:Y:S02]  /*155e50*/  @P2 STG.E.U8 desc[UR42][R24.64], R0 ;  /* 0x0000000018002986 */ /* 0x0003e4000c10112a */
[----:B-1----:R-:W-:Y:S02]  /*155e60*/  PRMT R0, R12, 0x7773, RZ ;  /* 0x000077730c007816 */ /* 0x002fe400000000ff */
[----:B------:R-:W2:Y:S01]  /*155e70*/  LDL.LU R12, [R1+0x4920] ;  /* 0x00492000010c7983 */ /* 0x000ea20000300800 */
[C---:B------:R-:W-:Y:S02]  /*155e80*/  LOP3.LUT P1, RZ, R29.reuse, 0x8000, RZ, 0xc0, !PT ;  /* 0x000080001dff7812 */ /* 0x040fe4000782c0ff */
[C---:B------:R-:W-:Y:S02]  /*155e90*/  LOP3.LUT P4, RZ, R29.reuse, 0x4000, RZ, 0xc0, !PT ;  /* 0x000040001dff7812 */ /* 0x040fe4000788c0ff */
[C---:B------:R-:W-:Y:S02]  /*155ea0*/  LOP3.LUT P3, RZ, R29.reuse, 0x2000, RZ, 0xc0, !PT ;  /* 0x000020001dff7812 */ /* 0x040fe4000786c0ff */
[----:B------:R-:W-:-:S02]  /*155eb0*/  LOP3.LUT P0, RZ, R29, 0x1000, RZ, 0xc0, !PT ;  /* 0x000010001dff7812 */ /* 0x000fc4000780c0ff */
[C---:B------:R-:W-:Y:S02]  /*155ec0*/  PRMT R2, R9.reuse, 0x7771, RZ ;  /* 0x0000777109027816 */ /* 0x040fe400000000ff */
[C---:B------:R-:W-:Y:S01]  /*155ed0*/  PRMT R3, R9.reuse, 0x7772, RZ ;  /* 0x0000777209037816 */ /* 0x040fe200000000ff */
[----:B------:R-:W3:Y:S04]  /*155ee0*/  LDL.LU.64 R26, [R1+0x2038] ;  /* 0x00203800011a7983 */ /* 0x000ee80000300a00 */
[----:B------:R-:W3:Y:S04]  /*155ef0*/  LDL.LU R19, [R1+0x218] ;  /* 0x0002180001137983 */ /* 0x000ee80000300800 */
[----:B------:R-:W3:Y:S04]  /*155f00*/  LDL.LU.64 R10, [R1+0x2030] ;  /* 0x00203000010a7983 */ /* 0x000ee80000300a00 */
[----:B------:R1:W-:Y:S02]  /*155f10*/  @P1 STG.E.U8 desc[UR42][R22.64], R0 ;  /* 0x0000000016001986 */ /* 0x0003e4000c10112a */
[----:B-1----:R-:W-:-:S05]  /*155f20*/  PRMT R0, R9, 0x7770, RZ ;  /* 0x0000777009007816 */ /* 0x002fca00000000ff */
[----:B------:R-:W-:Y:S04]  /*155f30*/  @P4 STG.E.U8 desc[UR42][R20.64], R0 ;  /* 0x0000000014004986 */ /* 0x000fe8000c10112a */
[----:B------:R1:W-:Y:S04]  /*155f40*/  @P3 STG.E.U8 desc[UR42][R14.64], R2 ;  /* 0x000000020e003986 */ /* 0x0003e8000c10112a */
[----:B----4-:R4:W-:Y:S04]  /*155f50*/  @P0 STG.E.U8 desc[UR42][R16.64], R3 ;  /* 0x0000000310000986 */ /* 0x0109e8000c10112a */
[----:B-1----:R-:W3:Y:S04]  /*155f60*/  LDL.LU.64 R14, [R1+0x2048] ;  /* 0x00204800010e7983 */ /* 0x002ee80000300a00 */
[----:B------:R-:W3:Y:S04]  /*155f70*/  LDL.LU.64 R24, [R1+0x2078] ;  /* 0x0020780001187983 */ /* 0x000ee80000300a00 */
[----:B------:R-:W3:Y:S04]  /*155f80*/  LDL.LU.64 R22, [R1+0x2070] ;  /* 0x0020700001167983 */ /* 0x000ee80000300a00 */
[----:B----4-:R-:W4:Y:S04]  /*155f90*/  LDL.LU.64 R16, [R1+0x2068] ;  /* 0x0020680001107983 */ /* 0x010f280000300a00 */
[----:B------:R-:W4:Y:S01]  /*155fa0*/  LDL.LU R21, [R1+0x3dc] ;  /* 0x0003dc0001157983 */ /* 0x000f220000300800 */
[----:B--2---:R-:W-:-:S04]  /*155fb0*/  LOP3.LUT P6, RZ, R12, 0x80000000, RZ, 0xc0, !PT ;  /* 0x800000000cff7812 */ /* 0x004fc800078cc0ff */
[----:B------:R-:W-:Y:S02]  /*155fc0*/  P2R R3, PR, RZ, 0x40 ;  /* 0x00000040ff037803 */ /* 0x000fe40000000000 */
[----:B------:R-:W-:-:S04]  /*155fd0*/  LOP3.LUT P6, RZ, R29, 0x1, RZ, 0xc0, !PT ;  /* 0x000000011dff7812 */ /* 0x000fc800078cc0ff */
[----:B------:R-:W-:Y:S02]  /*155fe0*/  P2R R4, PR, RZ, 0x40 ;  /* 0x00000040ff047803 */ /* 0x000fe40000000000 */
[----:B------:R-:W-:-:S04]  /*155ff0*/  LOP3.LUT P6, RZ, R29, 0x2, RZ, 0xc0, !PT ;  /* 0x000000021dff7812 */ /* 0x000fc800078cc0ff */
[----:B------:R-:W-:Y:S02]  /*156000*/  P2R R5, PR, RZ, 0x40 ;  /* 0x00000040ff057803 */ /* 0x000fe40000000000 */
[----:B------:R-:W-:-:S04]  /*156010*/  LOP3.LUT P6, RZ, R29, 0x4, RZ, 0xc0, !PT ;  /* 0x000000041dff7812 */ /* 0x000fc800078cc0ff */
[----:B------:R-:W-:Y:S02]  /*156020*/  P2R R6, PR, RZ, 0x40 ;  /* 0x00000040ff067803 */ /* 0x000fe40000000000 */
[----:B------:R-:W-:-:S04]  /*156030*/  LOP3.LUT P6, RZ, R29, 0x8, RZ, 0xc0, !PT ;  /* 0x000000081dff7812 */ /* 0x000fc800078cc0ff */
[----:B------:R-:W-:Y:S01]  /*156040*/  P2R R7, PR, RZ, 0x40 ;  /* 0x00000040ff077803 */ /* 0x000fe20000000000 */
[----:B------:R-:W-:Y:S04]  /*156050*/  STL.64 [R1+0x4908], R4 ;  /* 0x0049080401007387 */ /* 0x000fe80000100a00 */
[----:B------:R1:W-:Y:S04]  /*156060*/  STL.64 [R1+0x4910], R6 ;  /* 0x0049100601007387 */ /* 0x0003e80000100a00 */
[----:B-1----:R-:W2:Y:S01]  /*156070*/  LDL.LU.64 R6, [R1+0x20b8] ;  /* 0x0020b80001067983 */ /* 0x002ea20000300a00 */
[----:B------:R-:W-:-:S02]  /*156080*/  LOP3.LUT P5, RZ, R29, 0x800, RZ, 0xc0, !PT ;  /* 0x000008001dff7812 */ /* 0x000fc400078ac0ff */
[----:B------:R-:W-:Y:S02]  /*156090*/  LOP3.LUT P2, RZ, R29, 0x400, RZ, 0xc0, !PT ;  /* 0x000004001dff7812 */ /* 0x000fe4000784c0ff */
[----:B------:R-:W-:Y:S02]  /*1560a0*/  PRMT R8, R9, 0x7773, RZ ;  /* 0x0000777309087816 */ /* 0x000fe400000000ff */
[C---:B------:R-:W-:Y:S02]  /*1560b0*/  LOP3.LUT P1, RZ, R29.reuse, 0x200, RZ, 0xc0, !PT ;  /* 0x000002001dff7812 */ /* 0x040fe4000782c0ff */
[----:B------:R-:W-:-:S04]  /*1560c0*/  LOP3.LUT P4, RZ, R29, 0x80, RZ, 0xc0, !PT ;  /* 0x000000801dff7812 */ /* 0x000fc8000788c0ff */
[----:B------:R-:W-:Y:S01]  /*1560d0*/  P2R R0, PR, RZ, 0x10 ;  /* 0x00000010ff007803 */ /* 0x000fe20000000000 */
[----:B---3--:R1:W-:Y:S01]  /*1560e0*/  @P5 STG.E.U8 desc[UR42][R26.64], R8 ;  /* 0x000000081a005986 */ /* 0x0083e2000c10112a */
[----:B------:R-:W-:Y:S02]  /*1560f0*/  LOP3.LUT P4, RZ, R29, 0x100, RZ, 0xc0, !PT ;  /* 0x000001001dff7812 */ /* 0x000fe4000788c0ff */
[----:B-1----:R-:W-:-:S05]  /*156100*/  PRMT R8, R19, 0x7770, RZ ;  /* 0x0000777013087816 */ /* 0x002fca00000000ff */
[----:B------:R1:W-:Y:S02]  /*156110*/  @P2 STG.E.U8 desc[UR42][R10.64], R8 ;  /* 0x000000080a002986 */ /* 0x0003e4000c10112a */
[----:B-1----:R-:W-:Y:S02]  /*156120*/  PRMT R8, R19, 0x7771, RZ ;  /* 0x0000777113087816 */ /* 0x002fe400000000ff */
[----:B--2---:R1:W-:Y:S04]  /*156130*/  STL.64 [R1+0x4918], R6 ;  /* 0x0049180601007387 */ /* 0x0043e80000100a00 */
[----:B-1----:R-:W2:Y:S04]  /*156140*/  LDL.LU.64 R6, [R1+0x2088] ;  /* 0x0020880001067983 */ /* 0x002ea80000300a00 */
[----:B------:R1:W-:Y:S01]  /*156150*/  @P1 STG.E.U8 desc[UR42][R14.64], R8 ;  /* 0x000000080e001986 */ /* 0x0003e2000c10112a */
[----:B------:R-:W-:-:S03]  /*156160*/  LOP3.LUT P3, RZ, R29, 0x20, RZ, 0xc0, !PT ;  /* 0x000000201dff7812 */ /* 0x000fc6000786c0ff */
[----:B------:R-:W3:Y:S04]  /*156170*/  LDL.LU.64 R4, [R1+0x20b0] ;  /* 0x0020b00001047983 */ /* 0x000ee80000300a00 */
[----:B------:R-:W3:Y:S01]  /*156180*/  LDL.LU R13, [R1+0x21c] ;  /* 0x00021c00010d7983 */ /* 0x000ee20000300800 */
[----:B-1----:R-:W-:Y:S02]  /*156190*/  PRMT R8, R19, 0x7772, RZ ;  /* 0x0000777213087816 */ /* 0x002fe400000000ff */
[----:B------:R-:W-:Y:S02]  /*1561a0*/  P2R R2, PR, RZ, 0x8 ;  /* 0x00000008ff027803 */ /* 0x000fe40000000000 */
[----:B------:R-:W-:Y:S01]  /*1561b0*/  LOP3.LUT P6, RZ, R29, 0x10, RZ, 0xc0, !PT ;  /* 0x000000101dff7812 */ /* 0x000fe200078cc0ff */
[----:B------:R-:W3:Y:S04]  /*1561c0*/  LDL.LU.64 R14, [R1+0x20a8] ;  /* 0x0020a800010e7983 */ /* 0x000ee80000300a00 */
[----:B------:R1:W-:Y:S01]  /*1561d0*/  @P4 STG.E.U8 desc[UR42][R24.64], R8 ;  /* 0x0000000818004986 */ /* 0x0003e2000c10112a */
[----:B------:R-:W-:-:S02]  /*1561e0*/  ISETP.NE.AND P4, PT, R0, RZ, PT ;  /* 0x000000ff0000720c */ /* 0x000fc40003f85270 */
[----:B------:R-:W-:Y:S02]  /*1561f0*/  LOP3.LUT P3, RZ, R29, 0x40, RZ, 0xc0, !PT ;  /* 0x000000401dff7812 */ /* 0x000fe4000786c0ff */
[----:B------:R-:W-:Y:S01]  /*156200*/  PRMT R0, R19, 0x7773, RZ ;  /* 0x0000777313007816 */ /* 0x000fe200000000ff */
[----:B------:R-:W3:Y:S04]  /*156210*/  LDL.LU.64 R28, [R1+0x20f8] ;  /* 0x0020f800011c7983 */ /* 0x000ee80000300a00 */
[----:B------:R-:W3:Y:S04]  /*156220*/  LDL.LU R9, [R1+0x200] ;  /* 0x0002000001097983 */ /* 0x000ee80000300800 */
[----:B------:R-:W3:Y:S04]  /*156230*/  LDL.LU.64 R26, [R1+0x20f0] ;  /* 0x0020f000011a7983 */ /* 0x000ee80000300a00 */
[----:B------:R-:W3:Y:S04]  /*156240*/  LDL.LU.64 R10, [R1+0x20e8] ;  /* 0x0020e800010a7983 */ /* 0x000ee80000300a00 */
[----:B-1----:R-:W3:Y:S04]  /*156250*/  LDL.LU.64 R24, [R1+0x2108] ;  /* 0x0021080001187983 */ /* 0x002ee80000300a00 */
[----:B------:R4:W-:Y:S02]  /*156260*/  @P4 STG.E.U8 desc[UR42][R22.64], R0 ;  /* 0x0000000016004986 */ /* 0x0009e4000c10112a */
[----:B----4-:R-:W-:-:S02]  /*156270*/  PRMT R0, R21, 0x7770, RZ ;  /* 0x0000777015007816 */ /* 0x010fc400000000ff */
[----:B------:R-:W4:Y:S04]  /*156280*/  LDL.LU.64 R22, [R1+0x2128] ;  /* 0x0021280001167983 */ /* 0x000f280000300a00 */
[----:B------:R1:W-:Y:S01]  /*156290*/  @P3 STG.E.U8 desc[UR42][R16.64], R0 ;  /* 0x0000000010003986 */ /* 0x0003e2000c10112a */
[----:B------:R-:W-:Y:S02]  /*1562a0*/  ISETP.NE.AND P3, PT, R2, RZ, PT ;  /* 0x000000ff0200720c */ /* 0x000fe40003f65270 */
[C---:B-1----:R-:W-:Y:S01]  /*1562b0*/  PRMT R0, R21.reuse, 0x7771, RZ ;  /* 0x0000777115007816 */ /* 0x042fe200000000ff */
[----:B------:R-:W3:Y:S04]  /*1562c0*/  LDL.LU.64 R16, [R1+0x1748] ;  /* 0x0017480001107983 */ /* 0x000ee80000300a00 */
[----:B------:R-:W3:Y:S06]  /*1562d0*/  LDL.LU R19, [R1+0x30] ;  /* 0x0000300001137983 */ /* 0x000eec0000300800 */
[----:B--2---:R1:W-:Y:S04]  /*1562e0*/  @P3 STG.E.U8 desc[UR42][R6.64], R0 ;  /* 0x0000000006003986 */ /* 0x0043e8000c10112a */
[----:B-1----:R-:W2:Y:S01]  /*1562f0*/  LDL.LU.64 R6, [R1+0x4918] ;  /* 0x0049180001067983 */ /* 0x002ea20000300a00 */
[----:B------:R-:W-:-:S05]  /*156300*/  PRMT R0, R21, 0x7772, RZ ;  /* 0x0000777215007816 */ /* 0x000fca00000000ff */
[----:B--2---:R1:W-:Y:S04]  /*156310*/  @P6 STG.E.U8 desc[UR42][R6.64], R0 ;  /* 0x0000000006006986 */ /* 0x0043e8000c10112a */
[----:B-1----:R-:W2:Y:S01]  /*156320*/  LDL.LU.64 R6, [R1+0x4910] ;  /* 0x0049100001067983 */ /* 0x002ea20000300a00 */
[----:B------:R-:W-:-:S03]  /*156330*/  PRMT R0, R21, 0x7773, RZ ;  /* 0x0000777315007816 */ /* 0x000fc600000000ff */
[----:B------:R-:W3:Y:S01]  /*156340*/  LDL.LU.64 R20, [R1+0x2150] ;  /* 0x0021500001147983 */ /* 0x000ee20000300a00 */
[----:B--2---:R-:W-:-:S13]  /*156350*/  ISETP.NE.AND P6, PT, R7, RZ, PT ;  /* 0x000000ff0700720c */ /* 0x004fda0003fc5270 */
[----:B---3--:R1:W-:Y:S04]  /*156360*/  @P6 STG.E.U8 desc[UR42][R4.64], R0 ;  /* 0x0000000004006986 */ /* 0x0083e8000c10112a */
[----:B-1----:R-:W2:Y:S01]  /*156370*/  LDL.LU.64 R4, [R1+0x4908] ;  /* 0x0049080001047983 */ /* 0x002ea20000300a00 */
[----:B------:R-:W-:-:S03]  /*156380*/  ISETP.NE.AND P6, PT, R6, RZ, PT ;  /* 0x000000ff0600720c */ /* 0x000fc60003fc5270 */
[----:B------:R-:W3:Y:S01]  /*156390*/  LDL.LU.64 R6, [R1+0x20c8] ;  /* 0x0020c80001067983 */ /* 0x000ee20000300a00 */
[----:B------:R-:W-:-:S09]  /*1563a0*/  PRMT R0, R13, 0x7770, RZ ;  /* 0x000077700d007816 */ /* 0x000fd200000000ff */
[----:B------:R1:W-:Y:S02]  /*1563b0*/  @P6 STG.E.U8 desc[UR42][R14.64], R0 ;  /* 0x000000000e006986 */ /* 0x0003e4000c10112a */
[----:B-1----:R-:W-:Y:S02]  /*1563c0*/  PRMT R0, R13, 0x7771, RZ ;  /* 0x000077710d007816 */ /* 0x002fe400000000ff */
[C---:B------:R-:W-:Y:S02]  /*1563d0*/  LOP3.LUT P0, RZ, R12.reuse, 0x40000000, RZ, 0xc0, !PT ;  /* 0x400000000cff7812 */ /* 0x040fe4000780c0ff */
[C---:B------:R-:W-:Y:S02]  /*1563e0*/  LOP3.LUT P5, RZ, R12.reuse, 0x20000000, RZ, 0xc0, !PT ;  /* 0x200000000cff7812 */ /* 0x040fe400078ac0ff */
[C---:B------:R-:W-:Y:S02]  /*1563f0*/  LOP3.LUT P2, RZ, R12.reuse, 0x10000000, RZ, 0xc0, !PT ;  /* 0x100000000cff7812 */ /* 0x040fe4000784c0ff */
[----:B------:R-:W-:Y:S01]  /*156400*/  LOP3.LUT P1, RZ, R12, 0x8000000, RZ, 0xc0, !PT ;  /* 0x080000000cff7812 */ /* 0x000fe2000782c0ff */
[----:B------:R-:W4:Y:S01]  /*156410*/  LDL.LU.64 R14, [R1+0x2178] ;  /* 0x00217800010e7983 */ /* 0x000f220000300a00 */
[----:B--2---:R-:W-:-:S13]  /*156420*/  ISETP.NE.AND P6, PT, R5, RZ, PT ;  /* 0x000000ff0500720c */ /* 0x004fda0003fc5270 */
[----:B---3--:R1:W-:Y:S01]  /*156430*/  @P6 STG.E.U8 desc[UR42][R6.64], R0 ;  /* 0x0000000006006986 */ /* 0x0083e2000c10112a */
[----:B------:R-:W-:-:S03]  /*156440*/  ISETP.NE.AND P6, PT, R4, RZ, PT ;  /* 0x000000ff0400720c */ /* 0x000fc60003fc5270 */
[----:B------:R-:W2:Y:S01]  /*156450*/  LDS.128 R4, [R19] ;  /* 0x0000000013047984 */ /* 0x000ea20000000c00 */
[----:B-1----:R-:W-:-:S09]  /*156460*/  PRMT R0, R13, 0x7772, RZ ;  /* 0x000077720d007816 */ /* 0x002fd200000000ff */
[----:B------:R1:W-:Y:S01]  /*156470*/  @P6 STG.E.U8 desc[UR42][R28.64], R0 ;  /* 0x000000001c006986 */ /* 0x0003e2000c10112a */
[----:B------:R-:W-:Y:S02]  /*156480*/  ISETP.NE.AND P6, PT, R3, RZ, PT ;  /* 0x000000ff0300720c */ /* 0x000fe40003fc5270 */
[----:B-1----:R-:W-:-:S11]  /*156490*/  PRMT R0, R13, 0x7773, RZ ;  /* 0x000077730d007816 */ /* 0x002fd600000000ff */
[----:B------:R1:W-:Y:S02]  /*1564a0*/  @P6 STG.E.U8 desc[UR42][R26.64], R0 ;  /* 0x000000001a006986 */ /* 0x0003e4000c10112a */
[----:B-1----:R-:W-:-:S05]  /*1564b0*/  PRMT R0, R9, 0x7770, RZ ;  /* 0x0000777009007816 */ /* 0x002fca00000000ff */
[----:B------:R1:W-:Y:S02]  /*1564c0*/  @P0 STG.E.U8 desc[UR42][R10.64], R0 ;  /* 0x000000000a000986 */ /* 0x0003e4000c10112a */
[----:B-1----:R-:W-:-:S05]  /*1564d0*/  PRMT R0, R9, 0x7771, RZ ;  /* 0x0000777109007816 */ /* 0x002fca00000000ff */
[----:B------:R1:W-:Y:S02]  /*1564e0*/  @P5 STG.E.U8 desc[UR42][R24.64], R0 ;  /* 0x0000000018005986 */ /* 0x0003e4000c10112a */
[----:B-1----:R-:W-:-:S05]  /*1564f0*/  PRMT R0, R9, 0x7772, RZ ;  /* 0x0000777209007816 */ /* 0x002fca00000000ff */
[----:B----4-:R1:W-:Y:S02]  /*156500*/  @P2 STG.E.U8 desc[UR42][R22.64], R0 ;  /* 0x0000000016002986 */ /* 0x0103e4000c10112a */
[----:B-1----:R-:W-:-:S05]  /*156510*/  PRMT R0, R9, 0x7773, RZ ;  /* 0x0000777309007816 */ /* 0x002fca00000000ff */
[----:B------:R1:W-:Y:S04]  /*156520*/  @P1 STG.E.U8 desc[UR42][R16.64], R0 ;  /* 0x0000000010001986 */ /* 0x0003e8000c10112a */
[----:B-1----:R-:W3:Y:S04]  /*156530*/  LDL.LU.64 R16, [R1+0x2210] ;  /* 0x0022100001107983 */ /* 0x002ee80000300a00 */
[----:B--2---:R1:W-:Y:S04]  /*156540*/  STL.64 [R1+0x4900], R6 ;  /* 0x0049000601007387 */ /* 0x0043e80000100a00 */
[----:B------:R2:W-:Y:S04]  /*156550*/  STL.64 [R1+0x48f0], R18 ;  /* 0x0048f01201007387 */ /* 0x0005e80000100a00 */
[----:B------:R-:W4:Y:S04]  /*156560*/  LDL.LU.64 R28, [R1+0x2208] ;  /* 0x00220800011c7983 */ /* 0x000f280000300a00 */
[----:B------:R-:W4:Y:S04]  /*156570*/  LDL.LU R23, [R1+0x204] ;  /* 0x0002040001177983 */ /* 0x000f280000300800 */
[----:B------:R-:W4:Y:S04]  /*156580*/  LDL.LU.64 R26, [R1+0x2200] ;  /* 0x00220000011a7983 */ /* 0x000f280000300a00 */
[----:B-1----:R-:W4:Y:S04]  /*156590*/  LDL.LU.64 R6, [R1+0x2220] ;  /* 0x0022200001067983 */ /* 0x002f280000300a00 */
[----:B------:R-:W4:Y:S01]  /*1565a0*/  LDL.LU.64 R24, [R1+0x2250] ;  /* 0x0022500001187983 */ /* 0x000f220000300a00 */
[----:B------:R-:W-:-:S03]  /*1565b0*/  LOP3.LUT P4, RZ, R12, 0x4000000, RZ, 0xc0, !PT ;  /* 0x040000000cff7812 */ /* 0x000fc6000788c0ff */
[----:B--2---:R-:W2:Y:S01]  /*1565c0*/  LDL.LU.64 R18, [R1+0x2248] ;  /* 0x0022480001127983 */ /* 0x004ea20000300a00 */
[----:B------:R-:W-:Y:S02]  /*1565d0*/  LOP3.LUT P3, RZ, R12, 0x2000000, RZ, 0xc0, !PT ;  /* 0x020000000cff7812 */ /* 0x000fe4000786c0ff */
[----:B------:R-:W-:Y:S02]  /*1565e0*/  PRMT R0, R4, 0x7770, RZ ;  /* 0x0000777004007816 */ /* 0x000fe400000000ff */
[----:B------:R-:W-:Y:S02]  /*1565f0*/  LOP3.LUT P5, RZ, R12, 0x1000000, RZ, 0xc0, !PT ;  /* 0x010000000cff7812 */ /* 0x000fe400078ac0ff */
[----:B------:R-:W-:-:S03]  /*156600*/  PRMT R2, R4, 0x7771, RZ ;  /* 0x0000777104027816 */ /* 0x000fc600000000ff */
[----:B------:R1:W-:Y:S04]  /*156610*/  @P4 STG.E.U8 desc[UR42][R20.64], R0 ;  /* 0x0000000014004986 */ /* 0x0003e8000c10112a */
[----:B------:R0:W-:Y:S04]  /*156620*/  @P3 STG.E.U8 desc[UR42][R14.64], R2 ;  /* 0x000000020e003986 */ /* 0x0001e8000c10112a */
[----:B-1----:R-:W2:Y:S01]  /*156630*/  LDL.LU.64 R20, [R1+0x2240] ;  /* 0x0022400001147983 */ /* 0x002ea20000300a00 */
[----:B0-----:R-:W-:Y:S02]  /*156640*/  PRMT R14, R4, 0x7772, RZ ;  /* 0x00007772040e7816 */ /* 0x001fe400000000ff */
[----:B------:R-:W-:-:S02]  /*156650*/  LOP3.LUT P2, RZ, R12, 0x800000, RZ, 0xc0, !PT ;  /* 0x008000000cff7812 */ /* 0x000fc4000784c0ff */
[----:B------:R-:W-:Y:S02]  /*156660*/  PRMT R4, R4, 0x7773, RZ ;  /* 0x0000777304047816 */ /* 0x000fe400000000ff */
[----:B------:R-:W-:-:S04]  /*156670*/  LOP3.LUT P4, RZ, R12, 0x1000, RZ, 0xc0, !PT ;  /* 0x000010000cff7812 */ /* 0x000fc8000788c0ff */
[----:B------:R-:W-:Y:S02]  /*156680*/  P2R R2, PR, RZ, 0x10 ;  /* 0x00000010ff027803 */ /* 0x000fe40000000000 */
[C---:B------:R-:W-:Y:S02]  /*156690*/  LOP3.LUT P4, RZ, R12.reuse, 0x2000, RZ, 0xc0, !PT ;  /* 0x000020000cff7812 */ /* 0x040fe4000788c0ff */
[C---:B------:R-:W-:Y:S02]  /*1566a0*/  LOP3.LUT P1, RZ, R12.reuse, 0x400000, RZ, 0xc0, !PT ;  /* 0x004000000cff7812 */ /* 0x040fe4000782c0ff */
[C---:B------:R-:W-:Y:S02]  /*1566b0*/  LOP3.LUT P0, RZ, R12.reuse, 0x100000, RZ, 0xc0, !PT ;  /* 0x001000000cff7812 */ /* 0x040fe4000780c0ff */
[----:B------:R-:W-:Y:S02]  /*1566c0*/  P2R R3, PR, RZ, 0x10 ;  /* 0x00000010ff037803 */ /* 0x000fe40000000000 */
[----:B------:R-:W-:-:S02]  /*1566d0*/  LOP3.LUT P4, RZ, R12, 0x4000, RZ, 0xc0, !PT ;  /* 0x000040000cff7812 */ /* 0x000fc4000788c0ff */
[----:B------:R-:W-:Y:S02]  /*1566e0*/  P2R R0, PR, RZ, 0x1 ;  /* 0x00000001ff007803 */ /* 0x000fe40000000000 */
[C---:B------:R-:W-:Y:S02]  /*1566f0*/  LOP3.LUT P0, RZ, R12.reuse, 0x200000, RZ, 0xc0, !PT ;  /* 0x002000000cff7812 */ /* 0x040fe4000780c0ff */
[----:B------:R-:W-:Y:S02]  /*156700*/  P2R R8, PR, RZ, 0x10 ;  /* 0x00000010ff087803 */ /* 0x000fe40000000000 */
[----:B------:R-:W-:Y:S01]  /*156710*/  LOP3.LUT P4, RZ, R12, 0x8000, RZ, 0xc0, !PT ;  /* 0x000080000cff7812 */ /* 0x000fe2000788c0ff */
[----:B---3--:R0:W-:Y:S04]  /*156720*/  @P5 STG.E.U8 desc[UR42][R16.64], R14 ;  /* 0x0000000e10005986 */ /* 0x0081e8000c10112a */
[----:B0-----:R-:W3:Y:S04]  /*156730*/  LDL.LU.64 R14, [R1+0x2260] ;  /* 0x00226000010e7983 */ /* 0x001ee80000300a00 */
[----:B------:R-:W3:Y:S04]  /*156740*/  LDL.LU.64 R16, [R1+0x2290] ;  /* 0x0022900001107983 */ /* 0x000ee80000300a00 */
[----:B----4-:R0:W-:Y:S04]  /*156750*/  @P2 STG.E.U8 desc[UR42][R28.64], R4 ;  /* 0x000000041c002986 */ /* 0x0101e8000c10112a */
[----:B0-----:R-:W4:Y:S01]  /*156760*/  LDL.LU.64 R28, [R1+0x2288] ;  /* 0x00228800011c7983 */ /* 0x001f220000300a00 */
[----:B------:R-:W-:-:S02]  /*156770*/  PRMT R4, R23, 0x7770, RZ ;  /* 0x0000777017047816 */ /* 0x000fc400000000ff */
[----:B------:R-:W-:Y:S02]  /*156780*/  P2R R9, PR, RZ, 0x10 ;  /* 0x00000010ff097803 */ /* 0x000fe40000000000 */
[C---:B------:R-:W-:Y:S01]  /*156790*/  LOP3.LUT P4, RZ, R12.reuse, 0x10000, RZ, 0xc0, !PT ;  /* 0x000100000cff7812 */ /* 0x040fe2000788c0ff */
[----:B------:R0:W-:Y:S03]  /*1567a0*/  @P1 STG.E.U8 desc[UR42][R26.64], R4 ;  /* 0x000000041a001986 */ /* 0x0001e6000c10112a */
[----:B------:R-:W-:Y:S02]  /*1567b0*/  P2R R10, PR, RZ, 0x10 ;  /* 0x00000010ff0a7803 */ /* 0x000fe40000000000 */
[----:B------:R-:W-:-:S04]  /*1567c0*/  LOP3.LUT P4, RZ, R12, 0x20000, RZ, 0xc0, !PT ;  /* 0x000200000cff7812 */ /* 0x000fc8000788c0ff */
[----:B------:R-:W-:Y:S02]  /*1567d0*/  P2R R11, PR, RZ, 0x10 ;  /* 0x00000010ff0b7803 */ /* 0x000fe40000000000 */
[----:B0-----:R-:W-:Y:S02]  /*1567e0*/  PRMT R4, R23, 0x7771, RZ ;  /* 0x0000777117047816 */ /* 0x001fe400000000ff */
[----:B------:R-:W-:Y:S01]  /*1567f0*/  LOP3.LUT P4, RZ, R12, 0x40000, RZ, 0xc0, !PT ;  /* 0x000400000cff7812 */ /* 0x000fe2000788c0ff */
[----:B------:R-:W4:Y:S04]  /*156800*/  LDL.LU.64 R26, [R1+0x2280] ;  /* 0x00228000011a7983 */ /* 0x000f280000300a00 */
[----:B------:R0:W-:Y:S01]  /*156810*/  @P0 STG.E.U8 desc[UR42][R6.64], R4 ;  /* 0x0000000406000986 */ /* 0x0001e2000c10112a */
[----:B------:R-:W-:-:S02]  /*156820*/  ISETP.NE.AND P0, PT, R0, RZ, PT ;  /* 0x000000ff0000720c */ /* 0x000fc40003f05270 */
[----:B------:R-:W-:Y:S01]  /*156830*/  P2R R13, PR, RZ, 0x10 ;  /* 0x00000010ff0d7803 */ /* 0x000fe20000000000 */
[----:B------:R-:W4:Y:S01]  /*156840*/  LDL.LU R22, [R1+0x208] ;  /* 0x0002080001167983 */ /* 0x000f220000300800 */
[----:B------:R-:W-:Y:S02]  /*156850*/  LOP3.LUT P4, RZ, R12, 0x80000, RZ, 0xc0, !PT ;  /* 0x000800000cff7812 */ /* 0x000fe4000788c0ff */
[C---:B------:R-:W-:Y:S01]  /*156860*/  PRMT R0, R23.reuse, 0x7772, RZ ;  /* 0x0000777217007816 */ /* 0x040fe200000000ff */
[----:B0-----:R-:W4:Y:S06]  /*156870*/  LDL.LU.64 R6, [R1+0x4900] ;  /* 0x0049000001067983 */ /* 0x001f2c0000300a00 */
[----:B------:R0:W-:Y:S02]  /*156880*/  @P0 STG.E.U8 desc[UR42][R24.64], R0 ;  /* 0x0000000018000986 */ /* 0x0001e4000c10112a */
[----:B0-----:R-:W-:-:S02]  /*156890*/  PRMT R0, R23, 0x7773, RZ ;  /* 0x0000777317007816 */ /* 0x001fc400000000ff */
[----:B------:R-:W4:Y:S04]  /*1568a0*/  LDL.LU.64 R24, [R1+0x22a0] ;  /* 0x0022a00001187983 */ /* 0x000f280000300a00 */
[----:B--2---:R0:W-:Y:S01]  /*1568b0*/  @P4 STG.E.U8 desc[UR42][R18.64], R0 ;  /* 0x0000000012004986 */ /* 0x0041e2000c10112a */
[----:B------:R-:W-:Y:S02]  /*1568c0*/  ISETP.NE.AND P4, PT, R13, RZ, PT ;  /* 0x000000ff0d00720c */ /* 0x000fe40003f85270 */
[----:B0-----:R-:W-:Y:S01]  /*1568d0*/  PRMT R0, R5, 0x7770, RZ ;  /* 0x0000777005007816 */ /* 0x001fe200000000ff */
[----:B------:R-:W2:Y:S10]  /*1568e0*/  LDL.LU.64 R18, [R1+0x22b8] ;  /* 0x0022b80001127983 */ /* 0x000eb40000300a00 */
[----:B------:R0:W-:Y:S01]  /*1568f0*/  @P4 STG.E.U8 desc[UR42][R20.64], R0 ;  /* 0x0000000014004986 */ /* 0x0001e2000c10112a */
[----:B------:R-:W-:-:S02]  /*156900*/  ISETP.NE.AND P4, PT, R11, RZ, PT ;  /* 0x000000ff0b00720c */ /* 0x000fc40003f85270 */
[----:B0-----:R-:W-:Y:S01]  /*156910*/  PRMT R0, R5, 0x7771, RZ ;  /* 0x0000777105007816 */ /* 0x001fe200000000ff */
[----:B------:R-:W2:Y:S10]  /*156920*/  LDL.LU R20, [R1+0x48f8] ;  /* 0x0048f80001147983 */ /* 0x000eb40000300800 */
[----:B---3--:R0:W-:Y:S01]  /*156930*/  @P4 STG.E.U8 desc[UR42][R14.64], R0 ;  /* 0x000000000e004986 */ /* 0x0081e2000c10112a */
[----:B------:R-:W-:-:S02]  /*156940*/  ISETP.NE.AND P4, PT, R10, RZ, PT ;  /* 0x000000ff0a00720c */ /* 0x000fc40003f85270 */
[----:B0-----:R-:W-:-:S11]  /*156950*/  PRMT R0, R5, 0x7772, RZ ;  /* 0x0000777205007816 */ /* 0x001fd600000000ff */
[----:B------:R0:W-:Y:S01]  /*156960*/  @P4 STG.E.U8 desc[UR42][R16.64], R0 ;  /* 0x0000000010004986 */ /* 0x0001e2000c10112a */
[----:B------:R-:W-:Y:S02]  /*156970*/  ISETP.NE.AND P4, PT, R9, RZ, PT ;  /* 0x000000ff0900720c */ /* 0x000fe40003f85270 */
[----:B------:R-:W-:Y:S01]  /*156980*/  PRMT R5, R5, 0x7773, RZ ;  /* 0x0000777305057816 */ /* 0x000fe200000000ff */
[----:B0-----:R-:W3:Y:S10]  /*156990*/  LDL.LU.64 R16, [R1+0x22c8] ;  /* 0x0022c80001107983 */ /* 0x001ef40000300a00 */
[----:B----4-:R0:W-:Y:S01]  /*1569a0*/  @P4 STG.E.U8 desc[UR42][R28.64], R5 ;  /* 0x000000051c004986 */ /* 0x0101e2000c10112a */
[----:B------:R-:W-:-:S03]  /*1569b0*/  ISETP.NE.AND P4, PT, R8, RZ, PT ;  /* 0x000000ff0800720c */ /* 0x000fc60003f85270 */
[----:B0-----:R-:W4:Y:S04]  /*1569c0*/  LDL.LU.64 R4, [R1+0x22a8] ;  /* 0x0022a80001047983 */ /* 0x001f280000300a00 */
[----:B------:R-:W3:Y:S04]  /*1569d0*/  LDL.LU.64 R10, [R1+0x2318] ;  /* 0x00231800010a7983 */ /* 0x000ee80000300a00 */
[----:B------:R-:W3:Y:S04]  /*1569e0*/  LDL.LU.64 R28, [R1+0x2310] ;  /* 0x00231000011c7983 */ /* 0x000ee80000300a00 */
[----:B------:R-:W3:Y:S04]  /*1569f0*/  LDL.LU R15, [R1+0x20c] ;  /* 0x00020c00010f7983 */ /* 0x000ee80000300800 */
[----:B------:R-:W3:Y:S04]  /*156a00*/  LDL.LU R21, [R1+0x1838] ;  /* 0x0018380001157983 */ /* 0x000ee80000300800 */
[----:B------:R-:W3:Y:S01]  /*156a10*/  LDL.LU.64 R8, [R1+0x22b0] ;  /* 0x0022b00001087983 */ /* 0x000ee20000300a00 */
[----:B------:R-:W-:-:S05]  /*156a20*/  PRMT R0, R22, 0x7770, RZ ;  /* 0x0000777016007816 */ /* 0x000fca00000000ff */
[----:B------:R0:W-:Y:S01]  /*156a30*/  @P4 STG.E.U8 desc[UR42][R26.64], R0 ;  /* 0x000000001a004986 */ /* 0x0001e2000c10112a */
[----:B------:R-:W-:-:S03]  /*156a40*/  ISETP.NE.AND P4, PT, R3, RZ, PT ;  /* 0x000000ff0300720c */ /* 0x000fc60003f85270 */
[----:B0-----:R-:W4:Y:S04]  /*156a50*/  LDL.LU.64 R26, [R1+0x1788] ;  /* 0x00178800011a7983 */ /* 0x001f280000300a00 */
[----:B------:R-:W4:Y:S04]  /*156a60*/  LDL.LU R13, [R1+0x1900] ;  /* 0x00190000010d7983 */ /* 0x000f280000300800 */
[----:B------:R-:W4:Y:S01]  /*156a70*/  LDL.LU R3, [R1+0x1834] ;  /* 0x0018340001037983 */ /* 0x000f220000300800 */
[----:B------:R-:W-:-:S05]  /*156a80*/  PRMT R0, R22, 0x7771, RZ ;  /* 0x0000777116007816 */ /* 0x000fca00000000ff */
[----:B------:R0:W-:Y:S01]  /*156a90*/  @P4 STG.E.U8 desc[UR42][R24.64], R0 ;  /* 0x0000000018004986 */ /* 0x0001e2000c10112a */
[----:B------:R-:W-:-:S03]  /*156aa0*/  ISETP.NE.AND P4, PT, R2, RZ, PT ;  /* 0x000000ff0200720c */ /* 0x000fc60003f85270 */
[----:B0-----:R-:W4:Y:S01]  /*156ab0*/  LDL.LU.64 R24, [R1+0x2320] ;  /* 0x0023200001187983 */ /* 0x001f220000300a00 */
[----:B------:R-:W-:-:S03]  /*156ac0*/  PRMT R0, R22, 0x7772, RZ ;  /* 0x0000777216007816 */ /* 0x000fc600000000ff */
[----:B------:R-:W4:Y:S06]  /*156ad0*/  LDL.LU R14, [R1+0x183c] ;  /* 0x00183c00010e7983 */ /* 0x000f2c0000300800 */
[----:B--2---:R0:W-:Y:S01]  /*156ae0*/  @P4 STG.E.U8 desc[UR42][R18.64], R0 ;  /* 0x0000000012004986 */ /* 0x0041e2000c10112a */
[C---:B------:R-:W-:Y:S02]  /*156af0*/  LOP3.LUT P5, RZ, R12.reuse, 0x800, RZ, 0xc0, !PT ;  /* 0x000008000cff7812 */ /* 0x040fe400078ac0ff */
[----:B------:R-:W-:Y:S01]  /*156b00*/  LOP3.LUT P2, RZ, R12, 0x400, RZ, 0xc0, !PT ;  /* 0x000004000cff7812 */ /* 0x000fe2000784c0ff */
[----:B0-----:R-:W2:Y:S01]  /*156b10*/  LDL.LU.64 R18, [R1+0x48f0] ;  /* 0x0048f00001127983 */ /* 0x001ea20000300a00 */
[----:B------:R-:W-:-:S03]  /*156b20*/  PRMT R0, R22, 0x7773, RZ ;  /* 0x0000777316007816 */ /* 0x000fc600000000ff */
[----:B------:R-:W2:Y:S01]  /*156b30*/  LDL.LU.64 R22, [R1+0x2338] ;  /* 0x0023380001167983 */ /* 0x000ea20000300a00 */
[C---:B------:R-:W-:Y:S02]  /*156b40*/  LOP3.LUT P3, RZ, R12.reuse, 0x200, RZ, 0xc0, !PT ;  /* 0x000002000cff7812 */ /* 0x040fe4000786c0ff */
[C---:B------:R-:W-:Y:S02]  /*156b50*/  LOP3.LUT P6, RZ, R12.reuse, 0x100, RZ, 0xc0, !PT ;  /* 0x000001000cff7812 */ /* 0x040fe400078cc0ff */
[C---:B------:R-:W-:Y:S02]  /*156b60*/  LOP3.LUT P0, RZ, R12.reuse, 0x8, RZ, 0xc0, !PT ;  /* 0x000000080cff7812 */ /* 0x040fe4000780c0ff */
[----:B------:R-:W-:Y:S01]  /*156b70*/  LOP3.LUT P1, RZ, R12, 0x80, RZ, 0xc0, !PT ;  /* 0x000000800cff7812 */ /* 0x000fe2000782c0ff */
[----:B---3--:R0:W-:Y:S02]  /*156b80*/  @P5 STG.E.U8 desc[UR42][R8.64], R0 ;  /* 0x0000000008005986 */ /* 0x0081e4000c10112a */
[----:B0-----:R-:W-:-:S05]  /*156b90*/  PRMT R0, R6, 0x7770, RZ ;  /* 0x0000777006007816 */ /* 0x001fca00000000ff */
[----:B----4-:R0:W-:Y:S04]  /*156ba0*/  @P2 STG.E.U8 desc[UR42][R4.64], R0 ;  /* 0x0000000004002986 */ /* 0x0101e8000c10112a */
[----:B0-----:R-:W3:Y:S01]  /*156bb0*/  LDL.LU.64 R4, [R1+0x2330] ;  /* 0x0023300001047983 */ /* 0x001ee20000300a00 */
[----:B------:R-:W-:-:S05]  /*156bc0*/  PRMT R0, R6, 0x7771, RZ ;  /* 0x0000777106007816 */ /* 0x000fca00000000ff */
[----:B------:R0:W-:Y:S04]  /*156bd0*/  @P3 STG.E.U8 desc[UR42][R16.64], R0 ;  /* 0x0000000010003986 */ /* 0x0001e8000c10112a */
[----:B0-----:R-:W4:Y:S01]  /*156be0*/  LDL.LU.64 R16, [R1+0x2328] ;  /* 0x0023280001107983 */ /* 0x001f220000300a00 */
[----:B------:R-:W-:-:S05]  /*156bf0*/  PRMT R0, R6, 0x7772, RZ ;  /* 0x0000777206007816 */ /* 0x000fca00000000ff */
[----:B------:R0:W-:Y:S01]  /*156c00*/  @P6 STG.E.U8 desc[UR42][R10.64], R0 ;  /* 0x000000000a006986 */ /* 0x0001e2000c10112a */
[----:B------:R-:W-:Y:S01]  /*156c10*/  ISETP.LT.AND P6, PT, R3, UR7, !P0 ;  /* 0x0000000703007c0c */ /* 0x000fe2000c7c1270 */
[----:B------:R-:W1:Y:S02]  /*156c20*/  LDCU UR7, c[0x0][0x398] ;  /* 0x00007300ff0777ac */ /* 0x000e640008000800 */
[----:B0-----:R-:W4:Y:S01]  /*156c30*/  LDL.LU.64 R10, [R1+0x2340] ;  /* 0x00234000010a7983 */ /* 0x001f220000300a00 */
[----:B------:R-:W-:Y:S02]  /*156c40*/  PRMT R6, R6, 0x7773, RZ ;  /* 0x0000777306067816 */ /* 0x000fe400000000ff */
[----:B------:R-:W-:-:S03]  /*156c50*/  PRMT R0, R15, 0x7770, RZ ;  /* 0x000077700f007816 */ /* 0x000fc600000000ff */
[----:B------:R0:W-:Y:S04]  /*156c60*/  @P1 STG.E.U8 desc[UR42][R28.64], R6 ;  /* 0x000000061c001986 */ /* 0x0001e8000c10112a */
[----:B------:R2:W-:Y:S01]  /*156c70*/  @P6 STG.E.U8 desc[UR42][R26.64], R0 ;  /* 0x000000001a006986 */ /* 0x0005e2000c10112a */
[----:B-1----:R-:W-:Y:S01]  /*156c80*/  ISETP.LT.AND P6, PT, R21, UR7, !P0 ;  /* 0x0000000715007c0c */ /* 0x002fe2000c7c1270 */
[----:B------:R-:W1:Y:S02]  /*156c90*/  LDCU UR7, c[0x0][0x398] ;  /* 0x00007300ff0777ac */ /* 0x000e640008000800 */
[----:B0-----:R-:W4:Y:S01]  /*156ca0*/  LDL.LU.64 R28, [R1+0x2350] ;  /* 0x00235000011c7983 */ /* 0x001f220000300a00 */
[----:B--2---:R-:W-:-:S03]  /*156cb0*/  PRMT R0, R15, 0x7771, RZ ;  /* 0x000077710f007816 */ /* 0x004fc600000000ff */
[----:B------:R-:W2:Y:S06]  /*156cc0*/  LDL.LU.64 R26, [R1+0x2348] ;  /* 0x00234800011a7983 */ /* 0x000eac0000300a00 */
[----:B------:R0:W-:Y:S01]  /*156cd0*/  @P6 STG.E.U8 desc[UR42][R24.64], R0 ;  /* 0x0000000018006986 */ /* 0x0001e2000c10112a */
[----:B-1----:R-:W-:Y:S01]  /*156ce0*/  ISETP.LT.AND P6, PT, R13, UR7, !P0 ;  /* 0x000000070d007c0c */ /* 0x002fe2000c7c1270 */
[----:B------:R-:W1:Y:S01]  /*156cf0*/  LDCU UR7, c[0x0][0x398] ;  /* 0x00007300ff0777ac */ /* 0x000e620008000800 */
[----:B------:R-:W-:Y:S02]  /*156d00*/  LOP3.LUT P5, RZ, R18, 0x1, RZ, 0xc0, !PT ;  /* 0x0000000112ff7812 */ /* 0x000fe400078ac0ff */
[----:B------:R-:W2:Y:S01]  /*156d10*/  LDL.LU R18, [R1+0x430] ;  /* 0x0004300001127983 */ /* 0x000ea20000300800 */
[----:B0-----:R-:W-:-:S03]  /*156d20*/  PRMT R0, R15, 0x7772, RZ ;  /* 0x000077720f007816 */ /* 0x001fc600000000ff */
[----:B------:R-:W2:Y:S05]  /*156d30*/  LDL.LU.64 R24, [R1+0x1780] ;  /* 0x0017800001187983 */ /* 0x000eaa0000300a00 */
[----:B------:R0:W-:Y:S01]  /*156d40*/  @P6 STG.E.U8 desc[UR42][R22.64], R0 ;  /* 0x0000000016006986 */ /* 0x0001e2000c10112a */
[----:B-1----:R-:W-:Y:S01]  /*156d50*/  ISETP.LT.AND P6, PT, R14, UR7, !P0 ;  /* 0x000000070e007c0c */ /* 0x002fe2000c7c1270 */
[----:B------:R-:W1:Y:S01]  /*156d60*/  LDCU UR7, c[0x0][0x398] ;  /* 0x00007300ff0777ac */ /* 0x000e620008000800 */
[----:B------:R-:W-:Y:S02]  /*156d70*/  LOP3.LUT P4, RZ, R12, 0x10, RZ, 0xc0, !PT ;  /* 0x000000100cff7812 */ /* 0x000fe4000788c0ff */
[----:B0-----:R-:W-:Y:S01]  /*156d80*/  PRMT R0, R15, 0x7773, RZ ;  /* 0x000077730f007816 */ /* 0x001fe200000000ff */
[----:B------:R-:W2:Y:S08]  /*156d90*/  LDL.LU.64 R22, [R1+0x2360] ;  /* 0x0023600001167983 */ /* 0x000eb00000300a00 */
[----:B---3--:R0:W-:Y:S01]  /*156da0*/  @P6 STG.E.U8 desc[UR42][R4.64], R0 ;  /* 0x0000000004006986 */ /* 0x0081e2000c10112a */
[----:B-1----:R-:W-:Y:S01]  /*156db0*/  ISETP.LT.AND P6, PT, R3, UR7, !P4 ;  /* 0x0000000703007c0c */ /* 0x002fe2000e7c1270 */
[----:B------:R-:W1:Y:S01]  /*156dc0*/  LDCU UR7, c[0x0][0x398] ;  /* 0x00007300ff0777ac */ /* 0x000e620008000800 */
[----:B0-----:R-:W-:-:S11]  /*156dd0*/  PRMT R0, R7, 0x7770, RZ ;  /* 0x0000777007007816 */ /* 0x001fd600000000ff */
[----:B----4-:R0:W-:Y:S04]  /*156de0*/  @P6 STG.E.U8 desc[UR42][R16.64], R0 ;  /* 0x0000000010006986 */ /* 0x0101e8000c10112a */
[----:B0-----:R-:W3:Y:S01]  /*156df0*/  LDL.LU.64 R16, [R1+0x2370] ;  /* 0x0023700001107983 */ /* 0x001ee20000300a00 */
[----:B-1----:R-:W-:Y:S01]  /*156e00*/  ISETP.LT.AND P6, PT, R21, UR7, !P4 ;  /* 0x0000000715007c0c */ /* 0x002fe2000e7c1270 */
[----:B------:R-:W0:Y:S01]  /*156e10*/  LDCU UR7, c[0x0][0x398] ;  /* 0x00007300ff0777ac */ /* 0x000e220008000800 */
[----:B------:R-:W-:-:S11]  /*156e20*/  PRMT R0, R7, 0x7771, RZ ;  /* 0x0000777107007816 */ /* 0x000fd600000000ff */
[----:B------:R1:W-:Y:S01]  /*156e30*/  @P6 STG.E.U8 desc[UR42][R10.64], R0 ;  /* 0x000000000a006986 */ /* 0x0003e2000c10112a */
[----:B0-----:R-:W-:Y:S01]  /*156e40*/  ISETP.LT.AND P6, PT, R13, UR7, !P4 ;  /* 0x000000070d007c0c */ /* 0x001fe2000e7c1270 */
[----:B------:R-:W0:Y:S02]  /*156e50*/  LDCU UR7, c[0x0][0x398] ;  /* 0x00007300ff0777ac */ /* 0x000e240008000800 */
[----:B-1----:R-:W4:Y:S01]  /*156e60*/  LDL.LU.64 R10, [R1+0x2368] ;  /* 0x00236800010a7983 */ /* 0x002f220000300a00 */
[----:B------:R-:W-:-:S09]  /*156e70*/  PRMT R0, R7, 0x7772, RZ ;  /* 0x0000777207007816 */ /* 0x000fd200000000ff */
[----:B------:R1:W-:Y:S01]  /*156e80*/  @P6 STG.E.U8 desc[UR42][R28.64], R0 ;  /* 0x000000001c006986 */ /* 0x0003e2000c10112a */
[----:B0-----:R-:W-:Y:S01]  /*156e90*/  ISETP.LT.AND P6, PT, R14, UR7, !P4 ;  /* 0x000000070e007c0c */ /* 0x001fe2000e7c1270 */
[----:B------:R-:W0:Y:S02]  /*156ea0*/  LDCU UR7, c[0x0][0x398] ;  /* 0x00007300ff0777ac */ /* 0x000e240008000800 */
[----:B-1----:R-:W4:Y:S01]  /*156eb0*/  LDL.LU.64 R28, [R1+0x2378] ;  /* 0x00237800011c7983 */ /* 0x002f220000300a00 */
[----:B------:R-:W-:Y:S02]  /*156ec0*/  PRMT R7, R7, 0x7773, RZ ;  /* 0x0000777307077816 */ /* 0x000fe400000000ff */
[----:B------:R-:W-:-:S07]  /*156ed0*/  LOP3.LUT P1, RZ, R12, 0x20, RZ, 0xc0, !PT ;  /* 0x000000200cff7812 */ /* 0x000fce000782c0ff */
[----:B--2---:R1:W-:Y:S01]  /*156ee0*/  @P6 STG.E.U8 desc[UR42][R26.64], R7 ;  /* 0x000000071a006986 */ /* 0x0043e2000c10112a */
[----:B------:R-:W-:-:S03]  /*156ef0*/  PRMT R0, R18, 0x7770, RZ ;  /* 0x0000777012007816 */ /* 0x000fc600000000ff */
[----:B------:R-:W2:Y:S01]  /*156f00*/  LDS.128 R4, [R19+0x400] ;  /* 0x0004000013047984 */ /* 0x000ea20000000c00 */
[----:B0-----:R-:W-:Y:S01]  /*156f10*/  ISETP.LT.AND P6, PT, R3, UR7, !P1 ;  /* 0x0000000703007c0c */ /* 0x001fe2000cfc1270 */
[----:B------:R-:W0:Y:S02]  /*156f20*/  LDCU UR7, c[0x0][0x398] ;  /* 0x00007300ff0777ac */ /* 0x000e240008000800 */
[----:B-1----:R-:W4:Y:S10]  /*156f30*/  LDL.LU.64 R26, [R1+0x2380] ;  /* 0x00238000011a7983 */ /* 0x002f340000300a00 */
        /* <DEDUP_REMOVED lines=9> */
[----:B------:R-:W-:-:S03]  /*156fd0*/  PRMT R0, R18, 0x7772, RZ ;  /* 0x0000777212007816 */ /* 0x000fc600000000ff */
[----:B------:R-:W4:Y:S06]  /*156fe0*/  LDL.LU R15, [R1+0x434] ;  /* 0x00043400010f7983 */ /* 0x000f2c0000300800 */
[----:B---3--:R1:W-:Y:S04]  /*156ff0*/  @P6 STG.E.U8 desc[UR42][R16.64], R0 ;  /* 0x0000000010006986 */ /* 0x0083e8000c10112a */
[----:B-1----:R-:W3:Y:S01]  /*157000*/  LDL.LU.64 R16, [R1+0x1778] ;  /* 0x0017780001107983 */ /* 0x002ee20000300a00 */
[----:B0-----:R-:W-:Y:S01]  /*157010*/  ISETP.LT.AND P6, PT, R14, UR7, !P1 ;  /* 0x000000070e007c0c */ /* 0x001fe2000cfc1270 */
[----:B------:R-:W0:Y:S01]  /*157020*/  LDCU UR7, c[0x0][0x398] ;  /* 0x00007300ff0777ac */ /* 0x000e220008000800 */
[----:B------:R-:W-:-:S02]  /*157030*/  PRMT R0, R18, 0x7773, RZ ;  /* 0x0000777312007816 */ /* 0x000fc400000000ff */
[----:B------:R-:W-:Y:S01]  /*157040*/  LOP3.LUT P0, RZ, R12, 0x40, RZ, 0xc0, !PT ;  /* 0x000000400cff7812 */ /* 0x000fe2000780c0ff */
[----:B------:R-:W3:Y:S08]  /*157050*/  LDL.LU.64 R18, [R1+0x2398] ;  /* 0x0023980001127983 */ /* 0x000ef00000300a00 */
[----:B----4-:R2:W-:Y:S01]  /*157060*/  @P6 STG.E.U8 desc[UR42][R10.64], R0 ;  /* 0x000000000a006986 */ /* 0x0105e2000c10112a */
[----:B0-----:R-:W-:Y:S01]  /*157070*/  ISETP.LT.AND P6, PT, R3, UR7, !P0 ;  /* 0x0000000703007c0c */ /* 0x001fe2000c7c1270 */
[----:B------:R-:W0:Y:S01]  /*157080*/  LDCU UR7, c[0x0][0x398] ;  /* 0x00007300ff0777ac */ /* 0x000e220008000800 */
[----:B--2---:R-:W-:-:S11]  /*157090*/  PRMT R0, R4, 0x7770, RZ ;  /* 0x0000777004007816 */ /* 0x004fd600000000ff */
[----:B------:R1:W-:Y:S01]  /*1570a0*/  @P6 STG.E.U8 desc[UR42][R28.64], R0 ;  /* 0x000000001c006986 */ /* 0x0003e2000c10112a */
[----:B0-----:R-:W-:Y:S01]  /*1570b0*/  ISETP.LT.AND P6, PT, R21, UR7, !P0 ;  /* 0x0000000715007c0c */ /* 0x001fe2000c7c1270 */
[----:B------:R-:W0:Y:S01]  /*1570c0*/  LDCU UR7, c[0x0][0x398] ;  /* 0x00007300ff0777ac */ /* 0x000e220008000800 */
[----:B-1----:R-:W-:-:S11]  /*1570d0*/  PRMT R0, R4, 0x7771, RZ ;  /* 0x0000777104007816 */ /* 0x002fd600000000ff */
[----:B------:R1:W-:Y:S01]  /*1570e0*/  @P6 STG.E.U8 desc[UR42][R26.64], R0 ;  /* 0x000000001a006986 */ /* 0x0003e2000c10112a */
[----:B0-----:R-:W-:Y:S01]  /*1570f0*/  ISETP.LT.AND P6, PT, R13, UR7, !P0 ;  /* 0x000000070d007c0c */ /* 0x001fe2000c7c1270 */
[----:B------:R-:W0:Y:S01]  /*157100*/  LDCU UR7, c[0x0][0x398] ;  /* 0x00007300ff0777ac */ /* 0x000e220008000800 */
[----:B-1----:R-:W-:Y:S01]  /*157110*/  PRMT R0, R4, 0x7772, RZ ;  /* 0x0000777204007816 */ /* 0x002fe200000000ff */
[----:B------:R-:W2:Y:S10]  /*157120*/  LDL.LU.64 R26, [R1+0x23b0] ;  /* 0x0023b000011a7983 */ /* 0x000eb40000300a00 */
[----:B------:R1:W-:Y:S01]  /*157130*/  @P6 STG.E.U8 desc[UR42][R24.64], R0 ;  /* 0x0000000018006986 */ /* 0x0003e2000c10112a */
[----:B0-----:R-:W-:-:S02]  /*157140*/  ISETP.LT.AND P6, PT, R14, UR7, !P0 ;  /* 0x000000070e007c0c */ /* 0x001fc4000c7c1270 */
[----:B------:R-:W-:Y:S02]  /*157150*/  PRMT R4, R4, 0x7773, RZ ;  /* 0x0000777304047816 */ /* 0x000fe400000000ff */
[C---:B------:R-:W-:Y:S01]  /*157160*/  LOP3.LUT P2, RZ, R20.reuse, 0x80000000, RZ, 0xc0, !PT ;  /* 0x8000000014ff7812 */ /* 0x040fe2000784c0ff */
[----:B-1----:R-:W4:Y:S01]  /*157170*/  LDL.LU.64 R24, [R1+0x23a8] ;  /* 0x0023a80001187983 */ /* 0x002f220000300a00 */
[C---:B------:R-:W-:Y:S02]  /*157180*/  LOP3.LUT P3, RZ, R20.reuse, 0x40000000, RZ, 0xc0, !PT ;  /* 0x4000000014ff7812 */ /* 0x040fe4000786c0ff */
[C---:B------:R-:W-:Y:S02]  /*157190*/  LOP3.LUT P4, RZ, R20.reuse, 0x20000000, RZ, 0xc0, !PT ;  /* 0x2000000014ff7812 */ /* 0x040fe4000788c0ff */
[C---:B------:R-:W-:Y:S02]  /*1571a0*/  LOP3.LUT P1, RZ, R20.reuse, 0x10000000, RZ, 0xc0, !PT ;  /* 0x1000000014ff7812 */ /* 0x040fe4000782c0ff */
[----:B------:R-:W-:Y:S01]  /*1571b0*/  LOP3.LUT P0, RZ, R20, 0x8000000, RZ, 0xc0, !PT ;  /* 0x0800000014ff7812 */ /* 0x000fe2000780c0ff */
[----:B------:R-:W0:Y:S01]  /*1571c0*/  LDCU UR7, c[0x0][0x398] ;  /* 0x00007300ff0777ac */ /* 0x000e220008000800 */
[----:B------:R-:W4:Y:S04]  /*1571d0*/  LDL.LU R20, [R1+0x48e8] ;  /* 0x0048e80001147983 */ /* 0x000f280000300800 */
[----:B------:R1:W-:Y:S01]  /*1571e0*/  @P6 STG.E.U8 desc[UR42][R22.64], R4 ;  /* 0x0000000416006986 */ /* 0x0003e2000c10112a */
[----:B------:R-:W-:-:S02]  /*1571f0*/  ISETP.LT.AND P6, PT, R3, UR8, !P5 ;  /* 0x0000000803007c0c */ /* 0x000fc4000efc1270 */
[----:B------:R-:W-:Y:S01]  /*157200*/  PRMT R0, R15, 0x7770, RZ ;  /* 0x000077700f007816 */ /* 0x000fe200000000ff */
[----:B------:R-:W0:Y:S01]  /*157210*/  LDCU UR8, c[0x0][0x398] ;  /* 0x00007300ff0877ac */ /* 0x000e220008000800 */
[----:B-1----:R-:W4:Y:S04]  /*157220*/  LDL.LU.64 R22, [R1+0x23a0] ;  /* 0x0023a00001167983 */ /* 0x002f280000300a00 */
[----:B------:R-:W4:Y:S05]  /*157230*/  LDL.LU.64 R28, [R1+0x23b8] ;  /* 0x0023b800011c7983 */ /* 0x000f2a0000300a00 */
[----:B---3--:R1:W-:Y:S04]  /*157240*/  @P6 STG.E.U8 desc[UR42][R16.64], R0 ;  /* 0x0000000010006986 */ /* 0x0083e8000c10112a */
[----:B-1----:R-:W3:Y:S01]  /*157250*/  LDL.LU.64 R16, [R1+0x23d0] ;  /* 0x0023d00001107983 */ /* 0x002ee20000300a00 */
[----:B0-----:R-:W-:Y:S01]  /*157260*/  ISETP.LT.AND P6, PT, R21, UR7, !P5 ;  /* 0x0000000715007c0c */ /* 0x001fe2000efc1270 */
[----:B------:R-:W0:Y:S01]  /*157270*/  LDCU UR7, c[0x0][0x398] ;  /* 0x00007300ff0777ac */ /* 0x000e220008000800 */
[----:B------:R-:W-:-:S11]  /*157280*/  PRMT R0, R15, 0x7771, RZ ;  /* 0x000077710f007816 */ /* 0x000fd600000000ff */
[----:B------:R1:W-:Y:S01]  /*157290*/  @P6 STG.E.U8 desc[UR42][R18.64], R0 ;  /* 0x0000000012006986 */ /* 0x0003e2000c10112a */
[----:B------:R-:W-:Y:S01]  /*1572a0*/  ISETP.LT.AND P6, PT, R13, UR8, !P5 ;  /* 0x000000080d007c0c */ /* 0x000fe2000efc1270 */
[----:B------:R-:W2:Y:S01]  /*1572b0*/  LDCU UR8, c[0x0][0x398] ;  /* 0x00007300ff0877ac */ /* 0x000ea20008000800 */
[----:B0-----:R-:W-:Y:S01]  /*1572c0*/  ISETP.LT.AND P5, PT, R14, UR7, !P5 ;  /* 0x000000070e007c0c */ /* 0x001fe2000efa1270 */
[----:B------:R-:W0:Y:S01]  /*1572d0*/  LDCU UR7, c[0x0][0x398] ;  /* 0x00007300ff0777ac */ /* 0x000e220008000800 */
[----:B-1----:R-:W-:Y:S01]  /*1572e0*/  PRMT R0, R15, 0x7772, RZ ;  /* 0x000077720f007816 */ /* 0x002fe200000000ff */
[----:B------:R-:W3:Y:S04]  /*1572f0*/  LDL.LU.64 R18, [R1+0x23c8] ;  /* 0x0023c80001127983 */ /* 0x000ee80000300a00 */
[----:B------:R-:W3:Y:S04]  /*157300*/  LDL.LU R12, [R1+0x438] ;  /* 0x00043800010c7983 */ /* 0x000ee80000300800 */
[----:B--2---:R1:W-:Y:S01]  /*157310*/  @P6 STG.E.U8 desc[UR42][R26.64], R0 ;  /* 0x000000001a006986 */ /* 0x0043e2000c10112a */
[----:B------:R-:W-:Y:S01]  /*157320*/  ISETP.LT.AND P6, PT, R3, UR9, !P2 ;  /* 0x0000000903007c0c */ /* 0x000fe2000d7c1270 */
[----:B------:R-:W2:Y:S01]  /*157330*/  LDCU UR9, c[0x0][0x398] ;  /* 0x00007300ff0977ac */ /* 0x000ea20008000800 */
[----:B-1----:R-:W-:Y:S01]  /*157340*/  PRMT R0, R15, 0x7773, RZ ;  /* 0x000077730f007816 */ /* 0x002fe200000000ff */
[----:B------:R-:W3:Y:S04]  /*157350*/  LDL.LU.64 R26, [R1+0x23c0] ;  /* 0x0023c000011a7983 */ /* 0x000ee80000300a00 */
[----:B----4-:R1:W-:Y:S01]  /*157360*/  @P5 STG.E.U8 desc[UR42][R24.64], R0 ;  /* 0x0000000018005986 */ /* 0x0103e2000c10112a */
[----:B------:R-:W-:Y:S01]  /*157370*/  ISETP.LT.AND P5, PT, R21, UR8, !P2 ;  /* 0x0000000815007c0c */ /* 0x000fe2000d7a1270 */
[----:B------:R-:W4:Y:S01]  /*157380*/  LDCU UR8, c[0x0][0x398] ;  /* 0x00007300ff0877ac */ /* 0x000f220008000800 */
[----:B-1----:R-:W-:Y:S01]  /*157390*/  PRMT R0, R5, 0x7770, RZ ;  /* 0x0000777005007816 */ /* 0x002fe200000000ff */
[----:B------:R-:W4:Y:S04]  /*1573a0*/  LDL.LU.64 R24, [R1+0x23e8] ;  /* 0x0023e80001187983 */ /* 0x000f280000300a00 */
[----:B------:R1:W-:Y:S01]  /*1573b0*/  @P6 STG.E.U8 desc[UR42][R22.64], R0 ;  /* 0x0000000016006986 */ /* 0x0003e2000c10112a */
[----:B------:R-:W-:-:S02]  /*1573c0*/  ISETP.LT.AND P6, PT, R13, UR10, !P2 ;  /* 0x0000000a0d007c0c */ /* 0x000fc4000d7c1270 */
[C---:B-1----:R-:W-:Y:S01]  /*1573d0*/  PRMT R0, R5.reuse, 0x7771, RZ ;  /* 0x0000777105007816 */ /* 0x042fe200000000ff */
[----:B------:R-:W4:Y:S01]  /*1573e0*/  LDL.LU.64 R22, [R1+0x23e0] ;  /* 0x0023e00001167983 */ /* 0x000f220000300a00 */
[----:B------:R-:W1:Y:S03]  /*1573f0*/  LDCU UR10, c[0x0][0x398] ;  /* 0x00007300ff0a77ac */ /* 0x000e660008000800 */
[----:B------:R0:W-:Y:S02]  /*157400*/  @P5 STG.E.U8 desc[UR42][R28.64], R0 ;  /* 0x000000001c005986 */ /* 0x0001e4000c10112a */
[----:B0-----:R-:W-:-:S05]  /*157410*/  PRMT R0, R5, 0x7772, RZ ;  /* 0x0000777205007816 */ /* 0x001fca00000000ff */
[----:B---3--:R0:W-:Y:S04]  /*157420*/  @P6 STG.E.U8 desc[UR42][R16.64], R0 ;  /* 0x0000000010006986 */ /* 0x0081e8000c10112a */
[----:B0-----:R-:W3:Y:S01]  /*157430*/  LDL.LU.64 R16, [R1+0x23d8] ;  /* 0x0023d80001107983 */ /* 0x001ee20000300a00 */
[----:B------:R-:W-:Y:S02]  /*157440*/  ISETP.LT.AND P2, PT, R14, UR11, !P2 ;  /* 0x0000000b0e007c0c */ /* 0x000fe4000d741270 */
[----:B------:R-:W-:Y:S02]  /*157450*/  ISETP.LT.AND P5, PT, R3, UR7, !P3 ;  /* 0x0000000703007c0c */ /* 0x000fe4000dfa1270 */
[----:B------:R-:W-:Y:S02]  /*157460*/  PRMT R5, R5, 0x7773, RZ ;  /* 0x0000777305057816 */ /* 0x000fe400000000ff */
[----:B--2---:R-:W-:Y:S01]  /*157470*/  ISETP.LT.AND P6, PT, R13, UR9, !P3 ;  /* 0x000000090d007c0c */ /* 0x004fe2000dfc1270 */
[----:B------:R-:W0:Y:S01]  /*157480*/  LDCU UR11, c[0x0][0x398] ;  /* 0x00007300ff0b77ac */ /* 0x000e220008000800 */
[----:B------:R-:W2:Y:S01]  /*157490*/  LDCU UR7, c[0x0][0x398] ;  /* 0x00007300ff0777ac */ /* 0x000ea20008000800 */
[----:B------:R-:W0:Y:S04]  /*1574a0*/  LDCU UR9, c[0x0][0x398] ;  /* 0x00007300ff0977ac */ /* 0x000e280008000800 */
[----:B------:R-:W-:Y:S01]  /*1574b0*/  @P2 STG.E.U8 desc[UR42][R18.64], R5 ;  /* 0x0000000512002986 */ /* 0x000fe2000c10112a */
[----:B------:R-:W-:-:S03]  /*1574c0*/  ISETP.LT.AND P2, PT, R21, UR12, !P3 ;  /* 0x0000000c15007c0c */ /* 0x000fc6000df41270 */
[----:B---3--:R3:W-:Y:S01]  /*1574d0*/  STL.64 [R1+0x48e0], R16 ;  /* 0x0048e01001007387 */ /* 0x0087e20000100a00 */
[C---:B------:R-:W-:Y:S02]  /*1574e0*/  PRMT R0, R12.reuse, 0x7770, RZ ;  /* 0x000077700c007816 */ /* 0x040fe400000000ff */
[----:B------:R-:W-:Y:S01]  /*1574f0*/  PRMT R2, R12, 0x7772, RZ ;  /* 0x000077720c027816 */ /* 0x000fe200000000ff */
[----:B------:R-:W0:Y:S01]  /*157500*/  LDCU UR12, c[0x0][0x398] ;  /* 0x00007300ff0c77ac */ /* 0x000e220008000800 */
[----:B---3--:R-:W3:Y:S01]  /*157510*/  LDL.LU.64 R16, [R1+0x23f0] ;  /* 0x0023f00001107983 */ /* 0x008ee20000300a00 */
[----:B------:R-:W-:-:S03]  /*157520*/  ISETP.LT.AND P3, PT, R14, UR13, !P3 ;  /* 0x0000000d0e007c0c */ /* 0x000fc6000df61270 */
[----:B------:R0:W-:Y:S04]  /*157530*/  @P5 STG.E.U8 desc[UR42][R26.64], R0 ;  /* 0x000000001a005986 */ /* 0x0001e8000c10112a */
[----:B------:R-:W2:Y:S04]  /*157540*/  LDL.LU.64 R18, [R1+0x23f8] ;  /* 0x0023f80001127983 */ /* 0x000ea80000300a00 */
[----:B------:R-:W2:Y:S04]  /*157550*/  LDL.LU.64 R4, [R1+0x1770] ;  /* 0x0017700001047983 */ /* 0x000ea80000300a00 */
[----:B------:R-:W2:Y:S04]  /*157560*/  LDL.LU R15, [R1+0x43c] ;  /* 0x00043c00010f7983 */ /* 0x000ea80000300800 */
[----:B------:R-:W2:Y:S04]  /*157570*/  LDL.LU.64 R8, [R1+0x1768] ;  /* 0x0017680001087983 */ /* 0x000ea80000300a00 */
[----:B------:R-:W2:Y:S04]  /*157580*/  LDL.LU.64 R10, [R1+0x1758] ;  /* 0x00175800010a7983 */ /* 0x000ea80000300a00 */
[----:B------:R-:W2:Y:S01]  /*157590*/  LDL.LU.64 R28, [R1+0x1750] ;  /* 0x00175000011c7983 */ /* 0x000ea20000300a00 */
[----:B------:R-:W1:Y:S01]  /*1575a0*/  LDCU UR13, c[0x0][0x398] ;  /* 0x00007300ff0d77ac */ /* 0x000e620008000800 */
[----:B0-----:R-:W-:-:S02]  /*1575b0*/  PRMT R0, R12, 0x7771, RZ ;  /* 0x000077710c007816 */ /* 0x001fc400000000ff */
[----:B------:R-:W2:Y:S04]  /*1575c0*/  LDL.LU.64 R26, [R1+0x1740] ;  /* 0x00174000011a7983 */ /* 0x000ea80000300a00 */
[----:B----4-:R0:W-:Y:S04]  /*1575d0*/  @P2 STG.E.U8 desc[UR42][R24.64], R0 ;  /* 0x0000000018002986 */ /* 0x0101e8000c10112a */
[----:B------:R4:W-:Y:S01]  /*1575e0*/  @P6 STG.E.U8 desc[UR42][R22.64], R2 ;  /* 0x0000000216006986 */ /* 0x0009e2000c10112a */
[----:B0-----:R-:W-:-:S03]  /*1575f0*/  PRMT R0, R12, 0x7773, RZ ;  /* 0x000077730c007816 */ /* 0x001fc600000000ff */
[----:B------:R-:W2:Y:S04]  /*157600*/  LDL.LU.64 R24, [R1+0x1738] ;  /* 0x0017380001187983 */ /* 0x000ea80000300a00 */
[----:B----4-:R-:W4:Y:S04]  /*157610*/  LDL.LU.64 R22, [R1+0x1730] ;  /* 0x0017300001167983 */ /* 0x010f280000300a00 */
[----:B---3--:R0:W-:Y:S04]  /*157620*/  @P3 STG.E.U8 desc[UR42][R16.64], R0 ;  /* 0x0000000010003986 */ /* 0x0081e8000c10112a */
[----:B0-----:R-:W3:Y:S01]  /*157630*/  LDL.LU.64 R16, [R1+0x48e0] ;  /* 0x0048e00001107983 */ /* 0x001ee20000300a00 */
[----:B------:R-:W-:-:S02]  /*157640*/  ISETP.LT.AND P5, PT, R3, UR8, !P4 ;  /* 0x0000000803007c0c */ /* 0x000fc4000e7a1270 */
[----:B------:R-:W-:Y:S02]  /*157650*/  ISETP.LT.AND P6, PT, R21, UR14, !P4 ;  /* 0x0000000e15007c0c */ /* 0x000fe4000e7c1270 */
[----:B-1----:R-:W-:Y:S02]  /*157660*/  ISETP.LT.AND P2, PT, R13, UR10, !P4 ;  /* 0x0000000a0d007c0c */ /* 0x002fe4000e741270 */
[C---:B------:R-:W-:Y:S02]  /*157670*/  PRMT R2, R6.reuse, 0x7770, RZ ;  /* 0x0000777006027816 */ /* 0x040fe400000000ff */
[----:B------:R-:W-:Y:S01]  /*157680*/  PRMT R0, R6, 0x7771, RZ ;  /* 0x0000777106007816 */ /* 0x000fe200000000ff */
[----:B------:R-:W0:Y:S01]  /*157690*/  LDCU UR8, c[0x0][0x398] ;  /* 0x00007300ff0877ac */ /* 0x000e220008000800 */
[----:B------:R-:W-:Y:S01]  /*1576a0*/  ISETP.LT.AND P4, PT, R14, UR11, !P4 ;  /* 0x0000000b0e007c0c */ /* 0x000fe2000e781270 */
[----:B------:R-:W1:Y:S02]  /*1576b0*/  LDCU UR10, c[0x0][0x398] ;  /* 0x00007300ff0a77ac */ /* 0x000e640008000800 */
[----:B---3--:R3:W-:Y:S04]  /*1576c0*/  @P5 STG.E.U8 desc[UR42][R16.64], R2 ;  /* 0x0000000210005986 */ /* 0x0087e8000c10112a */
[----:B--2---:R2:W-:Y:S01]  /*1576d0*/  @P6 STG.E.U8 desc[UR42][R18.64], R0 ;  /* 0x0000000012006986 */ /* 0x0045e2000c10112a */
[----:B------:R-:W-:-:S02]  /*1576e0*/  ISETP.LT.AND P6, PT, R21, UR13, !P0 ;  /* 0x0000000d15007c0c */ /* 0x000fc4000c7c1270 */
[----:B---3--:R-:W-:Y:S01]  /*1576f0*/  PRMT R2, R6, 0x7772, RZ ;  /* 0x0000777206027816 */ /* 0x008fe200000000ff */
[----:B------:R3:W5:Y:S04]  /*157700*/  LDL.LU.64 R16, [R1+0x48d8] ;  /* 0x0048d80001107983 */ /* 0x0007680000300a00 */
[----:B--2---:R-:W2:Y:S04]  /*157710*/  LDL.LU.64 R18, [R1+0x48d0] ;  /* 0x0048d00001127983 */ /* 0x004ea80000300a00 */
[----:B------:R1:W-:Y:S01]  /*157720*/  @P2 STG.E.U8 desc[UR42][R4.64], R2 ;  /* 0x0000000204002986 */ /* 0x0003e2000c10112a */
[----:B------:R-:W-:-:S03]  /*157730*/  ISETP.LT.AND P2, PT, R21, UR15, !P1 ;  /* 0x0000000f15007c0c */ /* 0x000fc6000cf41270 */
[----:B------:R-:W2:Y:S01]  /*157740*/  LDL.LU R21, [R1+0x48cc] ;  /* 0x0048cc0001157983 */ /* 0x000ea20000300800 */
[C---:B------:R-:W-:Y:S02]  /*157750*/  ISETP.LT.AND P5, PT, R3.reuse, UR7, !P1 ;  /* 0x0000000703007c0c */ /* 0x040fe4000cfa1270 */
[----:B0-----:R-:W-:Y:S02]  /*157760*/  ISETP.LT.AND P3, PT, R3, UR8, !P0 ;  /* 0x0000000803007c0c */ /* 0x001fe4000c761270 */
[----:B------:R-:W-:Y:S02]  /*157770*/  PRMT R6, R6, 0x7773, RZ ;  /* 0x0000777306067816 */ /* 0x000fe400000000ff */
[----:B------:R-:W-:-:S03]  /*157780*/  PRMT R3, R15, 0x7770, RZ ;  /* 0x000077700f037816 */ /* 0x000fc600000000ff */
[----:B------:R0:W-:Y:S01]  /*157790*/  @P4 STG.E.U8 desc[UR42][R8.64], R6 ;  /* 0x0000000608004986 */ /* 0x0001e2000c10112a */
[----:B-1----:R-:W-:-:S03]  /*1577a0*/  ISETP.LT.AND P4, PT, R13, UR10, !P0 ;  /* 0x0000000a0d007c0c */ /* 0x002fc6000c781270 */
[----:B------:R1:W-:Y:S01]  /*1577b0*/  @P5 STG.E.U8 desc[UR42][R10.64], R3 ;  /* 0x000000030a005986 */ /* 0x0003e2000c10112a */
[----:B------:R-:W-:Y:S02]  /*1577c0*/  ISETP.LT.AND P5, PT, R13, UR9, !P1 ;  /* 0x000000090d007c0c */ /* 0x000fe4000cfa1270 */
[C---:B------:R-:W-:Y:S02]  /*1577d0*/  ISETP.LT.AND P1, PT, R14.reuse, UR12, !P1 ;  /* 0x0000000c0e007c0c */ /* 0x040fe4000cf21270 */
[----:B------:R-:W-:Y:S02]  /*1577e0*/  ISETP.LT.AND P0, PT, R14, UR10, !P0 ;  /* 0x0000000a0e007c0c */ /* 0x000fe4000c701270 */
[C---:B------:R-:W-:Y:S02]  /*1577f0*/  PRMT R0, R15.reuse, 0x7771, RZ ;  /* 0x000077710f007816 */ /* 0x040fe400000000ff */
[C---:B------:R-:W-:Y:S02]  /*157800*/  PRMT R2, R15.reuse, 0x7772, RZ ;  /* 0x000077720f027816 */ /* 0x040fe400000000ff */
[----:B------:R-:W-:-:S02]  /*157810*/  PRMT R4, R15, 0x7773, RZ ;  /* 0x000077730f047816 */ /* 0x000fc400000000ff */
[C---:B------:R-:W-:Y:S02]  /*157820*/  PRMT R5, R7.reuse, 0x7770, RZ ;  /* 0x0000777007057816 */ /* 0x040fe400000000ff */
[C---:B0-----:R-:W-:Y:S01]  /*157830*/  PRMT R9, R7.reuse, 0x7771, RZ ;  /* 0x0000777107097816 */ /* 0x041fe200000000ff */
[----:B------:R3:W-:Y:S01]  /*157840*/  @P2 STG.E.U8 desc[UR42][R28.64], R0 ;  /* 0x000000001c002986 */ /* 0x0007e2000c10112a */
[----:B-1----:R-:W-:-:S03]  /*157850*/  PRMT R11, R7, 0x7772, RZ ;  /* 0x00007772070b7816 */ /* 0x002fc600000000ff */
[----:B------:R3:W-:Y:S04]  /*157860*/  @P5 STG.E.U8 desc[UR42][R26.64], R2 ;  /* 0x000000021a005986 */ /* 0x0007e8000c10112a */
[----:B------:R3:W-:Y:S04]  /*157870*/  @P1 STG.E.U8 desc[UR42][R24.64], R4 ;  /* 0x0000000418001986 */ /* 0x0007e8000c10112a */
[----:B----4-:R3:W-:Y:S01]  /*157880*/  @P3 STG.E.U8 desc[UR42][R22.64], R5 ;  /* 0x0000000516003986 */ /* 0x0107e2000c10112a */
[----:B------:R-:W-:-:S03]  /*157890*/  PRMT R7, R7, 0x7773, RZ ;  /* 0x0000777307077816 */ /* 0x000fc600000000ff */
[----:B--2---:R3:W-:Y:S04]  /*1578a0*/  @P6 STG.E.U8 desc[UR42][R20.64], R9 ;  /* 0x0000000914006986 */ /* 0x0047e8000c10112a */
[----:B------:R3:W-:Y:S01]  /*1578b0*/  @P4 STG.E.U8 desc[UR42][R18.64], R11 ;  /* 0x0000000b12004986 */ /* 0x0007e2000c10112a */
[----:B------:R-:W-:Y:S05]  /*1578c0*/  @!P0 EXIT ;  /* 0x000000000000894d */ /* 0x000fea0003800000 */
[----:B-----5:R-:W-:Y:S01]  /*1578d0*/  STG.E.U8 desc[UR42][R16.64], R7 ;  /* 0x0000000710007986 */ /* 0x020fe2000c10112a */
[----:B------:R-:W-:Y:S05]  /*1578e0*/  EXIT ;  /* 0x000000000000794d */ /* 0x000fea0003800000 */
.L_x_3:
[----:B------:R-:W-:-:S00]  /*1578f0*/  BRA `(.L_x_3) ;  /* 0xfffffffc00fc7947 */ /* 0x000fc0000383ffff */
[----:B------:R-:W-:-:S00]  /*157900*/  NOP ;  /* 0x0000000000007918 */ /* 0x000fc00000000000 */
[----:B------:R-:W-:-:S00]  /*157910*/  NOP ;  /* 0x0000000000007918 */ /* 0x000fc00000000000 */
[----:B------:R-:W-:-:S00]  /*157920*/  NOP ;  /* 0x0000000000007918 */ /* 0x000fc00000000000 */
[----:B------:R-:W-:-:S00]  /*157930*/  NOP ;  /* 0x0000000000007918 */ /* 0x000fc00000000000 */
[----:B------:R-:W-:-:S00]  /*157940*/  NOP ;  /* 0x0000000000007918 */ /* 0x000fc00000000000 */
[----:B------:R-:W-:-:S00]  /*157950*/  NOP ;  /* 0x0000000000007918 */ /* 0x000fc00000000000 */
[----:B------:R-:W-:-:S00]  /*157960*/  NOP ;  /* 0x0000000000007918 */ /* 0x000fc00000000000 */
[----:B------:R-:W-:-:S00]  /*157970*/  NOP ;  /* 0x0000000000007918 */ /* 0x000fc00000000000 */
.L_x_4:


//--------------------- .nv.shared.matmul_kernel  --------------------------
	.section	.nv.shared.matmul_kernel,"aw",@nobits
	.sectionflags	@""
	.align	16
	.zero		1024


//--------------------- .nv.shared.reserved.0     --------------------------
	.section	.nv.shared.reserved.0,"aw",@nobits
	.weak		__nv_reservedSMEM_offset_0_alias
	.size		__nv_reservedSMEM_offset_0_alias, 0, 64
	.other		__nv_reservedSMEM_offset_0_alias,@"STO_CUDA_RESERVED_SHARED STV_DEFAULT"
__nv_reservedSMEM_offset_0_alias:
	.zero		0
	.zero		64


//--------------------- .nv.constant0.matmul_kernel --------------------------
	.section	.nv.constant0.matmul_kernel,"a",@progbits
	.sectionflags	@""
	.align	4
.nv.constant0.matmul_kernel:
	.zero		976


//--------------------- SYMBOLS --------------------------

	.type		.nv.reservedSmem.offset0,@object
	.size		.nv.reservedSmem.offset0,0x4
	.type		.nv.reservedSmem.cap,@object
	.size		.nv.reservedSmem.cap,0x4
